	.target	sm_90

	.elftype	@"ET_EXEC"


//--------------------- .note.nv.tkinfo           --------------------------
	.section	.note.nv.tkinfo,"",@"SHT_NOTE"
	.sectionflags	@"SHF_NOTE_NV_TKINFO"
	.tkinfo
        /*0018*/ 	.word	0x00000002
        /*0030*/ 	.string	""
        /*0030*/ 	.string	"ptxas"
        /*0030*/ 	.string	"Cuda compilation tools, release 13.0, V13.0.88"
        /*0030*/ 	.string	"Build cuda_13.0.r13.0/compiler.36424714_0"
        /*0030*/ 	.string	"-arch sm_90 -m 64 "



//--------------------- .note.nv.cuinfo           --------------------------
	.section	.note.nv.cuinfo,"",@"SHT_NOTE"
	.sectionflags	@"SHF_NOTE_NV_CUINFO"
        /*0018*/ 	.short	0x0002
        /*001a*/ 	.short	0x005a
        /*001c*/ 	.short	0x0082
	.zero		2


//--------------------- .nv.info                  --------------------------
	.section	.nv.info,"",@"SHT_CUDA_INFO"
	.align	4


	//----- nvinfo : EIATTR_REGCOUNT
	.align		4
        /*0000*/ 	.byte	0x04, 0x2f
        /*0002*/ 	.short	(.L_124 - .L_123)
	.align		4
.L_123:
        /*0004*/ 	.word	index@(_ZN2at6native13reduce_kernelILi128ELi4ENS0_8ReduceOpIN3c104HalfENS0_9ArgMaxOpsIfEEjlLi4ELi4EEEEEvT1_)
        /*0008*/ 	.word	0x0000004e


	//----- nvinfo : EIATTR_FRAME_SIZE
	.align		4
.L_124:
        /*000c*/ 	.byte	0x04, 0x11
        /*000e*/ 	.short	(.L_126 - .L_125)
	.align		4
.L_125:
        /*0010*/ 	.word	index@($__internal_53_$__cuda_sm20_rem_u64)
        /*0014*/ 	.word	0x00000000


	//----- nvinfo : EIATTR_FRAME_SIZE
	.align		4
.L_126:
        /*0018*/ 	.byte	0x04, 0x11
        /*001a*/ 	.short	(.L_128 - .L_127)
	.align		4
.L_127:
        /*001c*/ 	.word	index@($__internal_52_$__cuda_sm20_div_u64)
        /*0020*/ 	.word	0x00000000


	//----- nvinfo : EIATTR_FRAME_SIZE
	.align		4
.L_128:
        /*0024*/ 	.byte	0x04, 0x11
        /*0026*/ 	.short	(.L_130 - .L_129)
	.align		4
.L_129:
        /*0028*/ 	.word	index@(_ZN2at6native13reduce_kernelILi128ELi4ENS0_8ReduceOpIN3c104HalfENS0_9ArgMaxOpsIfEEjlLi4ELi4EEEEEvT1_)
        /*002c*/ 	.word	0x00000000


	//----- nvinfo : EIATTR_REGCOUNT
	.align		4
.L_130:
        /*0030*/ 	.byte	0x04, 0x2f
        /*0032*/ 	.short	(.L_132 - .L_131)
	.align		4
.L_131:
        /*0034*/ 	.word	index@(_ZN2at6native13reduce_kernelILi256ELi2ENS0_8ReduceOpIN3c104HalfENS0_9ArgMaxOpsIfEEjlLi4ELi4EEEEEvT1_)
        /*0038*/ 	.word	0x00000036


	//----- nvinfo : EIATTR_FRAME_SIZE
	.align		4
.L_132:
        /*003c*/ 	.byte	0x04, 0x11
        /*003e*/ 	.short	(.L_134 - .L_133)
	.align		4
.L_133:
        /*0040*/ 	.word	index@($__internal_51_$__cuda_sm20_rem_u64)
        /*0044*/ 	.word	0x00000000


	//----- nvinfo : EIATTR_FRAME_SIZE
	.align		4
.L_134:
        /*0048*/ 	.byte	0x04, 0x11
        /*004a*/ 	.short	(.L_136 - .L_135)
	.align		4
.L_135:
        /*004c*/ 	.word	index@($__internal_50_$__cuda_sm20_div_u64)
        /*0050*/ 	.word	0x00000000


	//----- nvinfo : EIATTR_FRAME_SIZE
	.align		4
.L_136:
        /*0054*/ 	.byte	0x04, 0x11
        /*0056*/ 	.short	(.L_138 - .L_137)
	.align		4
.L_137:
        /*0058*/ 	.word	index@(_ZN2at6native13reduce_kernelILi256ELi2ENS0_8ReduceOpIN3c104HalfENS0_9ArgMaxOpsIfEEjlLi4ELi4EEEEEvT1_)
        /*005c*/ 	.word	0x00000000


	//----- nvinfo : EIATTR_REGCOUNT
	.align		4
.L_138:
        /*0060*/ 	.byte	0x04, 0x2f
        /*0062*/ 	.short	(.L_140 - .L_139)
	.align		4
.L_139:
        /*0064*/ 	.word	index@(_ZN2at6native13reduce_kernelILi512ELi1ENS0_8ReduceOpIN3c104HalfENS0_9ArgMaxOpsIfEEjlLi4ELi4EEEEEvT1_)
        /*0068*/ 	.word	0x00000020


	//----- nvinfo : EIATTR_FRAME_SIZE
	.align		4
.L_140:
        /*006c*/ 	.byte	0x04, 0x11
        /*006e*/ 	.short	(.L_142 - .L_141)
	.align		4
.L_141:
        /*0070*/ 	.word	index@($__internal_49_$__cuda_sm20_rem_u64)
        /*0074*/ 	.word	0x00000000


	//----- nvinfo : EIATTR_FRAME_SIZE
	.align		4
.L_142:
        /*0078*/ 	.byte	0x04, 0x11
        /*007a*/ 	.short	(.L_144 - .L_143)
	.align		4
.L_143:
        /*007c*/ 	.word	index@($__internal_48_$__cuda_sm20_div_u64)
        /*0080*/ 	.word	0x00000000


	//----- nvinfo : EIATTR_FRAME_SIZE
	.align		4
.L_144:
        /*0084*/ 	.byte	0x04, 0x11
        /*0086*/ 	.short	(.L_146 - .L_145)
	.align		4
.L_145:
        /*0088*/ 	.word	index@(_ZN2at6native13reduce_kernelILi512ELi1ENS0_8ReduceOpIN3c104HalfENS0_9ArgMaxOpsIfEEjlLi4ELi4EEEEEvT1_)
        /*008c*/ 	.word	0x00000000


	//----- nvinfo : EIATTR_REGCOUNT
	.align		4
.L_146:
        /*0090*/ 	.byte	0x04, 0x2f
        /*0092*/ 	.short	(.L_148 - .L_147)
	.align		4
.L_147:
        /*0094*/ 	.word	index@(_ZN2at6native13reduce_kernelILi128ELi4ENS0_8ReduceOpIN3c108BFloat16ENS0_9ArgMaxOpsIfEEjlLi4ELi4EEEEEvT1_)
        /*0098*/ 	.word	0x00000053


	//----- nvinfo : EIATTR_FRAME_SIZE
	.align		4
.L_148:
        /*009c*/ 	.byte	0x04, 0x11
        /*009e*/ 	.short	(.L_150 - .L_149)
	.align		4
.L_149:
        /*00a0*/ 	.word	index@($__internal_47_$__cuda_sm20_rem_u64)
        /*00a4*/ 	.word	0x00000000


	//----- nvinfo : EIATTR_FRAME_SIZE
	.align		4
.L_150:
        /*00a8*/ 	.byte	0x04, 0x11
        /*00aa*/ 	.short	(.L_152 - .L_151)
	.align		4
.L_151:
        /*00ac*/ 	.word	index@($__internal_46_$__cuda_sm20_div_u64)
        /*00b0*/ 	.word	0x00000000


	//----- nvinfo : EIATTR_FRAME_SIZE
	.align		4
.L_152:
        /*00b4*/ 	.byte	0x04, 0x11
        /*00b6*/ 	.short	(.L_154 - .L_153)
	.align		4
.L_153:
        /*00b8*/ 	.word	index@(_ZN2at6native13reduce_kernelILi128ELi4ENS0_8ReduceOpIN3c108BFloat16ENS0_9ArgMaxOpsIfEEjlLi4ELi4EEEEEvT1_)
        /*00bc*/ 	.word	0x00000000


	//----- nvinfo : EIATTR_REGCOUNT
	.align		4
.L_154:
        /*00c0*/ 	.byte	0x04, 0x2f
        /*00c2*/ 	.short	(.L_156 - .L_155)
	.align		4
.L_155:
        /*00c4*/ 	.word	index@(_ZN2at6native13reduce_kernelILi256ELi2ENS0_8ReduceOpIN3c108BFloat16ENS0_9ArgMaxOpsIfEEjlLi4ELi4EEEEEvT1_)
        /*00c8*/ 	.word	0x00000038


	//----- nvinfo : EIATTR_FRAME_SIZE
	.align		4
.L_156:
        /*00cc*/ 	.byte	0x04, 0x11
        /*00ce*/ 	.short	(.L_158 - .L_157)
	.align		4
.L_157:
        /*00d0*/ 	.word	index@($__internal_45_$__cuda_sm20_rem_u64)
        /*00d4*/ 	.word	0x00000000


	//----- nvinfo : EIATTR_FRAME_SIZE
	.align		4
.L_158:
        /*00d8*/ 	.byte	0x04, 0x11
        /*00da*/ 	.short	(.L_160 - .L_159)
	.align		4
.L_159:
        /*00dc*/ 	.word	index@($__internal_44_$__cuda_sm20_div_u64)
        /*00e0*/ 	.word	0x00000000


	//----- nvinfo : EIATTR_FRAME_SIZE
	.align		4
.L_160:
        /*00e4*/ 	.byte	0x04, 0x11
        /*00e6*/ 	.short	(.L_162 - .L_161)
	.align		4
.L_161:
        /*00e8*/ 	.word	index@(_ZN2at6native13reduce_kernelILi256ELi2ENS0_8ReduceOpIN3c108BFloat16ENS0_9ArgMaxOpsIfEEjlLi4ELi4EEEEEvT1_)
        /*00ec*/ 	.word	0x00000000


	//----- nvinfo : EIATTR_REGCOUNT
	.align		4
.L_162:
        /*00f0*/ 	.byte	0x04, 0x2f
        /*00f2*/ 	.short	(.L_164 - .L_163)
	.align		4
.L_163:
        /*00f4*/ 	.word	index@(_ZN2at6native13reduce_kernelILi512ELi1ENS0_8ReduceOpIN3c108BFloat16ENS0_9ArgMaxOpsIfEEjlLi4ELi4EEEEEvT1_)
        /*00f8*/ 	.word	0x00000020


	//----- nvinfo : EIATTR_FRAME_SIZE
	.align		4
.L_164:
        /*00fc*/ 	.byte	0x04, 0x11
        /*00fe*/ 	.short	(.L_166 - .L_165)
	.align		4
.L_165:
        /*0100*/ 	.word	index@($__internal_43_$__cuda_sm20_rem_u64)
        /*0104*/ 	.word	0x00000000


	//----- nvinfo : EIATTR_FRAME_SIZE
	.align		4
.L_166:
        /*0108*/ 	.byte	0x04, 0x11
        /*010a*/ 	.short	(.L_168 - .L_167)
	.align		4
.L_167:
        /*010c*/ 	.word	index@($__internal_42_$__cuda_sm20_div_u64)
        /*0110*/ 	.word	0x00000000


	//----- nvinfo : EIATTR_FRAME_SIZE
	.align		4
.L_168:
        /*0114*/ 	.byte	0x04, 0x11
        /*0116*/ 	.short	(.L_170 - .L_169)
	.align		4
.L_169:
        /*0118*/ 	.word	index@(_ZN2at6native13reduce_kernelILi512ELi1ENS0_8ReduceOpIN3c108BFloat16ENS0_9ArgMaxOpsIfEEjlLi4ELi4EEEEEvT1_)
        /*011c*/ 	.word	0x00000000


	//----- nvinfo : EIATTR_REGCOUNT
	.align		4
.L_170:
        /*0120*/ 	.byte	0x04, 0x2f
        /*0122*/ 	.short	(.L_172 - .L_171)
	.align		4
.L_171:
        /*0124*/ 	.word	index@(_ZN2at6native13reduce_kernelILi128ELi4ENS0_8ReduceOpIhNS0_9ArgMaxOpsIhEEjlLi4ELi4EEEEEvT1_)
        /*0128*/ 	.word	0x00000060


	//----- nvinfo : EIATTR_FRAME_SIZE
	.align		4
.L_172:
        /*012c*/ 	.byte	0x04, 0x11
        /*012e*/ 	.short	(.L_174 - .L_173)
	.align		4
.L_173:
        /*0130*/ 	.word	index@($__internal_41_$__cuda_sm20_rem_u64)
        /*0134*/ 	.word	0x00000000


	//----- nvinfo : EIATTR_FRAME_SIZE
	.align		4
.L_174:
        /*0138*/ 	.byte	0x04, 0x11
        /*013a*/ 	.short	(.L_176 - .L_175)
	.align		4
.L_175:
        /*013c*/ 	.word	index@($__internal_40_$__cuda_sm20_div_u64)
        /*0140*/ 	.word	0x00000000


	//----- nvinfo : EIATTR_FRAME_SIZE
	.align		4
.L_176:
        /*0144*/ 	.byte	0x04, 0x11
        /*0146*/ 	.short	(.L_178 - .L_177)
	.align		4
.L_177:
        /*0148*/ 	.word	index@(_ZN2at6native13reduce_kernelILi128ELi4ENS0_8ReduceOpIhNS0_9ArgMaxOpsIhEEjlLi4ELi4EEEEEvT1_)
        /*014c*/ 	.word	0x00000000


	//----- nvinfo : EIATTR_REGCOUNT
	.align		4
.L_178:
        /*0150*/ 	.byte	0x04, 0x2f
        /*0152*/ 	.short	(.L_180 - .L_179)
	.align		4
.L_179:
        /*0154*/ 	.word	index@(_ZN2at6native13reduce_kernelILi256ELi2ENS0_8ReduceOpIhNS0_9ArgMaxOpsIhEEjlLi4ELi4EEEEEvT1_)
        /*0158*/ 	.word	0x00000038


	//----- nvinfo : EIATTR_FRAME_SIZE
	.align		4
.L_180:
        /*015c*/ 	.byte	0x04, 0x11
        /*015e*/ 	.short	(.L_182 - .L_181)
	.align		4
.L_181:
        /*0160*/ 	.word	index@($__internal_39_$__cuda_sm20_rem_u64)
        /*0164*/ 	.word	0x00000000


	//----- nvinfo : EIATTR_FRAME_SIZE
	.align		4
.L_182:
        /*0168*/ 	.byte	0x04, 0x11
        /*016a*/ 	.short	(.L_184 - .L_183)
	.align		4
.L_183:
        /*016c*/ 	.word	index@($__internal_38_$__cuda_sm20_div_u64)
        /*0170*/ 	.word	0x00000000


	//----- nvinfo : EIATTR_FRAME_SIZE
	.align		4
.L_184:
        /*0174*/ 	.byte	0x04, 0x11
        /*0176*/ 	.short	(.L_186 - .L_185)
	.align		4
.L_185:
        /*0178*/ 	.word	index@(_ZN2at6native13reduce_kernelILi256ELi2ENS0_8ReduceOpIhNS0_9ArgMaxOpsIhEEjlLi4ELi4EEEEEvT1_)
        /*017c*/ 	.word	0x00000000


	//----- nvinfo : EIATTR_REGCOUNT
	.align		4
.L_186:
        /*0180*/ 	.byte	0x04, 0x2f
        /*0182*/ 	.short	(.L_188 - .L_187)
	.align		4
.L_187:
        /*0184*/ 	.word	index@(_ZN2at6native13reduce_kernelILi512ELi1ENS0_8ReduceOpIhNS0_9ArgMaxOpsIhEEjlLi4ELi4EEEEEvT1_)
        /*0188*/ 	.word	0x00000020


	//----- nvinfo : EIATTR_FRAME_SIZE
	.align		4
.L_188:
        /*018c*/ 	.byte	0x04, 0x11
        /*018e*/ 	.short	(.L_190 - .L_189)
	.align		4
.L_189:
        /*0190*/ 	.word	index@($__internal_37_$__cuda_sm20_rem_u64)
        /*0194*/ 	.word	0x00000008


	//----- nvinfo : EIATTR_FRAME_SIZE
	.align		4
.L_190:
        /*0198*/ 	.byte	0x04, 0x11
        /*019a*/ 	.short	(.L_192 - .L_191)
	.align		4
.L_191:
        /*019c*/ 	.word	index@($__internal_36_$__cuda_sm20_div_u64)
        /*01a0*/ 	.word	0x00000008


	//----- nvinfo : EIATTR_FRAME_SIZE
	.align		4
.L_192:
        /*01a4*/ 	.byte	0x04, 0x11
        /*01a6*/ 	.short	(.L_194 - .L_193)
	.align		4
.L_193:
        /*01a8*/ 	.word	index@(_ZN2at6native13reduce_kernelILi512ELi1ENS0_8ReduceOpIhNS0_9ArgMaxOpsIhEEjlLi4ELi4EEEEEvT1_)
        /*01ac*/ 	.word	0x00000008


	//----- nvinfo : EIATTR_REGCOUNT
	.align		4
.L_194:
        /*01b0*/ 	.byte	0x04, 0x2f
        /*01b2*/ 	.short	(.L_196 - .L_195)
	.align		4
.L_195:
        /*01b4*/ 	.word	index@(_ZN2at6native13reduce_kernelILi128ELi4ENS0_8ReduceOpIaNS0_9ArgMaxOpsIaEEjlLi4ELi4EEEEEvT1_)
        /*01b8*/ 	.word	0x00000060


	//----- nvinfo : EIATTR_FRAME_SIZE
	.align		4
.L_196:
        /*01bc*/ 	.byte	0x04, 0x11
        /*01be*/ 	.short	(.L_198 - .L_197)
	.align		4
.L_197:
        /*01c0*/ 	.word	index@($__internal_35_$__cuda_sm20_rem_u64)
        /*01c4*/ 	.word	0x00000000


	//----- nvinfo : EIATTR_FRAME_SIZE
	.align		4
.L_198:
        /*01c8*/ 	.byte	0x04, 0x11
        /*01ca*/ 	.short	(.L_200 - .L_199)
	.align		4
.L_199:
        /*01cc*/ 	.word	index@($__internal_34_$__cuda_sm20_div_u64)
        /*01d0*/ 	.word	0x00000000


	//----- nvinfo : EIATTR_FRAME_SIZE
	.align		4
.L_200:
        /*01d4*/ 	.byte	0x04, 0x11
        /*01d6*/ 	.short	(.L_202 - .L_201)
	.align		4
.L_201:
        /*01d8*/ 	.word	index@(_ZN2at6native13reduce_kernelILi128ELi4ENS0_8ReduceOpIaNS0_9ArgMaxOpsIaEEjlLi4ELi4EEEEEvT1_)
        /*01dc*/ 	.word	0x00000000


	//----- nvinfo : EIATTR_REGCOUNT
	.align		4
.L_202:
        /*01e0*/ 	.byte	0x04, 0x2f
        /*01e2*/ 	.short	(.L_204 - .L_203)
	.align		4
.L_203:
        /*01e4*/ 	.word	index@(_ZN2at6native13reduce_kernelILi256ELi2ENS0_8ReduceOpIaNS0_9ArgMaxOpsIaEEjlLi4ELi4EEEEEvT1_)
        /*01e8*/ 	.word	0x00000038


	//----- nvinfo : EIATTR_FRAME_SIZE
	.align		4
.L_204:
        /*01ec*/ 	.byte	0x04, 0x11
        /*01ee*/ 	.short	(.L_206 - .L_205)
	.align		4
.L_205:
        /*01f0*/ 	.word	index@($__internal_33_$__cuda_sm20_rem_u64)
        /*01f4*/ 	.word	0x00000000


	//----- nvinfo : EIATTR_FRAME_SIZE
	.align		4
.L_206:
        /*01f8*/ 	.byte	0x04, 0x11
        /*01fa*/ 	.short	(.L_208 - .L_207)
	.align		4
.L_207:
        /*01fc*/ 	.word	index@($__internal_32_$__cuda_sm20_div_u64)
        /*0200*/ 	.word	0x00000000


	//----- nvinfo : EIATTR_FRAME_SIZE
	.align		4
.L_208:
        /*0204*/ 	.byte	0x04, 0x11
        /*0206*/ 	.short	(.L_210 - .L_209)
	.align		4
.L_209:
        /*0208*/ 	.word	index@(_ZN2at6native13reduce_kernelILi256ELi2ENS0_8ReduceOpIaNS0_9ArgMaxOpsIaEEjlLi4ELi4EEEEEvT1_)
        /*020c*/ 	.word	0x00000000


	//----- nvinfo : EIATTR_REGCOUNT
	.align		4
.L_210:
        /*0210*/ 	.byte	0x04, 0x2f
        /*0212*/ 	.short	(.L_212 - .L_211)
	.align		4
.L_211:
        /*0214*/ 	.word	index@(_ZN2at6native13reduce_kernelILi512ELi1ENS0_8ReduceOpIaNS0_9ArgMaxOpsIaEEjlLi4ELi4EEEEEvT1_)
        /*0218*/ 	.word	0x00000020


	//----- nvinfo : EIATTR_FRAME_SIZE
	.align		4
.L_212:
        /*021c*/ 	.byte	0x04, 0x11
        /*021e*/ 	.short	(.L_214 - .L_213)
	.align		4
.L_213:
        /*0220*/ 	.word	index@($__internal_31_$__cuda_sm20_rem_u64)
        /*0224*/ 	.word	0x00000008


	//----- nvinfo : EIATTR_FRAME_SIZE
	.align		4
.L_214:
        /*0228*/ 	.byte	0x04, 0x11
        /*022a*/ 	.short	(.L_216 - .L_215)
	.align		4
.L_215:
        /*022c*/ 	.word	index@($__internal_30_$__cuda_sm20_div_u64)
        /*0230*/ 	.word	0x00000008


	//----- nvinfo : EIATTR_FRAME_SIZE
	.align		4
.L_216:
        /*0234*/ 	.byte	0x04, 0x11
        /*0236*/ 	.short	(.L_218 - .L_217)
	.align		4
.L_217:
        /*0238*/ 	.word	index@(_ZN2at6native13reduce_kernelILi512ELi1ENS0_8ReduceOpIaNS0_9ArgMaxOpsIaEEjlLi4ELi4EEEEEvT1_)
        /*023c*/ 	.word	0x00000008


	//----- nvinfo : EIATTR_REGCOUNT
	.align		4
.L_218:
        /*0240*/ 	.byte	0x04, 0x2f
        /*0242*/ 	.short	(.L_220 - .L_219)
	.align		4
.L_219:
        /*0244*/ 	.word	index@(_ZN2at6native13reduce_kernelILi128ELi4ENS0_8ReduceOpIiNS0_9ArgMaxOpsIiEEjlLi4ELi4EEEEEvT1_)
        /*0248*/ 	.word	0x0000005e


	//----- nvinfo : EIATTR_FRAME_SIZE
	.align		4
.L_220:
        /*024c*/ 	.byte	0x04, 0x11
        /*024e*/ 	.short	(.L_222 - .L_221)
	.align		4
.L_221:
        /*0250*/ 	.word	index@($__internal_29_$__cuda_sm20_rem_u64)
        /*0254*/ 	.word	0x00000000


	//----- nvinfo : EIATTR_FRAME_SIZE
	.align		4
.L_222:
        /*0258*/ 	.byte	0x04, 0x11
        /*025a*/ 	.short	(.L_224 - .L_223)
	.align		4
.L_223:
        /*025c*/ 	.word	index@($__internal_28_$__cuda_sm20_div_u64)
        /*0260*/ 	.word	0x00000000


	//----- nvinfo : EIATTR_FRAME_SIZE
	.align		4
.L_224:
        /*0264*/ 	.byte	0x04, 0x11
        /*0266*/ 	.short	(.L_226 - .L_225)
	.align		4
.L_225:
        /*0268*/ 	.word	index@(_ZN2at6native13reduce_kernelILi128ELi4ENS0_8ReduceOpIiNS0_9ArgMaxOpsIiEEjlLi4ELi4EEEEEvT1_)
        /*026c*/ 	.word	0x00000000


	//----- nvinfo : EIATTR_REGCOUNT
	.align		4
.L_226:
        /*0270*/ 	.byte	0x04, 0x2f
        /*0272*/ 	.short	(.L_228 - .L_227)
	.align		4
.L_227:
        /*0274*/ 	.word	index@(_ZN2at6native13reduce_kernelILi256ELi2ENS0_8ReduceOpIiNS0_9ArgMaxOpsIiEEjlLi4ELi4EEEEEvT1_)
        /*0278*/ 	.word	0x00000038


	//----- nvinfo : EIATTR_FRAME_SIZE
	.align		4
.L_228:
        /*027c*/ 	.byte	0x04, 0x11
        /*027e*/ 	.short	(.L_230 - .L_229)
	.align		4
.L_229:
        /*0280*/ 	.word	index@($__internal_27_$__cuda_sm20_rem_u64)
        /*0284*/ 	.word	0x00000000


	//----- nvinfo : EIATTR_FRAME_SIZE
	.align		4
.L_230:
        /*0288*/ 	.byte	0x04, 0x11
        /*028a*/ 	.short	(.L_232 - .L_231)
	.align		4
.L_231:
        /*028c*/ 	.word	index@($__internal_26_$__cuda_sm20_div_u64)
        /*0290*/ 	.word	0x00000000


	//----- nvinfo : EIATTR_FRAME_SIZE
	.align		4
.L_232:
        /*0294*/ 	.byte	0x04, 0x11
        /*0296*/ 	.short	(.L_234 - .L_233)
	.align		4
.L_233:
        /*0298*/ 	.word	index@(_ZN2at6native13reduce_kernelILi256ELi2ENS0_8ReduceOpIiNS0_9ArgMaxOpsIiEEjlLi4ELi4EEEEEvT1_)
        /*029c*/ 	.word	0x00000000


	//----- nvinfo : EIATTR_REGCOUNT
	.align		4
.L_234:
        /*02a0*/ 	.byte	0x04, 0x2f
        /*02a2*/ 	.short	(.L_236 - .L_235)
	.align		4
.L_235:
        /*02a4*/ 	.word	index@(_ZN2at6native13reduce_kernelILi512ELi1ENS0_8ReduceOpIiNS0_9ArgMaxOpsIiEEjlLi4ELi4EEEEEvT1_)
        /*02a8*/ 	.word	0x00000020


	//----- nvinfo : EIATTR_FRAME_SIZE
	.align		4
.L_236:
        /*02ac*/ 	.byte	0x04, 0x11
        /*02ae*/ 	.short	(.L_238 - .L_237)
	.align		4
.L_237:
        /*02b0*/ 	.word	index@($__internal_25_$__cuda_sm20_rem_u64)
        /*02b4*/ 	.word	0x00000000


	//----- nvinfo : EIATTR_FRAME_SIZE
	.align		4
.L_238:
        /*02b8*/ 	.byte	0x04, 0x11
        /*02ba*/ 	.short	(.L_240 - .L_239)
	.align		4
.L_239:
        /*02bc*/ 	.word	index@($__internal_24_$__cuda_sm20_div_u64)
        /*02c0*/ 	.word	0x00000000


	//----- nvinfo : EIATTR_FRAME_SIZE
	.align		4
.L_240:
        /*02c4*/ 	.byte	0x04, 0x11
        /*02c6*/ 	.short	(.L_242 - .L_241)
	.align		4
.L_241:
        /*02c8*/ 	.word	index@(_ZN2at6native13reduce_kernelILi512ELi1ENS0_8ReduceOpIiNS0_9ArgMaxOpsIiEEjlLi4ELi4EEEEEvT1_)
        /*02cc*/ 	.word	0x00000000


	//----- nvinfo : EIATTR_REGCOUNT
	.align		4
.L_242:
        /*02d0*/ 	.byte	0x04, 0x2f
        /*02d2*/ 	.short	(.L_244 - .L_243)
	.align		4
.L_243:
        /*02d4*/ 	.word	index@(_ZN2at6native13reduce_kernelILi128ELi4ENS0_8ReduceOpIlNS0_9ArgMaxOpsIlEEjlLi4ELi4EEEEEvT1_)
        /*02d8*/ 	.word	0x0000007b


	//----- nvinfo : EIATTR_FRAME_SIZE
	.align		4
.L_244:
        /*02dc*/ 	.byte	0x04, 0x11
        /*02de*/ 	.short	(.L_246 - .L_245)
	.align		4
.L_245:
        /*02e0*/ 	.word	index@($__internal_23_$__cuda_sm20_rem_u64)
        /*02e4*/ 	.word	0x00000000


	//----- nvinfo : EIATTR_FRAME_SIZE
	.align		4
.L_246:
        /*02e8*/ 	.byte	0x04, 0x11
        /*02ea*/ 	.short	(.L_248 - .L_247)
	.align		4
.L_247:
        /*02ec*/ 	.word	index@($__internal_22_$__cuda_sm20_div_u64)
        /*02f0*/ 	.word	0x00000000


	//----- nvinfo : EIATTR_FRAME_SIZE
	.align		4
.L_248:
        /*02f4*/ 	.byte	0x04, 0x11
        /*02f6*/ 	.short	(.L_250 - .L_249)
	.align		4
.L_249:
        /*02f8*/ 	.word	index@(_ZN2at6native13reduce_kernelILi128ELi4ENS0_8ReduceOpIlNS0_9ArgMaxOpsIlEEjlLi4ELi4EEEEEvT1_)
        /*02fc*/ 	.word	0x00000000


	//----- nvinfo : EIATTR_REGCOUNT
	.align		4
.L_250:
        /*0300*/ 	.byte	0x04, 0x2f
        /*0302*/ 	.short	(.L_252 - .L_251)
	.align		4
.L_251:
        /*0304*/ 	.word	index@(_ZN2at6native13reduce_kernelILi256ELi2ENS0_8ReduceOpIlNS0_9ArgMaxOpsIlEEjlLi4ELi4EEEEEvT1_)
        /*0308*/ 	.word	0x00000040


	//----- nvinfo : EIATTR_FRAME_SIZE
	.align		4
.L_252:
        /*030c*/ 	.byte	0x04, 0x11
        /*030e*/ 	.short	(.L_254 - .L_253)
	.align		4
.L_253:
        /*0310*/ 	.word	index@($__internal_21_$__cuda_sm20_rem_u64)
        /*0314*/ 	.word	0x00000010


	//----- nvinfo : EIATTR_FRAME_SIZE
	.align		4
.L_254:
        /*0318*/ 	.byte	0x04, 0x11
        /*031a*/ 	.short	(.L_256 - .L_255)
	.align		4
.L_255:
        /*031c*/ 	.word	index@($__internal_20_$__cuda_sm20_div_u64)
        /*0320*/ 	.word	0x00000010


	//----- nvinfo : EIATTR_FRAME_SIZE
	.align		4
.L_256:
        /*0324*/ 	.byte	0x04, 0x11
        /*0326*/ 	.short	(.L_258 - .L_257)
	.align		4
.L_257:
        /*0328*/ 	.word	index@(_ZN2at6native13reduce_kernelILi256ELi2ENS0_8ReduceOpIlNS0_9ArgMaxOpsIlEEjlLi4ELi4EEEEEvT1_)
        /*032c*/ 	.word	0x00000010


	//----- nvinfo : EIATTR_REGCOUNT
	.align		4
.L_258:
        /*0330*/ 	.byte	0x04, 0x2f
        /*0332*/ 	.short	(.L_260 - .L_259)
	.align		4
.L_259:
        /*0334*/ 	.word	index@(_ZN2at6native13reduce_kernelILi512ELi1ENS0_8ReduceOpIlNS0_9ArgMaxOpsIlEEjlLi4ELi4EEEEEvT1_)
        /*0338*/ 	.word	0x00000020


	//----- nvinfo : EIATTR_FRAME_SIZE
	.align		4
.L_260:
        /*033c*/ 	.byte	0x04, 0x11
        /*033e*/ 	.short	(.L_262 - .L_261)
	.align		4
.L_261:
        /*0340*/ 	.word	index@($__internal_19_$__cuda_sm20_rem_u64)
        /*0344*/ 	.word	0x00000018


	//----- nvinfo : EIATTR_FRAME_SIZE
	.align		4
.L_262:
        /*0348*/ 	.byte	0x04, 0x11
        /*034a*/ 	.short	(.L_264 - .L_263)
	.align		4
.L_263:
        /*034c*/ 	.word	index@($__internal_18_$__cuda_sm20_div_u64)
        /*0350*/ 	.word	0x00000018


	//----- nvinfo : EIATTR_FRAME_SIZE
	.align		4
.L_264:
        /*0354*/ 	.byte	0x04, 0x11
        /*0356*/ 	.short	(.L_266 - .L_265)
	.align		4
.L_265:
        /*0358*/ 	.word	index@(_ZN2at6native13reduce_kernelILi512ELi1ENS0_8ReduceOpIlNS0_9ArgMaxOpsIlEEjlLi4ELi4EEEEEvT1_)
        /*035c*/ 	.word	0x00000018


	//----- nvinfo : EIATTR_REGCOUNT
	.align		4
.L_266:
        /*0360*/ 	.byte	0x04, 0x2f
        /*0362*/ 	.short	(.L_268 - .L_267)
	.align		4
.L_267:
        /*0364*/ 	.word	index@(_ZN2at6native13reduce_kernelILi128ELi4ENS0_8ReduceOpIsNS0_9ArgMaxOpsIsEEjlLi4ELi4EEEEEvT1_)
        /*0368*/ 	.word	0x0000005f


	//----- nvinfo : EIATTR_FRAME_SIZE
	.align		4
.L_268:
        /*036c*/ 	.byte	0x04, 0x11
        /*036e*/ 	.short	(.L_270 - .L_269)
	.align		4
.L_269:
        /*0370*/ 	.word	index@($__internal_17_$__cuda_sm20_rem_u64)
        /*0374*/ 	.word	0x00000000


	//----- nvinfo : EIATTR_FRAME_SIZE
	.align		4
.L_270:
        /*0378*/ 	.byte	0x04, 0x11
        /*037a*/ 	.short	(.L_272 - .L_271)
	.align		4
.L_271:
        /*037c*/ 	.word	index@($__internal_16_$__cuda_sm20_div_u64)
        /*0380*/ 	.word	0x00000000


	//----- nvinfo : EIATTR_FRAME_SIZE
	.align		4
.L_272:
        /*0384*/ 	.byte	0x04, 0x11
        /*0386*/ 	.short	(.L_274 - .L_273)
	.align		4
.L_273:
        /*0388*/ 	.word	index@(_ZN2at6native13reduce_kernelILi128ELi4ENS0_8ReduceOpIsNS0_9ArgMaxOpsIsEEjlLi4ELi4EEEEEvT1_)
        /*038c*/ 	.word	0x00000000


	//----- nvinfo : EIATTR_REGCOUNT
	.align		4
.L_274:
        /*0390*/ 	.byte	0x04, 0x2f
        /*0392*/ 	.short	(.L_276 - .L_275)
	.align		4
.L_275:
        /*0394*/ 	.word	index@(_ZN2at6native13reduce_kernelILi256ELi2ENS0_8ReduceOpIsNS0_9ArgMaxOpsIsEEjlLi4ELi4EEEEEvT1_)
        /*0398*/ 	.word	0x00000038


	//----- nvinfo : EIATTR_FRAME_SIZE
	.align		4
.L_276:
        /*039c*/ 	.byte	0x04, 0x11
        /*039e*/ 	.short	(.L_278 - .L_277)
	.align		4
.L_277:
        /*03a0*/ 	.word	index@($__internal_15_$__cuda_sm20_rem_u64)
        /*03a4*/ 	.word	0x00000000


	//----- nvinfo : EIATTR_FRAME_SIZE
	.align		4
.L_278:
        /*03a8*/ 	.byte	0x04, 0x11
        /*03aa*/ 	.short	(.L_280 - .L_279)
	.align		4
.L_279:
        /*03ac*/ 	.word	index@($__internal_14_$__cuda_sm20_div_u64)
        /*03b0*/ 	.word	0x00000000


	//----- nvinfo : EIATTR_FRAME_SIZE
	.align		4
.L_280:
        /*03b4*/ 	.byte	0x04, 0x11
        /*03b6*/ 	.short	(.L_282 - .L_281)
	.align		4
.L_281:
        /*03b8*/ 	.word	index@(_ZN2at6native13reduce_kernelILi256ELi2ENS0_8ReduceOpIsNS0_9ArgMaxOpsIsEEjlLi4ELi4EEEEEvT1_)
        /*03bc*/ 	.word	0x00000000


	//----- nvinfo : EIATTR_REGCOUNT
	.align		4
.L_282:
        /*03c0*/ 	.byte	0x04, 0x2f
        /*03c2*/ 	.short	(.L_284 - .L_283)
	.align		4
.L_283:
        /*03c4*/ 	.word	index@(_ZN2at6native13reduce_kernelILi512ELi1ENS0_8ReduceOpIsNS0_9ArgMaxOpsIsEEjlLi4ELi4EEEEEvT1_)
        /*03c8*/ 	.word	0x00000020


	//----- nvinfo : EIATTR_FRAME_SIZE
	.align		4
.L_284:
        /*03cc*/ 	.byte	0x04, 0x11
        /*03ce*/ 	.short	(.L_286 - .L_285)
	.align		4
.L_285:
        /*03d0*/ 	.word	index@($__internal_13_$__cuda_sm20_rem_u64)
        /*03d4*/ 	.word	0x00000000


	//----- nvinfo : EIATTR_FRAME_SIZE
	.align		4
.L_286:
        /*03d8*/ 	.byte	0x04, 0x11
        /*03da*/ 	.short	(.L_288 - .L_287)
	.align		4
.L_287:
        /*03dc*/ 	.word	index@($__internal_12_$__cuda_sm20_div_u64)
        /*03e0*/ 	.word	0x00000000


	//----- nvinfo : EIATTR_FRAME_SIZE
	.align		4
.L_288:
        /*03e4*/ 	.byte	0x04, 0x11
        /*03e6*/ 	.short	(.L_290 - .L_289)
	.align		4
.L_289:
        /*03e8*/ 	.word	index@(_ZN2at6native13reduce_kernelILi512ELi1ENS0_8ReduceOpIsNS0_9ArgMaxOpsIsEEjlLi4ELi4EEEEEvT1_)
        /*03ec*/ 	.word	0x00000000


	//----- nvinfo : EIATTR_REGCOUNT
	.align		4
.L_290:
        /*03f0*/ 	.byte	0x04, 0x2f
        /*03f2*/ 	.short	(.L_292 - .L_291)
	.align		4
.L_291:
        /*03f4*/ 	.word	index@(_ZN2at6native13reduce_kernelILi128ELi4ENS0_8ReduceOpIdNS0_9ArgMaxOpsIdEEjlLi4ELi4EEEEEvT1_)
        /*03f8*/ 	.word	0x00000077


	//----- nvinfo : EIATTR_FRAME_SIZE
	.align		4
.L_292:
        /*03fc*/ 	.byte	0x04, 0x11
        /*03fe*/ 	.short	(.L_294 - .L_293)
	.align		4
.L_293:
        /*0400*/ 	.word	index@($__internal_11_$__cuda_sm20_rem_u64)
        /*0404*/ 	.word	0x00000000


	//----- nvinfo : EIATTR_FRAME_SIZE
	.align		4
.L_294:
        /*0408*/ 	.byte	0x04, 0x11
        /*040a*/ 	.short	(.L_296 - .L_295)
	.align		4
.L_295:
        /*040c*/ 	.word	index@($__internal_10_$__cuda_sm20_div_u64)
        /*0410*/ 	.word	0x00000000


	//----- nvinfo : EIATTR_FRAME_SIZE
	.align		4
.L_296:
        /*0414*/ 	.byte	0x04, 0x11
        /*0416*/ 	.short	(.L_298 - .L_297)
	.align		4
.L_297:
        /*0418*/ 	.word	index@(_ZN2at6native13reduce_kernelILi128ELi4ENS0_8ReduceOpIdNS0_9ArgMaxOpsIdEEjlLi4ELi4EEEEEvT1_)
        /*041c*/ 	.word	0x00000000


	//----- nvinfo : EIATTR_REGCOUNT
	.align		4
.L_298:
        /*0420*/ 	.byte	0x04, 0x2f
        /*0422*/ 	.short	(.L_300 - .L_299)
	.align		4
.L_299:
        /*0424*/ 	.word	index@(_ZN2at6native13reduce_kernelILi256ELi2ENS0_8ReduceOpIdNS0_9ArgMaxOpsIdEEjlLi4ELi4EEEEEvT1_)
        /*0428*/ 	.word	0x00000040


	//----- nvinfo : EIATTR_FRAME_SIZE
	.align		4
.L_300:
        /*042c*/ 	.byte	0x04, 0x11
        /*042e*/ 	.short	(.L_302 - .L_301)
	.align		4
.L_301:
        /*0430*/ 	.word	index@($__internal_9_$__cuda_sm20_rem_u64)
        /*0434*/ 	.word	0x00000000


	//----- nvinfo : EIATTR_FRAME_SIZE
	.align		4
.L_302:
        /*0438*/ 	.byte	0x04, 0x11
        /*043a*/ 	.short	(.L_304 - .L_303)
	.align		4
.L_303:
        /*043c*/ 	.word	index@($__internal_8_$__cuda_sm20_div_u64)
        /*0440*/ 	.word	0x00000000


	//----- nvinfo : EIATTR_FRAME_SIZE
	.align		4
.L_304:
        /*0444*/ 	.byte	0x04, 0x11
        /*0446*/ 	.short	(.L_306 - .L_305)
	.align		4
.L_305:
        /*0448*/ 	.word	index@(_ZN2at6native13reduce_kernelILi256ELi2ENS0_8ReduceOpIdNS0_9ArgMaxOpsIdEEjlLi4ELi4EEEEEvT1_)
        /*044c*/ 	.word	0x00000000


	//----- nvinfo : EIATTR_REGCOUNT
	.align		4
.L_306:
        /*0450*/ 	.byte	0x04, 0x2f
        /*0452*/ 	.short	(.L_308 - .L_307)
	.align		4
.L_307:
        /*0454*/ 	.word	index@(_ZN2at6native13reduce_kernelILi512ELi1ENS0_8ReduceOpIdNS0_9ArgMaxOpsIdEEjlLi4ELi4EEEEEvT1_)
        /*0458*/ 	.word	0x00000020


	//----- nvinfo : EIATTR_FRAME_SIZE
	.align		4
.L_308:
        /*045c*/ 	.byte	0x04, 0x11
        /*045e*/ 	.short	(.L_310 - .L_309)
	.align		4
.L_309:
        /*0460*/ 	.word	index@($__internal_7_$__cuda_sm20_rem_u64)
        /*0464*/ 	.word	0x00000020


	//----- nvinfo : EIATTR_FRAME_SIZE
	.align		4
.L_310:
        /*0468*/ 	.byte	0x04, 0x11
        /*046a*/ 	.short	(.L_312 - .L_311)
	.align		4
.L_311:
        /*046c*/ 	.word	index@($__internal_6_$__cuda_sm20_div_u64)
        /*0470*/ 	.word	0x00000020


	//----- nvinfo : EIATTR_FRAME_SIZE
	.align		4
.L_312:
        /*0474*/ 	.byte	0x04, 0x11
        /*0476*/ 	.short	(.L_314 - .L_313)
	.align		4
.L_313:
        /*0478*/ 	.word	index@(_ZN2at6native13reduce_kernelILi512ELi1ENS0_8ReduceOpIdNS0_9ArgMaxOpsIdEEjlLi4ELi4EEEEEvT1_)
        /*047c*/ 	.word	0x00000020


	//----- nvinfo : EIATTR_REGCOUNT
	.align		4
.L_314:
        /*0480*/ 	.byte	0x04, 0x2f
        /*0482*/ 	.short	(.L_316 - .L_315)
	.align		4
.L_315:
        /*0484*/ 	.word	index@(_ZN2at6native13reduce_kernelILi128ELi4ENS0_8ReduceOpIfNS0_9ArgMaxOpsIfEEjlLi4ELi4EEEEEvT1_)
        /*0488*/ 	.word	0x00000053


	//----- nvinfo : EIATTR_FRAME_SIZE
	.align		4
.L_316:
        /*048c*/ 	.byte	0x04, 0x11
        /*048e*/ 	.short	(.L_318 - .L_317)
	.align		4
.L_317:
        /*0490*/ 	.word	index@($__internal_5_$__cuda_sm20_rem_u64)
        /*0494*/ 	.word	0x00000000


	//----- nvinfo : EIATTR_FRAME_SIZE
	.align		4
.L_318:
        /*0498*/ 	.byte	0x04, 0x11
        /*049a*/ 	.short	(.L_320 - .L_319)
	.align		4
.L_319:
        /*049c*/ 	.word	index@($__internal_4_$__cuda_sm20_div_u64)
        /*04a0*/ 	.word	0x00000000


	//----- nvinfo : EIATTR_FRAME_SIZE
	.align		4
.L_320:
        /*04a4*/ 	.byte	0x04, 0x11
        /*04a6*/ 	.short	(.L_322 - .L_321)
	.align		4
.L_321:
        /*04a8*/ 	.word	index@(_ZN2at6native13reduce_kernelILi128ELi4ENS0_8ReduceOpIfNS0_9ArgMaxOpsIfEEjlLi4ELi4EEEEEvT1_)
        /*04ac*/ 	.word	0x00000000


	//----- nvinfo : EIATTR_REGCOUNT
	.align		4
.L_322:
        /*04b0*/ 	.byte	0x04, 0x2f
        /*04b2*/ 	.short	(.L_324 - .L_323)
	.align		4
.L_323:
        /*04b4*/ 	.word	index@(_ZN2at6native13reduce_kernelILi256ELi2ENS0_8ReduceOpIfNS0_9ArgMaxOpsIfEEjlLi4ELi4EEEEEvT1_)
        /*04b8*/ 	.word	0x00000036


	//----- nvinfo : EIATTR_FRAME_SIZE
	.align		4
.L_324:
        /*04bc*/ 	.byte	0x04, 0x11
        /*04be*/ 	.short	(.L_326 - .L_325)
	.align		4
.L_325:
        /*04c0*/ 	.word	index@($__internal_3_$__cuda_sm20_rem_u64)
        /*04c4*/ 	.word	0x00000000


	//----- nvinfo : EIATTR_FRAME_SIZE
	.align		4
.L_326:
        /*04c8*/ 	.byte	0x04, 0x11
        /*04ca*/ 	.short	(.L_328 - .L_327)
	.align		4
.L_327:
        /*04cc*/ 	.word	index@($__internal_2_$__cuda_sm20_div_u64)
        /*04d0*/ 	.word	0x00000000


	//----- nvinfo : EIATTR_FRAME_SIZE
	.align		4
.L_328:
        /*04d4*/ 	.byte	0x04, 0x11
        /*04d6*/ 	.short	(.L_330 - .L_329)
	.align		4
.L_329:
        /*04d8*/ 	.word	index@(_ZN2at6native13reduce_kernelILi256ELi2ENS0_8ReduceOpIfNS0_9ArgMaxOpsIfEEjlLi4ELi4EEEEEvT1_)
        /*04dc*/ 	.word	0x00000000


	//----- nvinfo : EIATTR_REGCOUNT
	.align		4
.L_330:
        /*04e0*/ 	.byte	0x04, 0x2f
        /*04e2*/ 	.short	(.L_332 - .L_331)
	.align		4
.L_331:
        /*04e4*/ 	.word	index@(_ZN2at6native13reduce_kernelILi512ELi1ENS0_8ReduceOpIfNS0_9ArgMaxOpsIfEEjlLi4ELi4EEEEEvT1_)
        /*04e8*/ 	.word	0x00000020


	//----- nvinfo : EIATTR_FRAME_SIZE
	.align		4
.L_332:
        /*04ec*/ 	.byte	0x04, 0x11
        /*04ee*/ 	.short	(.L_334 - .L_333)
	.align		4
.L_333:
        /*04f0*/ 	.word	index@($__internal_1_$__cuda_sm20_rem_u64)
        /*04f4*/ 	.word	0x00000000


	//----- nvinfo : EIATTR_FRAME_SIZE
	.align		4
.L_334:
        /*04f8*/ 	.byte	0x04, 0x11
        /*04fa*/ 	.short	(.L_336 - .L_335)
	.align		4
.L_335:
        /*04fc*/ 	.word	index@($__internal_0_$__cuda_sm20_div_u64)
        /*0500*/ 	.word	0x00000000


	//----- nvinfo : EIATTR_FRAME_SIZE
	.align		4
.L_336:
        /*0504*/ 	.byte	0x04, 0x11
        /*0506*/ 	.short	(.L_338 - .L_337)
	.align		4
.L_337:
        /*0508*/ 	.word	index@(_ZN2at6native13reduce_kernelILi512ELi1ENS0_8ReduceOpIfNS0_9ArgMaxOpsIfEEjlLi4ELi4EEEEEvT1_)
        /*050c*/ 	.word	0x00000000


	//----- nvinfo : EIATTR_MIN_STACK_SIZE
	.align		4
.L_338:
        /*0510*/ 	.byte	0x04, 0x12
        /*0512*/ 	.short	(.L_340 - .L_339)
	.align		4
.L_339:
        /*0514*/ 	.word	index@(_ZN2at6native13reduce_kernelILi512ELi1ENS0_8ReduceOpIfNS0_9ArgMaxOpsIfEEjlLi4ELi4EEEEEvT1_)
        /*0518*/ 	.word	0x00000000


	//----- nvinfo : EIATTR_MIN_STACK_SIZE
	.align		4
.L_340:
        /*051c*/ 	.byte	0x04, 0x12
        /*051e*/ 	.short	(.L_342 - .L_341)
	.align		4
.L_341:
        /*0520*/ 	.word	index@(_ZN2at6native13reduce_kernelILi256ELi2ENS0_8ReduceOpIfNS0_9ArgMaxOpsIfEEjlLi4ELi4EEEEEvT1_)
        /*0524*/ 	.word	0x00000000


	//----- nvinfo : EIATTR_MIN_STACK_SIZE
	.align		4
.L_342:
        /*0528*/ 	.byte	0x04, 0x12
        /*052a*/ 	.short	(.L_344 - .L_343)
	.align		4
.L_343:
        /*052c*/ 	.word	index@(_ZN2at6native13reduce_kernelILi128ELi4ENS0_8ReduceOpIfNS0_9ArgMaxOpsIfEEjlLi4ELi4EEEEEvT1_)
        /*0530*/ 	.word	0x00000000


	//----- nvinfo : EIATTR_MIN_STACK_SIZE
	.align		4
.L_344:
        /*0534*/ 	.byte	0x04, 0x12
        /*0536*/ 	.short	(.L_346 - .L_345)
	.align		4
.L_345:
        /*0538*/ 	.word	index@(_ZN2at6native13reduce_kernelILi512ELi1ENS0_8ReduceOpIdNS0_9ArgMaxOpsIdEEjlLi4ELi4EEEEEvT1_)
        /*053c*/ 	.word	0x00000020


	//----- nvinfo : EIATTR_MIN_STACK_SIZE
	.align		4
.L_346:
        /*0540*/ 	.byte	0x04, 0x12
        /*0542*/ 	.short	(.L_348 - .L_347)
	.align		4
.L_347:
        /*0544*/ 	.word	index@(_ZN2at6native13reduce_kernelILi256ELi2ENS0_8ReduceOpIdNS0_9ArgMaxOpsIdEEjlLi4ELi4EEEEEvT1_)
        /*0548*/ 	.word	0x00000000


	//----- nvinfo : EIATTR_MIN_STACK_SIZE
	.align		4
.L_348:
        /*054c*/ 	.byte	0x04, 0x12
        /*054e*/ 	.short	(.L_350 - .L_349)
	.align		4
.L_349:
        /*0550*/ 	.word	index@(_ZN2at6native13reduce_kernelILi128ELi4ENS0_8ReduceOpIdNS0_9ArgMaxOpsIdEEjlLi4ELi4EEEEEvT1_)
        /*0554*/ 	.word	0x00000000


	//----- nvinfo : EIATTR_MIN_STACK_SIZE
	.align		4
.L_350:
        /*0558*/ 	.byte	0x04, 0x12
        /*055a*/ 	.short	(.L_352 - .L_351)
	.align		4
.L_351:
        /*055c*/ 	.word	index@(_ZN2at6native13reduce_kernelILi512ELi1ENS0_8ReduceOpIsNS0_9ArgMaxOpsIsEEjlLi4ELi4EEEEEvT1_)
        /*0560*/ 	.word	0x00000000


	//----- nvinfo : EIATTR_MIN_STACK_SIZE
	.align		4
.L_352:
        /*0564*/ 	.byte	0x04, 0x12
        /*0566*/ 	.short	(.L_354 - .L_353)
	.align		4
.L_353:
        /*0568*/ 	.word	index@(_ZN2at6native13reduce_kernelILi256ELi2ENS0_8ReduceOpIsNS0_9ArgMaxOpsIsEEjlLi4ELi4EEEEEvT1_)
        /*056c*/ 	.word	0x00000000


	//----- nvinfo : EIATTR_MIN_STACK_SIZE
	.align		4
.L_354:
        /*0570*/ 	.byte	0x04, 0x12
        /*0572*/ 	.short	(.L_356 - .L_355)
	.align		4
.L_355:
        /*0574*/ 	.word	index@(_ZN2at6native13reduce_kernelILi128ELi4ENS0_8ReduceOpIsNS0_9ArgMaxOpsIsEEjlLi4ELi4EEEEEvT1_)
        /*0578*/ 	.word	0x00000000


	//----- nvinfo : EIATTR_MIN_STACK_SIZE
	.align		4
.L_356:
        /*057c*/ 	.byte	0x04, 0x12
        /*057e*/ 	.short	(.L_358 - .L_357)
	.align		4
.L_357:
        /*0580*/ 	.word	index@(_ZN2at6native13reduce_kernelILi512ELi1ENS0_8ReduceOpIlNS0_9ArgMaxOpsIlEEjlLi4ELi4EEEEEvT1_)
        /*0584*/ 	.word	0x00000018


	//----- nvinfo : EIATTR_MIN_STACK_SIZE
	.align		4
.L_358:
        /*0588*/ 	.byte	0x04, 0x12
        /*058a*/ 	.short	(.L_360 - .L_359)
	.align		4
.L_359:
        /*058c*/ 	.word	index@(_ZN2at6native13reduce_kernelILi256ELi2ENS0_8ReduceOpIlNS0_9ArgMaxOpsIlEEjlLi4ELi4EEEEEvT1_)
        /*0590*/ 	.word	0x00000010


	//----- nvinfo : EIATTR_MIN_STACK_SIZE
	.align		4
.L_360:
        /*0594*/ 	.byte	0x04, 0x12
        /*0596*/ 	.short	(.L_362 - .L_361)
	.align		4
.L_361:
        /*0598*/ 	.word	index@(_ZN2at6native13reduce_kernelILi128ELi4ENS0_8ReduceOpIlNS0_9ArgMaxOpsIlEEjlLi4ELi4EEEEEvT1_)
        /*059c*/ 	.word	0x00000000


	//----- nvinfo : EIATTR_MIN_STACK_SIZE
	.align		4
.L_362:
        /*05a0*/ 	.byte	0x04, 0x12
        /*05a2*/ 	.short	(.L_364 - .L_363)
	.align		4
.L_363:
        /*05a4*/ 	.word	index@(_ZN2at6native13reduce_kernelILi512ELi1ENS0_8ReduceOpIiNS0_9ArgMaxOpsIiEEjlLi4ELi4EEEEEvT1_)
        /*05a8*/ 	.word	0x00000000


	//----- nvinfo : EIATTR_MIN_STACK_SIZE
	.align		4
.L_364:
        /*05ac*/ 	.byte	0x04, 0x12
        /*05ae*/ 	.short	(.L_366 - .L_365)
	.align		4
.L_365:
        /*05b0*/ 	.word	index@(_ZN2at6native13reduce_kernelILi256ELi2ENS0_8ReduceOpIiNS0_9ArgMaxOpsIiEEjlLi4ELi4EEEEEvT1_)
        /*05b4*/ 	.word	0x00000000


	//----- nvinfo : EIATTR_MIN_STACK_SIZE
	.align		4
.L_366:
        /*05b8*/ 	.byte	0x04, 0x12
        /*05ba*/ 	.short	(.L_368 - .L_367)
	.align		4
.L_367:
        /*05bc*/ 	.word	index@(_ZN2at6native13reduce_kernelILi128ELi4ENS0_8ReduceOpIiNS0_9ArgMaxOpsIiEEjlLi4ELi4EEEEEvT1_)
        /*05c0*/ 	.word	0x00000000


	//----- nvinfo : EIATTR_MIN_STACK_SIZE
	.align		4
.L_368:
        /*05c4*/ 	.byte	0x04, 0x12
        /*05c6*/ 	.short	(.L_370 - .L_369)
	.align		4
.L_369:
        /*05c8*/ 	.word	index@(_ZN2at6native13reduce_kernelILi512ELi1ENS0_8ReduceOpIaNS0_9ArgMaxOpsIaEEjlLi4ELi4EEEEEvT1_)
        /*05cc*/ 	.word	0x00000008


	//----- nvinfo : EIATTR_MIN_STACK_SIZE
	.align		4
.L_370:
        /*05d0*/ 	.byte	0x04, 0x12
        /*05d2*/ 	.short	(.L_372 - .L_371)
	.align		4
.L_371:
        /*05d4*/ 	.word	index@(_ZN2at6native13reduce_kernelILi256ELi2ENS0_8ReduceOpIaNS0_9ArgMaxOpsIaEEjlLi4ELi4EEEEEvT1_)
        /*05d8*/ 	.word	0x00000000


	//----- nvinfo : EIATTR_MIN_STACK_SIZE
	.align		4
.L_372:
        /*05dc*/ 	.byte	0x04, 0x12
        /*05de*/ 	.short	(.L_374 - .L_373)
	.align		4
.L_373:
        /*05e0*/ 	.word	index@(_ZN2at6native13reduce_kernelILi128ELi4ENS0_8ReduceOpIaNS0_9ArgMaxOpsIaEEjlLi4ELi4EEEEEvT1_)
        /*05e4*/ 	.word	0x00000000


	//----- nvinfo : EIATTR_MIN_STACK_SIZE
	.align		4
.L_374:
        /*05e8*/ 	.byte	0x04, 0x12
        /*05ea*/ 	.short	(.L_376 - .L_375)
	.align		4
.L_375:
        /*05ec*/ 	.word	index@(_ZN2at6native13reduce_kernelILi512ELi1ENS0_8ReduceOpIhNS0_9ArgMaxOpsIhEEjlLi4ELi4EEEEEvT1_)
        /*05f0*/ 	.word	0x00000008


	//----- nvinfo : EIATTR_MIN_STACK_SIZE
	.align		4
.L_376:
        /*05f4*/ 	.byte	0x04, 0x12
        /*05f6*/ 	.short	(.L_378 - .L_377)
	.align		4
.L_377:
        /*05f8*/ 	.word	index@(_ZN2at6native13reduce_kernelILi256ELi2ENS0_8ReduceOpIhNS0_9ArgMaxOpsIhEEjlLi4ELi4EEEEEvT1_)
        /*05fc*/ 	.word	0x00000000


	//----- nvinfo : EIATTR_MIN_STACK_SIZE
	.align		4
.L_378:
        /*0600*/ 	.byte	0x04, 0x12
        /*0602*/ 	.short	(.L_380 - .L_379)
	.align		4
.L_379:
        /*0604*/ 	.word	index@(_ZN2at6native13reduce_kernelILi128ELi4ENS0_8ReduceOpIhNS0_9ArgMaxOpsIhEEjlLi4ELi4EEEEEvT1_)
        /*0608*/ 	.word	0x00000000


	//----- nvinfo : EIATTR_MIN_STACK_SIZE
	.align		4
.L_380:
        /*060c*/ 	.byte	0x04, 0x12
        /*060e*/ 	.short	(.L_382 - .L_381)
	.align		4
.L_381:
        /*0610*/ 	.word	index@(_ZN2at6native13reduce_kernelILi512ELi1ENS0_8ReduceOpIN3c108BFloat16ENS0_9ArgMaxOpsIfEEjlLi4ELi4EEEEEvT1_)
        /*0614*/ 	.word	0x00000000


	//----- nvinfo : EIATTR_MIN_STACK_SIZE
	.align		4
.L_382:
        /*0618*/ 	.byte	0x04, 0x12
        /*061a*/ 	.short	(.L_384 - .L_383)
	.align		4
.L_383:
        /*061c*/ 	.word	index@(_ZN2at6native13reduce_kernelILi256ELi2ENS0_8ReduceOpIN3c108BFloat16ENS0_9ArgMaxOpsIfEEjlLi4ELi4EEEEEvT1_)
        /*0620*/ 	.word	0x00000000


	//----- nvinfo : EIATTR_MIN_STACK_SIZE
	.align		4
.L_384:
        /*0624*/ 	.byte	0x04, 0x12
        /*0626*/ 	.short	(.L_386 - .L_385)
	.align		4
.L_385:
        /*0628*/ 	.word	index@(_ZN2at6native13reduce_kernelILi128ELi4ENS0_8ReduceOpIN3c108BFloat16ENS0_9ArgMaxOpsIfEEjlLi4ELi4EEEEEvT1_)
        /*062c*/ 	.word	0x00000000


	//----- nvinfo : EIATTR_MIN_STACK_SIZE
	.align		4
.L_386:
        /*0630*/ 	.byte	0x04, 0x12
        /*0632*/ 	.short	(.L_388 - .L_387)
	.align		4
.L_387:
        /*0634*/ 	.word	index@(_ZN2at6native13reduce_kernelILi512ELi1ENS0_8ReduceOpIN3c104HalfENS0_9ArgMaxOpsIfEEjlLi4ELi4EEEEEvT1_)
        /*0638*/ 	.word	0x00000000


	//----- nvinfo : EIATTR_MIN_STACK_SIZE
	.align		4
.L_388:
        /*063c*/ 	.byte	0x04, 0x12
        /*063e*/ 	.short	(.L_390 - .L_389)
	.align		4
.L_389:
        /*0640*/ 	.word	index@(_ZN2at6native13reduce_kernelILi256ELi2ENS0_8ReduceOpIN3c104HalfENS0_9ArgMaxOpsIfEEjlLi4ELi4EEEEEvT1_)
        /*0644*/ 	.word	0x00000000


	//----- nvinfo : EIATTR_MIN_STACK_SIZE
	.align		4
.L_390:
        /*0648*/ 	.byte	0x04, 0x12
        /*064a*/ 	.short	(.L_392 - .L_391)
	.align		4
.L_391:
        /*064c*/ 	.word	index@(_ZN2at6native13reduce_kernelILi128ELi4ENS0_8ReduceOpIN3c104HalfENS0_9ArgMaxOpsIfEEjlLi4ELi4EEEEEvT1_)
        /*0650*/ 	.word	0x00000000
.L_392:


//--------------------- .nv.compat                --------------------------
	.section	.nv.compat,"",@"SHT_CUDA_COMPAT_INFO"
	.align	4
        /*0000*/ 	.byte	0x02, 0x09, 0x00, 0x00, 0x02, 0x02, 0x01, 0x00, 0x02, 0x05, 0x05, 0x00, 0x03, 0x07, 0x01, 0x01
        /*0010*/ 	.byte	0x02, 0x03, 0x00, 0x00, 0x02, 0x06, 0x01, 0x00, 0x04, 0x0b, 0x08, 0x00, 0x00, 0x00, 0x00, 0x00
        /*0020*/ 	.byte	0x00, 0x00, 0x00, 0x00


//--------------------- .nv.info._ZN2at6native13reduce_kernelILi512ELi1ENS0_8ReduceOpIfNS0_9ArgMaxOpsIfEEjlLi4ELi4EEEEEvT1_ --------------------------
	.section	.nv.info._ZN2at6native13reduce_kernelILi512ELi1ENS0_8ReduceOpIfNS0_9ArgMaxOpsIfEEjlLi4ELi4EEEEEvT1_,"",@"SHT_CUDA_INFO"
	.sectionflags	@""
	.align	4


	//----- nvinfo : EIATTR_CUDA_API_VERSION
	.align		4
        /*0000*/ 	.byte	0x04, 0x37
        /*0002*/ 	.short	(.L_394 - .L_393)
.L_393:
        /*0004*/ 	.word	0x00000082


	//----- nvinfo : EIATTR_KPARAM_INFO
	.align		4
.L_394:
        /*0008*/ 	.byte	0x04, 0x17
        /*000a*/ 	.short	(.L_396 - .L_395)
.L_395:
        /*000c*/ 	.word	0x00000000
        /*0010*/ 	.short	0x0000
        /*0012*/ 	.short	0x0000
        /*0014*/ 	.byte	0x00, 0xf0, 0xa1, 0x10


	//----- nvinfo : EIATTR_SPARSE_MMA_MASK
	.align		4
.L_396:
        /*0018*/ 	.byte	0x03, 0x50
        /*001a*/ 	.short	0x0000


	//----- nvinfo : EIATTR_MAXREG_COUNT
	.align		4
        /*001c*/ 	.byte	0x03, 0x1b
        /*001e*/ 	.short	0x0020


	//----- nvinfo : EIATTR_NUM_BARRIERS
	.align		4
        /*0020*/ 	.byte	0x02, 0x4c
        /*0022*/ 	.byte	0x01
	.zero		1


	//----- nvinfo : EIATTR_EXTERNS
	.align		4
        /*0024*/ 	.byte	0x04, 0x0f
        /*0026*/ 	.short	(.L_398 - .L_397)


	//   ....[0]....
	.align		4
.L_397:
        /*0028*/ 	.word	index@(__assertfail)


	//----- nvinfo : EIATTR_MERCURY_ISA_VERSION
	.align		4
.L_398:
        /*002c*/ 	.byte	0x03, 0x5f
        /*002e*/ 	.short	0x0101


	//----- nvinfo : EIATTR_INT_WARP_WIDE_INSTR_OFFSETS
	.align		4
        /*0030*/ 	.byte	0x04, 0x31
        /*0032*/ 	.short	(.L_400 - .L_399)


	//   ....[0]....
.L_399:
        /*0034*/ 	.word	0x000115e0


	//   ....[1]....
        /*0038*/ 	.word	0x000116d0


	//----- nvinfo : EIATTR_COOP_GROUP_MASK_REGIDS
	.align		4
.L_400:
        /*003c*/ 	.byte	0x04, 0x29
        /*003e*/ 	.short	(.L_402 - .L_401)


	//   ....[0]....
.L_401:
        /*0040*/ 	.word	0xffffffff


	//   ....[1]....
        /*0044*/ 	.word	0xffffffff


	//   ....[2]....
        /*0048*/ 	.word	0xffffffff


	//   ....[3]....
        /*004c*/ 	.word	0xffffffff


	//   ....[4]....
        /*0050*/ 	.word	0xffffffff


	//   ....[5]....
        /*0054*/ 	.word	0xffffffff


	//----- nvinfo : EIATTR_COOP_GROUP_INSTR_OFFSETS
	.align		4
.L_402:
        /*0058*/ 	.byte	0x04, 0x28
        /*005a*/ 	.short	(.L_404 - .L_403)


	//   ....[0]....
.L_403:
        /*005c*/ 	.word	0x0000e530


	//   ....[1]....
        /*0060*/ 	.word	0x0000e550


	//   ....[2]....
        /*0064*/ 	.word	0x0000e560


	//   ....[3]....
        /*0068*/ 	.word	0x000123f0


	//   ....[4]....
        /*006c*/ 	.word	0x00012410


	//   ....[5]....
        /*0070*/ 	.word	0x00012420


	//----- nvinfo : EIATTR_SYSCALL_OFFSETS
	.align		4
.L_404:
        /*0074*/ 	.byte	0x04, 0x46
        /*0076*/ 	.short	(.L_406 - .L_405)


	//   ....[0]....
.L_405:
        /*0078*/ 	.word	0x00012890


	//   ....[1]....
        /*007c*/ 	.word	0x00012a20


	//   ....[2]....
        /*0080*/ 	.word	0x00012b90


	//   ....[3]....
        /*0084*/ 	.word	0x00012ce0


	//   ....[4]....
        /*0088*/ 	.word	0x00013120


	//   ....[5]....
        /*008c*/ 	.word	0x000132b0


	//   ....[6]....
        /*0090*/ 	.word	0x00013420


	//   ....[7]....
        /*0094*/ 	.word	0x00013570


	//----- nvinfo : EIATTR_EXIT_INSTR_OFFSETS
	.align		4
.L_406:
        /*0098*/ 	.byte	0x04, 0x1c
        /*009a*/ 	.short	(.L_408 - .L_407)


	//   ....[0]....
.L_407:
        /*009c*/ 	.word	0x00011790


	//   ....[1]....
        /*00a0*/ 	.word	0x00012570


	//   ....[2]....
        /*00a4*/ 	.word	0x000128e0


	//   ....[3]....
        /*00a8*/ 	.word	0x00012910


	//   ....[4]....
        /*00ac*/ 	.word	0x00012be0


	//   ....[5]....
        /*00b0*/ 	.word	0x00012cf0


	//   ....[6]....
        /*00b4*/ 	.word	0x00012d80


	//   ....[7]....
        /*00b8*/ 	.word	0x00012dc0


	//   ....[8]....
        /*00bc*/ 	.word	0x00012e00


	//   ....[9]....
        /*00c0*/ 	.word	0x00013170


	//   ....[10]....
        /*00c4*/ 	.word	0x000131a0


	//   ....[11]....
        /*00c8*/ 	.word	0x00013470


	//   ....[12]....
        /*00cc*/ 	.word	0x00013580


	//----- nvinfo : EIATTR_MAX_THREADS
	.align		4
.L_408:
        /*00d0*/ 	.byte	0x04, 0x05
        /*00d2*/ 	.short	(.L_410 - .L_409)
.L_409:
        /*00d4*/ 	.word	0x00000200
        /*00d8*/ 	.word	0x00000001
        /*00dc*/ 	.word	0x00000001


	//----- nvinfo : EIATTR_CRS_STACK_SIZE
	.align		4
.L_410:
        /*00e0*/ 	.byte	0x04, 0x1e
        /*00e2*/ 	.short	(.L_412 - .L_411)
.L_411:
        /*00e4*/ 	.word	0x00000000


	//----- nvinfo : EIATTR_CBANK_PARAM_SIZE
	.align		4
.L_412:
        /*00e8*/ 	.byte	0x03, 0x19
        /*00ea*/ 	.short	0x0428


	//----- nvinfo : EIATTR_PARAM_CBANK
	.align		4
        /*00ec*/ 	.byte	0x04, 0x0a
        /*00ee*/ 	.short	(.L_414 - .L_413)
	.align		4
.L_413:
        /*00f0*/ 	.word	index@(.nv.constant0._ZN2at6native13reduce_kernelILi512ELi1ENS0_8ReduceOpIfNS0_9ArgMaxOpsIfEEjlLi4ELi4EEEEEvT1_)
        /*00f4*/ 	.short	0x0210
        /*00f6*/ 	.short	0x0428


	//----- nvinfo : EIATTR_SW_WAR
	.align		4
.L_414:
        /*00f8*/ 	.byte	0x04, 0x36
        /*00fa*/ 	.short	(.L_416 - .L_415)
.L_415:
        /*00fc*/ 	.word	0x00000008
.L_416:


//--------------------- .nv.info._ZN2at6native13reduce_kernelILi256ELi2ENS0_8ReduceOpIfNS0_9ArgMaxOpsIfEEjlLi4ELi4EEEEEvT1_ --------------------------
	.section	.nv.info._ZN2at6native13reduce_kernelILi256ELi2ENS0_8ReduceOpIfNS0_9ArgMaxOpsIfEEjlLi4ELi4EEEEEvT1_,"",@"SHT_CUDA_INFO"
	.sectionflags	@""
	.align	4


	//----- nvinfo : EIATTR_CUDA_API_VERSION
	.align		4
        /*0000*/ 	.byte	0x04, 0x37
        /*0002*/ 	.short	(.L_418 - .L_417)
.L_417:
        /*0004*/ 	.word	0x00000082


	//----- nvinfo : EIATTR_KPARAM_INFO
	.align		4
.L_418:
        /*0008*/ 	.byte	0x04, 0x17
        /*000a*/ 	.short	(.L_420 - .L_419)
.L_419:
        /*000c*/ 	.word	0x00000000
        /*0010*/ 	.short	0x0000
        /*0012*/ 	.short	0x0000
        /*0014*/ 	.byte	0x00, 0xf0, 0xa1, 0x10


	//----- nvinfo : EIATTR_SPARSE_MMA_MASK
	.align		4
.L_420:
        /*0018*/ 	.byte	0x03, 0x50
        /*001a*/ 	.short	0x0000


	//----- nvinfo : EIATTR_MAXREG_COUNT
	.align		4
        /*001c*/ 	.byte	0x03, 0x1b
        /*001e*/ 	.short	0x0040


	//----- nvinfo : EIATTR_NUM_BARRIERS
	.align		4
        /*0020*/ 	.byte	0x02, 0x4c
        /*0022*/ 	.byte	0x01
	.zero		1


	//----- nvinfo : EIATTR_EXTERNS
	.align		4
        /*0024*/ 	.byte	0x04, 0x0f
        /*0026*/ 	.short	(.L_422 - .L_421)


	//   ....[0]....
	.align		4
.L_421:
        /*0028*/ 	.word	index@(__assertfail)


	//----- nvinfo : EIATTR_MERCURY_ISA_VERSION
	.align		4
.L_422:
        /*002c*/ 	.byte	0x03, 0x5f
        /*002e*/ 	.short	0x0101


	//----- nvinfo : EIATTR_INT_WARP_WIDE_INSTR_OFFSETS
	.align		4
        /*0030*/ 	.byte	0x04, 0x31
        /*0032*/ 	.short	(.L_424 - .L_423)


	//   ....[0]....
.L_423:
        /*0034*/ 	.word	0x00016fc0


	//   ....[1]....
        /*0038*/ 	.word	0x000170b0


	//----- nvinfo : EIATTR_COOP_GROUP_MASK_REGIDS
	.align		4
.L_424:
        /*003c*/ 	.byte	0x04, 0x29
        /*003e*/ 	.short	(.L_426 - .L_425)


	//   ....[0]....
.L_425:
        /*0040*/ 	.word	0xffffffff


	//   ....[1]....
        /*0044*/ 	.word	0xffffffff


	//   ....[2]....
        /*0048*/ 	.word	0xffffffff


	//   ....[3]....
        /*004c*/ 	.word	0xffffffff


	//   ....[4]....
        /*0050*/ 	.word	0xffffffff


	//   ....[5]....
        /*0054*/ 	.word	0xffffffff


	//   ....[6]....
        /*0058*/ 	.word	0xffffffff


	//   ....[7]....
        /*005c*/ 	.word	0xffffffff


	//   ....[8]....
        /*0060*/ 	.word	0xffffffff


	//   ....[9]....
        /*0064*/ 	.word	0xffffffff


	//   ....[10]....
        /*0068*/ 	.word	0xffffffff


	//   ....[11]....
        /*006c*/ 	.word	0xffffffff


	//----- nvinfo : EIATTR_COOP_GROUP_INSTR_OFFSETS
	.align		4
.L_426:
        /*0070*/ 	.byte	0x04, 0x28
        /*0072*/ 	.short	(.L_428 - .L_427)


	//   ....[0]....
.L_427:
        /*0074*/ 	.word	0x000119f0


	//   ....[1]....
        /*0078*/ 	.word	0x00011a10


	//   ....[2]....
        /*007c*/ 	.word	0x00011a20


	//   ....[3]....
        /*0080*/ 	.word	0x00011b20


	//   ....[4]....
        /*0084*/ 	.word	0x00011b50


	//   ....[5]....
        /*0088*/ 	.word	0x00011b80


	//   ....[6]....
        /*008c*/ 	.word	0x00018490


	//   ....[7]....
        /*0090*/ 	.word	0x000184b0


	//   ....[8]....
        /*0094*/ 	.word	0x000184c0


	//   ....[9]....
        /*0098*/ 	.word	0x000185c0


	//   ....[10]....
        /*009c*/ 	.word	0x000185f0


	//   ....[11]....
        /*00a0*/ 	.word	0x00018620


	//----- nvinfo : EIATTR_SYSCALL_OFFSETS
	.align		4
.L_428:
        /*00a4*/ 	.byte	0x04, 0x46
        /*00a6*/ 	.short	(.L_430 - .L_429)


	//   ....[0]....
.L_429:
        /*00a8*/ 	.word	0x00001480


	//   ....[1]....
        /*00ac*/ 	.word	0x00018bd0


	//   ....[2]....
        /*00b0*/ 	.word	0x00018d30


	//   ....[3]....
        /*00b4*/ 	.word	0x00018ee0


	//   ....[4]....
        /*00b8*/ 	.word	0x00019070


	//   ....[5]....
        /*00bc*/ 	.word	0x000191d0


	//   ....[6]....
        /*00c0*/ 	.word	0x00019320


	//   ....[7]....
        /*00c4*/ 	.word	0x00019410


	//   ....[8]....
        /*00c8*/ 	.word	0x00019940


	//   ....[9]....
        /*00cc*/ 	.word	0x00019aa0


	//   ....[10]....
        /*00d0*/ 	.word	0x00019c50


	//   ....[11]....
        /*00d4*/ 	.word	0x00019de0


	//   ....[12]....
        /*00d8*/ 	.word	0x00019f40


	//   ....[13]....
        /*00dc*/ 	.word	0x0001a090


	//   ....[14]....
        /*00e0*/ 	.word	0x0001a180


	//----- nvinfo : EIATTR_EXIT_INSTR_OFFSETS
	.align		4
.L_430:
        /*00e4*/ 	.byte	0x04, 0x1c
        /*00e6*/ 	.short	(.L_432 - .L_431)


	//   ....[0]....
.L_431:
        /*00e8*/ 	.word	0x00017170


	//   ....[1]....
        /*00ec*/ 	.word	0x00018770


	//   ....[2]....
        /*00f0*/ 	.word	0x00018d80


	//   ....[3]....
        /*00f4*/ 	.word	0x00018dd0


	//   ....[4]....
        /*00f8*/ 	.word	0x00019220


	//   ....[5]....
        /*00fc*/ 	.word	0x00019420


	//   ....[6]....
        /*0100*/ 	.word	0x00019460


	//   ....[7]....
        /*0104*/ 	.word	0x000194a0


	//   ....[8]....
        /*0108*/ 	.word	0x000194e0


	//   ....[9]....
        /*010c*/ 	.word	0x00019af0


	//   ....[10]....
        /*0110*/ 	.word	0x00019b40


	//   ....[11]....
        /*0114*/ 	.word	0x00019f90


	//   ....[12]....
        /*0118*/ 	.word	0x0001a190


	//----- nvinfo : EIATTR_MAX_THREADS
	.align		4
.L_432:
        /*011c*/ 	.byte	0x04, 0x05
        /*011e*/ 	.short	(.L_434 - .L_433)
.L_433:
        /*0120*/ 	.word	0x00000100
        /*0124*/ 	.word	0x00000001
        /*0128*/ 	.word	0x00000001


	//----- nvinfo : EIATTR_CRS_STACK_SIZE
	.align		4
.L_434:
        /*012c*/ 	.byte	0x04, 0x1e
        /*012e*/ 	.short	(.L_436 - .L_435)
.L_435:
        /*0130*/ 	.word	0x00000000


	//----- nvinfo : EIATTR_CBANK_PARAM_SIZE
	.align		4
.L_436:
        /*0134*/ 	.byte	0x03, 0x19
        /*0136*/ 	.short	0x0428


	//----- nvinfo : EIATTR_PARAM_CBANK
	.align		4
        /*0138*/ 	.byte	0x04, 0x0a
        /*013a*/ 	.short	(.L_438 - .L_437)
	.align		4
.L_437:
        /*013c*/ 	.word	index@(.nv.constant0._ZN2at6native13reduce_kernelILi256ELi2ENS0_8ReduceOpIfNS0_9ArgMaxOpsIfEEjlLi4ELi4EEEEEvT1_)
        /*0140*/ 	.short	0x0210
        /*0142*/ 	.short	0x0428


	//----- nvinfo : EIATTR_SW_WAR
	.align		4
.L_438:
        /*0144*/ 	.byte	0x04, 0x36
        /*0146*/ 	.short	(.L_440 - .L_439)
.L_439:
        /*0148*/ 	.word	0x00000008
.L_440:


//--------------------- .nv.info._ZN2at6native13reduce_kernelILi128ELi4ENS0_8ReduceOpIfNS0_9ArgMaxOpsIfEEjlLi4ELi4EEEEEvT1_ --------------------------
	.section	.nv.info._ZN2at6native13reduce_kernelILi128ELi4ENS0_8ReduceOpIfNS0_9ArgMaxOpsIfEEjlLi4ELi4EEEEEvT1_,"",@"SHT_CUDA_INFO"
	.sectionflags	@""
	.align	4


	//----- nvinfo : EIATTR_CUDA_API_VERSION
	.align		4
        /*0000*/ 	.byte	0x04, 0x37
        /*0002*/ 	.short	(.L_442 - .L_441)
.L_441:
        /*0004*/ 	.word	0x00000082


	//----- nvinfo : EIATTR_KPARAM_INFO
	.align		4
.L_442:
        /*0008*/ 	.byte	0x04, 0x17
        /*000a*/ 	.short	(.L_444 - .L_443)
.L_443:
        /*000c*/ 	.word	0x00000000
        /*0010*/ 	.short	0x0000
        /*0012*/ 	.short	0x0000
        /*0014*/ 	.byte	0x00, 0xf0, 0xa1, 0x10


	//----- nvinfo : EIATTR_SPARSE_MMA_MASK
	.align		4
.L_444:
        /*0018*/ 	.byte	0x03, 0x50
        /*001a*/ 	.short	0x0000


	//----- nvinfo : EIATTR_MAXREG_COUNT
	.align		4
        /*001c*/ 	.byte	0x03, 0x1b
        /*001e*/ 	.short	0x0080


	//----- nvinfo : EIATTR_NUM_BARRIERS
	.align		4
        /*0020*/ 	.byte	0x02, 0x4c
        /*0022*/ 	.byte	0x01
	.zero		1


	//----- nvinfo : EIATTR_EXTERNS
	.align		4
        /*0024*/ 	.byte	0x04, 0x0f
        /*0026*/ 	.short	(.L_446 - .L_445)


	//   ....[0]....
	.align		4
.L_445:
        /*0028*/ 	.word	index@(__assertfail)


	//----- nvinfo : EIATTR_MERCURY_ISA_VERSION
	.align		4
.L_446:
        /*002c*/ 	.byte	0x03, 0x5f
        /*002e*/ 	.short	0x0101


	//----- nvinfo : EIATTR_INT_WARP_WIDE_INSTR_OFFSETS
	.align		4
        /*0030*/ 	.byte	0x04, 0x31
        /*0032*/ 	.short	(.L_448 - .L_447)


	//   ....[0]....
.L_447:
        /*0034*/ 	.word	0x000215a0


	//   ....[1]....
        /*0038*/ 	.word	0x00021690


	//----- nvinfo : EIATTR_COOP_GROUP_MASK_REGIDS
	.align		4
.L_448:
        /*003c*/ 	.byte	0x04, 0x29
        /*003e*/ 	.short	(.L_450 - .L_449)


	//   ....[0]....
.L_449:
        /*0040*/ 	.word	0xffffffff


	//   ....[1]....
        /*0044*/ 	.word	0xffffffff


	//   ....[2]....
        /*0048*/ 	.word	0xffffffff


	//   ....[3]....
        /*004c*/ 	.word	0xffffffff


	//   ....[4]....
        /*0050*/ 	.word	0xffffffff


	//   ....[5]....
        /*0054*/ 	.word	0xffffffff


	//   ....[6]....
        /*0058*/ 	.word	0xffffffff


	//   ....[7]....
        /*005c*/ 	.word	0xffffffff


	//   ....[8]....
        /*0060*/ 	.word	0xffffffff


	//   ....[9]....
        /*0064*/ 	.word	0xffffffff


	//   ....[10]....
        /*0068*/ 	.word	0xffffffff


	//   ....[11]....
        /*006c*/ 	.word	0xffffffff


	//   ....[12]....
        /*0070*/ 	.word	0xffffffff


	//   ....[13]....
        /*0074*/ 	.word	0xffffffff


	//   ....[14]....
        /*0078*/ 	.word	0xffffffff


	//   ....[15]....
        /*007c*/ 	.word	0xffffffff


	//   ....[16]....
        /*0080*/ 	.word	0xffffffff


	//   ....[17]....
        /*0084*/ 	.word	0xffffffff


	//   ....[18]....
        /*0088*/ 	.word	0xffffffff


	//   ....[19]....
        /*008c*/ 	.word	0xffffffff


	//   ....[20]....
        /*0090*/ 	.word	0xffffffff


	//   ....[21]....
        /*0094*/ 	.word	0xffffffff


	//   ....[22]....
        /*0098*/ 	.word	0xffffffff


	//   ....[23]....
        /*009c*/ 	.word	0xffffffff


	//----- nvinfo : EIATTR_COOP_GROUP_INSTR_OFFSETS
	.align		4
.L_450:
        /*00a0*/ 	.byte	0x04, 0x28
        /*00a2*/ 	.short	(.L_452 - .L_451)


	//   ....[0]....
.L_451:
        /*00a4*/ 	.word	0x000177c0


	//   ....[1]....
        /*00a8*/ 	.word	0x000177e0


	//   ....[2]....
        /*00ac*/ 	.word	0x000177f0


	//   ....[3]....
        /*00b0*/ 	.word	0x000178f0


	//   ....[4]....
        /*00b4*/ 	.word	0x00017920


	//   ....[5]....
        /*00b8*/ 	.word	0x00017950


	//   ....[6]....
        /*00bc*/ 	.word	0x00017a50


	//   ....[7]....
        /*00c0*/ 	.word	0x00017a80


	//   ....[8]....
        /*00c4*/ 	.word	0x00017ab0


	//   ....[9]....
        /*00c8*/ 	.word	0x00017bb0


	//   ....[10]....
        /*00cc*/ 	.word	0x00017be0


	//   ....[11]....
        /*00d0*/ 	.word	0x00017c10


	//   ....[12]....
        /*00d4*/ 	.word	0x00023810


	//   ....[13]....
        /*00d8*/ 	.word	0x00023830


	//   ....[14]....
        /*00dc*/ 	.word	0x00023840


	//   ....[15]....
        /*00e0*/ 	.word	0x00023940


	//   ....[16]....
        /*00e4*/ 	.word	0x00023970


	//   ....[17]....
        /*00e8*/ 	.word	0x000239a0


	//   ....[18]....
        /*00ec*/ 	.word	0x00023aa0


	//   ....[19]....
        /*00f0*/ 	.word	0x00023ad0


	//   ....[20]....
        /*00f4*/ 	.word	0x00023b00


	//   ....[21]....
        /*00f8*/ 	.word	0x00023c00


	//   ....[22]....
        /*00fc*/ 	.word	0x00023c30


	//   ....[23]....
        /*0100*/ 	.word	0x00023c60


	//----- nvinfo : EIATTR_SYSCALL_OFFSETS
	.align		4
.L_452:
        /*0104*/ 	.byte	0x04, 0x46
        /*0106*/ 	.short	(.L_454 - .L_453)


	//   ....[0]....
.L_453:
        /*0108*/ 	.word	0x000014c0


	//   ....[1]....
        /*010c*/ 	.word	0x000244d0


	//   ....[2]....
        /*0110*/ 	.word	0x00024630


	//   ....[3]....
        /*0114*/ 	.word	0x00024790


	//   ....[4]....
        /*0118*/ 	.word	0x000248f0


	//   ....[5]....
        /*011c*/ 	.word	0x00024ae0


	//   ....[6]....
        /*0120*/ 	.word	0x00024d30


	//   ....[7]....
        /*0124*/ 	.word	0x00024e90


	//   ....[8]....
        /*0128*/ 	.word	0x00024ff0


	//   ....[9]....
        /*012c*/ 	.word	0x00025150


	//   ....[10]....
        /*0130*/ 	.word	0x000252a0


	//   ....[11]....
        /*0134*/ 	.word	0x00025390


	//   ....[12]....
        /*0138*/ 	.word	0x00025480


	//   ....[13]....
        /*013c*/ 	.word	0x00025570


	//   ....[14]....
        /*0140*/ 	.word	0x00025d20


	//   ....[15]....
        /*0144*/ 	.word	0x00025e80


	//   ....[16]....
        /*0148*/ 	.word	0x00025fe0


	//   ....[17]....
        /*014c*/ 	.word	0x00026140


	//   ....[18]....
        /*0150*/ 	.word	0x00026330


	//   ....[19]....
        /*0154*/ 	.word	0x00026540


	//   ....[20]....
        /*0158*/ 	.word	0x000266a0


	//   ....[21]....
        /*015c*/ 	.word	0x00026800


	//   ....[22]....
        /*0160*/ 	.word	0x00026960


	//   ....[23]....
        /*0164*/ 	.word	0x00026ab0


	//   ....[24]....
        /*0168*/ 	.word	0x00026ba0


	//   ....[25]....
        /*016c*/ 	.word	0x00026c90


	//   ....[26]....
        /*0170*/ 	.word	0x00026d80


	//----- nvinfo : EIATTR_EXIT_INSTR_OFFSETS
	.align		4
.L_454:
        /*0174*/ 	.byte	0x04, 0x1c
        /*0176*/ 	.short	(.L_456 - .L_455)


	//   ....[0]....
.L_455:
        /*0178*/ 	.word	0x00021750


	//   ....[1]....
        /*017c*/ 	.word	0x00023db0


	//   ....[2]....
        /*0180*/ 	.word	0x00024940


	//   ....[3]....
        /*0184*/ 	.word	0x000249d0


	//   ....[4]....
        /*0188*/ 	.word	0x000251a0


	//   ....[5]....
        /*018c*/ 	.word	0x00025580


	//   ....[6]....
        /*0190*/ 	.word	0x000255c0


	//   ....[7]....
        /*0194*/ 	.word	0x00025600


	//   ....[8]....
        /*0198*/ 	.word	0x00025640


	//   ....[9]....
        /*019c*/ 	.word	0x00026190


	//   ....[10]....
        /*01a0*/ 	.word	0x00026220


	//   ....[11]....
        /*01a4*/ 	.word	0x000269b0


	//   ....[12]....
        /*01a8*/ 	.word	0x00026d90


	//----- nvinfo : EIATTR_MAX_THREADS
	.align		4
.L_456:
        /*01ac*/ 	.byte	0x04, 0x05
        /*01ae*/ 	.short	(.L_458 - .L_457)
.L_457:
        /*01b0*/ 	.word	0x00000080
        /*01b4*/ 	.word	0x00000001
        /*01b8*/ 	.word	0x00000001


	//----- nvinfo : EIATTR_CRS_STACK_SIZE
	.align		4
.L_458:
        /*01bc*/ 	.byte	0x04, 0x1e
        /*01be*/ 	.short	(.L_460 - .L_459)
.L_459:
        /*01c0*/ 	.word	0x00000000


	//----- nvinfo : EIATTR_CBANK_PARAM_SIZE
	.align		4
.L_460:
        /*01c4*/ 	.byte	0x03, 0x19
        /*01c6*/ 	.short	0x0428


	//----- nvinfo : EIATTR_PARAM_CBANK
	.align		4
        /*01c8*/ 	.byte	0x04, 0x0a
        /*01ca*/ 	.short	(.L_462 - .L_461)
	.align		4
.L_461:
        /*01cc*/ 	.word	index@(.nv.constant0._ZN2at6native13reduce_kernelILi128ELi4ENS0_8ReduceOpIfNS0_9ArgMaxOpsIfEEjlLi4ELi4EEEEEvT1_)
        /*01d0*/ 	.short	0x0210
        /*01d2*/ 	.short	0x0428


	//----- nvinfo : EIATTR_SW_WAR
	.align		4
.L_462:
        /*01d4*/ 	.byte	0x04, 0x36
        /*01d6*/ 	.short	(.L_464 - .L_463)
.L_463:
        /*01d8*/ 	.word	0x00000008
.L_464:


//--------------------- .nv.info._ZN2at6native13reduce_kernelILi512ELi1ENS0_8ReduceOpIdNS0_9ArgMaxOpsIdEEjlLi4ELi4EEEEEvT1_ --------------------------
	.section	.nv.info._ZN2at6native13reduce_kernelILi512ELi1ENS0_8ReduceOpIdNS0_9ArgMaxOpsIdEEjlLi4ELi4EEEEEvT1_,"",@"SHT_CUDA_INFO"
	.sectionflags	@""
	.align	4


	//----- nvinfo : EIATTR_CUDA_API_VERSION
	.align		4
        /*0000*/ 	.byte	0x04, 0x37
        /*0002*/ 	.short	(.L_466 - .L_465)
.L_465:
        /*0004*/ 	.word	0x00000082


	//----- nvinfo : EIATTR_KPARAM_INFO
	.align		4
.L_466:
        /*0008*/ 	.byte	0x04, 0x17
        /*000a*/ 	.short	(.L_468 - .L_467)
.L_467:
        /*000c*/ 	.word	0x00000000
        /*0010*/ 	.short	0x0000
        /*0012*/ 	.short	0x0000
        /*0014*/ 	.byte	0x00, 0xf0, 0xa1, 0x10


	//----- nvinfo : EIATTR_SPARSE_MMA_MASK
	.align		4
.L_468:
        /*0018*/ 	.byte	0x03, 0x50
        /*001a*/ 	.short	0x0000


	//----- nvinfo : EIATTR_MAXREG_COUNT
	.align		4
        /*001c*/ 	.byte	0x03, 0x1b
        /*001e*/ 	.short	0x0020


	//----- nvinfo : EIATTR_NUM_BARRIERS
	.align		4
        /*0020*/ 	.byte	0x02, 0x4c
        /*0022*/ 	.byte	0x01
	.zero		1


	//----- nvinfo : EIATTR_EXTERNS
	.align		4
        /*0024*/ 	.byte	0x04, 0x0f
        /*0026*/ 	.short	(.L_470 - .L_469)


	//   ....[0]....
	.align		4
.L_469:
        /*0028*/ 	.word	index@(__assertfail)


	//----- nvinfo : EIATTR_ANNOTATIONS
	.align		4
.L_470:
        /*002c*/ 	.byte	0x04, 0x55
        /*002e*/ 	.short	(.L_472 - .L_471)


	//   ....[0]....
.L_471:
        /*0030*/ 	.word	0x00000001
        /*0034*/ 	.byte	0xc0, 0x13, 0x00, 0x00, 0x01, 0x00, 0x00, 0x00, 0xf0, 0x13, 0x00, 0x00, 0x01, 0x00, 0x00, 0x00
        /* <DEDUP_REMOVED lines=78> */
        /*0524*/ 	.byte	0x10, 0xed, 0x00, 0x00, 0x01, 0x00, 0x00, 0x00, 0x60, 0xef, 0x00, 0x00


	//----- nvinfo : EIATTR_MERCURY_ISA_VERSION
	.align		4
.L_472:
        /*0530*/ 	.byte	0x03, 0x5f
        /*0532*/ 	.short	0x0101


	//----- nvinfo : EIATTR_INT_WARP_WIDE_INSTR_OFFSETS
	.align		4
        /*0534*/ 	.byte	0x04, 0x31
        /*0536*/ 	.short	(.L_474 - .L_473)


	//   ....[0]....
.L_473:
        /*0538*/ 	.word	0x00012960


	//   ....[1]....
        /*053c*/ 	.word	0x00012a50


	//----- nvinfo : EIATTR_COOP_GROUP_MASK_REGIDS
	.align		4
.L_474:
        /*0540*/ 	.byte	0x04, 0x29
        /*0542*/ 	.short	(.L_476 - .L_475)


	//   ....[0]....
.L_475:
        /*0544*/ 	.word	0xffffffff


	//   ....[1]....
        /*0548*/ 	.word	0xffffffff


	//   ....[2]....
        /*054c*/ 	.word	0xffffffff


	//   ....[3]....
        /*0550*/ 	.word	0xffffffff


	//   ....[4]....
        /*0554*/ 	.word	0xffffffff


	//   ....[5]....
        /*0558*/ 	.word	0xffffffff


	//   ....[6]....
        /*055c*/ 	.word	0xffffffff


	//   ....[7]....
        /*0560*/ 	.word	0xffffffff


	//----- nvinfo : EIATTR_COOP_GROUP_INSTR_OFFSETS
	.align		4
.L_476:
        /*0564*/ 	.byte	0x04, 0x28
        /*0566*/ 	.short	(.L_478 - .L_477)


	//   ....[0]....
.L_477:
        /*0568*/ 	.word	0x0000f880


	//   ....[1]....
        /*056c*/ 	.word	0x0000f8a0


	//   ....[2]....
        /*0570*/ 	.word	0x0000f8b0


	//   ....[3]....
        /*0574*/ 	.word	0x0000f8c0


	//   ....[4]....
        /*0578*/ 	.word	0x000137e0


	//   ....[5]....
        /*057c*/ 	.word	0x00013800


	//   ....[6]....
        /*0580*/ 	.word	0x00013810


	//   ....[7]....
        /*0584*/ 	.word	0x00013820


	//----- nvinfo : EIATTR_SYSCALL_OFFSETS
	.align		4
.L_478:
        /*0588*/ 	.byte	0x04, 0x46
        /*058a*/ 	.short	(.L_480 - .L_479)


	//   ....[0]....
.L_479:
        /*058c*/ 	.word	0x00013cd0


	//   ....[1]....
        /*0590*/ 	.word	0x00013e60


	//   ....[2]....
        /*0594*/ 	.word	0x00013fd0


	//   ....[3]....
        /*0598*/ 	.word	0x00014120


	//   ....[4]....
        /*059c*/ 	.word	0x00014590


	//   ....[5]....
        /*05a0*/ 	.word	0x00014720


	//   ....[6]....
        /*05a4*/ 	.word	0x00014890


	//   ....[7]....
        /*05a8*/ 	.word	0x000149e0


	//----- nvinfo : EIATTR_EXIT_INSTR_OFFSETS
	.align		4
.L_480:
        /*05ac*/ 	.byte	0x04, 0x1c
        /*05ae*/ 	.short	(.L_482 - .L_481)


	//   ....[0]....
.L_481:
        /*05b0*/ 	.word	0x00012b10


	//   ....[1]....
        /*05b4*/ 	.word	0x00013980


	//   ....[2]....
        /*05b8*/ 	.word	0x00013d20


	//   ....[3]....
        /*05bc*/ 	.word	0x00013d50


	//   ....[4]....
        /*05c0*/ 	.word	0x00014020


	//   ....[5]....
        /*05c4*/ 	.word	0x00014130


	//   ....[6]....
        /*05c8*/ 	.word	0x000141c0


	//   ....[7]....
        /*05cc*/ 	.word	0x00014200


	//   ....[8]....
        /*05d0*/ 	.word	0x00014240


	//   ....[9]....
        /*05d4*/ 	.word	0x000145e0


	//   ....[10]....
        /*05d8*/ 	.word	0x00014610


	//   ....[11]....
        /*05dc*/ 	.word	0x000148e0


	//   ....[12]....
        /*05e0*/ 	.word	0x000149f0


	//----- nvinfo : EIATTR_MAX_THREADS
	.align		4
.L_482:
        /*05e4*/ 	.byte	0x04, 0x05
        /*05e6*/ 	.short	(.L_484 - .L_483)
.L_483:
        /*05e8*/ 	.word	0x00000200
        /*05ec*/ 	.word	0x00000001
        /*05f0*/ 	.word	0x00000001


	//----- nvinfo : EIATTR_CRS_STACK_SIZE
	.align		4
.L_484:
        /*05f4*/ 	.byte	0x04, 0x1e
        /*05f6*/ 	.short	(.L_486 - .L_485)
.L_485:
        /*05f8*/ 	.word	0x00000000


	//----- nvinfo : EIATTR_CBANK_PARAM_SIZE
	.align		4
.L_486:
        /*05fc*/ 	.byte	0x03, 0x19
        /*05fe*/ 	.short	0x0428


	//----- nvinfo : EIATTR_PARAM_CBANK
	.align		4
        /*0600*/ 	.byte	0x04, 0x0a
        /*0602*/ 	.short	(.L_488 - .L_487)
	.align		4
.L_487:
        /*0604*/ 	.word	index@(.nv.constant0._ZN2at6native13reduce_kernelILi512ELi1ENS0_8ReduceOpIdNS0_9ArgMaxOpsIdEEjlLi4ELi4EEEEEvT1_)
        /*0608*/ 	.short	0x0210
        /*060a*/ 	.short	0x0428


	//----- nvinfo : EIATTR_SW_WAR
	.align		4
.L_488:
        /*060c*/ 	.byte	0x04, 0x36
        /*060e*/ 	.short	(.L_490 - .L_489)
.L_489:
        /*0610*/ 	.word	0x00000008
.L_490:


//--------------------- .nv.info._ZN2at6native13reduce_kernelILi256ELi2ENS0_8ReduceOpIdNS0_9ArgMaxOpsIdEEjlLi4ELi4EEEEEvT1_ --------------------------
	.section	.nv.info._ZN2at6native13reduce_kernelILi256ELi2ENS0_8ReduceOpIdNS0_9ArgMaxOpsIdEEjlLi4ELi4EEEEEvT1_,"",@"SHT_CUDA_INFO"
	.sectionflags	@""
	.align	4


	//----- nvinfo : EIATTR_CUDA_API_VERSION
	.align		4
        /*0000*/ 	.byte	0x04, 0x37
        /*0002*/ 	.short	(.L_492 - .L_491)
.L_491:
        /*0004*/ 	.word	0x00000082


	//----- nvinfo : EIATTR_KPARAM_INFO
	.align		4
.L_492:
        /*0008*/ 	.byte	0x04, 0x17
        /*000a*/ 	.short	(.L_494 - .L_493)
.L_493:
        /*000c*/ 	.word	0x00000000
        /*0010*/ 	.short	0x0000
        /*0012*/ 	.short	0x0000
        /*0014*/ 	.byte	0x00, 0xf0, 0xa1, 0x10


	//----- nvinfo : EIATTR_SPARSE_MMA_MASK
	.align		4
.L_494:
        /*0018*/ 	.byte	0x03, 0x50
        /*001a*/ 	.short	0x0000


	//----- nvinfo : EIATTR_MAXREG_COUNT
	.align		4
        /*001c*/ 	.byte	0x03, 0x1b
        /*001e*/ 	.short	0x0040


	//----- nvinfo : EIATTR_NUM_BARRIERS
	.align		4
        /*0020*/ 	.byte	0x02, 0x4c
        /*0022*/ 	.byte	0x01
	.zero		1


	//----- nvinfo : EIATTR_EXTERNS
	.align		4
        /*0024*/ 	.byte	0x04, 0x0f
        /*0026*/ 	.short	(.L_496 - .L_495)


	//   ....[0]....
	.align		4
.L_495:
        /*0028*/ 	.word	index@(__assertfail)


	//----- nvinfo : EIATTR_MERCURY_ISA_VERSION
	.align		4
.L_496:
        /*002c*/ 	.byte	0x03, 0x5f
        /*002e*/ 	.short	0x0101


	//----- nvinfo : EIATTR_INT_WARP_WIDE_INSTR_OFFSETS
	.align		4
        /*0030*/ 	.byte	0x04, 0x31
        /*0032*/ 	.short	(.L_498 - .L_497)


	//   ....[0]....
.L_497:
        /*0034*/ 	.word	0x000174b0


	//   ....[1]....
        /*0038*/ 	.word	0x000175a0


	//----- nvinfo : EIATTR_COOP_GROUP_MASK_REGIDS
	.align		4
.L_498:
        /*003c*/ 	.byte	0x04, 0x29
        /*003e*/ 	.short	(.L_500 - .L_499)


	//   ....[0]....
.L_499:
        /*0040*/ 	.word	0xffffffff


	//   ....[1]....
        /*0044*/ 	.word	0xffffffff


	//   ....[2]....
        /*0048*/ 	.word	0xffffffff


	//   ....[3]....
        /*004c*/ 	.word	0xffffffff


	//   ....[4]....
        /*0050*/ 	.word	0xffffffff


	//   ....[5]....
        /*0054*/ 	.word	0xffffffff


	//   ....[6]....
        /*0058*/ 	.word	0xffffffff


	//   ....[7]....
        /*005c*/ 	.word	0xffffffff


	//   ....[8]....
        /*0060*/ 	.word	0xffffffff


	//   ....[9]....
        /*0064*/ 	.word	0xffffffff


	//   ....[10]....
        /*0068*/ 	.word	0xffffffff


	//   ....[11]....
        /*006c*/ 	.word	0xffffffff


	//   ....[12]....
        /*0070*/ 	.word	0xffffffff


	//   ....[13]....
        /*0074*/ 	.word	0xffffffff


	//   ....[14]....
        /*0078*/ 	.word	0xffffffff


	//   ....[15]....
        /*007c*/ 	.word	0xffffffff


	//----- nvinfo : EIATTR_COOP_GROUP_INSTR_OFFSETS
	.align		4
.L_500:
        /*0080*/ 	.byte	0x04, 0x28
        /*0082*/ 	.short	(.L_502 - .L_501)


	//   ....[0]....
.L_501:
        /*0084*/ 	.word	0x00011ec0


	//   ....[1]....
        /*0088*/ 	.word	0x00011ee0


	//   ....[2]....
        /*008c*/ 	.word	0x00011ef0


	//   ....[3]....
        /*0090*/ 	.word	0x00011f00


	//   ....[4]....
        /*0094*/ 	.word	0x00012000


	//   ....[5]....
        /*0098*/ 	.word	0x00012030


	//   ....[6]....
        /*009c*/ 	.word	0x00012060


	//   ....[7]....
        /*00a0*/ 	.word	0x00012080


	//   ....[8]....
        /*00a4*/ 	.word	0x00018910


	//   ....[9]....
        /*00a8*/ 	.word	0x00018930


	//   ....[10]....
        /*00ac*/ 	.word	0x00018940


	//   ....[11]....
        /*00b0*/ 	.word	0x00018950


	//   ....[12]....
        /*00b4*/ 	.word	0x00018a50


	//   ....[13]....
        /*00b8*/ 	.word	0x00018a80


	//   ....[14]....
        /*00bc*/ 	.word	0x00018ab0


	//   ....[15]....
        /*00c0*/ 	.word	0x00018ad0


	//----- nvinfo : EIATTR_SYSCALL_OFFSETS
	.align		4
.L_502:
        /*00c4*/ 	.byte	0x04, 0x46
        /*00c6*/ 	.short	(.L_504 - .L_503)


	//   ....[0]....
.L_503:
        /*00c8*/ 	.word	0x00001470


	//   ....[1]....
        /*00cc*/ 	.word	0x00019110


	//   ....[2]....
        /*00d0*/ 	.word	0x00019270


	//   ....[3]....
        /*00d4*/ 	.word	0x00019420


	//   ....[4]....
        /*00d8*/ 	.word	0x00019600


	//   ....[5]....
        /*00dc*/ 	.word	0x00019760


	//   ....[6]....
        /*00e0*/ 	.word	0x000198b0


	//   ....[7]....
        /*00e4*/ 	.word	0x000199a0


	//   ....[8]....
        /*00e8*/ 	.word	0x00019f30


	//   ....[9]....
        /*00ec*/ 	.word	0x0001a090


	//   ....[10]....
        /*00f0*/ 	.word	0x0001a240


	//   ....[11]....
        /*00f4*/ 	.word	0x0001a3d0


	//   ....[12]....
        /*00f8*/ 	.word	0x0001a530


	//   ....[13]....
        /*00fc*/ 	.word	0x0001a680


	//   ....[14]....
        /*0100*/ 	.word	0x0001a770


	//----- nvinfo : EIATTR_EXIT_INSTR_OFFSETS
	.align		4
.L_504:
        /*0104*/ 	.byte	0x04, 0x1c
        /*0106*/ 	.short	(.L_506 - .L_505)


	//   ....[0]....
.L_505:
        /*0108*/ 	.word	0x00017660


	//   ....[1]....
        /*010c*/ 	.word	0x00018c30


	//   ....[2]....
        /*0110*/ 	.word	0x000192c0


	//   ....[3]....
        /*0114*/ 	.word	0x00019310


	//   ....[4]....
        /*0118*/ 	.word	0x000197b0


	//   ....[5]....
        /*011c*/ 	.word	0x000199b0


	//   ....[6]....
        /*0120*/ 	.word	0x000199f0


	//   ....[7]....
        /*0124*/ 	.word	0x00019a30


	//   ....[8]....
        /*0128*/ 	.word	0x00019a70


	//   ....[9]....
        /*012c*/ 	.word	0x0001a0e0


	//   ....[10]....
        /*0130*/ 	.word	0x0001a130


	//   ....[11]....
        /*0134*/ 	.word	0x0001a580


	//   ....[12]....
        /*0138*/ 	.word	0x0001a780


	//----- nvinfo : EIATTR_MAX_THREADS
	.align		4
.L_506:
        /*013c*/ 	.byte	0x04, 0x05
        /*013e*/ 	.short	(.L_508 - .L_507)
.L_507:
        /*0140*/ 	.word	0x00000100
        /*0144*/ 	.word	0x00000001
        /*0148*/ 	.word	0x00000001


	//----- nvinfo : EIATTR_CRS_STACK_SIZE
	.align		4
.L_508:
        /*014c*/ 	.byte	0x04, 0x1e
        /*014e*/ 	.short	(.L_510 - .L_509)
.L_509:
        /*0150*/ 	.word	0x00000000


	//----- nvinfo : EIATTR_CBANK_PARAM_SIZE
	.align		4
.L_510:
        /*0154*/ 	.byte	0x03, 0x19
        /*0156*/ 	.short	0x0428


	//----- nvinfo : EIATTR_PARAM_CBANK
	.align		4
        /*0158*/ 	.byte	0x04, 0x0a
        /*015a*/ 	.short	(.L_512 - .L_511)
	.align		4
.L_511:
        /*015c*/ 	.word	index@(.nv.constant0._ZN2at6native13reduce_kernelILi256ELi2ENS0_8ReduceOpIdNS0_9ArgMaxOpsIdEEjlLi4ELi4EEEEEvT1_)
        /*0160*/ 	.short	0x0210
        /*0162*/ 	.short	0x0428


	//----- nvinfo : EIATTR_SW_WAR
	.align		4
.L_512:
        /*0164*/ 	.byte	0x04, 0x36
        /*0166*/ 	.short	(.L_514 - .L_513)
.L_513:
        /*0168*/ 	.word	0x00000008
.L_514:


//--------------------- .nv.info._ZN2at6native13reduce_kernelILi128ELi4ENS0_8ReduceOpIdNS0_9ArgMaxOpsIdEEjlLi4ELi4EEEEEvT1_ --------------------------
	.section	.nv.info._ZN2at6native13reduce_kernelILi128ELi4ENS0_8ReduceOpIdNS0_9ArgMaxOpsIdEEjlLi4ELi4EEEEEvT1_,"",@"SHT_CUDA_INFO"
	.sectionflags	@""
	.align	4


	//----- nvinfo : EIATTR_CUDA_API_VERSION
	.align		4
        /*0000*/ 	.byte	0x04, 0x37
        /*0002*/ 	.short	(.L_516 - .L_515)
.L_515:
        /*0004*/ 	.word	0x00000082


	//----- nvinfo : EIATTR_KPARAM_INFO
	.align		4
.L_516:
        /*0008*/ 	.byte	0x04, 0x17
        /*000a*/ 	.short	(.L_518 - .L_517)
.L_517:
        /*000c*/ 	.word	0x00000000
        /*0010*/ 	.short	0x0000
        /*0012*/ 	.short	0x0000
        /*0014*/ 	.byte	0x00, 0xf0, 0xa1, 0x10


	//----- nvinfo : EIATTR_SPARSE_MMA_MASK
	.align		4
.L_518:
        /*0018*/ 	.byte	0x03, 0x50
        /*001a*/ 	.short	0x0000


	//----- nvinfo : EIATTR_MAXREG_COUNT
	.align		4
        /*001c*/ 	.byte	0x03, 0x1b
        /*001e*/ 	.short	0x0080


	//----- nvinfo : EIATTR_NUM_BARRIERS
	.align		4
        /*0020*/ 	.byte	0x02, 0x4c
        /*0022*/ 	.byte	0x01
	.zero		1


	//----- nvinfo : EIATTR_EXTERNS
	.align		4
        /*0024*/ 	.byte	0x04, 0x0f
        /*0026*/ 	.short	(.L_520 - .L_519)


	//   ....[0]....
	.align		4
.L_519:
        /*0028*/ 	.word	index@(__assertfail)


	//----- nvinfo : EIATTR_MERCURY_ISA_VERSION
	.align		4
.L_520:
        /*002c*/ 	.byte	0x03, 0x5f
        /*002e*/ 	.short	0x0101


	//----- nvinfo : EIATTR_INT_WARP_WIDE_INSTR_OFFSETS
	.align		4
        /*0030*/ 	.byte	0x04, 0x31
        /*0032*/ 	.short	(.L_522 - .L_521)


	//   ....[0]....
.L_521:
        /*0034*/ 	.word	0x00022220


	//   ....[1]....
        /*0038*/ 	.word	0x00022310


	//----- nvinfo : EIATTR_COOP_GROUP_MASK_REGIDS
	.align		4
.L_522:
        /*003c*/ 	.byte	0x04, 0x29
        /*003e*/ 	.short	(.L_524 - .L_523)


	//   ....[0]....
.L_523:
        /*0040*/ 	.word	0xffffffff


	//   ....[1]....
        /*0044*/ 	.word	0xffffffff


	//   ....[2]....
        /*0048*/ 	.word	0xffffffff


	//   ....[3]....
        /*004c*/ 	.word	0xffffffff


	//   ....[4]....
        /*0050*/ 	.word	0xffffffff


	//   ....[5]....
        /*0054*/ 	.word	0xffffffff


	//   ....[6]....
        /*0058*/ 	.word	0xffffffff


	//   ....[7]....
        /*005c*/ 	.word	0xffffffff


	//   ....[8]....
        /*0060*/ 	.word	0xffffffff


	//   ....[9]....
        /*0064*/ 	.word	0xffffffff


	//   ....[10]....
        /*0068*/ 	.word	0xffffffff


	//   ....[11]....
        /*006c*/ 	.word	0xffffffff


	//   ....[12]....
        /*0070*/ 	.word	0xffffffff


	//   ....[13]....
        /*0074*/ 	.word	0xffffffff


	//   ....[14]....
        /*0078*/ 	.word	0xffffffff


	//   ....[15]....
        /*007c*/ 	.word	0xffffffff


	//   ....[16]....
        /*0080*/ 	.word	0xffffffff


	//   ....[17]....
        /*0084*/ 	.word	0xffffffff


	//   ....[18]....
        /*0088*/ 	.word	0xffffffff


	//   ....[19]....
        /*008c*/ 	.word	0xffffffff


	//   ....[20]....
        /*0090*/ 	.word	0xffffffff


	//   ....[21]....
        /*0094*/ 	.word	0xffffffff


	//   ....[22]....
        /*0098*/ 	.word	0xffffffff


	//   ....[23]....
        /*009c*/ 	.word	0xffffffff


	//   ....[24]....
        /*00a0*/ 	.word	0xffffffff


	//   ....[25]....
        /*00a4*/ 	.word	0xffffffff


	//   ....[26]....
        /*00a8*/ 	.word	0xffffffff


	//   ....[27]....
        /*00ac*/ 	.word	0xffffffff


	//   ....[28]....
        /*00b0*/ 	.word	0xffffffff


	//   ....[29]....
        /*00b4*/ 	.word	0xffffffff


	//   ....[30]....
        /*00b8*/ 	.word	0xffffffff


	//   ....[31]....
        /*00bc*/ 	.word	0xffffffff


	//----- nvinfo : EIATTR_COOP_GROUP_INSTR_OFFSETS
	.align		4
.L_524:
        /*00c0*/ 	.byte	0x04, 0x28
        /*00c2*/ 	.short	(.L_526 - .L_525)


	//   ....[0]....
.L_525:
        /*00c4*/ 	.word	0x00018410


	//   ....[1]....
        /*00c8*/ 	.word	0x00018430


	//   ....[2]....
        /*00cc*/ 	.word	0x00018440


	//   ....[3]....
        /*00d0*/ 	.word	0x00018450


	//   ....[4]....
        /*00d4*/ 	.word	0x00018550


	//   ....[5]....
        /*00d8*/ 	.word	0x00018580


	//   ....[6]....
        /*00dc*/ 	.word	0x000185b0


	//   ....[7]....
        /*00e0*/ 	.word	0x000185d0


	//   ....[8]....
        /*00e4*/ 	.word	0x000186d0


	//   ....[9]....
        /*00e8*/ 	.word	0x00018700


	//   ....[10]....
        /*00ec*/ 	.word	0x00018730


	//   ....[11]....
        /*00f0*/ 	.word	0x00018750


	//   ....[12]....
        /*00f4*/ 	.word	0x00018850


	//   ....[13]....
        /*00f8*/ 	.word	0x00018880


	//   ....[14]....
        /*00fc*/ 	.word	0x000188b0


	//   ....[15]....
        /*0100*/ 	.word	0x000188d0


	//   ....[16]....
        /*0104*/ 	.word	0x000243d0


	//   ....[17]....
        /*0108*/ 	.word	0x000243f0


	//   ....[18]....
        /*010c*/ 	.word	0x00024400


	//   ....[19]....
        /*0110*/ 	.word	0x00024410


	//   ....[20]....
        /*0114*/ 	.word	0x00024510


	//   ....[21]....
        /*0118*/ 	.word	0x00024540


	//   ....[22]....
        /*011c*/ 	.word	0x00024570


	//   ....[23]....
        /*0120*/ 	.word	0x00024590


	//   ....[24]....
        /*0124*/ 	.word	0x00024690


	//   ....[25]....
        /*0128*/ 	.word	0x000246c0


	//   ....[26]....
        /*012c*/ 	.word	0x000246f0


	//   ....[27]....
        /*0130*/ 	.word	0x00024710


	//   ....[28]....
        /*0134*/ 	.word	0x00024810


	//   ....[29]....
        /*0138*/ 	.word	0x00024840


	//   ....[30]....
        /*013c*/ 	.word	0x00024870


	//   ....[31]....
        /*0140*/ 	.word	0x00024890


	//----- nvinfo : EIATTR_SYSCALL_OFFSETS
	.align		4
.L_526:
        /*0144*/ 	.byte	0x04, 0x46
        /*0146*/ 	.short	(.L_528 - .L_527)


	//   ....[0]....
.L_527:
        /*0148*/ 	.word	0x000014b0


	//   ....[1]....
        /*014c*/ 	.word	0x000251d0


	//   ....[2]....
        /*0150*/ 	.word	0x00025330


	//   ....[3]....
        /*0154*/ 	.word	0x00025490


	//   ....[4]....
        /*0158*/ 	.word	0x000255f0


	//   ....[5]....
        /*015c*/ 	.word	0x000257e0


	//   ....[6]....
        /*0160*/ 	.word	0x000259f0


	//   ....[7]....
        /*0164*/ 	.word	0x00025b50


	//   ....[8]....
        /*0168*/ 	.word	0x00025cb0


	//   ....[9]....
        /*016c*/ 	.word	0x00025e10


	//   ....[10]....
        /*0170*/ 	.word	0x00025f60


	//   ....[11]....
        /*0174*/ 	.word	0x00026050


	//   ....[12]....
        /*0178*/ 	.word	0x00026140


	//   ....[13]....
        /*017c*/ 	.word	0x00026230


	//   ....[14]....
        /*0180*/ 	.word	0x00026ad0


	//   ....[15]....
        /*0184*/ 	.word	0x00026c30


	//   ....[16]....
        /*0188*/ 	.word	0x00026d90


	//   ....[17]....
        /*018c*/ 	.word	0x00026ef0


	//   ....[18]....
        /*0190*/ 	.word	0x000270e0


	//   ....[19]....
        /*0194*/ 	.word	0x000272f0


	//   ....[20]....
        /*0198*/ 	.word	0x00027450


	//   ....[21]....
        /*019c*/ 	.word	0x000275b0


	//   ....[22]....
        /*01a0*/ 	.word	0x00027710


	//   ....[23]....
        /*01a4*/ 	.word	0x00027860


	//   ....[24]....
        /*01a8*/ 	.word	0x00027950


	//   ....[25]....
        /*01ac*/ 	.word	0x00027a40


	//   ....[26]....
        /*01b0*/ 	.word	0x00027b30


	//----- nvinfo : EIATTR_EXIT_INSTR_OFFSETS
	.align		4
.L_528:
        /*01b4*/ 	.byte	0x04, 0x1c
        /*01b6*/ 	.short	(.L_530 - .L_529)


	//   ....[0]....
.L_529:
        /*01b8*/ 	.word	0x000223d0


	//   ....[1]....
        /*01bc*/ 	.word	0x000249f0


	//   ....[2]....
        /*01c0*/ 	.word	0x00025640


	//   ....[3]....
        /*01c4*/ 	.word	0x000256d0


	//   ....[4]....
        /*01c8*/ 	.word	0x00025e60


	//   ....[5]....
        /*01cc*/ 	.word	0x00026240


	//   ....[6]....
        /*01d0*/ 	.word	0x00026280


	//   ....[7]....
        /*01d4*/ 	.word	0x000262c0


	//   ....[8]....
        /*01d8*/ 	.word	0x00026300


	//   ....[9]....
        /*01dc*/ 	.word	0x00026f40


	//   ....[10]....
        /*01e0*/ 	.word	0x00026fd0


	//   ....[11]....
        /*01e4*/ 	.word	0x00027760


	//   ....[12]....
        /*01e8*/ 	.word	0x00027b40


	//----- nvinfo : EIATTR_MAX_THREADS
	.align		4
.L_530:
        /*01ec*/ 	.byte	0x04, 0x05
        /*01ee*/ 	.short	(.L_532 - .L_531)
.L_531:
        /*01f0*/ 	.word	0x00000080
        /*01f4*/ 	.word	0x00000001
        /*01f8*/ 	.word	0x00000001


	//----- nvinfo : EIATTR_CRS_STACK_SIZE
	.align		4
.L_532:
        /*01fc*/ 	.byte	0x04, 0x1e
        /*01fe*/ 	.short	(.L_534 - .L_533)
.L_533:
        /*0200*/ 	.word	0x00000000


	//----- nvinfo : EIATTR_CBANK_PARAM_SIZE
	.align		4
.L_534:
        /*0204*/ 	.byte	0x03, 0x19
        /*0206*/ 	.short	0x0428


	//----- nvinfo : EIATTR_PARAM_CBANK
	.align		4
        /*0208*/ 	.byte	0x04, 0x0a
        /*020a*/ 	.short	(.L_536 - .L_535)
	.align		4
.L_535:
        /*020c*/ 	.word	index@(.nv.constant0._ZN2at6native13reduce_kernelILi128ELi4ENS0_8ReduceOpIdNS0_9ArgMaxOpsIdEEjlLi4ELi4EEEEEvT1_)
        /*0210*/ 	.short	0x0210
        /*0212*/ 	.short	0x0428


	//----- nvinfo : EIATTR_SW_WAR
	.align		4
.L_536:
        /*0214*/ 	.byte	0x04, 0x36
        /*0216*/ 	.short	(.L_538 - .L_537)
.L_537:
        /*0218*/ 	.word	0x00000008
.L_538:


//--------------------- .nv.info._ZN2at6native13reduce_kernelILi512ELi1ENS0_8ReduceOpIsNS0_9ArgMaxOpsIsEEjlLi4ELi4EEEEEvT1_ --------------------------
	.section	.nv.info._ZN2at6native13reduce_kernelILi512ELi1ENS0_8ReduceOpIsNS0_9ArgMaxOpsIsEEjlLi4ELi4EEEEEvT1_,"",@"SHT_CUDA_INFO"
	.sectionflags	@""
	.align	4


	//----- nvinfo : EIATTR_CUDA_API_VERSION
	.align		4
        /*0000*/ 	.byte	0x04, 0x37
        /*0002*/ 	.short	(.L_540 - .L_539)
.L_539:
        /*0004*/ 	.word	0x00000082


	//----- nvinfo : EIATTR_KPARAM_INFO
	.align		4
.L_540:
        /*0008*/ 	.byte	0x04, 0x17
        /*000a*/ 	.short	(.L_542 - .L_541)
.L_541:
        /*000c*/ 	.word	0x00000000
        /*0010*/ 	.short	0x0000
        /*0012*/ 	.short	0x0000
        /*0014*/ 	.byte	0x00, 0xf0, 0xa1, 0x10


	//----- nvinfo : EIATTR_SPARSE_MMA_MASK
	.align		4
.L_542:
        /*0018*/ 	.byte	0x03, 0x50
        /*001a*/ 	.short	0x0000


	//----- nvinfo : EIATTR_MAXREG_COUNT
	.align		4
        /*001c*/ 	.byte	0x03, 0x1b
        /*001e*/ 	.short	0x0020


	//----- nvinfo : EIATTR_NUM_BARRIERS
	.align		4
        /*0020*/ 	.byte	0x02, 0x4c
        /*0022*/ 	.byte	0x01
	.zero		1


	//----- nvinfo : EIATTR_EXTERNS
	.align		4
        /*0024*/ 	.byte	0x04, 0x0f
        /*0026*/ 	.short	(.L_544 - .L_543)


	//   ....[0]....
	.align		4
.L_543:
        /*0028*/ 	.word	index@(__assertfail)


	//----- nvinfo : EIATTR_MERCURY_ISA_VERSION
	.align		4
.L_544:
        /*002c*/ 	.byte	0x03, 0x5f
        /*002e*/ 	.short	0x0101


	//----- nvinfo : EIATTR_INT_WARP_WIDE_INSTR_OFFSETS
	.align		4
        /*0030*/ 	.byte	0x04, 0x31
        /*0032*/ 	.short	(.L_546 - .L_545)


	//   ....[0]....
.L_545:
        /*0034*/ 	.word	0x00010760


	//   ....[1]....
        /*0038*/ 	.word	0x00010850


	//----- nvinfo : EIATTR_COOP_GROUP_MASK_REGIDS
	.align		4
.L_546:
        /*003c*/ 	.byte	0x04, 0x29
        /*003e*/ 	.short	(.L_548 - .L_547)


	//   ....[0]....
.L_547:
        /*0040*/ 	.word	0xffffffff


	//   ....[1]....
        /*0044*/ 	.word	0xffffffff


	//   ....[2]....
        /*0048*/ 	.word	0xffffffff


	//   ....[3]....
        /*004c*/ 	.word	0xffffffff


	//   ....[4]....
        /*0050*/ 	.word	0xffffffff


	//   ....[5]....
        /*0054*/ 	.word	0xffffffff


	//----- nvinfo : EIATTR_COOP_GROUP_INSTR_OFFSETS
	.align		4
.L_548:
        /*0058*/ 	.byte	0x04, 0x28
        /*005a*/ 	.short	(.L_550 - .L_549)


	//   ....[0]....
.L_549:
        /*005c*/ 	.word	0x0000d6d0


	//   ....[1]....
        /*0060*/ 	.word	0x0000d6e0


	//   ....[2]....
        /*0064*/ 	.word	0x0000d6f0


	//   ....[3]....
        /*0068*/ 	.word	0x000113d0


	//   ....[4]....
        /*006c*/ 	.word	0x000113e0


	//   ....[5]....
        /*0070*/ 	.word	0x000113f0


	//----- nvinfo : EIATTR_SYSCALL_OFFSETS
	.align		4
.L_550:
        /*0074*/ 	.byte	0x04, 0x46
        /*0076*/ 	.short	(.L_552 - .L_551)


	//   ....[0]....
.L_551:
        /*0078*/ 	.word	0x000117f0


	//   ....[1]....
        /*007c*/ 	.word	0x00011980


	//   ....[2]....
        /*0080*/ 	.word	0x00011af0


	//   ....[3]....
        /*0084*/ 	.word	0x00011c40


	//   ....[4]....
        /*0088*/ 	.word	0x00012060


	//   ....[5]....
        /*008c*/ 	.word	0x000121f0


	//   ....[6]....
        /*0090*/ 	.word	0x00012360


	//   ....[7]....
        /*0094*/ 	.word	0x000124b0


	//----- nvinfo : EIATTR_EXIT_INSTR_OFFSETS
	.align		4
.L_552:
        /*0098*/ 	.byte	0x04, 0x1c
        /*009a*/ 	.short	(.L_554 - .L_553)


	//   ....[0]....
.L_553:
        /*009c*/ 	.word	0x000108f0


	//   ....[1]....
        /*00a0*/ 	.word	0x000114f0


	//   ....[2]....
        /*00a4*/ 	.word	0x00011840


	//   ....[3]....
        /*00a8*/ 	.word	0x00011870


	//   ....[4]....
        /*00ac*/ 	.word	0x00011b40


	//   ....[5]....
        /*00b0*/ 	.word	0x00011c50


	//   ....[6]....
        /*00b4*/ 	.word	0x00011ce0


	//   ....[7]....
        /*00b8*/ 	.word	0x00011d20


	//   ....[8]....
        /*00bc*/ 	.word	0x00011d60


	//   ....[9]....
        /*00c0*/ 	.word	0x000120b0


	//   ....[10]....
        /*00c4*/ 	.word	0x000120e0


	//   ....[11]....
        /*00c8*/ 	.word	0x000123b0


	//   ....[12]....
        /*00cc*/ 	.word	0x000124c0


	//----- nvinfo : EIATTR_MAX_THREADS
	.align		4
.L_554:
        /*00d0*/ 	.byte	0x04, 0x05
        /*00d2*/ 	.short	(.L_556 - .L_555)
.L_555:
        /*00d4*/ 	.word	0x00000200
        /*00d8*/ 	.word	0x00000001
        /*00dc*/ 	.word	0x00000001


	//----- nvinfo : EIATTR_CRS_STACK_SIZE
	.align		4
.L_556:
        /*00e0*/ 	.byte	0x04, 0x1e
        /*00e2*/ 	.short	(.L_558 - .L_557)
.L_557:
        /*00e4*/ 	.word	0x00000000


	//----- nvinfo : EIATTR_CBANK_PARAM_SIZE
	.align		4
.L_558:
        /*00e8*/ 	.byte	0x03, 0x19
        /*00ea*/ 	.short	0x0428


	//----- nvinfo : EIATTR_PARAM_CBANK
	.align		4
        /*00ec*/ 	.byte	0x04, 0x0a
        /*00ee*/ 	.short	(.L_560 - .L_559)
	.align		4
.L_559:
        /*00f0*/ 	.word	index@(.nv.constant0._ZN2at6native13reduce_kernelILi512ELi1ENS0_8ReduceOpIsNS0_9ArgMaxOpsIsEEjlLi4ELi4EEEEEvT1_)
        /*00f4*/ 	.short	0x0210
        /*00f6*/ 	.short	0x0428


	//----- nvinfo : EIATTR_SW_WAR
	.align		4
.L_560:
        /*00f8*/ 	.byte	0x04, 0x36
        /*00fa*/ 	.short	(.L_562 - .L_561)
.L_561:
        /*00fc*/ 	.word	0x00000008
.L_562:


//--------------------- .nv.info._ZN2at6native13reduce_kernelILi256ELi2ENS0_8ReduceOpIsNS0_9ArgMaxOpsIsEEjlLi4ELi4EEEEEvT1_ --------------------------
	.section	.nv.info._ZN2at6native13reduce_kernelILi256ELi2ENS0_8ReduceOpIsNS0_9ArgMaxOpsIsEEjlLi4ELi4EEEEEvT1_,"",@"SHT_CUDA_INFO"
	.sectionflags	@""
	.align	4


	//----- nvinfo : EIATTR_CUDA_API_VERSION
	.align		4
        /*0000*/ 	.byte	0x04, 0x37
        /*0002*/ 	.short	(.L_564 - .L_563)
.L_563:
        /*0004*/ 	.word	0x00000082


	//----- nvinfo : EIATTR_KPARAM_INFO
	.align		4
.L_564:
        /*0008*/ 	.byte	0x04, 0x17
        /*000a*/ 	.short	(.L_566 - .L_565)
.L_565:
        /*000c*/ 	.word	0x00000000
        /*0010*/ 	.short	0x0000
        /*0012*/ 	.short	0x0000
        /*0014*/ 	.byte	0x00, 0xf0, 0xa1, 0x10


	//----- nvinfo : EIATTR_SPARSE_MMA_MASK
	.align		4
.L_566:
        /*0018*/ 	.byte	0x03, 0x50
        /*001a*/ 	.short	0x0000


	//----- nvinfo : EIATTR_MAXREG_COUNT
	.align		4
        /*001c*/ 	.byte	0x03, 0x1b
        /*001e*/ 	.short	0x0040


	//----- nvinfo : EIATTR_NUM_BARRIERS
	.align		4
        /*0020*/ 	.byte	0x02, 0x4c
        /*0022*/ 	.byte	0x01
	.zero		1


	//----- nvinfo : EIATTR_EXTERNS
	.align		4
        /*0024*/ 	.byte	0x04, 0x0f
        /*0026*/ 	.short	(.L_568 - .L_567)


	//   ....[0]....
	.align		4
.L_567:
        /*0028*/ 	.word	index@(__assertfail)


	//----- nvinfo : EIATTR_MERCURY_ISA_VERSION
	.align		4
.L_568:
        /*002c*/ 	.byte	0x03, 0x5f
        /*002e*/ 	.short	0x0101


	//----- nvinfo : EIATTR_INT_WARP_WIDE_INSTR_OFFSETS
	.align		4
        /*0030*/ 	.byte	0x04, 0x31
        /*0032*/ 	.short	(.L_570 - .L_569)


	//   ....[0]....
.L_569:
        /*0034*/ 	.word	0x00015210


	//   ....[1]....
        /*0038*/ 	.word	0x00015300


	//----- nvinfo : EIATTR_COOP_GROUP_MASK_REGIDS
	.align		4
.L_570:
        /*003c*/ 	.byte	0x04, 0x29
        /*003e*/ 	.short	(.L_572 - .L_571)


	//   ....[0]....
.L_571:
        /*0040*/ 	.word	0xffffffff


	//   ....[1]....
        /*0044*/ 	.word	0xffffffff


	//   ....[2]....
        /*0048*/ 	.word	0xffffffff


	//   ....[3]....
        /*004c*/ 	.word	0xffffffff


	//   ....[4]....
        /*0050*/ 	.word	0xffffffff


	//   ....[5]....
        /*0054*/ 	.word	0xffffffff


	//   ....[6]....
        /*0058*/ 	.word	0xffffffff


	//   ....[7]....
        /*005c*/ 	.word	0xffffffff


	//   ....[8]....
        /*0060*/ 	.word	0xffffffff


	//   ....[9]....
        /*0064*/ 	.word	0xffffffff


	//   ....[10]....
        /*0068*/ 	.word	0xffffffff


	//   ....[11]....
        /*006c*/ 	.word	0xffffffff


	//----- nvinfo : EIATTR_COOP_GROUP_INSTR_OFFSETS
	.align		4
.L_572:
        /*0070*/ 	.byte	0x04, 0x28
        /*0072*/ 	.short	(.L_574 - .L_573)


	//   ....[0]....
.L_573:
        /*0074*/ 	.word	0x0000fe00


	//   ....[1]....
        /*0078*/ 	.word	0x0000fe20


	//   ....[2]....
        /*007c*/ 	.word	0x0000fe30


	//   ....[3]....
        /*0080*/ 	.word	0x0000fe40


	//   ....[4]....
        /*0084*/ 	.word	0x0000fe50


	//   ....[5]....
        /*0088*/ 	.word	0x0000fe60


	//   ....[6]....
        /*008c*/ 	.word	0x00016440


	//   ....[7]....
        /*0090*/ 	.word	0x00016460


	//   ....[8]....
        /*0094*/ 	.word	0x00016470


	//   ....[9]....
        /*0098*/ 	.word	0x00016480


	//   ....[10]....
        /*009c*/ 	.word	0x00016490


	//   ....[11]....
        /*00a0*/ 	.word	0x000164a0


	//----- nvinfo : EIATTR_SYSCALL_OFFSETS
	.align		4
.L_574:
        /*00a4*/ 	.byte	0x04, 0x46
        /*00a6*/ 	.short	(.L_576 - .L_575)


	//   ....[0]....
.L_575:
        /*00a8*/ 	.word	0x00001480


	//   ....[1]....
        /*00ac*/ 	.word	0x00016a80


	//   ....[2]....
        /*00b0*/ 	.word	0x00016be0


	//   ....[3]....
        /*00b4*/ 	.word	0x00016d90


	//   ....[4]....
        /*00b8*/ 	.word	0x00016f20


	//   ....[5]....
        /*00bc*/ 	.word	0x00017080


	//   ....[6]....
        /*00c0*/ 	.word	0x000171d0


	//   ....[7]....
        /*00c4*/ 	.word	0x000172c0


	//   ....[8]....
        /*00c8*/ 	.word	0x000177a0


	//   ....[9]....
        /*00cc*/ 	.word	0x00017900


	//   ....[10]....
        /*00d0*/ 	.word	0x00017ab0


	//   ....[11]....
        /*00d4*/ 	.word	0x00017c40


	//   ....[12]....
        /*00d8*/ 	.word	0x00017da0


	//   ....[13]....
        /*00dc*/ 	.word	0x00017ef0


	//   ....[14]....
        /*00e0*/ 	.word	0x00017fe0


	//----- nvinfo : EIATTR_EXIT_INSTR_OFFSETS
	.align		4
.L_576:
        /*00e4*/ 	.byte	0x04, 0x1c
        /*00e6*/ 	.short	(.L_578 - .L_577)


	//   ....[0]....
.L_577:
        /*00e8*/ 	.word	0x000153c0


	//   ....[1]....
        /*00ec*/ 	.word	0x00016660


	//   ....[2]....
        /*00f0*/ 	.word	0x00016c30


	//   ....[3]....
        /*00f4*/ 	.word	0x00016c80


	//   ....[4]....
        /*00f8*/ 	.word	0x000170d0


	//   ....[5]....
        /*00fc*/ 	.word	0x000172d0


	//   ....[6]....
        /*0100*/ 	.word	0x00017300


	//   ....[7]....
        /*0104*/ 	.word	0x00017340


	//   ....[8]....
        /*0108*/ 	.word	0x00017380


	//   ....[9]....
        /*010c*/ 	.word	0x00017950


	//   ....[10]....
        /*0110*/ 	.word	0x000179a0


	//   ....[11]....
        /*0114*/ 	.word	0x00017df0


	//   ....[12]....
        /*0118*/ 	.word	0x00017ff0


	//----- nvinfo : EIATTR_MAX_THREADS
	.align		4
.L_578:
        /*011c*/ 	.byte	0x04, 0x05
        /*011e*/ 	.short	(.L_580 - .L_579)
.L_579:
        /*0120*/ 	.word	0x00000100
        /*0124*/ 	.word	0x00000001
        /*0128*/ 	.word	0x00000001


	//----- nvinfo : EIATTR_CRS_STACK_SIZE
	.align		4
.L_580:
        /*012c*/ 	.byte	0x04, 0x1e
        /*012e*/ 	.short	(.L_582 - .L_581)
.L_581:
        /*0130*/ 	.word	0x00000000


	//----- nvinfo : EIATTR_CBANK_PARAM_SIZE
	.align		4
.L_582:
        /*0134*/ 	.byte	0x03, 0x19
        /*0136*/ 	.short	0x0428


	//----- nvinfo : EIATTR_PARAM_CBANK
	.align		4
        /*0138*/ 	.byte	0x04, 0x0a
        /*013a*/ 	.short	(.L_584 - .L_583)
	.align		4
.L_583:
        /*013c*/ 	.word	index@(.nv.constant0._ZN2at6native13reduce_kernelILi256ELi2ENS0_8ReduceOpIsNS0_9ArgMaxOpsIsEEjlLi4ELi4EEEEEvT1_)
        /*0140*/ 	.short	0x0210
        /*0142*/ 	.short	0x0428


	//----- nvinfo : EIATTR_SW_WAR
	.align		4
.L_584:
        /*0144*/ 	.byte	0x04, 0x36
        /*0146*/ 	.short	(.L_586 - .L_585)
.L_585:
        /*0148*/ 	.word	0x00000008
.L_586:


//--------------------- .nv.info._ZN2at6native13reduce_kernelILi128ELi4ENS0_8ReduceOpIsNS0_9ArgMaxOpsIsEEjlLi4ELi4EEEEEvT1_ --------------------------
	.section	.nv.info._ZN2at6native13reduce_kernelILi128ELi4ENS0_8ReduceOpIsNS0_9ArgMaxOpsIsEEjlLi4ELi4EEEEEvT1_,"",@"SHT_CUDA_INFO"
	.sectionflags	@""
	.align	4


	//----- nvinfo : EIATTR_CUDA_API_VERSION
	.align		4
        /*0000*/ 	.byte	0x04, 0x37
        /*0002*/ 	.short	(.L_588 - .L_587)
.L_587:
        /*0004*/ 	.word	0x00000082


	//----- nvinfo : EIATTR_KPARAM_INFO
	.align		4
.L_588:
        /*0008*/ 	.byte	0x04, 0x17
        /*000a*/ 	.short	(.L_590 - .L_589)
.L_589:
        /*000c*/ 	.word	0x00000000
        /*0010*/ 	.short	0x0000
        /*0012*/ 	.short	0x0000
        /*0014*/ 	.byte	0x00, 0xf0, 0xa1, 0x10


	//----- nvinfo : EIATTR_SPARSE_MMA_MASK
	.align		4
.L_590:
        /*0018*/ 	.byte	0x03, 0x50
        /*001a*/ 	.short	0x0000


	//----- nvinfo : EIATTR_MAXREG_COUNT
	.align		4
        /*001c*/ 	.byte	0x03, 0x1b
        /*001e*/ 	.short	0x0080


	//----- nvinfo : EIATTR_NUM_BARRIERS
	.align		4
        /*0020*/ 	.byte	0x02, 0x4c
        /*0022*/ 	.byte	0x01
	.zero		1


	//----- nvinfo : EIATTR_EXTERNS
	.align		4
        /*0024*/ 	.byte	0x04, 0x0f
        /*0026*/ 	.short	(.L_592 - .L_591)


	//   ....[0]....
	.align		4
.L_591:
        /*0028*/ 	.word	index@(__assertfail)


	//----- nvinfo : EIATTR_MERCURY_ISA_VERSION
	.align		4
.L_592:
        /*002c*/ 	.byte	0x03, 0x5f
        /*002e*/ 	.short	0x0101


	//----- nvinfo : EIATTR_INT_WARP_WIDE_INSTR_OFFSETS
	.align		4
        /*0030*/ 	.byte	0x04, 0x31
        /*0032*/ 	.short	(.L_594 - .L_593)


	//   ....[0]....
.L_593:
        /*0034*/ 	.word	0x0001e460


	//   ....[1]....
        /*0038*/ 	.word	0x0001e550


	//----- nvinfo : EIATTR_COOP_GROUP_MASK_REGIDS
	.align		4
.L_594:
        /*003c*/ 	.byte	0x04, 0x29
        /*003e*/ 	.short	(.L_596 - .L_595)


	//   ....[0]....
.L_595:
        /*0040*/ 	.word	0xffffffff


	//   ....[1]....
        /*0044*/ 	.word	0xffffffff


	//   ....[2]....
        /*0048*/ 	.word	0xffffffff


	//   ....[3]....
        /*004c*/ 	.word	0xffffffff


	//   ....[4]....
        /*0050*/ 	.word	0xffffffff


	//   ....[5]....
        /*0054*/ 	.word	0xffffffff


	//   ....[6]....
        /*0058*/ 	.word	0xffffffff


	//   ....[7]....
        /*005c*/ 	.word	0xffffffff


	//   ....[8]....
        /*0060*/ 	.word	0xffffffff


	//   ....[9]....
        /*0064*/ 	.word	0xffffffff


	//   ....[10]....
        /*0068*/ 	.word	0xffffffff


	//   ....[11]....
        /*006c*/ 	.word	0xffffffff


	//   ....[12]....
        /*0070*/ 	.word	0xffffffff


	//   ....[13]....
        /*0074*/ 	.word	0xffffffff


	//   ....[14]....
        /*0078*/ 	.word	0xffffffff


	//   ....[15]....
        /*007c*/ 	.word	0xffffffff


	//   ....[16]....
        /*0080*/ 	.word	0xffffffff


	//   ....[17]....
        /*0084*/ 	.word	0xffffffff


	//   ....[18]....
        /*0088*/ 	.word	0xffffffff


	//   ....[19]....
        /*008c*/ 	.word	0xffffffff


	//   ....[20]....
        /*0090*/ 	.word	0xffffffff


	//   ....[21]....
        /*0094*/ 	.word	0xffffffff


	//   ....[22]....
        /*0098*/ 	.word	0xffffffff


	//   ....[23]....
        /*009c*/ 	.word	0xffffffff


	//----- nvinfo : EIATTR_COOP_GROUP_INSTR_OFFSETS
	.align		4
.L_596:
        /*00a0*/ 	.byte	0x04, 0x28
        /*00a2*/ 	.short	(.L_598 - .L_597)


	//   ....[0]....
.L_597:
        /*00a4*/ 	.word	0x000148f0


	//   ....[1]....
        /*00a8*/ 	.word	0x00014920


	//   ....[2]....
        /*00ac*/ 	.word	0x00014940


	//   ....[3]....
        /*00b0*/ 	.word	0x00014950


	//   ....[4]....
        /*00b4*/ 	.word	0x00014960


	//   ....[5]....
        /*00b8*/ 	.word	0x00014970


	//   ....[6]....
        /*00bc*/ 	.word	0x00014980


	//   ....[7]....
        /*00c0*/ 	.word	0x000149a0


	//   ....[8]....
        /*00c4*/ 	.word	0x000149c0


	//   ....[9]....
        /*00c8*/ 	.word	0x000149f0


	//   ....[10]....
        /*00cc*/ 	.word	0x00014a20


	//   ....[11]....
        /*00d0*/ 	.word	0x00014a50


	//   ....[12]....
        /*00d4*/ 	.word	0x000200b0


	//   ....[13]....
        /*00d8*/ 	.word	0x000200e0


	//   ....[14]....
        /*00dc*/ 	.word	0x00020100


	//   ....[15]....
        /*00e0*/ 	.word	0x00020110


	//   ....[16]....
        /*00e4*/ 	.word	0x00020120


	//   ....[17]....
        /*00e8*/ 	.word	0x00020130


	//   ....[18]....
        /*00ec*/ 	.word	0x00020140


	//   ....[19]....
        /*00f0*/ 	.word	0x00020160


	//   ....[20]....
        /*00f4*/ 	.word	0x00020180


	//   ....[21]....
        /*00f8*/ 	.word	0x000201b0


	//   ....[22]....
        /*00fc*/ 	.word	0x000201e0


	//   ....[23]....
        /*0100*/ 	.word	0x00020210


	//----- nvinfo : EIATTR_SYSCALL_OFFSETS
	.align		4
.L_598:
        /*0104*/ 	.byte	0x04, 0x46
        /*0106*/ 	.short	(.L_600 - .L_599)


	//   ....[0]....
.L_599:
        /*0108*/ 	.word	0x000014c0


	//   ....[1]....
        /*010c*/ 	.word	0x00020b80


	//   ....[2]....
        /*0110*/ 	.word	0x00020ce0


	//   ....[3]....
        /*0114*/ 	.word	0x00020e40


	//   ....[4]....
        /*0118*/ 	.word	0x00020fa0


	//   ....[5]....
        /*011c*/ 	.word	0x00021190


	//   ....[6]....
        /*0120*/ 	.word	0x000213c0


	//   ....[7]....
        /*0124*/ 	.word	0x00021520


	//   ....[8]....
        /*0128*/ 	.word	0x00021680


	//   ....[9]....
        /*012c*/ 	.word	0x000217e0


	//   ....[10]....
        /*0130*/ 	.word	0x00021930


	//   ....[11]....
        /*0134*/ 	.word	0x00021a20


	//   ....[12]....
        /*0138*/ 	.word	0x00021b10


	//   ....[13]....
        /*013c*/ 	.word	0x00021c00


	//   ....[14]....
        /*0140*/ 	.word	0x00022370


	//   ....[15]....
        /*0144*/ 	.word	0x000224d0


	//   ....[16]....
        /*0148*/ 	.word	0x00022630


	//   ....[17]....
        /*014c*/ 	.word	0x00022790


	//   ....[18]....
        /*0150*/ 	.word	0x00022980


	//   ....[19]....
        /*0154*/ 	.word	0x00022bb0


	//   ....[20]....
        /*0158*/ 	.word	0x00022d10


	//   ....[21]....
        /*015c*/ 	.word	0x00022e70


	//   ....[22]....
        /*0160*/ 	.word	0x00022fd0


	//   ....[23]....
        /*0164*/ 	.word	0x00023120


	//   ....[24]....
        /*0168*/ 	.word	0x00023210


	//   ....[25]....
        /*016c*/ 	.word	0x00023300


	//   ....[26]....
        /*0170*/ 	.word	0x000233f0


	//----- nvinfo : EIATTR_EXIT_INSTR_OFFSETS
	.align		4
.L_600:
        /*0174*/ 	.byte	0x04, 0x1c
        /*0176*/ 	.short	(.L_602 - .L_601)


	//   ....[0]....
.L_601:
        /*0178*/ 	.word	0x0001e610


	//   ....[1]....
        /*017c*/ 	.word	0x000204d0


	//   ....[2]....
        /*0180*/ 	.word	0x00020ff0


	//   ....[3]....
        /*0184*/ 	.word	0x00021080


	//   ....[4]....
        /*0188*/ 	.word	0x00021830


	//   ....[5]....
        /*018c*/ 	.word	0x00021c10


	//   ....[6]....
        /*0190*/ 	.word	0x00021c40


	//   ....[7]....
        /*0194*/ 	.word	0x00021c80


	//   ....[8]....
        /*0198*/ 	.word	0x00021cc0


	//   ....[9]....
        /*019c*/ 	.word	0x000227e0


	//   ....[10]....
        /*01a0*/ 	.word	0x00022870


	//   ....[11]....
        /*01a4*/ 	.word	0x00023020


	//   ....[12]....
        /*01a8*/ 	.word	0x00023400


	//----- nvinfo : EIATTR_MAX_THREADS
	.align		4
.L_602:
        /*01ac*/ 	.byte	0x04, 0x05
        /*01ae*/ 	.short	(.L_604 - .L_603)
.L_603:
        /*01b0*/ 	.word	0x00000080
        /*01b4*/ 	.word	0x00000001
        /*01b8*/ 	.word	0x00000001


	//----- nvinfo : EIATTR_CRS_STACK_SIZE
	.align		4
.L_604:
        /*01bc*/ 	.byte	0x04, 0x1e
        /*01be*/ 	.short	(.L_606 - .L_605)
.L_605:
        /*01c0*/ 	.word	0x00000000


	//----- nvinfo : EIATTR_CBANK_PARAM_SIZE
	.align		4
.L_606:
        /*01c4*/ 	.byte	0x03, 0x19
        /*01c6*/ 	.short	0x0428


	//----- nvinfo : EIATTR_PARAM_CBANK
	.align		4
        /*01c8*/ 	.byte	0x04, 0x0a
        /*01ca*/ 	.short	(.L_608 - .L_607)
	.align		4
.L_607:
        /*01cc*/ 	.word	index@(.nv.constant0._ZN2at6native13reduce_kernelILi128ELi4ENS0_8ReduceOpIsNS0_9ArgMaxOpsIsEEjlLi4ELi4EEEEEvT1_)
        /*01d0*/ 	.short	0x0210
        /*01d2*/ 	.short	0x0428


	//----- nvinfo : EIATTR_SW_WAR
	.align		4
.L_608:
        /*01d4*/ 	.byte	0x04, 0x36
        /*01d6*/ 	.short	(.L_610 - .L_609)
.L_609:
        /*01d8*/ 	.word	0x00000008
.L_610:


//--------------------- .nv.info._ZN2at6native13reduce_kernelILi512ELi1ENS0_8ReduceOpIlNS0_9ArgMaxOpsIlEEjlLi4ELi4EEEEEvT1_ --------------------------
	.section	.nv.info._ZN2at6native13reduce_kernelILi512ELi1ENS0_8ReduceOpIlNS0_9ArgMaxOpsIlEEjlLi4ELi4EEEEEvT1_,"",@"SHT_CUDA_INFO"
	.sectionflags	@""
	.align	4


	//----- nvinfo : EIATTR_CUDA_API_VERSION
	.align		4
        /*0000*/ 	.byte	0x04, 0x37
        /*0002*/ 	.short	(.L_612 - .L_611)
.L_611:
        /*0004*/ 	.word	0x00000082


	//----- nvinfo : EIATTR_KPARAM_INFO
	.align		4
.L_612:
        /*0008*/ 	.byte	0x04, 0x17
        /*000a*/ 	.short	(.L_614 - .L_613)
.L_613:
        /*000c*/ 	.word	0x00000000
        /*0010*/ 	.short	0x0000
        /*0012*/ 	.short	0x0000
        /*0014*/ 	.byte	0x00, 0xf0, 0xa1, 0x10


	//----- nvinfo : EIATTR_SPARSE_MMA_MASK
	.align		4
.L_614:
        /*0018*/ 	.byte	0x03, 0x50
        /*001a*/ 	.short	0x0000


	//----- nvinfo : EIATTR_MAXREG_COUNT
	.align		4
        /*001c*/ 	.byte	0x03, 0x1b
        /*001e*/ 	.short	0x0020


	//----- nvinfo : EIATTR_NUM_BARRIERS
	.align		4
        /*0020*/ 	.byte	0x02, 0x4c
        /*0022*/ 	.byte	0x01
	.zero		1


	//----- nvinfo : EIATTR_EXTERNS
	.align		4
        /*0024*/ 	.byte	0x04, 0x0f
        /*0026*/ 	.short	(.L_616 - .L_615)


	//   ....[0]....
	.align		4
.L_615:
        /*0028*/ 	.word	index@(__assertfail)


	//----- nvinfo : EIATTR_ANNOTATIONS
	.align		4
.L_616:
        /*002c*/ 	.byte	0x04, 0x55
        /*002e*/ 	.short	(.L_618 - .L_617)


	//   ....[0]....
.L_617:
        /* <DEDUP_REMOVED lines=87> */


	//----- nvinfo : EIATTR_MERCURY_ISA_VERSION
	.align		4
.L_618:
        /*0590*/ 	.byte	0x03, 0x5f
        /*0592*/ 	.short	0x0101


	//----- nvinfo : EIATTR_INT_WARP_WIDE_INSTR_OFFSETS
	.align		4
        /*0594*/ 	.byte	0x04, 0x31
        /*0596*/ 	.short	(.L_620 - .L_619)


	//   ....[0]....
.L_619:
        /*0598*/ 	.word	0x00011af0


	//   ....[1]....
        /*059c*/ 	.word	0x00011be0


	//----- nvinfo : EIATTR_COOP_GROUP_MASK_REGIDS
	.align		4
.L_620:
        /*05a0*/ 	.byte	0x04, 0x29
        /*05a2*/ 	.short	(.L_622 - .L_621)


	//   ....[0]....
.L_621:
        /*05a4*/ 	.word	0xffffffff


	//   ....[1]....
        /*05a8*/ 	.word	0xffffffff


	//   ....[2]....
        /*05ac*/ 	.word	0xffffffff


	//   ....[3]....
        /*05b0*/ 	.word	0xffffffff


	//   ....[4]....
        /*05b4*/ 	.word	0xffffffff


	//   ....[5]....
        /*05b8*/ 	.word	0xffffffff


	//   ....[6]....
        /*05bc*/ 	.word	0xffffffff


	//   ....[7]....
        /*05c0*/ 	.word	0xffffffff


	//----- nvinfo : EIATTR_COOP_GROUP_INSTR_OFFSETS
	.align		4
.L_622:
        /*05c4*/ 	.byte	0x04, 0x28
        /*05c6*/ 	.short	(.L_624 - .L_623)


	//   ....[0]....
.L_623:
        /*05c8*/ 	.word	0x0000e9f0


	//   ....[1]....
        /*05cc*/ 	.word	0x0000ea00


	//   ....[2]....
        /*05d0*/ 	.word	0x0000ea10


	//   ....[3]....
        /*05d4*/ 	.word	0x0000ea20


	//   ....[4]....
        /*05d8*/ 	.word	0x00012850


	//   ....[5]....
        /*05dc*/ 	.word	0x00012860


	//   ....[6]....
        /*05e0*/ 	.word	0x00012870


	//   ....[7]....
        /*05e4*/ 	.word	0x00012880


	//----- nvinfo : EIATTR_SYSCALL_OFFSETS
	.align		4
.L_624:
        /*05e8*/ 	.byte	0x04, 0x46
        /*05ea*/ 	.short	(.L_626 - .L_625)


	//   ....[0]....
.L_625:
        /*05ec*/ 	.word	0x00012cd0


	//   ....[1]....
        /*05f0*/ 	.word	0x00012e60


	//   ....[2]....
        /*05f4*/ 	.word	0x00012fd0


	//   ....[3]....
        /*05f8*/ 	.word	0x00013120


	//   ....[4]....
        /*05fc*/ 	.word	0x00013580


	//   ....[5]....
        /*0600*/ 	.word	0x00013710


	//   ....[6]....
        /*0604*/ 	.word	0x00013880


	//   ....[7]....
        /*0608*/ 	.word	0x000139d0


	//----- nvinfo : EIATTR_EXIT_INSTR_OFFSETS
	.align		4
.L_626:
        /*060c*/ 	.byte	0x04, 0x1c
        /*060e*/ 	.short	(.L_628 - .L_627)


	//   ....[0]....
.L_627:
        /*0610*/ 	.word	0x00011c80


	//   ....[1]....
        /*0614*/ 	.word	0x000129a0


	//   ....[2]....
        /*0618*/ 	.word	0x00012d20


	//   ....[3]....
        /*061c*/ 	.word	0x00012d50


	//   ....[4]....
        /*0620*/ 	.word	0x00013020


	//   ....[5]....
        /*0624*/ 	.word	0x00013130


	//   ....[6]....
        /*0628*/ 	.word	0x000131c0


	//   ....[7]....
        /*062c*/ 	.word	0x00013200


	//   ....[8]....
        /*0630*/ 	.word	0x00013240


	//   ....[9]....
        /*0634*/ 	.word	0x000135d0


	//   ....[10]....
        /*0638*/ 	.word	0x00013600


	//   ....[11]....
        /*063c*/ 	.word	0x000138d0


	//   ....[12]....
        /*0640*/ 	.word	0x000139e0


	//----- nvinfo : EIATTR_MAX_THREADS
	.align		4
.L_628:
        /*0644*/ 	.byte	0x04, 0x05
        /*0646*/ 	.short	(.L_630 - .L_629)
.L_629:
        /*0648*/ 	.word	0x00000200
        /*064c*/ 	.word	0x00000001
        /*0650*/ 	.word	0x00000001


	//----- nvinfo : EIATTR_CRS_STACK_SIZE
	.align		4
.L_630:
        /*0654*/ 	.byte	0x04, 0x1e
        /*0656*/ 	.short	(.L_632 - .L_631)
.L_631:
        /*0658*/ 	.word	0x00000000


	//----- nvinfo : EIATTR_CBANK_PARAM_SIZE
	.align		4
.L_632:
        /*065c*/ 	.byte	0x03, 0x19
        /*065e*/ 	.short	0x0428


	//----- nvinfo : EIATTR_PARAM_CBANK
	.align		4
        /*0660*/ 	.byte	0x04, 0x0a
        /*0662*/ 	.short	(.L_634 - .L_633)
	.align		4
.L_633:
        /*0664*/ 	.word	index@(.nv.constant0._ZN2at6native13reduce_kernelILi512ELi1ENS0_8ReduceOpIlNS0_9ArgMaxOpsIlEEjlLi4ELi4EEEEEvT1_)
        /*0668*/ 	.short	0x0210
        /*066a*/ 	.short	0x0428


	//----- nvinfo : EIATTR_SW_WAR
	.align		4
.L_634:
        /*066c*/ 	.byte	0x04, 0x36
        /*066e*/ 	.short	(.L_636 - .L_635)
.L_635:
        /*0670*/ 	.word	0x00000008
.L_636:


//--------------------- .nv.info._ZN2at6native13reduce_kernelILi256ELi2ENS0_8ReduceOpIlNS0_9ArgMaxOpsIlEEjlLi4ELi4EEEEEvT1_ --------------------------
	.section	.nv.info._ZN2at6native13reduce_kernelILi256ELi2ENS0_8ReduceOpIlNS0_9ArgMaxOpsIlEEjlLi4ELi4EEEEEvT1_,"",@"SHT_CUDA_INFO"
	.sectionflags	@""
	.align	4


	//----- nvinfo : EIATTR_CUDA_API_VERSION
	.align		4
        /*0000*/ 	.byte	0x04, 0x37
        /*0002*/ 	.short	(.L_638 - .L_637)
.L_637:
        /*0004*/ 	.word	0x00000082


	//----- nvinfo : EIATTR_KPARAM_INFO
	.align		4
.L_638:
        /*0008*/ 	.byte	0x04, 0x17
        /*000a*/ 	.short	(.L_640 - .L_639)
.L_639:
        /*000c*/ 	.word	0x00000000
        /*0010*/ 	.short	0x0000
        /*0012*/ 	.short	0x0000
        /*0014*/ 	.byte	0x00, 0xf0, 0xa1, 0x10


	//----- nvinfo : EIATTR_SPARSE_MMA_MASK
	.align		4
.L_640:
        /*0018*/ 	.byte	0x03, 0x50
        /*001a*/ 	.short	0x0000


	//----- nvinfo : EIATTR_MAXREG_COUNT
	.align		4
        /*001c*/ 	.byte	0x03, 0x1b
        /*001e*/ 	.short	0x0040


	//----- nvinfo : EIATTR_NUM_BARRIERS
	.align		4
        /*0020*/ 	.byte	0x02, 0x4c
        /*0022*/ 	.byte	0x01
	.zero		1


	//----- nvinfo : EIATTR_EXTERNS
	.align		4
        /*0024*/ 	.byte	0x04, 0x0f
        /*0026*/ 	.short	(.L_642 - .L_641)


	//   ....[0]....
	.align		4
.L_641:
        /*0028*/ 	.word	index@(__assertfail)


	//----- nvinfo : EIATTR_ANNOTATIONS
	.align		4
.L_642:
        /*002c*/ 	.byte	0x04, 0x55
        /*002e*/ 	.short	(.L_644 - .L_643)


	//   ....[0]....
.L_643:
        /*0030*/ 	.word	0x00000001
        /*0034*/ 	.byte	0x60, 0x70, 0x00, 0x00, 0x01, 0x00, 0x00, 0x00, 0x70, 0x70, 0x00, 0x00, 0x01, 0x00, 0x00, 0x00
        /*0044*/ 	.byte	0x80, 0x70, 0x00, 0x00, 0x01, 0x00, 0x00, 0x00, 0x90, 0x70, 0x00, 0x00, 0x01, 0x00, 0x00, 0x00
        /*0054*/ 	.byte	0x20, 0xb7, 0x00, 0x00, 0x01, 0x00, 0x00, 0x00, 0x30, 0xb7, 0x00, 0x00, 0x01, 0x00, 0x00, 0x00
        /*0064*/ 	.byte	0x40, 0xbd, 0x00, 0x00, 0x01, 0x00, 0x00, 0x00, 0x50, 0xbd, 0x00, 0x00, 0x01, 0x00, 0x00, 0x00
        /*0074*/ 	.byte	0x60, 0xbd, 0x00, 0x00, 0x01, 0x00, 0x00, 0x00, 0x70, 0xbd, 0x00, 0x00


	//----- nvinfo : EIATTR_MERCURY_ISA_VERSION
	.align		4
.L_644:
        /*0080*/ 	.byte	0x03, 0x5f
        /*0082*/ 	.short	0x0101


	//----- nvinfo : EIATTR_INT_WARP_WIDE_INSTR_OFFSETS
	.align		4
        /*0084*/ 	.byte	0x04, 0x31
        /*0086*/ 	.short	(.L_646 - .L_645)


	//   ....[0]....
.L_645:
        /*0088*/ 	.word	0x000159a0


	//   ....[1]....
        /*008c*/ 	.word	0x00015a90


	//----- nvinfo : EIATTR_COOP_GROUP_MASK_REGIDS
	.align		4
.L_646:
        /*0090*/ 	.byte	0x04, 0x29
        /*0092*/ 	.short	(.L_648 - .L_647)


	//   ....[0]....
.L_647:
        /*0094*/ 	.word	0xffffffff


	//   ....[1]....
        /*0098*/ 	.word	0xffffffff


	//   ....[2]....
        /*009c*/ 	.word	0xffffffff


	//   ....[3]....
        /*00a0*/ 	.word	0xffffffff


	//   ....[4]....
        /*00a4*/ 	.word	0xffffffff


	//   ....[5]....
        /*00a8*/ 	.word	0xffffffff


	//   ....[6]....
        /*00ac*/ 	.word	0xffffffff


	//   ....[7]....
        /*00b0*/ 	.word	0xffffffff


	//   ....[8]....
        /*00b4*/ 	.word	0xffffffff


	//   ....[9]....
        /*00b8*/ 	.word	0xffffffff


	//   ....[10]....
        /*00bc*/ 	.word	0xffffffff


	//   ....[11]....
        /*00c0*/ 	.word	0xffffffff


	//   ....[12]....
        /*00c4*/ 	.word	0xffffffff


	//   ....[13]....
        /*00c8*/ 	.word	0xffffffff


	//   ....[14]....
        /*00cc*/ 	.word	0xffffffff


	//   ....[15]....
        /*00d0*/ 	.word	0xffffffff


	//----- nvinfo : EIATTR_COOP_GROUP_INSTR_OFFSETS
	.align		4
.L_648:
        /*00d4*/ 	.byte	0x04, 0x28
        /*00d6*/ 	.short	(.L_650 - .L_649)


	//   ....[0]....
.L_649:
        /*00d8*/ 	.word	0x000104e0


	//   ....[1]....
        /*00dc*/ 	.word	0x000104f0


	//   ....[2]....
        /*00e0*/ 	.word	0x00010500


	//   ....[3]....
        /*00e4*/ 	.word	0x00010510


	//   ....[4]....
        /*00e8*/ 	.word	0x00010520


	//   ....[5]....
        /*00ec*/ 	.word	0x00010530


	//   ....[6]....
        /*00f0*/ 	.word	0x00010540


	//   ....[7]....
        /*00f4*/ 	.word	0x00010570


	//   ....[8]....
        /*00f8*/ 	.word	0x00016d80


	//   ....[9]....
        /*00fc*/ 	.word	0x00016d90


	//   ....[10]....
        /*0100*/ 	.word	0x00016da0


	//   ....[11]....
        /*0104*/ 	.word	0x00016db0


	//   ....[12]....
        /*0108*/ 	.word	0x00016dc0


	//   ....[13]....
        /*010c*/ 	.word	0x00016dd0


	//   ....[14]....
        /*0110*/ 	.word	0x00016de0


	//   ....[15]....
        /*0114*/ 	.word	0x00016e10


	//----- nvinfo : EIATTR_SYSCALL_OFFSETS
	.align		4
.L_650:
        /*0118*/ 	.byte	0x04, 0x46
        /*011a*/ 	.short	(.L_652 - .L_651)


	//   ....[0]....
.L_651:
        /*011c*/ 	.word	0x000014b0


	//   ....[1]....
        /*0120*/ 	.word	0x00017460


	//   ....[2]....
        /*0124*/ 	.word	0x000175c0


	//   ....[3]....
        /*0128*/ 	.word	0x00017770


	//   ....[4]....
        /*012c*/ 	.word	0x00017930


	//   ....[5]....
        /*0130*/ 	.word	0x00017a90


	//   ....[6]....
        /*0134*/ 	.word	0x00017be0


	//   ....[7]....
        /*0138*/ 	.word	0x00017cd0


	//   ....[8]....
        /*013c*/ 	.word	0x00018210


	//   ....[9]....
        /*0140*/ 	.word	0x00018370


	//   ....[10]....
        /*0144*/ 	.word	0x00018520


	//   ....[11]....
        /*0148*/ 	.word	0x000186c0


	//   ....[12]....
        /*014c*/ 	.word	0x00018820


	//   ....[13]....
        /*0150*/ 	.word	0x00018970


	//   ....[14]....
        /*0154*/ 	.word	0x00018a60


	//----- nvinfo : EIATTR_EXIT_INSTR_OFFSETS
	.align		4
.L_652:
        /*0158*/ 	.byte	0x04, 0x1c
        /*015a*/ 	.short	(.L_654 - .L_653)


	//   ....[0]....
.L_653:
        /*015c*/ 	.word	0x00015b50


	//   ....[1]....
        /*0160*/ 	.word	0x00016ff0


	//   ....[2]....
        /*0164*/ 	.word	0x00017610


	//   ....[3]....
        /*0168*/ 	.word	0x00017660


	//   ....[4]....
        /*016c*/ 	.word	0x00017ae0


	//   ....[5]....
        /*0170*/ 	.word	0x00017ce0


	//   ....[6]....
        /*0174*/ 	.word	0x00017d10


	//   ....[7]....
        /*0178*/ 	.word	0x00017d60


	//   ....[8]....
        /*017c*/ 	.word	0x00017db0


	//   ....[9]....
        /*0180*/ 	.word	0x000183c0


	//   ....[10]....
        /*0184*/ 	.word	0x00018410


	//   ....[11]....
        /*0188*/ 	.word	0x00018870


	//   ....[12]....
        /*018c*/ 	.word	0x00018a70


	//----- nvinfo : EIATTR_MAX_THREADS
	.align		4
.L_654:
        /*0190*/ 	.byte	0x04, 0x05
        /*0192*/ 	.short	(.L_656 - .L_655)
.L_655:
        /*0194*/ 	.word	0x00000100
        /*0198*/ 	.word	0x00000001
        /*019c*/ 	.word	0x00000001


	//----- nvinfo : EIATTR_CRS_STACK_SIZE
	.align		4
.L_656:
        /*01a0*/ 	.byte	0x04, 0x1e
        /*01a2*/ 	.short	(.L_658 - .L_657)
.L_657:
        /*01a4*/ 	.word	0x00000000


	//----- nvinfo : EIATTR_CBANK_PARAM_SIZE
	.align		4
.L_658:
        /*01a8*/ 	.byte	0x03, 0x19
        /*01aa*/ 	.short	0x0428


	//----- nvinfo : EIATTR_PARAM_CBANK
	.align		4
        /*01ac*/ 	.byte	0x04, 0x0a
        /*01ae*/ 	.short	(.L_660 - .L_659)
	.align		4
.L_659:
        /*01b0*/ 	.word	index@(.nv.constant0._ZN2at6native13reduce_kernelILi256ELi2ENS0_8ReduceOpIlNS0_9ArgMaxOpsIlEEjlLi4ELi4EEEEEvT1_)
        /*01b4*/ 	.short	0x0210
        /*01b6*/ 	.short	0x0428


	//----- nvinfo : EIATTR_SW_WAR
	.align		4
.L_660:
        /*01b8*/ 	.byte	0x04, 0x36
        /*01ba*/ 	.short	(.L_662 - .L_661)
.L_661:
        /*01bc*/ 	.word	0x00000008
.L_662:


//--------------------- .nv.info._ZN2at6native13reduce_kernelILi128ELi4ENS0_8ReduceOpIlNS0_9ArgMaxOpsIlEEjlLi4ELi4EEEEEvT1_ --------------------------
	.section	.nv.info._ZN2at6native13reduce_kernelILi128ELi4ENS0_8ReduceOpIlNS0_9ArgMaxOpsIlEEjlLi4ELi4EEEEEvT1_,"",@"SHT_CUDA_INFO"
	.sectionflags	@""
	.align	4


	//----- nvinfo : EIATTR_CUDA_API_VERSION
	.align		4
        /*0000*/ 	.byte	0x04, 0x37
        /*0002*/ 	.short	(.L_664 - .L_663)
.L_663:
        /*0004*/ 	.word	0x00000082


	//----- nvinfo : EIATTR_KPARAM_INFO
	.align		4
.L_664:
        /*0008*/ 	.byte	0x04, 0x17
        /*000a*/ 	.short	(.L_666 - .L_665)
.L_665:
        /*000c*/ 	.word	0x00000000
        /*0010*/ 	.short	0x0000
        /*0012*/ 	.short	0x0000
        /*0014*/ 	.byte	0x00, 0xf0, 0xa1, 0x10


	//----- nvinfo : EIATTR_SPARSE_MMA_MASK
	.align		4
.L_666:
        /*0018*/ 	.byte	0x03, 0x50
        /*001a*/ 	.short	0x0000


	//----- nvinfo : EIATTR_MAXREG_COUNT
	.align		4
        /*001c*/ 	.byte	0x03, 0x1b
        /*001e*/ 	.short	0x0080


	//----- nvinfo : EIATTR_NUM_BARRIERS
	.align		4
        /*0020*/ 	.byte	0x02, 0x4c
        /*0022*/ 	.byte	0x01
	.zero		1


	//----- nvinfo : EIATTR_EXTERNS
	.align		4
        /*0024*/ 	.byte	0x04, 0x0f
        /*0026*/ 	.short	(.L_668 - .L_667)


	//   ....[0]....
	.align		4
.L_667:
        /*0028*/ 	.word	index@(__assertfail)


	//----- nvinfo : EIATTR_MERCURY_ISA_VERSION
	.align		4
.L_668:
        /*002c*/ 	.byte	0x03, 0x5f
        /*002e*/ 	.short	0x0101


	//----- nvinfo : EIATTR_INT_WARP_WIDE_INSTR_OFFSETS
	.align		4
        /*0030*/ 	.byte	0x04, 0x31
        /*0032*/ 	.short	(.L_670 - .L_669)


	//   ....[0]....
.L_669:
        /*0034*/ 	.word	0x0001ee10


	//   ....[1]....
        /*0038*/ 	.word	0x0001ef00


	//----- nvinfo : EIATTR_COOP_GROUP_MASK_REGIDS
	.align		4
.L_670:
        /*003c*/ 	.byte	0x04, 0x29
        /*003e*/ 	.short	(.L_672 - .L_671)


	//   ....[0]....
.L_671:
        /*0040*/ 	.word	0xffffffff


	//   ....[1]....
        /*0044*/ 	.word	0xffffffff


	//   ....[2]....
        /*0048*/ 	.word	0xffffffff


	//   ....[3]....
        /*004c*/ 	.word	0xffffffff


	//   ....[4]....
        /*0050*/ 	.word	0xffffffff


	//   ....[5]....
        /*0054*/ 	.word	0xffffffff


	//   ....[6]....
        /*0058*/ 	.word	0xffffffff


	//   ....[7]....
        /*005c*/ 	.word	0xffffffff


	//   ....[8]....
        /*0060*/ 	.word	0xffffffff


	//   ....[9]....
        /*0064*/ 	.word	0xffffffff


	//   ....[10]....
        /*0068*/ 	.word	0xffffffff


	//   ....[11]....
        /*006c*/ 	.word	0xffffffff


	//   ....[12]....
        /*0070*/ 	.word	0xffffffff


	//   ....[13]....
        /*0074*/ 	.word	0xffffffff


	//   ....[14]....
        /*0078*/ 	.word	0xffffffff


	//   ....[15]....
        /*007c*/ 	.word	0xffffffff


	//   ....[16]....
        /*0080*/ 	.word	0xffffffff


	//   ....[17]....
        /*0084*/ 	.word	0xffffffff


	//   ....[18]....
        /*0088*/ 	.word	0xffffffff


	//   ....[19]....
        /*008c*/ 	.word	0xffffffff


	//   ....[20]....
        /*0090*/ 	.word	0xffffffff


	//   ....[21]....
        /*0094*/ 	.word	0xffffffff


	//   ....[22]....
        /*0098*/ 	.word	0xffffffff


	//   ....[23]....
        /*009c*/ 	.word	0xffffffff


	//   ....[24]....
        /*00a0*/ 	.word	0xffffffff


	//   ....[25]....
        /*00a4*/ 	.word	0xffffffff


	//   ....[26]....
        /*00a8*/ 	.word	0xffffffff


	//   ....[27]....
        /*00ac*/ 	.word	0xffffffff


	//   ....[28]....
        /*00b0*/ 	.word	0xffffffff


	//   ....[29]....
        /*00b4*/ 	.word	0xffffffff


	//   ....[30]....
        /*00b8*/ 	.word	0xffffffff


	//   ....[31]....
        /*00bc*/ 	.word	0xffffffff


	//----- nvinfo : EIATTR_COOP_GROUP_INSTR_OFFSETS
	.align		4
.L_672:
        /*00c0*/ 	.byte	0x04, 0x28
        /*00c2*/ 	.short	(.L_674 - .L_673)


	//   ....[0]....
.L_673:
        /*00c4*/ 	.word	0x00015180


	//   ....[1]....
        /*00c8*/ 	.word	0x00015190


	//   ....[2]....
        /*00cc*/ 	.word	0x000151a0


	//   ....[3]....
        /*00d0*/ 	.word	0x000151b0


	//   ....[4]....
        /*00d4*/ 	.word	0x000151c0


	//   ....[5]....
        /*00d8*/ 	.word	0x000151d0


	//   ....[6]....
        /*00dc*/ 	.word	0x000151e0


	//   ....[7]....
        /*00e0*/ 	.word	0x00015210


	//   ....[8]....
        /*00e4*/ 	.word	0x00015240


	//   ....[9]....
        /*00e8*/ 	.word	0x00015270


	//   ....[10]....
        /*00ec*/ 	.word	0x000152a0


	//   ....[11]....
        /*00f0*/ 	.word	0x000152c0


	//   ....[12]....
        /*00f4*/ 	.word	0x000152f0


	//   ....[13]....
        /*00f8*/ 	.word	0x00015320


	//   ....[14]....
        /*00fc*/ 	.word	0x00015350


	//   ....[15]....
        /*0100*/ 	.word	0x00015380


	//   ....[16]....
        /*0104*/ 	.word	0x00020d50


	//   ....[17]....
        /*0108*/ 	.word	0x00020d60


	//   ....[18]....
        /*010c*/ 	.word	0x00020d70


	//   ....[19]....
        /*0110*/ 	.word	0x00020d80


	//   ....[20]....
        /*0114*/ 	.word	0x00020d90


	//   ....[21]....
        /*0118*/ 	.word	0x00020da0


	//   ....[22]....
        /*011c*/ 	.word	0x00020dc0


	//   ....[23]....
        /*0120*/ 	.word	0x00020df0


	//   ....[24]....
        /*0124*/ 	.word	0x00020e20


	//   ....[25]....
        /*0128*/ 	.word	0x00020e50


	//   ....[26]....
        /*012c*/ 	.word	0x00020e60


	//   ....[27]....
        /*0130*/ 	.word	0x00020e90


	//   ....[28]....
        /*0134*/ 	.word	0x00020ec0


	//   ....[29]....
        /*0138*/ 	.word	0x00020ef0


	//   ....[30]....
        /*013c*/ 	.word	0x00020f20


	//   ....[31]....
        /*0140*/ 	.word	0x00020f50


	//----- nvinfo : EIATTR_SYSCALL_OFFSETS
	.align		4
.L_674:
        /*0144*/ 	.byte	0x04, 0x46
        /*0146*/ 	.short	(.L_676 - .L_675)


	//   ....[0]....
.L_675:
        /*0148*/ 	.word	0x00001510


	//   ....[1]....
        /*014c*/ 	.word	0x00021910


	//   ....[2]....
        /*0150*/ 	.word	0x00021a70


	//   ....[3]....
        /*0154*/ 	.word	0x00021bd0


	//   ....[4]....
        /*0158*/ 	.word	0x00021d30


	//   ....[5]....
        /*015c*/ 	.word	0x00021f20


	//   ....[6]....
        /*0160*/ 	.word	0x00022150


	//   ....[7]....
        /*0164*/ 	.word	0x000222b0


	//   ....[8]....
        /*0168*/ 	.word	0x00022410


	//   ....[9]....
        /*016c*/ 	.word	0x00022570


	//   ....[10]....
        /*0170*/ 	.word	0x000226c0


	//   ....[11]....
        /*0174*/ 	.word	0x000227b0


	//   ....[12]....
        /*0178*/ 	.word	0x000228a0


	//   ....[13]....
        /*017c*/ 	.word	0x00022990


	//   ....[14]....
        /*0180*/ 	.word	0x00023150


	//   ....[15]....
        /*0184*/ 	.word	0x000232b0


	//   ....[16]....
        /*0188*/ 	.word	0x00023410


	//   ....[17]....
        /*018c*/ 	.word	0x00023570


	//   ....[18]....
        /*0190*/ 	.word	0x00023760


	//   ....[19]....
        /*0194*/ 	.word	0x00023980


	//   ....[20]....
        /*0198*/ 	.word	0x00023ae0


	//   ....[21]....
        /*019c*/ 	.word	0x00023c40


	//   ....[22]....
        /*01a0*/ 	.word	0x00023da0


	//   ....[23]....
        /*01a4*/ 	.word	0x00023ef0


	//   ....[24]....
        /*01a8*/ 	.word	0x00023fe0


	//   ....[25]....
        /*01ac*/ 	.word	0x000240d0


	//   ....[26]....
        /*01b0*/ 	.word	0x000241c0


	//----- nvinfo : EIATTR_EXIT_INSTR_OFFSETS
	.align		4
.L_676:
        /*01b4*/ 	.byte	0x04, 0x1c
        /*01b6*/ 	.short	(.L_678 - .L_677)


	//   ....[0]....
.L_677:
        /*01b8*/ 	.word	0x0001efc0


	//   ....[1]....
        /*01bc*/ 	.word	0x00021200


	//   ....[2]....
        /*01c0*/ 	.word	0x00021d80


	//   ....[3]....
        /*01c4*/ 	.word	0x00021e10


	//   ....[4]....
        /*01c8*/ 	.word	0x000225c0


	//   ....[5]....
        /*01cc*/ 	.word	0x000229a0


	//   ....[6]....
        /*01d0*/ 	.word	0x000229d0


	//   ....[7]....
        /*01d4*/ 	.word	0x00022a10


	//   ....[8]....
        /*01d8*/ 	.word	0x00022a50


	//   ....[9]....
        /*01dc*/ 	.word	0x000235c0


	//   ....[10]....
        /*01e0*/ 	.word	0x00023650


	//   ....[11]....
        /*01e4*/ 	.word	0x00023df0


	//   ....[12]....
        /*01e8*/ 	.word	0x000241d0


	//----- nvinfo : EIATTR_MAX_THREADS
	.align		4
.L_678:
        /*01ec*/ 	.byte	0x04, 0x05
        /*01ee*/ 	.short	(.L_680 - .L_679)
.L_679:
        /*01f0*/ 	.word	0x00000080
        /*01f4*/ 	.word	0x00000001
        /*01f8*/ 	.word	0x00000001


	//----- nvinfo : EIATTR_CRS_STACK_SIZE
	.align		4
.L_680:
        /*01fc*/ 	.byte	0x04, 0x1e
        /*01fe*/ 	.short	(.L_682 - .L_681)
.L_681:
        /*0200*/ 	.word	0x00000000


	//----- nvinfo : EIATTR_CBANK_PARAM_SIZE
	.align		4
.L_682:
        /*0204*/ 	.byte	0x03, 0x19
        /*0206*/ 	.short	0x0428


	//----- nvinfo : EIATTR_PARAM_CBANK
	.align		4
        /*0208*/ 	.byte	0x04, 0x0a
        /*020a*/ 	.short	(.L_684 - .L_683)
	.align		4
.L_683:
        /*020c*/ 	.word	index@(.nv.constant0._ZN2at6native13reduce_kernelILi128ELi4ENS0_8ReduceOpIlNS0_9ArgMaxOpsIlEEjlLi4ELi4EEEEEvT1_)
        /*0210*/ 	.short	0x0210
        /*0212*/ 	.short	0x0428


	//----- nvinfo : EIATTR_SW_WAR
	.align		4
.L_684:
        /*0214*/ 	.byte	0x04, 0x36
        /*0216*/ 	.short	(.L_686 - .L_685)
.L_685:
        /*0218*/ 	.word	0x00000008
.L_686:


//--------------------- .nv.info._ZN2at6native13reduce_kernelILi512ELi1ENS0_8ReduceOpIiNS0_9ArgMaxOpsIiEEjlLi4ELi4EEEEEvT1_ --------------------------
	.section	.nv.info._ZN2at6native13reduce_kernelILi512ELi1ENS0_8ReduceOpIiNS0_9ArgMaxOpsIiEEjlLi4ELi4EEEEEvT1_,"",@"SHT_CUDA_INFO"
	.sectionflags	@""
	.align	4


	//----- nvinfo : EIATTR_CUDA_API_VERSION
	.align		4
        /*0000*/ 	.byte	0x04, 0x37
        /*0002*/ 	.short	(.L_688 - .L_687)
.L_687:
        /*0004*/ 	.word	0x00000082


	//----- nvinfo : EIATTR_KPARAM_INFO
	.align		4
.L_688:
        /*0008*/ 	.byte	0x04, 0x17
        /*000a*/ 	.short	(.L_690 - .L_689)
.L_689:
        /*000c*/ 	.word	0x00000000
        /*0010*/ 	.short	0x0000
        /*0012*/ 	.short	0x0000
        /*0014*/ 	.byte	0x00, 0xf0, 0xa1, 0x10


	//----- nvinfo : EIATTR_SPARSE_MMA_MASK
	.align		4
.L_690:
        /*0018*/ 	.byte	0x03, 0x50
        /*001a*/ 	.short	0x0000


	//----- nvinfo : EIATTR_MAXREG_COUNT
	.align		4
        /*001c*/ 	.byte	0x03, 0x1b
        /*001e*/ 	.short	0x0020


	//----- nvinfo : EIATTR_NUM_BARRIERS
	.align		4
        /*0020*/ 	.byte	0x02, 0x4c
        /*0022*/ 	.byte	0x01
	.zero		1


	//----- nvinfo : EIATTR_EXTERNS
	.align		4
        /*0024*/ 	.byte	0x04, 0x0f
        /*0026*/ 	.short	(.L_692 - .L_691)


	//   ....[0]....
	.align		4
.L_691:
        /*0028*/ 	.word	index@(__assertfail)


	//----- nvinfo : EIATTR_MERCURY_ISA_VERSION
	.align		4
.L_692:
        /*002c*/ 	.byte	0x03, 0x5f
        /*002e*/ 	.short	0x0101


	//----- nvinfo : EIATTR_INT_WARP_WIDE_INSTR_OFFSETS
	.align		4
        /*0030*/ 	.byte	0x04, 0x31
        /*0032*/ 	.short	(.L_694 - .L_693)


	//   ....[0]....
.L_693:
        /*0034*/ 	.word	0x000100e0


	//   ....[1]....
        /*0038*/ 	.word	0x000101d0


	//----- nvinfo : EIATTR_COOP_GROUP_MASK_REGIDS
	.align		4
.L_694:
        /*003c*/ 	.byte	0x04, 0x29
        /*003e*/ 	.short	(.L_696 - .L_695)


	//   ....[0]....
.L_695:
        /*0040*/ 	.word	0xffffffff


	//   ....[1]....
        /*0044*/ 	.word	0xffffffff


	//   ....[2]....
        /*0048*/ 	.word	0xffffffff


	//   ....[3]....
        /*004c*/ 	.word	0xffffffff


	//   ....[4]....
        /*0050*/ 	.word	0xffffffff


	//   ....[5]....
        /*0054*/ 	.word	0xffffffff


	//----- nvinfo : EIATTR_COOP_GROUP_INSTR_OFFSETS
	.align		4
.L_696:
        /*0058*/ 	.byte	0x04, 0x28
        /*005a*/ 	.short	(.L_698 - .L_697)


	//   ....[0]....
.L_697:
        /*005c*/ 	.word	0x0000d070


	//   ....[1]....
        /*0060*/ 	.word	0x0000d080


	//   ....[2]....
        /*0064*/ 	.word	0x0000d090


	//   ....[3]....
        /*0068*/ 	.word	0x00010d10


	//   ....[4]....
        /*006c*/ 	.word	0x00010d20


	//   ....[5]....
        /*0070*/ 	.word	0x00010d30


	//----- nvinfo : EIATTR_SYSCALL_OFFSETS
	.align		4
.L_698:
        /*0074*/ 	.byte	0x04, 0x46
        /*0076*/ 	.short	(.L_700 - .L_699)


	//   ....[0]....
.L_699:
        /*0078*/ 	.word	0x00011100


	//   ....[1]....
        /*007c*/ 	.word	0x00011290


	//   ....[2]....
        /*0080*/ 	.word	0x00011400


	//   ....[3]....
        /*0084*/ 	.word	0x00011550


	//   ....[4]....
        /*0088*/ 	.word	0x00011950


	//   ....[5]....
        /*008c*/ 	.word	0x00011ae0


	//   ....[6]....
        /*0090*/ 	.word	0x00011c50


	//   ....[7]....
        /*0094*/ 	.word	0x00011da0


	//----- nvinfo : EIATTR_EXIT_INSTR_OFFSETS
	.align		4
.L_700:
        /*0098*/ 	.byte	0x04, 0x1c
        /*009a*/ 	.short	(.L_702 - .L_701)


	//   ....[0]....
.L_701:
        /*009c*/ 	.word	0x00010270


	//   ....[1]....
        /*00a0*/ 	.word	0x00010e20


	//   ....[2]....
        /*00a4*/ 	.word	0x00011150


	//   ....[3]....
        /*00a8*/ 	.word	0x00011180


	//   ....[4]....
        /*00ac*/ 	.word	0x00011450


	//   ....[5]....
        /*00b0*/ 	.word	0x00011560


	//   ....[6]....
        /*00b4*/ 	.word	0x000115f0


	//   ....[7]....
        /*00b8*/ 	.word	0x00011630


	//   ....[8]....
        /*00bc*/ 	.word	0x00011670


	//   ....[9]....
        /*00c0*/ 	.word	0x000119a0


	//   ....[10]....
        /*00c4*/ 	.word	0x000119d0


	//   ....[11]....
        /*00c8*/ 	.word	0x00011ca0


	//   ....[12]....
        /*00cc*/ 	.word	0x00011db0


	//----- nvinfo : EIATTR_MAX_THREADS
	.align		4
.L_702:
        /*00d0*/ 	.byte	0x04, 0x05
        /*00d2*/ 	.short	(.L_704 - .L_703)
.L_703:
        /*00d4*/ 	.word	0x00000200
        /*00d8*/ 	.word	0x00000001
        /*00dc*/ 	.word	0x00000001


	//----- nvinfo : EIATTR_CRS_STACK_SIZE
	.align		4
.L_704:
        /*00e0*/ 	.byte	0x04, 0x1e
        /*00e2*/ 	.short	(.L_706 - .L_705)
.L_705:
        /*00e4*/ 	.word	0x00000000


	//----- nvinfo : EIATTR_CBANK_PARAM_SIZE
	.align		4
.L_706:
        /*00e8*/ 	.byte	0x03, 0x19
        /*00ea*/ 	.short	0x0428


	//----- nvinfo : EIATTR_PARAM_CBANK
	.align		4
        /*00ec*/ 	.byte	0x04, 0x0a
        /*00ee*/ 	.short	(.L_708 - .L_707)
	.align		4
.L_707:
        /*00f0*/ 	.word	index@(.nv.constant0._ZN2at6native13reduce_kernelILi512ELi1ENS0_8ReduceOpIiNS0_9ArgMaxOpsIiEEjlLi4ELi4EEEEEvT1_)
        /*00f4*/ 	.short	0x0210
        /*00f6*/ 	.short	0x0428


	//----- nvinfo : EIATTR_SW_WAR
	.align		4
.L_708:
        /*00f8*/ 	.byte	0x04, 0x36
        /*00fa*/ 	.short	(.L_710 - .L_709)
.L_709:
        /*00fc*/ 	.word	0x00000008
.L_710:


//--------------------- .nv.info._ZN2at6native13reduce_kernelILi256ELi2ENS0_8ReduceOpIiNS0_9ArgMaxOpsIiEEjlLi4ELi4EEEEEvT1_ --------------------------
	.section	.nv.info._ZN2at6native13reduce_kernelILi256ELi2ENS0_8ReduceOpIiNS0_9ArgMaxOpsIiEEjlLi4ELi4EEEEEvT1_,"",@"SHT_CUDA_INFO"
	.sectionflags	@""
	.align	4


	//----- nvinfo : EIATTR_CUDA_API_VERSION
	.align		4
        /*0000*/ 	.byte	0x04, 0x37
        /*0002*/ 	.short	(.L_712 - .L_711)
.L_711:
        /*0004*/ 	.word	0x00000082


	//----- nvinfo : EIATTR_KPARAM_INFO
	.align		4
.L_712:
        /*0008*/ 	.byte	0x04, 0x17
        /*000a*/ 	.short	(.L_714 - .L_713)
.L_713:
        /*000c*/ 	.word	0x00000000
        /*0010*/ 	.short	0x0000
        /*0012*/ 	.short	0x0000
        /*0014*/ 	.byte	0x00, 0xf0, 0xa1, 0x10


	//----- nvinfo : EIATTR_SPARSE_MMA_MASK
	.align		4
.L_714:
        /*0018*/ 	.byte	0x03, 0x50
        /*001a*/ 	.short	0x0000


	//----- nvinfo : EIATTR_MAXREG_COUNT
	.align		4
        /*001c*/ 	.byte	0x03, 0x1b
        /*001e*/ 	.short	0x0040


	//----- nvinfo : EIATTR_NUM_BARRIERS
	.align		4
        /*0020*/ 	.byte	0x02, 0x4c
        /*0022*/ 	.byte	0x01
	.zero		1


	//----- nvinfo : EIATTR_EXTERNS
	.align		4
        /*0024*/ 	.byte	0x04, 0x0f
        /*0026*/ 	.short	(.L_716 - .L_715)


	//   ....[0]....
	.align		4
.L_715:
        /*0028*/ 	.word	index@(__assertfail)


	//----- nvinfo : EIATTR_MERCURY_ISA_VERSION
	.align		4
.L_716:
        /*002c*/ 	.byte	0x03, 0x5f
        /*002e*/ 	.short	0x0101


	//----- nvinfo : EIATTR_INT_WARP_WIDE_INSTR_OFFSETS
	.align		4
        /*0030*/ 	.byte	0x04, 0x31
        /*0032*/ 	.short	(.L_718 - .L_717)


	//   ....[0]....
.L_717:
        /*0034*/ 	.word	0x00014700


	//   ....[1]....
        /*0038*/ 	.word	0x000147f0


	//----- nvinfo : EIATTR_COOP_GROUP_MASK_REGIDS
	.align		4
.L_718:
        /*003c*/ 	.byte	0x04, 0x29
        /*003e*/ 	.short	(.L_720 - .L_719)


	//   ....[0]....
.L_719:
        /*0040*/ 	.word	0xffffffff


	//   ....[1]....
        /*0044*/ 	.word	0xffffffff


	//   ....[2]....
        /*0048*/ 	.word	0xffffffff


	//   ....[3]....
        /*004c*/ 	.word	0xffffffff


	//   ....[4]....
        /*0050*/ 	.word	0xffffffff


	//   ....[5]....
        /*0054*/ 	.word	0xffffffff


	//   ....[6]....
        /*0058*/ 	.word	0xffffffff


	//   ....[7]....
        /*005c*/ 	.word	0xffffffff


	//   ....[8]....
        /*0060*/ 	.word	0xffffffff


	//   ....[9]....
        /*0064*/ 	.word	0xffffffff


	//   ....[10]....
        /*0068*/ 	.word	0xffffffff


	//   ....[11]....
        /*006c*/ 	.word	0xffffffff


	//----- nvinfo : EIATTR_COOP_GROUP_INSTR_OFFSETS
	.align		4
.L_720:
        /*0070*/ 	.byte	0x04, 0x28
        /*0072*/ 	.short	(.L_722 - .L_721)


	//   ....[0]....
.L_721:
        /*0074*/ 	.word	0x0000f300


	//   ....[1]....
        /*0078*/ 	.word	0x0000f310


	//   ....[2]....
        /*007c*/ 	.word	0x0000f320


	//   ....[3]....
        /*0080*/ 	.word	0x0000f330


	//   ....[4]....
        /*0084*/ 	.word	0x0000f340


	//   ....[5]....
        /*0088*/ 	.word	0x0000f350


	//   ....[6]....
        /*008c*/ 	.word	0x00015860


	//   ....[7]....
        /*0090*/ 	.word	0x00015870


	//   ....[8]....
        /*0094*/ 	.word	0x00015880


	//   ....[9]....
        /*0098*/ 	.word	0x00015890


	//   ....[10]....
        /*009c*/ 	.word	0x000158a0


	//   ....[11]....
        /*00a0*/ 	.word	0x000158b0


	//----- nvinfo : EIATTR_SYSCALL_OFFSETS
	.align		4
.L_722:
        /*00a4*/ 	.byte	0x04, 0x46
        /*00a6*/ 	.short	(.L_724 - .L_723)


	//   ....[0]....
.L_723:
        /*00a8*/ 	.word	0x00001490


	//   ....[1]....
        /*00ac*/ 	.word	0x00015e30


	//   ....[2]....
        /*00b0*/ 	.word	0x00015f90


	//   ....[3]....
        /*00b4*/ 	.word	0x00016140


	//   ....[4]....
        /*00b8*/ 	.word	0x000162d0


	//   ....[5]....
        /*00bc*/ 	.word	0x00016430


	//   ....[6]....
        /*00c0*/ 	.word	0x00016580


	//   ....[7]....
        /*00c4*/ 	.word	0x00016670


	//   ....[8]....
        /*00c8*/ 	.word	0x00016b10


	//   ....[9]....
        /*00cc*/ 	.word	0x00016c70


	//   ....[10]....
        /*00d0*/ 	.word	0x00016e20


	//   ....[11]....
        /*00d4*/ 	.word	0x00016fb0


	//   ....[12]....
        /*00d8*/ 	.word	0x00017110


	//   ....[13]....
        /*00dc*/ 	.word	0x00017260


	//   ....[14]....
        /*00e0*/ 	.word	0x00017350


	//----- nvinfo : EIATTR_EXIT_INSTR_OFFSETS
	.align		4
.L_724:
        /*00e4*/ 	.byte	0x04, 0x1c
        /*00e6*/ 	.short	(.L_726 - .L_725)


	//   ....[0]....
.L_725:
        /*00e8*/ 	.word	0x000148b0


	//   ....[1]....
        /*00ec*/ 	.word	0x00015a50


	//   ....[2]....
        /*00f0*/ 	.word	0x00015fe0


	//   ....[3]....
        /*00f4*/ 	.word	0x00016030


	//   ....[4]....
        /*00f8*/ 	.word	0x00016480


	//   ....[5]....
        /*00fc*/ 	.word	0x00016680


	//   ....[6]....
        /*0100*/ 	.word	0x000166b0


	//   ....[7]....
        /*0104*/ 	.word	0x000166f0


	//   ....[8]....
        /*0108*/ 	.word	0x00016730


	//   ....[9]....
        /*010c*/ 	.word	0x00016cc0


	//   ....[10]....
        /*0110*/ 	.word	0x00016d10


	//   ....[11]....
        /*0114*/ 	.word	0x00017160


	//   ....[12]....
        /*0118*/ 	.word	0x00017360


	//----- nvinfo : EIATTR_MAX_THREADS
	.align		4
.L_726:
        /*011c*/ 	.byte	0x04, 0x05
        /*011e*/ 	.short	(.L_728 - .L_727)
.L_727:
        /*0120*/ 	.word	0x00000100
        /*0124*/ 	.word	0x00000001
        /*0128*/ 	.word	0x00000001


	//----- nvinfo : EIATTR_CRS_STACK_SIZE
	.align		4
.L_728:
        /*012c*/ 	.byte	0x04, 0x1e
        /*012e*/ 	.short	(.L_730 - .L_729)
.L_729:
        /*0130*/ 	.word	0x00000000


	//----- nvinfo : EIATTR_CBANK_PARAM_SIZE
	.align		4
.L_730:
        /*0134*/ 	.byte	0x03, 0x19
        /*0136*/ 	.short	0x0428


	//----- nvinfo : EIATTR_PARAM_CBANK
	.align		4
        /*0138*/ 	.byte	0x04, 0x0a
        /*013a*/ 	.short	(.L_732 - .L_731)
	.align		4
.L_731:
        /*013c*/ 	.word	index@(.nv.constant0._ZN2at6native13reduce_kernelILi256ELi2ENS0_8ReduceOpIiNS0_9ArgMaxOpsIiEEjlLi4ELi4EEEEEvT1_)
        /*0140*/ 	.short	0x0210
        /*0142*/ 	.short	0x0428


	//----- nvinfo : EIATTR_SW_WAR
	.align		4
.L_732:
        /*0144*/ 	.byte	0x04, 0x36
        /*0146*/ 	.short	(.L_734 - .L_733)
.L_733:
        /*0148*/ 	.word	0x00000008
.L_734:


//--------------------- .nv.info._ZN2at6native13reduce_kernelILi128ELi4ENS0_8ReduceOpIiNS0_9ArgMaxOpsIiEEjlLi4ELi4EEEEEvT1_ --------------------------
	.section	.nv.info._ZN2at6native13reduce_kernelILi128ELi4ENS0_8ReduceOpIiNS0_9ArgMaxOpsIiEEjlLi4ELi4EEEEEvT1_,"",@"SHT_CUDA_INFO"
	.sectionflags	@""
	.align	4


	//----- nvinfo : EIATTR_CUDA_API_VERSION
	.align		4
        /*0000*/ 	.byte	0x04, 0x37
        /*0002*/ 	.short	(.L_736 - .L_735)
.L_735:
        /*0004*/ 	.word	0x00000082


	//----- nvinfo : EIATTR_KPARAM_INFO
	.align		4
.L_736:
        /*0008*/ 	.byte	0x04, 0x17
        /*000a*/ 	.short	(.L_738 - .L_737)
.L_737:
        /*000c*/ 	.word	0x00000000
        /*0010*/ 	.short	0x0000
        /*0012*/ 	.short	0x0000
        /*0014*/ 	.byte	0x00, 0xf0, 0xa1, 0x10


	//----- nvinfo : EIATTR_SPARSE_MMA_MASK
	.align		4
.L_738:
        /*0018*/ 	.byte	0x03, 0x50
        /*001a*/ 	.short	0x0000


	//----- nvinfo : EIATTR_MAXREG_COUNT
	.align		4
        /*001c*/ 	.byte	0x03, 0x1b
        /*001e*/ 	.short	0x0080


	//----- nvinfo : EIATTR_NUM_BARRIERS
	.align		4
        /*0020*/ 	.byte	0x02, 0x4c
        /*0022*/ 	.byte	0x01
	.zero		1


	//----- nvinfo : EIATTR_EXTERNS
	.align		4
        /*0024*/ 	.byte	0x04, 0x0f
        /*0026*/ 	.short	(.L_740 - .L_739)


	//   ....[0]....
	.align		4
.L_739:
        /*0028*/ 	.word	index@(__assertfail)


	//----- nvinfo : EIATTR_MERCURY_ISA_VERSION
	.align		4
.L_740:
        /*002c*/ 	.byte	0x03, 0x5f
        /*002e*/ 	.short	0x0101


	//----- nvinfo : EIATTR_INT_WARP_WIDE_INSTR_OFFSETS
	.align		4
        /*0030*/ 	.byte	0x04, 0x31
        /*0032*/ 	.short	(.L_742 - .L_741)


	//   ....[0]....
.L_741:
        /*0034*/ 	.word	0x0001c8e0


	//   ....[1]....
        /*0038*/ 	.word	0x0001c9d0


	//----- nvinfo : EIATTR_COOP_GROUP_MASK_REGIDS
	.align		4
.L_742:
        /*003c*/ 	.byte	0x04, 0x29
        /*003e*/ 	.short	(.L_744 - .L_743)


	//   ....[0]....
.L_743:
        /*0040*/ 	.word	0xffffffff


	//   ....[1]....
        /*0044*/ 	.word	0xffffffff


	//   ....[2]....
        /*0048*/ 	.word	0xffffffff


	//   ....[3]....
        /*004c*/ 	.word	0xffffffff


	//   ....[4]....
        /*0050*/ 	.word	0xffffffff


	//   ....[5]....
        /*0054*/ 	.word	0xffffffff


	//   ....[6]....
        /*0058*/ 	.word	0xffffffff


	//   ....[7]....
        /*005c*/ 	.word	0xffffffff


	//   ....[8]....
        /*0060*/ 	.word	0xffffffff


	//   ....[9]....
        /*0064*/ 	.word	0xffffffff


	//   ....[10]....
        /*0068*/ 	.word	0xffffffff


	//   ....[11]....
        /*006c*/ 	.word	0xffffffff


	//   ....[12]....
        /*0070*/ 	.word	0xffffffff


	//   ....[13]....
        /*0074*/ 	.word	0xffffffff


	//   ....[14]....
        /*0078*/ 	.word	0xffffffff


	//   ....[15]....
        /*007c*/ 	.word	0xffffffff


	//   ....[16]....
        /*0080*/ 	.word	0xffffffff


	//   ....[17]....
        /*0084*/ 	.word	0xffffffff


	//   ....[18]....
        /*0088*/ 	.word	0xffffffff


	//   ....[19]....
        /*008c*/ 	.word	0xffffffff


	//   ....[20]....
        /*0090*/ 	.word	0xffffffff


	//   ....[21]....
        /*0094*/ 	.word	0xffffffff


	//   ....[22]....
        /*0098*/ 	.word	0xffffffff


	//   ....[23]....
        /*009c*/ 	.word	0xffffffff


	//----- nvinfo : EIATTR_COOP_GROUP_INSTR_OFFSETS
	.align		4
.L_744:
        /*00a0*/ 	.byte	0x04, 0x28
        /*00a2*/ 	.short	(.L_746 - .L_745)


	//   ....[0]....
.L_745:
        /*00a4*/ 	.word	0x00012db0


	//   ....[1]....
        /*00a8*/ 	.word	0x00012dc0


	//   ....[2]....
        /*00ac*/ 	.word	0x00012dd0


	//   ....[3]....
        /*00b0*/ 	.word	0x00012de0


	//   ....[4]....
        /*00b4*/ 	.word	0x00012df0


	//   ....[5]....
        /*00b8*/ 	.word	0x00012e00


	//   ....[6]....
        /*00bc*/ 	.word	0x00012e10


	//   ....[7]....
        /*00c0*/ 	.word	0x00012e40


	//   ....[8]....
        /*00c4*/ 	.word	0x00012e60


	//   ....[9]....
        /*00c8*/ 	.word	0x00012e80


	//   ....[10]....
        /*00cc*/ 	.word	0x00012ea0


	//   ....[11]....
        /*00d0*/ 	.word	0x00012ec0


	//   ....[12]....
        /*00d4*/ 	.word	0x0001e2a0


	//   ....[13]....
        /*00d8*/ 	.word	0x0001e2b0


	//   ....[14]....
        /*00dc*/ 	.word	0x0001e2c0


	//   ....[15]....
        /*00e0*/ 	.word	0x0001e2d0


	//   ....[16]....
        /*00e4*/ 	.word	0x0001e2e0


	//   ....[17]....
        /*00e8*/ 	.word	0x0001e2f0


	//   ....[18]....
        /*00ec*/ 	.word	0x0001e300


	//   ....[19]....
        /*00f0*/ 	.word	0x0001e330


	//   ....[20]....
        /*00f4*/ 	.word	0x0001e350


	//   ....[21]....
        /*00f8*/ 	.word	0x0001e370


	//   ....[22]....
        /*00fc*/ 	.word	0x0001e390


	//   ....[23]....
        /*0100*/ 	.word	0x0001e3b0


	//----- nvinfo : EIATTR_SYSCALL_OFFSETS
	.align		4
.L_746:
        /*0104*/ 	.byte	0x04, 0x46
        /*0106*/ 	.short	(.L_748 - .L_747)


	//   ....[0]....
.L_747:
        /*0108*/ 	.word	0x000014d0


	//   ....[1]....
        /*010c*/ 	.word	0x0001ec80


	//   ....[2]....
        /*0110*/ 	.word	0x0001ede0


	//   ....[3]....
        /*0114*/ 	.word	0x0001ef40


	//   ....[4]....
        /*0118*/ 	.word	0x0001f0a0


	//   ....[5]....
        /*011c*/ 	.word	0x0001f290


	//   ....[6]....
        /*0120*/ 	.word	0x0001f4d0


	//   ....[7]....
        /*0124*/ 	.word	0x0001f630


	//   ....[8]....
        /*0128*/ 	.word	0x0001f790


	//   ....[9]....
        /*012c*/ 	.word	0x0001f8f0


	//   ....[10]....
        /*0130*/ 	.word	0x0001fa40


	//   ....[11]....
        /*0134*/ 	.word	0x0001fb30


	//   ....[12]....
        /*0138*/ 	.word	0x0001fc20


	//   ....[13]....
        /*013c*/ 	.word	0x0001fd10


	//   ....[14]....
        /*0140*/ 	.word	0x000203d0


	//   ....[15]....
        /*0144*/ 	.word	0x00020530


	//   ....[16]....
        /*0148*/ 	.word	0x00020690


	//   ....[17]....
        /*014c*/ 	.word	0x000207f0


	//   ....[18]....
        /*0150*/ 	.word	0x000209e0


	//   ....[19]....
        /*0154*/ 	.word	0x00020c00


	//   ....[20]....
        /*0158*/ 	.word	0x00020d60


	//   ....[21]....
        /*015c*/ 	.word	0x00020ec0


	//   ....[22]....
        /*0160*/ 	.word	0x00021020


	//   ....[23]....
        /*0164*/ 	.word	0x00021170


	//   ....[24]....
        /*0168*/ 	.word	0x00021260


	//   ....[25]....
        /*016c*/ 	.word	0x00021350


	//   ....[26]....
        /*0170*/ 	.word	0x00021440


	//----- nvinfo : EIATTR_EXIT_INSTR_OFFSETS
	.align		4
.L_748:
        /*0174*/ 	.byte	0x04, 0x1c
        /*0176*/ 	.short	(.L_750 - .L_749)


	//   ....[0]....
.L_749:
        /*0178*/ 	.word	0x0001ca90


	//   ....[1]....
        /*017c*/ 	.word	0x0001e650


	//   ....[2]....
        /*0180*/ 	.word	0x0001f0f0


	//   ....[3]....
        /*0184*/ 	.word	0x0001f180


	//   ....[4]....
        /*0188*/ 	.word	0x0001f940


	//   ....[5]....
        /*018c*/ 	.word	0x0001fd20


	//   ....[6]....
        /*0190*/ 	.word	0x0001fd50


	//   ....[7]....
        /*0194*/ 	.word	0x0001fd90


	//   ....[8]....
        /*0198*/ 	.word	0x0001fdd0


	//   ....[9]....
        /*019c*/ 	.word	0x00020840


	//   ....[10]....
        /*01a0*/ 	.word	0x000208d0


	//   ....[11]....
        /*01a4*/ 	.word	0x00021070


	//   ....[12]....
        /*01a8*/ 	.word	0x00021450


	//----- nvinfo : EIATTR_MAX_THREADS
	.align		4
.L_750:
        /*01ac*/ 	.byte	0x04, 0x05
        /*01ae*/ 	.short	(.L_752 - .L_751)
.L_751:
        /*01b0*/ 	.word	0x00000080
        /*01b4*/ 	.word	0x00000001
        /*01b8*/ 	.word	0x00000001


	//----- nvinfo : EIATTR_CRS_STACK_SIZE
	.align		4
.L_752:
        /*01bc*/ 	.byte	0x04, 0x1e
        /*01be*/ 	.short	(.L_754 - .L_753)
.L_753:
        /*01c0*/ 	.word	0x00000000


	//----- nvinfo : EIATTR_CBANK_PARAM_SIZE
	.align		4
.L_754:
        /*01c4*/ 	.byte	0x03, 0x19
        /*01c6*/ 	.short	0x0428


	//----- nvinfo : EIATTR_PARAM_CBANK
	.align		4
        /*01c8*/ 	.byte	0x04, 0x0a
        /*01ca*/ 	.short	(.L_756 - .L_755)
	.align		4
.L_755:
        /*01cc*/ 	.word	index@(.nv.constant0._ZN2at6native13reduce_kernelILi128ELi4ENS0_8ReduceOpIiNS0_9ArgMaxOpsIiEEjlLi4ELi4EEEEEvT1_)
        /*01d0*/ 	.short	0x0210
        /*01d2*/ 	.short	0x0428


	//----- nvinfo : EIATTR_SW_WAR
	.align		4
.L_756:
        /*01d4*/ 	.byte	0x04, 0x36
        /*01d6*/ 	.short	(.L_758 - .L_757)
.L_757:
        /*01d8*/ 	.word	0x00000008
.L_758:


//--------------------- .nv.info._ZN2at6native13reduce_kernelILi512ELi1ENS0_8ReduceOpIaNS0_9ArgMaxOpsIaEEjlLi4ELi4EEEEEvT1_ --------------------------
	.section	.nv.info._ZN2at6native13reduce_kernelILi512ELi1ENS0_8ReduceOpIaNS0_9ArgMaxOpsIaEEjlLi4ELi4EEEEEvT1_,"",@"SHT_CUDA_INFO"
	.sectionflags	@""
	.align	4


	//----- nvinfo : EIATTR_CUDA_API_VERSION
	.align		4
        /*0000*/ 	.byte	0x04, 0x37
        /*0002*/ 	.short	(.L_760 - .L_759)
.L_759:
        /*0004*/ 	.word	0x00000082


	//----- nvinfo : EIATTR_KPARAM_INFO
	.align		4
.L_760:
        /*0008*/ 	.byte	0x04, 0x17
        /*000a*/ 	.short	(.L_762 - .L_761)
.L_761:
        /*000c*/ 	.word	0x00000000
        /*0010*/ 	.short	0x0000
        /*0012*/ 	.short	0x0000
        /*0014*/ 	.byte	0x00, 0xf0, 0xa1, 0x10


	//----- nvinfo : EIATTR_SPARSE_MMA_MASK
	.align		4
.L_762:
        /*0018*/ 	.byte	0x03, 0x50
        /*001a*/ 	.short	0x0000


	//----- nvinfo : EIATTR_MAXREG_COUNT
	.align		4
        /*001c*/ 	.byte	0x03, 0x1b
        /*001e*/ 	.short	0x0020


	//----- nvinfo : EIATTR_NUM_BARRIERS
	.align		4
        /*0020*/ 	.byte	0x02, 0x4c
        /*0022*/ 	.byte	0x01
	.zero		1


	//----- nvinfo : EIATTR_EXTERNS
	.align		4
        /*0024*/ 	.byte	0x04, 0x0f
        /*0026*/ 	.short	(.L_764 - .L_763)


	//   ....[0]....
	.align		4
.L_763:
        /*0028*/ 	.word	index@(__assertfail)


	//----- nvinfo : EIATTR_ANNOTATIONS
	.align		4
.L_764:
        /*002c*/ 	.byte	0x04, 0x55
        /*002e*/ 	.short	(.L_766 - .L_765)


	//   ....[0]....
.L_765:
        /* <DEDUP_REMOVED lines=46> */
        /*0304*/ 	.byte	0x00, 0xbd, 0x00, 0x00


	//----- nvinfo : EIATTR_MERCURY_ISA_VERSION
	.align		4
.L_766:
        /*0308*/ 	.byte	0x03, 0x5f
        /*030a*/ 	.short	0x0101


	//----- nvinfo : EIATTR_INT_WARP_WIDE_INSTR_OFFSETS
	.align		4
        /*030c*/ 	.byte	0x04, 0x31
        /*030e*/ 	.short	(.L_768 - .L_767)


	//   ....[0]....
.L_767:
        /*0310*/ 	.word	0x00011a50


	//   ....[1]....
        /*0314*/ 	.word	0x00011b40


	//----- nvinfo : EIATTR_COOP_GROUP_MASK_REGIDS
	.align		4
.L_768:
        /*0318*/ 	.byte	0x04, 0x29
        /*031a*/ 	.short	(.L_770 - .L_769)


	//   ....[0]....
.L_769:
        /*031c*/ 	.word	0xffffffff


	//   ....[1]....
        /*0320*/ 	.word	0xffffffff


	//   ....[2]....
        /*0324*/ 	.word	0xffffffff


	//   ....[3]....
        /*0328*/ 	.word	0xffffffff


	//   ....[4]....
        /*032c*/ 	.word	0xffffffff


	//   ....[5]....
        /*0330*/ 	.word	0xffffffff


	//----- nvinfo : EIATTR_COOP_GROUP_INSTR_OFFSETS
	.align		4
.L_770:
        /*0334*/ 	.byte	0x04, 0x28
        /*0336*/ 	.short	(.L_772 - .L_771)


	//   ....[0]....
.L_771:
        /*0338*/ 	.word	0x0000e980


	//   ....[1]....
        /*033c*/ 	.word	0x0000e9b0


	//   ....[2]....
        /*0340*/ 	.word	0x0000e9d0


	//   ....[3]....
        /*0344*/ 	.word	0x00012730


	//   ....[4]....
        /*0348*/ 	.word	0x00012760


	//   ....[5]....
        /*034c*/ 	.word	0x00012780


	//----- nvinfo : EIATTR_SYSCALL_OFFSETS
	.align		4
.L_772:
        /*0350*/ 	.byte	0x04, 0x46
        /*0352*/ 	.short	(.L_774 - .L_773)


	//   ....[0]....
.L_773:
        /*0354*/ 	.word	0x00012bb0


	//   ....[1]....
        /*0358*/ 	.word	0x00012d40


	//   ....[2]....
        /*035c*/ 	.word	0x00012eb0


	//   ....[3]....
        /*0360*/ 	.word	0x00013000


	//   ....[4]....
        /*0364*/ 	.word	0x00013440


	//   ....[5]....
        /*0368*/ 	.word	0x000135d0


	//   ....[6]....
        /*036c*/ 	.word	0x00013740


	//   ....[7]....
        /*0370*/ 	.word	0x00013890


	//----- nvinfo : EIATTR_EXIT_INSTR_OFFSETS
	.align		4
.L_774:
        /*0374*/ 	.byte	0x04, 0x1c
        /*0376*/ 	.short	(.L_776 - .L_775)


	//   ....[0]....
.L_775:
        /*0378*/ 	.word	0x00011be0


	//   ....[1]....
        /*037c*/ 	.word	0x00012890


	//   ....[2]....
        /*0380*/ 	.word	0x00012c00


	//   ....[3]....
        /*0384*/ 	.word	0x00012c30


	//   ....[4]....
        /*0388*/ 	.word	0x00012f00


	//   ....[5]....
        /*038c*/ 	.word	0x00013010


	//   ....[6]....
        /*0390*/ 	.word	0x000130a0


	//   ....[7]....
        /*0394*/ 	.word	0x000130e0


	//   ....[8]....
        /*0398*/ 	.word	0x00013120


	//   ....[9]....
        /*039c*/ 	.word	0x00013490


	//   ....[10]....
        /*03a0*/ 	.word	0x000134c0


	//   ....[11]....
        /*03a4*/ 	.word	0x00013790


	//   ....[12]....
        /*03a8*/ 	.word	0x000138a0


	//----- nvinfo : EIATTR_MAX_THREADS
	.align		4
.L_776:
        /*03ac*/ 	.byte	0x04, 0x05
        /*03ae*/ 	.short	(.L_778 - .L_777)
.L_777:
        /*03b0*/ 	.word	0x00000200
        /*03b4*/ 	.word	0x00000001
        /*03b8*/ 	.word	0x00000001


	//----- nvinfo : EIATTR_CRS_STACK_SIZE
	.align		4
.L_778:
        /*03bc*/ 	.byte	0x04, 0x1e
        /*03be*/ 	.short	(.L_780 - .L_779)
.L_779:
        /*03c0*/ 	.word	0x00000000


	//----- nvinfo : EIATTR_CBANK_PARAM_SIZE
	.align		4
.L_780:
        /*03c4*/ 	.byte	0x03, 0x19
        /*03c6*/ 	.short	0x0428


	//----- nvinfo : EIATTR_PARAM_CBANK
	.align		4
        /*03c8*/ 	.byte	0x04, 0x0a
        /*03ca*/ 	.short	(.L_782 - .L_781)
	.align		4
.L_781:
        /*03cc*/ 	.word	index@(.nv.constant0._ZN2at6native13reduce_kernelILi512ELi1ENS0_8ReduceOpIaNS0_9ArgMaxOpsIaEEjlLi4ELi4EEEEEvT1_)
        /*03d0*/ 	.short	0x0210
        /*03d2*/ 	.short	0x0428


	//----- nvinfo : EIATTR_SW_WAR
	.align		4
.L_782:
        /*03d4*/ 	.byte	0x04, 0x36
        /*03d6*/ 	.short	(.L_784 - .L_783)
.L_783:
        /*03d8*/ 	.word	0x00000008
.L_784:


//--------------------- .nv.info._ZN2at6native13reduce_kernelILi256ELi2ENS0_8ReduceOpIaNS0_9ArgMaxOpsIaEEjlLi4ELi4EEEEEvT1_ --------------------------
	.section	.nv.info._ZN2at6native13reduce_kernelILi256ELi2ENS0_8ReduceOpIaNS0_9ArgMaxOpsIaEEjlLi4ELi4EEEEEvT1_,"",@"SHT_CUDA_INFO"
	.sectionflags	@""
	.align	4


	//----- nvinfo : EIATTR_CUDA_API_VERSION
	.align		4
        /*0000*/ 	.byte	0x04, 0x37
        /*0002*/ 	.short	(.L_786 - .L_785)
.L_785:
        /*0004*/ 	.word	0x00000082


	//----- nvinfo : EIATTR_KPARAM_INFO
	.align		4
.L_786:
        /*0008*/ 	.byte	0x04, 0x17
        /*000a*/ 	.short	(.L_788 - .L_787)
.L_787:
        /*000c*/ 	.word	0x00000000
        /*0010*/ 	.short	0x0000
        /*0012*/ 	.short	0x0000
        /*0014*/ 	.byte	0x00, 0xf0, 0xa1, 0x10


	//----- nvinfo : EIATTR_SPARSE_MMA_MASK
	.align		4
.L_788:
        /*0018*/ 	.byte	0x03, 0x50
        /*001a*/ 	.short	0x0000


	//----- nvinfo : EIATTR_MAXREG_COUNT
	.align		4
        /*001c*/ 	.byte	0x03, 0x1b
        /*001e*/ 	.short	0x0040


	//----- nvinfo : EIATTR_NUM_BARRIERS
	.align		4
        /*0020*/ 	.byte	0x02, 0x4c
        /*0022*/ 	.byte	0x01
	.zero		1


	//----- nvinfo : EIATTR_EXTERNS
	.align		4
        /*0024*/ 	.byte	0x04, 0x0f
        /*0026*/ 	.short	(.L_790 - .L_789)


	//   ....[0]....
	.align		4
.L_789:
        /*0028*/ 	.word	index@(__assertfail)


	//----- nvinfo : EIATTR_MERCURY_ISA_VERSION
	.align		4
.L_790:
        /*002c*/ 	.byte	0x03, 0x5f
        /*002e*/ 	.short	0x0101


	//----- nvinfo : EIATTR_INT_WARP_WIDE_INSTR_OFFSETS
	.align		4
        /*0030*/ 	.byte	0x04, 0x31
        /*0032*/ 	.short	(.L_792 - .L_791)


	//   ....[0]....
.L_791:
        /*0034*/ 	.word	0x000162b0


	//   ....[1]....
        /*0038*/ 	.word	0x000163a0


	//----- nvinfo : EIATTR_COOP_GROUP_MASK_REGIDS
	.align		4
.L_792:
        /*003c*/ 	.byte	0x04, 0x29
        /*003e*/ 	.short	(.L_794 - .L_793)


	//   ....[0]....
.L_793:
        /*0040*/ 	.word	0xffffffff


	//   ....[1]....
        /*0044*/ 	.word	0xffffffff


	//   ....[2]....
        /*0048*/ 	.word	0xffffffff


	//   ....[3]....
        /*004c*/ 	.word	0xffffffff


	//   ....[4]....
        /*0050*/ 	.word	0xffffffff


	//   ....[5]....
        /*0054*/ 	.word	0xffffffff


	//   ....[6]....
        /*0058*/ 	.word	0xffffffff


	//   ....[7]....
        /*005c*/ 	.word	0xffffffff


	//   ....[8]....
        /*0060*/ 	.word	0xffffffff


	//   ....[9]....
        /*0064*/ 	.word	0xffffffff


	//   ....[10]....
        /*0068*/ 	.word	0xffffffff


	//   ....[11]....
        /*006c*/ 	.word	0xffffffff


	//----- nvinfo : EIATTR_COOP_GROUP_INSTR_OFFSETS
	.align		4
.L_794:
        /*0070*/ 	.byte	0x04, 0x28
        /*0072*/ 	.short	(.L_796 - .L_795)


	//   ....[0]....
.L_795:
        /*0074*/ 	.word	0x00010e10


	//   ....[1]....
        /*0078*/ 	.word	0x00010e40


	//   ....[2]....
        /*007c*/ 	.word	0x00010e70


	//   ....[3]....
        /*0080*/ 	.word	0x00010ea0


	//   ....[4]....
        /*0084*/ 	.word	0x00010eb0


	//   ....[5]....
        /*0088*/ 	.word	0x00010ec0


	//   ....[6]....
        /*008c*/ 	.word	0x000175a0


	//   ....[7]....
        /*0090*/ 	.word	0x000175d0


	//   ....[8]....
        /*0094*/ 	.word	0x00017600


	//   ....[9]....
        /*0098*/ 	.word	0x00017630


	//   ....[10]....
        /*009c*/ 	.word	0x00017640


	//   ....[11]....
        /*00a0*/ 	.word	0x00017650


	//----- nvinfo : EIATTR_SYSCALL_OFFSETS
	.align		4
.L_796:
        /*00a4*/ 	.byte	0x04, 0x46
        /*00a6*/ 	.short	(.L_798 - .L_797)


	//   ....[0]....
.L_797:
        /*00a8*/ 	.word	0x00001480


	//   ....[1]....
        /*00ac*/ 	.word	0x00017c90


	//   ....[2]....
        /*00b0*/ 	.word	0x00017df0


	//   ....[3]....
        /*00b4*/ 	.word	0x00017fa0


	//   ....[4]....
        /*00b8*/ 	.word	0x00018130


	//   ....[5]....
        /*00bc*/ 	.word	0x00018290


	//   ....[6]....
        /*00c0*/ 	.word	0x000183e0


	//   ....[7]....
        /*00c4*/ 	.word	0x000184d0


	//   ....[8]....
        /*00c8*/ 	.word	0x000189e0


	//   ....[9]....
        /*00cc*/ 	.word	0x00018b40


	//   ....[10]....
        /*00d0*/ 	.word	0x00018cf0


	//   ....[11]....
        /*00d4*/ 	.word	0x00018e80


	//   ....[12]....
        /*00d8*/ 	.word	0x00018fe0


	//   ....[13]....
        /*00dc*/ 	.word	0x00019130


	//   ....[14]....
        /*00e0*/ 	.word	0x00019220


	//----- nvinfo : EIATTR_EXIT_INSTR_OFFSETS
	.align		4
.L_798:
        /*00e4*/ 	.byte	0x04, 0x1c
        /*00e6*/ 	.short	(.L_800 - .L_799)


	//   ....[0]....
.L_799:
        /*00e8*/ 	.word	0x00016460


	//   ....[1]....
        /*00ec*/ 	.word	0x00017840


	//   ....[2]....
        /*00f0*/ 	.word	0x00017e40


	//   ....[3]....
        /*00f4*/ 	.word	0x00017e90


	//   ....[4]....
        /*00f8*/ 	.word	0x000182e0


	//   ....[5]....
        /*00fc*/ 	.word	0x000184e0


	//   ....[6]....
        /*0100*/ 	.word	0x00018510


	//   ....[7]....
        /*0104*/ 	.word	0x00018550


	//   ....[8]....
        /*0108*/ 	.word	0x00018590


	//   ....[9]....
        /*010c*/ 	.word	0x00018b90


	//   ....[10]....
        /*0110*/ 	.word	0x00018be0


	//   ....[11]....
        /*0114*/ 	.word	0x00019030


	//   ....[12]....
        /*0118*/ 	.word	0x00019230


	//----- nvinfo : EIATTR_MAX_THREADS
	.align		4
.L_800:
        /*011c*/ 	.byte	0x04, 0x05
        /*011e*/ 	.short	(.L_802 - .L_801)
.L_801:
        /*0120*/ 	.word	0x00000100
        /*0124*/ 	.word	0x00000001
        /*0128*/ 	.word	0x00000001


	//----- nvinfo : EIATTR_CRS_STACK_SIZE
	.align		4
.L_802:
        /*012c*/ 	.byte	0x04, 0x1e
        /*012e*/ 	.short	(.L_804 - .L_803)
.L_803:
        /*0130*/ 	.word	0x00000000


	//----- nvinfo : EIATTR_CBANK_PARAM_SIZE
	.align		4
.L_804:
        /*0134*/ 	.byte	0x03, 0x19
        /*0136*/ 	.short	0x0428


	//----- nvinfo : EIATTR_PARAM_CBANK
	.align		4
        /*0138*/ 	.byte	0x04, 0x0a
        /*013a*/ 	.short	(.L_806 - .L_805)
	.align		4
.L_805:
        /*013c*/ 	.word	index@(.nv.constant0._ZN2at6native13reduce_kernelILi256ELi2ENS0_8ReduceOpIaNS0_9ArgMaxOpsIaEEjlLi4ELi4EEEEEvT1_)
        /*0140*/ 	.short	0x0210
        /*0142*/ 	.short	0x0428


	//----- nvinfo : EIATTR_SW_WAR
	.align		4
.L_806:
        /*0144*/ 	.byte	0x04, 0x36
        /*0146*/ 	.short	(.L_808 - .L_807)
.L_807:
        /*0148*/ 	.word	0x00000008
.L_808:


//--------------------- .nv.info._ZN2at6native13reduce_kernelILi128ELi4ENS0_8ReduceOpIaNS0_9ArgMaxOpsIaEEjlLi4ELi4EEEEEvT1_ --------------------------
	.section	.nv.info._ZN2at6native13reduce_kernelILi128ELi4ENS0_8ReduceOpIaNS0_9ArgMaxOpsIaEEjlLi4ELi4EEEEEvT1_,"",@"SHT_CUDA_INFO"
	.sectionflags	@""
	.align	4


	//----- nvinfo : EIATTR_CUDA_API_VERSION
	.align		4
        /*0000*/ 	.byte	0x04, 0x37
        /*0002*/ 	.short	(.L_810 - .L_809)
.L_809:
        /*0004*/ 	.word	0x00000082


	//----- nvinfo : EIATTR_KPARAM_INFO
	.align		4
.L_810:
        /*0008*/ 	.byte	0x04, 0x17
        /*000a*/ 	.short	(.L_812 - .L_811)
.L_811:
        /*000c*/ 	.word	0x00000000
        /*0010*/ 	.short	0x0000
        /*0012*/ 	.short	0x0000
        /*0014*/ 	.byte	0x00, 0xf0, 0xa1, 0x10


	//----- nvinfo : EIATTR_SPARSE_MMA_MASK
	.align		4
.L_812:
        /*0018*/ 	.byte	0x03, 0x50
        /*001a*/ 	.short	0x0000


	//----- nvinfo : EIATTR_MAXREG_COUNT
	.align		4
        /*001c*/ 	.byte	0x03, 0x1b
        /*001e*/ 	.short	0x0080


	//----- nvinfo : EIATTR_NUM_BARRIERS
	.align		4
        /*0020*/ 	.byte	0x02, 0x4c
        /*0022*/ 	.byte	0x01
	.zero		1


	//----- nvinfo : EIATTR_EXTERNS
	.align		4
        /*0024*/ 	.byte	0x04, 0x0f
        /*0026*/ 	.short	(.L_814 - .L_813)


	//   ....[0]....
	.align		4
.L_813:
        /*0028*/ 	.word	index@(__assertfail)


	//----- nvinfo : EIATTR_MERCURY_ISA_VERSION
	.align		4
.L_814:
        /*002c*/ 	.byte	0x03, 0x5f
        /*002e*/ 	.short	0x0101


	//----- nvinfo : EIATTR_INT_WARP_WIDE_INSTR_OFFSETS
	.align		4
        /*0030*/ 	.byte	0x04, 0x31
        /*0032*/ 	.short	(.L_816 - .L_815)


	//   ....[0]....
.L_815:
        /*0034*/ 	.word	0x00020040


	//   ....[1]....
        /*0038*/ 	.word	0x00020130


	//----- nvinfo : EIATTR_COOP_GROUP_MASK_REGIDS
	.align		4
.L_816:
        /*003c*/ 	.byte	0x04, 0x29
        /*003e*/ 	.short	(.L_818 - .L_817)


	//   ....[0]....
.L_817:
        /*0040*/ 	.word	0xffffffff


	//   ....[1]....
        /*0044*/ 	.word	0xffffffff


	//   ....[2]....
        /*0048*/ 	.word	0xffffffff


	//   ....[3]....
        /*004c*/ 	.word	0xffffffff


	//   ....[4]....
        /*0050*/ 	.word	0xffffffff


	//   ....[5]....
        /*0054*/ 	.word	0xffffffff


	//   ....[6]....
        /*0058*/ 	.word	0xffffffff


	//   ....[7]....
        /*005c*/ 	.word	0xffffffff


	//   ....[8]....
        /*0060*/ 	.word	0xffffffff


	//   ....[9]....
        /*0064*/ 	.word	0xffffffff


	//   ....[10]....
        /*0068*/ 	.word	0xffffffff


	//   ....[11]....
        /*006c*/ 	.word	0xffffffff


	//   ....[12]....
        /*0070*/ 	.word	0xffffffff


	//   ....[13]....
        /*0074*/ 	.word	0xffffffff


	//   ....[14]....
        /*0078*/ 	.word	0xffffffff


	//   ....[15]....
        /*007c*/ 	.word	0xffffffff


	//   ....[16]....
        /*0080*/ 	.word	0xffffffff


	//   ....[17]....
        /*0084*/ 	.word	0xffffffff


	//   ....[18]....
        /*0088*/ 	.word	0xffffffff


	//   ....[19]....
        /*008c*/ 	.word	0xffffffff


	//   ....[20]....
        /*0090*/ 	.word	0xffffffff


	//   ....[21]....
        /*0094*/ 	.word	0xffffffff


	//   ....[22]....
        /*0098*/ 	.word	0xffffffff


	//   ....[23]....
        /*009c*/ 	.word	0xffffffff


	//----- nvinfo : EIATTR_COOP_GROUP_INSTR_OFFSETS
	.align		4
.L_818:
        /*00a0*/ 	.byte	0x04, 0x28
        /*00a2*/ 	.short	(.L_820 - .L_819)


	//   ....[0]....
.L_819:
        /*00a4*/ 	.word	0x000163d0


	//   ....[1]....
        /*00a8*/ 	.word	0x00016400


	//   ....[2]....
        /*00ac*/ 	.word	0x00016430


	//   ....[3]....
        /*00b0*/ 	.word	0x00016460


	//   ....[4]....
        /*00b4*/ 	.word	0x00016490


	//   ....[5]....
        /*00b8*/ 	.word	0x000164c0


	//   ....[6]....
        /*00bc*/ 	.word	0x000164f0


	//   ....[7]....
        /*00c0*/ 	.word	0x00016560


	//   ....[8]....
        /*00c4*/ 	.word	0x00016590


	//   ....[9]....
        /*00c8*/ 	.word	0x000165c0


	//   ....[10]....
        /*00cc*/ 	.word	0x000165f0


	//   ....[11]....
        /*00d0*/ 	.word	0x00016620


	//   ....[12]....
        /*00d4*/ 	.word	0x00021d30


	//   ....[13]....
        /*00d8*/ 	.word	0x00021d60


	//   ....[14]....
        /*00dc*/ 	.word	0x00021d90


	//   ....[15]....
        /*00e0*/ 	.word	0x00021dc0


	//   ....[16]....
        /*00e4*/ 	.word	0x00021df0


	//   ....[17]....
        /*00e8*/ 	.word	0x00021e20


	//   ....[18]....
        /*00ec*/ 	.word	0x00021e50


	//   ....[19]....
        /*00f0*/ 	.word	0x00021e80


	//   ....[20]....
        /*00f4*/ 	.word	0x00021ee0


	//   ....[21]....
        /*00f8*/ 	.word	0x00021f10


	//   ....[22]....
        /*00fc*/ 	.word	0x00021f40


	//   ....[23]....
        /*0100*/ 	.word	0x00021f70


	//----- nvinfo : EIATTR_SYSCALL_OFFSETS
	.align		4
.L_820:
        /*0104*/ 	.byte	0x04, 0x46
        /*0106*/ 	.short	(.L_822 - .L_821)


	//   ....[0]....
.L_821:
        /*0108*/ 	.word	0x000014c0


	//   ....[1]....
        /*010c*/ 	.word	0x00022950


	//   ....[2]....
        /*0110*/ 	.word	0x00022ab0


	//   ....[3]....
        /*0114*/ 	.word	0x00022c10


	//   ....[4]....
        /*0118*/ 	.word	0x00022d70


	//   ....[5]....
        /*011c*/ 	.word	0x00022f60


	//   ....[6]....
        /*0120*/ 	.word	0x00023190


	//   ....[7]....
        /*0124*/ 	.word	0x000232f0


	//   ....[8]....
        /*0128*/ 	.word	0x00023450


	//   ....[9]....
        /*012c*/ 	.word	0x000235b0


	//   ....[10]....
        /*0130*/ 	.word	0x00023700


	//   ....[11]....
        /*0134*/ 	.word	0x000237f0


	//   ....[12]....
        /*0138*/ 	.word	0x000238e0


	//   ....[13]....
        /*013c*/ 	.word	0x000239d0


	//   ....[14]....
        /*0140*/ 	.word	0x00024160


	//   ....[15]....
        /*0144*/ 	.word	0x000242c0


	//   ....[16]....
        /*0148*/ 	.word	0x00024420


	//   ....[17]....
        /*014c*/ 	.word	0x00024580


	//   ....[18]....
        /*0150*/ 	.word	0x00024770


	//   ....[19]....
        /*0154*/ 	.word	0x00024980


	//   ....[20]....
        /*0158*/ 	.word	0x00024ae0


	//   ....[21]....
        /*015c*/ 	.word	0x00024c40


	//   ....[22]....
        /*0160*/ 	.word	0x00024da0


	//   ....[23]....
        /*0164*/ 	.word	0x00024ef0


	//   ....[24]....
        /*0168*/ 	.word	0x00024fe0


	//   ....[25]....
        /*016c*/ 	.word	0x000250d0


	//   ....[26]....
        /*0170*/ 	.word	0x000251c0


	//----- nvinfo : EIATTR_EXIT_INSTR_OFFSETS
	.align		4
.L_822:
        /*0174*/ 	.byte	0x04, 0x1c
        /*0176*/ 	.short	(.L_824 - .L_823)


	//   ....[0]....
.L_823:
        /*0178*/ 	.word	0x000201f0


	//   ....[1]....
        /*017c*/ 	.word	0x00022260


	//   ....[2]....
        /*0180*/ 	.word	0x00022dc0


	//   ....[3]....
        /*0184*/ 	.word	0x00022e50


	//   ....[4]....
        /*0188*/ 	.word	0x00023600


	//   ....[5]....
        /*018c*/ 	.word	0x000239e0


	//   ....[6]....
        /*0190*/ 	.word	0x00023a10


	//   ....[7]....
        /*0194*/ 	.word	0x00023a50


	//   ....[8]....
        /*0198*/ 	.word	0x00023a90


	//   ....[9]....
        /*019c*/ 	.word	0x000245d0


	//   ....[10]....
        /*01a0*/ 	.word	0x00024660


	//   ....[11]....
        /*01a4*/ 	.word	0x00024df0


	//   ....[12]....
        /*01a8*/ 	.word	0x000251d0


	//----- nvinfo : EIATTR_MAX_THREADS
	.align		4
.L_824:
        /*01ac*/ 	.byte	0x04, 0x05
        /*01ae*/ 	.short	(.L_826 - .L_825)
.L_825:
        /*01b0*/ 	.word	0x00000080
        /*01b4*/ 	.word	0x00000001
        /*01b8*/ 	.word	0x00000001


	//----- nvinfo : EIATTR_CRS_STACK_SIZE
	.align		4
.L_826:
        /*01bc*/ 	.byte	0x04, 0x1e
        /*01be*/ 	.short	(.L_828 - .L_827)
.L_827:
        /*01c0*/ 	.word	0x00000000


	//----- nvinfo : EIATTR_CBANK_PARAM_SIZE
	.align		4
.L_828:
        /*01c4*/ 	.byte	0x03, 0x19
        /*01c6*/ 	.short	0x0428


	//----- nvinfo : EIATTR_PARAM_CBANK
	.align		4
        /*01c8*/ 	.byte	0x04, 0x0a
        /*01ca*/ 	.short	(.L_830 - .L_829)
	.align		4
.L_829:
        /*01cc*/ 	.word	index@(.nv.constant0._ZN2at6native13reduce_kernelILi128ELi4ENS0_8ReduceOpIaNS0_9ArgMaxOpsIaEEjlLi4ELi4EEEEEvT1_)
        /*01d0*/ 	.short	0x0210
        /*01d2*/ 	.short	0x0428


	//----- nvinfo : EIATTR_SW_WAR
	.align		4
.L_830:
        /*01d4*/ 	.byte	0x04, 0x36
        /*01d6*/ 	.short	(.L_832 - .L_831)
.L_831:
        /*01d8*/ 	.word	0x00000008
.L_832:


//--------------------- .nv.info._ZN2at6native13reduce_kernelILi512ELi1ENS0_8ReduceOpIhNS0_9ArgMaxOpsIhEEjlLi4ELi4EEEEEvT1_ --------------------------
	.section	.nv.info._ZN2at6native13reduce_kernelILi512ELi1ENS0_8ReduceOpIhNS0_9ArgMaxOpsIhEEjlLi4ELi4EEEEEvT1_,"",@"SHT_CUDA_INFO"
	.sectionflags	@""
	.align	4


	//----- nvinfo : EIATTR_CUDA_API_VERSION
	.align		4
        /*0000*/ 	.byte	0x04, 0x37
        /*0002*/ 	.short	(.L_834 - .L_833)
.L_833:
        /*0004*/ 	.word	0x00000082


	//----- nvinfo : EIATTR_KPARAM_INFO
	.align		4
.L_834:
        /*0008*/ 	.byte	0x04, 0x17
        /*000a*/ 	.short	(.L_836 - .L_835)
.L_835:
        /*000c*/ 	.word	0x00000000
        /*0010*/ 	.short	0x0000
        /*0012*/ 	.short	0x0000
        /*0014*/ 	.byte	0x00, 0xf0, 0xa1, 0x10


	//----- nvinfo : EIATTR_SPARSE_MMA_MASK
	.align		4
.L_836:
        /*0018*/ 	.byte	0x03, 0x50
        /*001a*/ 	.short	0x0000


	//----- nvinfo : EIATTR_MAXREG_COUNT
	.align		4
        /*001c*/ 	.byte	0x03, 0x1b
        /*001e*/ 	.short	0x0020


	//----- nvinfo : EIATTR_NUM_BARRIERS
	.align		4
        /*0020*/ 	.byte	0x02, 0x4c
        /*0022*/ 	.byte	0x01
	.zero		1


	//----- nvinfo : EIATTR_EXTERNS
	.align		4
        /*0024*/ 	.byte	0x04, 0x0f
        /*0026*/ 	.short	(.L_838 - .L_837)


	//   ....[0]....
	.align		4
.L_837:
        /*0028*/ 	.word	index@(__assertfail)


	//----- nvinfo : EIATTR_ANNOTATIONS
	.align		4
.L_838:
        /*002c*/ 	.byte	0x04, 0x55
        /*002e*/ 	.short	(.L_840 - .L_839)


	//   ....[0]....
.L_839:
        /*0030*/ 	.word	0x00000001
        /*0034*/ 	.byte	0x00, 0x68, 0x00, 0x00, 0x01, 0x00, 0x00, 0x00, 0xd0, 0xae, 0x00, 0x00, 0x01, 0x00, 0x00, 0x00
        /*0044*/ 	.byte	0x10, 0xb2, 0x00, 0x00


	//----- nvinfo : EIATTR_MERCURY_ISA_VERSION
	.align		4
.L_840:
        /*0048*/ 	.byte	0x03, 0x5f
        /*004a*/ 	.short	0x0101


	//----- nvinfo : EIATTR_INT_WARP_WIDE_INSTR_OFFSETS
	.align		4
        /*004c*/ 	.byte	0x04, 0x31
        /*004e*/ 	.short	(.L_842 - .L_841)


	//   ....[0]....
.L_841:
        /*0050*/ 	.word	0x000109b0


	//   ....[1]....
        /*0054*/ 	.word	0x00010aa0


	//----- nvinfo : EIATTR_COOP_GROUP_MASK_REGIDS
	.align		4
.L_842:
        /*0058*/ 	.byte	0x04, 0x29
        /*005a*/ 	.short	(.L_844 - .L_843)


	//   ....[0]....
.L_843:
        /*005c*/ 	.word	0xffffffff


	//   ....[1]....
        /*0060*/ 	.word	0xffffffff


	//   ....[2]....
        /*0064*/ 	.word	0xffffffff


	//   ....[3]....
        /*0068*/ 	.word	0xffffffff


	//   ....[4]....
        /*006c*/ 	.word	0xffffffff


	//   ....[5]....
        /*0070*/ 	.word	0xffffffff


	//----- nvinfo : EIATTR_COOP_GROUP_INSTR_OFFSETS
	.align		4
.L_844:
        /*0074*/ 	.byte	0x04, 0x28
        /*0076*/ 	.short	(.L_846 - .L_845)


	//   ....[0]....
.L_845:
        /*0078*/ 	.word	0x0000d900


	//   ....[1]....
        /*007c*/ 	.word	0x0000d920


	//   ....[2]....
        /*0080*/ 	.word	0x0000d930


	//   ....[3]....
        /*0084*/ 	.word	0x00011690


	//   ....[4]....
        /*0088*/ 	.word	0x000116b0


	//   ....[5]....
        /*008c*/ 	.word	0x000116c0


	//----- nvinfo : EIATTR_SYSCALL_OFFSETS
	.align		4
.L_846:
        /*0090*/ 	.byte	0x04, 0x46
        /*0092*/ 	.short	(.L_848 - .L_847)


	//   ....[0]....
.L_847:
        /*0094*/ 	.word	0x00011ab0


	//   ....[1]....
        /*0098*/ 	.word	0x00011c40


	//   ....[2]....
        /*009c*/ 	.word	0x00011db0


	//   ....[3]....
        /*00a0*/ 	.word	0x00011f00


	//   ....[4]....
        /*00a4*/ 	.word	0x00012310


	//   ....[5]....
        /*00a8*/ 	.word	0x000124a0


	//   ....[6]....
        /*00ac*/ 	.word	0x00012610


	//   ....[7]....
        /*00b0*/ 	.word	0x00012760


	//----- nvinfo : EIATTR_EXIT_INSTR_OFFSETS
	.align		4
.L_848:
        /*00b4*/ 	.byte	0x04, 0x1c
        /*00b6*/ 	.short	(.L_850 - .L_849)


	//   ....[0]....
.L_849:
        /*00b8*/ 	.word	0x00010b40


	//   ....[1]....
        /*00bc*/ 	.word	0x000117c0


	//   ....[2]....
        /*00c0*/ 	.word	0x00011b00


	//   ....[3]....
        /*00c4*/ 	.word	0x00011b30


	//   ....[4]....
        /*00c8*/ 	.word	0x00011e00


	//   ....[5]....
        /*00cc*/ 	.word	0x00011f10


	//   ....[6]....
        /*00d0*/ 	.word	0x00011fa0


	//   ....[7]....
        /*00d4*/ 	.word	0x00011fe0


	//   ....[8]....
        /*00d8*/ 	.word	0x00012020


	//   ....[9]....
        /*00dc*/ 	.word	0x00012360


	//   ....[10]....
        /*00e0*/ 	.word	0x00012390


	//   ....[11]....
        /*00e4*/ 	.word	0x00012660


	//   ....[12]....
        /*00e8*/ 	.word	0x00012770


	//----- nvinfo : EIATTR_MAX_THREADS
	.align		4
.L_850:
        /*00ec*/ 	.byte	0x04, 0x05
        /*00ee*/ 	.short	(.L_852 - .L_851)
.L_851:
        /*00f0*/ 	.word	0x00000200
        /*00f4*/ 	.word	0x00000001
        /*00f8*/ 	.word	0x00000001


	//----- nvinfo : EIATTR_CRS_STACK_SIZE
	.align		4
.L_852:
        /*00fc*/ 	.byte	0x04, 0x1e
        /*00fe*/ 	.short	(.L_854 - .L_853)
.L_853:
        /*0100*/ 	.word	0x00000000


	//----- nvinfo : EIATTR_CBANK_PARAM_SIZE
	.align		4
.L_854:
        /*0104*/ 	.byte	0x03, 0x19
        /*0106*/ 	.short	0x0428


	//----- nvinfo : EIATTR_PARAM_CBANK
	.align		4
        /*0108*/ 	.byte	0x04, 0x0a
        /*010a*/ 	.short	(.L_856 - .L_855)
	.align		4
.L_855:
        /*010c*/ 	.word	index@(.nv.constant0._ZN2at6native13reduce_kernelILi512ELi1ENS0_8ReduceOpIhNS0_9ArgMaxOpsIhEEjlLi4ELi4EEEEEvT1_)
        /*0110*/ 	.short	0x0210
        /*0112*/ 	.short	0x0428


	//----- nvinfo : EIATTR_SW_WAR
	.align		4
.L_856:
        /*0114*/ 	.byte	0x04, 0x36
        /*0116*/ 	.short	(.L_858 - .L_857)
.L_857:
        /*0118*/ 	.word	0x00000008
.L_858:


//--------------------- .nv.info._ZN2at6native13reduce_kernelILi256ELi2ENS0_8ReduceOpIhNS0_9ArgMaxOpsIhEEjlLi4ELi4EEEEEvT1_ --------------------------
	.section	.nv.info._ZN2at6native13reduce_kernelILi256ELi2ENS0_8ReduceOpIhNS0_9ArgMaxOpsIhEEjlLi4ELi4EEEEEvT1_,"",@"SHT_CUDA_INFO"
	.sectionflags	@""
	.align	4


	//----- nvinfo : EIATTR_CUDA_API_VERSION
	.align		4
        /*0000*/ 	.byte	0x04, 0x37
        /*0002*/ 	.short	(.L_860 - .L_859)
.L_859:
        /*0004*/ 	.word	0x00000082


	//----- nvinfo : EIATTR_KPARAM_INFO
	.align		4
.L_860:
        /*0008*/ 	.byte	0x04, 0x17
        /*000a*/ 	.short	(.L_862 - .L_861)
.L_861:
        /*000c*/ 	.word	0x00000000
        /*0010*/ 	.short	0x0000
        /*0012*/ 	.short	0x0000
        /*0014*/ 	.byte	0x00, 0xf0, 0xa1, 0x10


	//----- nvinfo : EIATTR_SPARSE_MMA_MASK
	.align		4
.L_862:
        /*0018*/ 	.byte	0x03, 0x50
        /*001a*/ 	.short	0x0000


	//----- nvinfo : EIATTR_MAXREG_COUNT
	.align		4
        /*001c*/ 	.byte	0x03, 0x1b
        /*001e*/ 	.short	0x0040


	//----- nvinfo : EIATTR_NUM_BARRIERS
	.align		4
        /*0020*/ 	.byte	0x02, 0x4c
        /*0022*/ 	.byte	0x01
	.zero		1


	//----- nvinfo : EIATTR_EXTERNS
	.align		4
        /*0024*/ 	.byte	0x04, 0x0f
        /*0026*/ 	.short	(.L_864 - .L_863)


	//   ....[0]....
	.align		4
.L_863:
        /*0028*/ 	.word	index@(__assertfail)


	//----- nvinfo : EIATTR_MERCURY_ISA_VERSION
	.align		4
.L_864:
        /*002c*/ 	.byte	0x03, 0x5f
        /*002e*/ 	.short	0x0101


	//----- nvinfo : EIATTR_INT_WARP_WIDE_INSTR_OFFSETS
	.align		4
        /*0030*/ 	.byte	0x04, 0x31
        /*0032*/ 	.short	(.L_866 - .L_865)


	//   ....[0]....
.L_865:
        /*0034*/ 	.word	0x00015420


	//   ....[1]....
        /*0038*/ 	.word	0x00015510


	//----- nvinfo : EIATTR_COOP_GROUP_MASK_REGIDS
	.align		4
.L_866:
        /*003c*/ 	.byte	0x04, 0x29
        /*003e*/ 	.short	(.L_868 - .L_867)


	//   ....[0]....
.L_867:
        /*0040*/ 	.word	0xffffffff


	//   ....[1]....
        /*0044*/ 	.word	0xffffffff


	//   ....[2]....
        /*0048*/ 	.word	0xffffffff


	//   ....[3]....
        /*004c*/ 	.word	0xffffffff


	//   ....[4]....
        /*0050*/ 	.word	0xffffffff


	//   ....[5]....
        /*0054*/ 	.word	0xffffffff


	//   ....[6]....
        /*0058*/ 	.word	0xffffffff


	//   ....[7]....
        /*005c*/ 	.word	0xffffffff


	//   ....[8]....
        /*0060*/ 	.word	0xffffffff


	//   ....[9]....
        /*0064*/ 	.word	0xffffffff


	//   ....[10]....
        /*0068*/ 	.word	0xffffffff


	//   ....[11]....
        /*006c*/ 	.word	0xffffffff


	//----- nvinfo : EIATTR_COOP_GROUP_INSTR_OFFSETS
	.align		4
.L_868:
        /*0070*/ 	.byte	0x04, 0x28
        /*0072*/ 	.short	(.L_870 - .L_869)


	//   ....[0]....
.L_869:
        /*0074*/ 	.word	0x0000ffe0


	//   ....[1]....
        /*0078*/ 	.word	0x00010010


	//   ....[2]....
        /*007c*/ 	.word	0x00010030


	//   ....[3]....
        /*0080*/ 	.word	0x00010040


	//   ....[4]....
        /*0084*/ 	.word	0x00010050


	//   ....[5]....
        /*0088*/ 	.word	0x00010060


	//   ....[6]....
        /*008c*/ 	.word	0x000165d0


	//   ....[7]....
        /*0090*/ 	.word	0x00016600


	//   ....[8]....
        /*0094*/ 	.word	0x00016620


	//   ....[9]....
        /*0098*/ 	.word	0x00016630


	//   ....[10]....
        /*009c*/ 	.word	0x00016640


	//   ....[11]....
        /*00a0*/ 	.word	0x00016650


	//----- nvinfo : EIATTR_SYSCALL_OFFSETS
	.align		4
.L_870:
        /*00a4*/ 	.byte	0x04, 0x46
        /*00a6*/ 	.short	(.L_872 - .L_871)


	//   ....[0]....
.L_871:
        /*00a8*/ 	.word	0x00001480


	//   ....[1]....
        /*00ac*/ 	.word	0x00016c10


	//   ....[2]....
        /*00b0*/ 	.word	0x00016d70


	//   ....[3]....
        /*00b4*/ 	.word	0x00016f20


	//   ....[4]....
        /*00b8*/ 	.word	0x000170b0


	//   ....[5]....
        /*00bc*/ 	.word	0x00017210


	//   ....[6]....
        /*00c0*/ 	.word	0x00017360


	//   ....[7]....
        /*00c4*/ 	.word	0x00017450


	//   ....[8]....
        /*00c8*/ 	.word	0x00017910


	//   ....[9]....
        /*00cc*/ 	.word	0x00017a70


	//   ....[10]....
        /*00d0*/ 	.word	0x00017c20


	//   ....[11]....
        /*00d4*/ 	.word	0x00017db0


	//   ....[12]....
        /*00d8*/ 	.word	0x00017f10


	//   ....[13]....
        /*00dc*/ 	.word	0x00018060


	//   ....[14]....
        /*00e0*/ 	.word	0x00018150


	//----- nvinfo : EIATTR_EXIT_INSTR_OFFSETS
	.align		4
.L_872:
        /*00e4*/ 	.byte	0x04, 0x1c
        /*00e6*/ 	.short	(.L_874 - .L_873)


	//   ....[0]....
.L_873:
        /*00e8*/ 	.word	0x000155d0


	//   ....[1]....
        /*00ec*/ 	.word	0x00016810


	//   ....[2]....
        /*00f0*/ 	.word	0x00016dc0


	//   ....[3]....
        /*00f4*/ 	.word	0x00016e10


	//   ....[4]....
        /*00f8*/ 	.word	0x00017260


	//   ....[5]....
        /*00fc*/ 	.word	0x00017460


	//   ....[6]....
        /*0100*/ 	.word	0x00017490


	//   ....[7]....
        /*0104*/ 	.word	0x000174d0


	//   ....[8]....
        /*0108*/ 	.word	0x00017510


	//   ....[9]....
        /*010c*/ 	.word	0x00017ac0


	//   ....[10]....
        /*0110*/ 	.word	0x00017b10


	//   ....[11]....
        /*0114*/ 	.word	0x00017f60


	//   ....[12]....
        /*0118*/ 	.word	0x00018160


	//----- nvinfo : EIATTR_MAX_THREADS
	.align		4
.L_874:
        /*011c*/ 	.byte	0x04, 0x05
        /*011e*/ 	.short	(.L_876 - .L_875)
.L_875:
        /*0120*/ 	.word	0x00000100
        /*0124*/ 	.word	0x00000001
        /*0128*/ 	.word	0x00000001


	//----- nvinfo : EIATTR_CRS_STACK_SIZE
	.align		4
.L_876:
        /*012c*/ 	.byte	0x04, 0x1e
        /*012e*/ 	.short	(.L_878 - .L_877)
.L_877:
        /*0130*/ 	.word	0x00000000


	//----- nvinfo : EIATTR_CBANK_PARAM_SIZE
	.align		4
.L_878:
        /*0134*/ 	.byte	0x03, 0x19
        /*0136*/ 	.short	0x0428


	//----- nvinfo : EIATTR_PARAM_CBANK
	.align		4
        /*0138*/ 	.byte	0x04, 0x0a
        /*013a*/ 	.short	(.L_880 - .L_879)
	.align		4
.L_879:
        /*013c*/ 	.word	index@(.nv.constant0._ZN2at6native13reduce_kernelILi256ELi2ENS0_8ReduceOpIhNS0_9ArgMaxOpsIhEEjlLi4ELi4EEEEEvT1_)
        /*0140*/ 	.short	0x0210
        /*0142*/ 	.short	0x0428


	//----- nvinfo : EIATTR_SW_WAR
	.align		4
.L_880:
        /*0144*/ 	.byte	0x04, 0x36
        /*0146*/ 	.short	(.L_882 - .L_881)
.L_881:
        /*0148*/ 	.word	0x00000008
.L_882:


//--------------------- .nv.info._ZN2at6native13reduce_kernelILi128ELi4ENS0_8ReduceOpIhNS0_9ArgMaxOpsIhEEjlLi4ELi4EEEEEvT1_ --------------------------
	.section	.nv.info._ZN2at6native13reduce_kernelILi128ELi4ENS0_8ReduceOpIhNS0_9ArgMaxOpsIhEEjlLi4ELi4EEEEEvT1_,"",@"SHT_CUDA_INFO"
	.sectionflags	@""
	.align	4


	//----- nvinfo : EIATTR_CUDA_API_VERSION
	.align		4
        /*0000*/ 	.byte	0x04, 0x37
        /*0002*/ 	.short	(.L_884 - .L_883)
.L_883:
        /*0004*/ 	.word	0x00000082


	//----- nvinfo : EIATTR_KPARAM_INFO
	.align		4
.L_884:
        /*0008*/ 	.byte	0x04, 0x17
        /*000a*/ 	.short	(.L_886 - .L_885)
.L_885:
        /*000c*/ 	.word	0x00000000
        /*0010*/ 	.short	0x0000
        /*0012*/ 	.short	0x0000
        /*0014*/ 	.byte	0x00, 0xf0, 0xa1, 0x10


	//----- nvinfo : EIATTR_SPARSE_MMA_MASK
	.align		4
.L_886:
        /*0018*/ 	.byte	0x03, 0x50
        /*001a*/ 	.short	0x0000


	//----- nvinfo : EIATTR_MAXREG_COUNT
	.align		4
        /*001c*/ 	.byte	0x03, 0x1b
        /*001e*/ 	.short	0x0080


	//----- nvinfo : EIATTR_NUM_BARRIERS
	.align		4
        /*0020*/ 	.byte	0x02, 0x4c
        /*0022*/ 	.byte	0x01
	.zero		1


	//----- nvinfo : EIATTR_EXTERNS
	.align		4
        /*0024*/ 	.byte	0x04, 0x0f
        /*0026*/ 	.short	(.L_888 - .L_887)


	//   ....[0]....
	.align		4
.L_887:
        /*0028*/ 	.word	index@(__assertfail)


	//----- nvinfo : EIATTR_MERCURY_ISA_VERSION
	.align		4
.L_888:
        /*002c*/ 	.byte	0x03, 0x5f
        /*002e*/ 	.short	0x0101


	//----- nvinfo : EIATTR_INT_WARP_WIDE_INSTR_OFFSETS
	.align		4
        /*0030*/ 	.byte	0x04, 0x31
        /*0032*/ 	.short	(.L_890 - .L_889)


	//   ....[0]....
.L_889:
        /*0034*/ 	.word	0x0001e730


	//   ....[1]....
        /*0038*/ 	.word	0x0001e820


	//----- nvinfo : EIATTR_COOP_GROUP_MASK_REGIDS
	.align		4
.L_890:
        /*003c*/ 	.byte	0x04, 0x29
        /*003e*/ 	.short	(.L_892 - .L_891)


	//   ....[0]....
.L_891:
        /*0040*/ 	.word	0xffffffff


	//   ....[1]....
        /*0044*/ 	.word	0xffffffff


	//   ....[2]....
        /*0048*/ 	.word	0xffffffff


	//   ....[3]....
        /*004c*/ 	.word	0xffffffff


	//   ....[4]....
        /*0050*/ 	.word	0xffffffff


	//   ....[5]....
        /*0054*/ 	.word	0xffffffff


	//   ....[6]....
        /*0058*/ 	.word	0xffffffff


	//   ....[7]....
        /*005c*/ 	.word	0xffffffff


	//   ....[8]....
        /*0060*/ 	.word	0xffffffff


	//   ....[9]....
        /*0064*/ 	.word	0xffffffff


	//   ....[10]....
        /*0068*/ 	.word	0xffffffff


	//   ....[11]....
        /*006c*/ 	.word	0xffffffff


	//   ....[12]....
        /*0070*/ 	.word	0xffffffff


	//   ....[13]....
        /*0074*/ 	.word	0xffffffff


	//   ....[14]....
        /*0078*/ 	.word	0xffffffff


	//   ....[15]....
        /*007c*/ 	.word	0xffffffff


	//   ....[16]....
        /*0080*/ 	.word	0xffffffff


	//   ....[17]....
        /*0084*/ 	.word	0xffffffff


	//   ....[18]....
        /*0088*/ 	.word	0xffffffff


	//   ....[19]....
        /*008c*/ 	.word	0xffffffff


	//   ....[20]....
        /*0090*/ 	.word	0xffffffff


	//   ....[21]....
        /*0094*/ 	.word	0xffffffff


	//   ....[22]....
        /*0098*/ 	.word	0xffffffff


	//   ....[23]....
        /*009c*/ 	.word	0xffffffff


	//----- nvinfo : EIATTR_COOP_GROUP_INSTR_OFFSETS
	.align		4
.L_892:
        /*00a0*/ 	.byte	0x04, 0x28
        /*00a2*/ 	.short	(.L_894 - .L_893)


	//   ....[0]....
.L_893:
        /*00a4*/ 	.word	0x00014b60


	//   ....[1]....
        /*00a8*/ 	.word	0x00014b90


	//   ....[2]....
        /*00ac*/ 	.word	0x00014bc0


	//   ....[3]....
        /*00b0*/ 	.word	0x00014bf0


	//   ....[4]....
        /*00b4*/ 	.word	0x00014c10


	//   ....[5]....
        /*00b8*/ 	.word	0x00014c20


	//   ....[6]....
        /*00bc*/ 	.word	0x00014c30


	//   ....[7]....
        /*00c0*/ 	.word	0x00014c50


	//   ....[8]....
        /*00c4*/ 	.word	0x00014c70


	//   ....[9]....
        /*00c8*/ 	.word	0x00014c90


	//   ....[10]....
        /*00cc*/ 	.word	0x00014cc0


	//   ....[11]....
        /*00d0*/ 	.word	0x00014cf0


	//   ....[12]....
        /*00d4*/ 	.word	0x00020220


	//   ....[13]....
        /*00d8*/ 	.word	0x00020250


	//   ....[14]....
        /*00dc*/ 	.word	0x00020280


	//   ....[15]....
        /*00e0*/ 	.word	0x000202b0


	//   ....[16]....
        /*00e4*/ 	.word	0x000202d0


	//   ....[17]....
        /*00e8*/ 	.word	0x000202e0


	//   ....[18]....
        /*00ec*/ 	.word	0x000202f0


	//   ....[19]....
        /*00f0*/ 	.word	0x00020310


	//   ....[20]....
        /*00f4*/ 	.word	0x00020330


	//   ....[21]....
        /*00f8*/ 	.word	0x00020350


	//   ....[22]....
        /*00fc*/ 	.word	0x00020380


	//   ....[23]....
        /*0100*/ 	.word	0x000203b0


	//----- nvinfo : EIATTR_SYSCALL_OFFSETS
	.align		4
.L_894:
        /*0104*/ 	.byte	0x04, 0x46
        /*0106*/ 	.short	(.L_896 - .L_895)


	//   ....[0]....
.L_895:
        /*0108*/ 	.word	0x000014e0


	//   ....[1]....
        /*010c*/ 	.word	0x00020cf0


	//   ....[2]....
        /*0110*/ 	.word	0x00020e50


	//   ....[3]....
        /*0114*/ 	.word	0x00020fb0


	//   ....[4]....
        /*0118*/ 	.word	0x00021110


	//   ....[5]....
        /*011c*/ 	.word	0x00021300


	//   ....[6]....
        /*0120*/ 	.word	0x00021530


	//   ....[7]....
        /*0124*/ 	.word	0x00021690


	//   ....[8]....
        /*0128*/ 	.word	0x000217f0


	//   ....[9]....
        /*012c*/ 	.word	0x00021950


	//   ....[10]....
        /*0130*/ 	.word	0x00021aa0


	//   ....[11]....
        /*0134*/ 	.word	0x00021b90


	//   ....[12]....
        /*0138*/ 	.word	0x00021c80


	//   ....[13]....
        /*013c*/ 	.word	0x00021d70


	//   ....[14]....
        /*0140*/ 	.word	0x00022440


	//   ....[15]....
        /*0144*/ 	.word	0x000225a0


	//   ....[16]....
        /*0148*/ 	.word	0x00022700


	//   ....[17]....
        /*014c*/ 	.word	0x00022860


	//   ....[18]....
        /*0150*/ 	.word	0x00022a50


	//   ....[19]....
        /*0154*/ 	.word	0x00022c40


	//   ....[20]....
        /*0158*/ 	.word	0x00022da0


	//   ....[21]....
        /*015c*/ 	.word	0x00022f00


	//   ....[22]....
        /*0160*/ 	.word	0x00023060


	//   ....[23]....
        /*0164*/ 	.word	0x000231b0


	//   ....[24]....
        /*0168*/ 	.word	0x000232a0


	//   ....[25]....
        /*016c*/ 	.word	0x00023390


	//   ....[26]....
        /*0170*/ 	.word	0x00023480


	//----- nvinfo : EIATTR_EXIT_INSTR_OFFSETS
	.align		4
.L_896:
        /*0174*/ 	.byte	0x04, 0x1c
        /*0176*/ 	.short	(.L_898 - .L_897)


	//   ....[0]....
.L_897:
        /*0178*/ 	.word	0x0001e8e0


	//   ....[1]....
        /*017c*/ 	.word	0x00020680


	//   ....[2]....
        /*0180*/ 	.word	0x00021160


	//   ....[3]....
        /*0184*/ 	.word	0x000211f0


	//   ....[4]....
        /*0188*/ 	.word	0x000219a0


	//   ....[5]....
        /*018c*/ 	.word	0x00021d80


	//   ....[6]....
        /*0190*/ 	.word	0x00021db0


	//   ....[7]....
        /*0194*/ 	.word	0x00021df0


	//   ....[8]....
        /*0198*/ 	.word	0x00021e30


	//   ....[9]....
        /*019c*/ 	.word	0x000228b0


	//   ....[10]....
        /*01a0*/ 	.word	0x00022940


	//   ....[11]....
        /*01a4*/ 	.word	0x000230b0


	//   ....[12]....
        /*01a8*/ 	.word	0x00023490


	//----- nvinfo : EIATTR_MAX_THREADS
	.align		4
.L_898:
        /*01ac*/ 	.byte	0x04, 0x05
        /*01ae*/ 	.short	(.L_900 - .L_899)
.L_899:
        /*01b0*/ 	.word	0x00000080
        /*01b4*/ 	.word	0x00000001
        /*01b8*/ 	.word	0x00000001


	//----- nvinfo : EIATTR_CRS_STACK_SIZE
	.align		4
.L_900:
        /*01bc*/ 	.byte	0x04, 0x1e
        /*01be*/ 	.short	(.L_902 - .L_901)
.L_901:
        /*01c0*/ 	.word	0x00000000


	//----- nvinfo : EIATTR_CBANK_PARAM_SIZE
	.align		4
.L_902:
        /*01c4*/ 	.byte	0x03, 0x19
        /*01c6*/ 	.short	0x0428


	//----- nvinfo : EIATTR_PARAM_CBANK
	.align		4
        /*01c8*/ 	.byte	0x04, 0x0a
        /*01ca*/ 	.short	(.L_904 - .L_903)
	.align		4
.L_903:
        /*01cc*/ 	.word	index@(.nv.constant0._ZN2at6native13reduce_kernelILi128ELi4ENS0_8ReduceOpIhNS0_9ArgMaxOpsIhEEjlLi4ELi4EEEEEvT1_)
        /*01d0*/ 	.short	0x0210
        /*01d2*/ 	.short	0x0428


	//----- nvinfo : EIATTR_SW_WAR
	.align		4
.L_904:
        /*01d4*/ 	.byte	0x04, 0x36
        /*01d6*/ 	.short	(.L_906 - .L_905)
.L_905:
        /*01d8*/ 	.word	0x00000008
.L_906:


//--------------------- .nv.info._ZN2at6native13reduce_kernelILi512ELi1ENS0_8ReduceOpIN3c108BFloat16ENS0_9ArgMaxOpsIfEEjlLi4ELi4EEEEEvT1_ --------------------------
	.section	.nv.info._ZN2at6native13reduce_kernelILi512ELi1ENS0_8ReduceOpIN3c108BFloat16ENS0_9ArgMaxOpsIfEEjlLi4ELi4EEEEEvT1_,"",@"SHT_CUDA_INFO"
	.sectionflags	@""
	.align	4


	//----- nvinfo : EIATTR_CUDA_API_VERSION
	.align		4
        /*0000*/ 	.byte	0x04, 0x37
        /*0002*/ 	.short	(.L_908 - .L_907)
.L_907:
        /*0004*/ 	.word	0x00000082


	//----- nvinfo : EIATTR_KPARAM_INFO
	.align		4
.L_908:
        /*0008*/ 	.byte	0x04, 0x17
        /*000a*/ 	.short	(.L_910 - .L_909)
.L_909:
        /*000c*/ 	.word	0x00000000
        /*0010*/ 	.short	0x0000
        /*0012*/ 	.short	0x0000
        /*0014*/ 	.byte	0x00, 0xf0, 0xa1, 0x10


	//----- nvinfo : EIATTR_SPARSE_MMA_MASK
	.align		4
.L_910:
        /*0018*/ 	.byte	0x03, 0x50
        /*001a*/ 	.short	0x0000


	//----- nvinfo : EIATTR_MAXREG_COUNT
	.align		4
        /*001c*/ 	.byte	0x03, 0x1b
        /*001e*/ 	.short	0x0020


	//----- nvinfo : EIATTR_NUM_BARRIERS
	.align		4
        /*0020*/ 	.byte	0x02, 0x4c
        /*0022*/ 	.byte	0x01
	.zero		1


	//----- nvinfo : EIATTR_EXTERNS
	.align		4
        /*0024*/ 	.byte	0x04, 0x0f
        /*0026*/ 	.short	(.L_912 - .L_911)


	//   ....[0]....
	.align		4
.L_911:
        /*0028*/ 	.word	index@(__assertfail)


	//----- nvinfo : EIATTR_MERCURY_ISA_VERSION
	.align		4
.L_912:
        /*002c*/ 	.byte	0x03, 0x5f
        /*002e*/ 	.short	0x0101


	//----- nvinfo : EIATTR_INT_WARP_WIDE_INSTR_OFFSETS
	.align		4
        /*0030*/ 	.byte	0x04, 0x31
        /*0032*/ 	.short	(.L_914 - .L_913)


	//   ....[0]....
.L_913:
        /*0034*/ 	.word	0x000117c0


	//   ....[1]....
        /*0038*/ 	.word	0x000118b0


	//----- nvinfo : EIATTR_COOP_GROUP_MASK_REGIDS
	.align		4
.L_914:
        /*003c*/ 	.byte	0x04, 0x29
        /*003e*/ 	.short	(.L_916 - .L_915)


	//   ....[0]....
.L_915:
        /*0040*/ 	.word	0xffffffff


	//   ....[1]....
        /*0044*/ 	.word	0xffffffff


	//   ....[2]....
        /*0048*/ 	.word	0xffffffff


	//   ....[3]....
        /*004c*/ 	.word	0xffffffff


	//   ....[4]....
        /*0050*/ 	.word	0xffffffff


	//   ....[5]....
        /*0054*/ 	.word	0xffffffff


	//----- nvinfo : EIATTR_COOP_GROUP_INSTR_OFFSETS
	.align		4
.L_916:
        /*0058*/ 	.byte	0x04, 0x28
        /*005a*/ 	.short	(.L_918 - .L_917)


	//   ....[0]....
.L_917:
        /*005c*/ 	.word	0x0000e710


	//   ....[1]....
        /*0060*/ 	.word	0x0000e730


	//   ....[2]....
        /*0064*/ 	.word	0x0000e740


	//   ....[3]....
        /*0068*/ 	.word	0x000125d0


	//   ....[4]....
        /*006c*/ 	.word	0x000125f0


	//   ....[5]....
        /*0070*/ 	.word	0x00012600


	//----- nvinfo : EIATTR_SYSCALL_OFFSETS
	.align		4
.L_918:
        /*0074*/ 	.byte	0x04, 0x46
        /*0076*/ 	.short	(.L_920 - .L_919)


	//   ....[0]....
.L_919:
        /*0078*/ 	.word	0x00012a70


	//   ....[1]....
        /*007c*/ 	.word	0x00012c00


	//   ....[2]....
        /*0080*/ 	.word	0x00012d70


	//   ....[3]....
        /*0084*/ 	.word	0x00012ec0


	//   ....[4]....
        /*0088*/ 	.word	0x00013300


	//   ....[5]....
        /*008c*/ 	.word	0x00013490


	//   ....[6]....
        /*0090*/ 	.word	0x00013600


	//   ....[7]....
        /*0094*/ 	.word	0x00013750


	//----- nvinfo : EIATTR_EXIT_INSTR_OFFSETS
	.align		4
.L_920:
        /*0098*/ 	.byte	0x04, 0x1c
        /*009a*/ 	.short	(.L_922 - .L_921)


	//   ....[0]....
.L_921:
        /*009c*/ 	.word	0x00011970


	//   ....[1]....
        /*00a0*/ 	.word	0x00012750


	//   ....[2]....
        /*00a4*/ 	.word	0x00012ac0


	//   ....[3]....
        /*00a8*/ 	.word	0x00012af0


	//   ....[4]....
        /*00ac*/ 	.word	0x00012dc0


	//   ....[5]....
        /*00b0*/ 	.word	0x00012ed0


	//   ....[6]....
        /*00b4*/ 	.word	0x00012f60


	//   ....[7]....
        /*00b8*/ 	.word	0x00012fa0


	//   ....[8]....
        /*00bc*/ 	.word	0x00012fe0


	//   ....[9]....
        /*00c0*/ 	.word	0x00013350


	//   ....[10]....
        /*00c4*/ 	.word	0x00013380


	//   ....[11]....
        /*00c8*/ 	.word	0x00013650


	//   ....[12]....
        /*00cc*/ 	.word	0x00013760


	//----- nvinfo : EIATTR_MAX_THREADS
	.align		4
.L_922:
        /*00d0*/ 	.byte	0x04, 0x05
        /*00d2*/ 	.short	(.L_924 - .L_923)
.L_923:
        /*00d4*/ 	.word	0x00000200
        /*00d8*/ 	.word	0x00000001
        /*00dc*/ 	.word	0x00000001


	//----- nvinfo : EIATTR_CRS_STACK_SIZE
	.align		4
.L_924:
        /*00e0*/ 	.byte	0x04, 0x1e
        /*00e2*/ 	.short	(.L_926 - .L_925)
.L_925:
        /*00e4*/ 	.word	0x00000000


	//----- nvinfo : EIATTR_CBANK_PARAM_SIZE
	.align		4
.L_926:
        /*00e8*/ 	.byte	0x03, 0x19
        /*00ea*/ 	.short	0x0428


	//----- nvinfo : EIATTR_PARAM_CBANK
	.align		4
        /*00ec*/ 	.byte	0x04, 0x0a
        /*00ee*/ 	.short	(.L_928 - .L_927)
	.align		4
.L_927:
        /*00f0*/ 	.word	index@(.nv.constant0._ZN2at6native13reduce_kernelILi512ELi1ENS0_8ReduceOpIN3c108BFloat16ENS0_9ArgMaxOpsIfEEjlLi4ELi4EEEEEvT1_)
        /*00f4*/ 	.short	0x0210
        /*00f6*/ 	.short	0x0428


	//----- nvinfo : EIATTR_SW_WAR
	.align		4
.L_928:
        /*00f8*/ 	.byte	0x04, 0x36
        /*00fa*/ 	.short	(.L_930 - .L_929)
.L_929:
        /*00fc*/ 	.word	0x00000008
.L_930:


//--------------------- .nv.info._ZN2at6native13reduce_kernelILi256ELi2ENS0_8ReduceOpIN3c108BFloat16ENS0_9ArgMaxOpsIfEEjlLi4ELi4EEEEEvT1_ --------------------------
	.section	.nv.info._ZN2at6native13reduce_kernelILi256ELi2ENS0_8ReduceOpIN3c108BFloat16ENS0_9ArgMaxOpsIfEEjlLi4ELi4EEEEEvT1_,"",@"SHT_CUDA_INFO"
	.sectionflags	@""
	.align	4


	//----- nvinfo : EIATTR_CUDA_API_VERSION
	.align		4
        /*0000*/ 	.byte	0x04, 0x37
        /*0002*/ 	.short	(.L_932 - .L_931)
.L_931:
        /*0004*/ 	.word	0x00000082


	//----- nvinfo : EIATTR_KPARAM_INFO
	.align		4
.L_932:
        /*0008*/ 	.byte	0x04, 0x17
        /*000a*/ 	.short	(.L_934 - .L_933)
.L_933:
        /*000c*/ 	.word	0x00000000
        /*0010*/ 	.short	0x0000
        /*0012*/ 	.short	0x0000
        /*0014*/ 	.byte	0x00, 0xf0, 0xa1, 0x10


	//----- nvinfo : EIATTR_SPARSE_MMA_MASK
	.align		4
.L_934:
        /*0018*/ 	.byte	0x03, 0x50
        /*001a*/ 	.short	0x0000


	//----- nvinfo : EIATTR_MAXREG_COUNT
	.align		4
        /*001c*/ 	.byte	0x03, 0x1b
        /*001e*/ 	.short	0x0040


	//----- nvinfo : EIATTR_NUM_BARRIERS
	.align		4
        /*0020*/ 	.byte	0x02, 0x4c
        /*0022*/ 	.byte	0x01
	.zero		1


	//----- nvinfo : EIATTR_EXTERNS
	.align		4
        /*0024*/ 	.byte	0x04, 0x0f
        /*0026*/ 	.short	(.L_936 - .L_935)


	//   ....[0]....
	.align		4
.L_935:
        /*0028*/ 	.word	index@(__assertfail)


	//----- nvinfo : EIATTR_MERCURY_ISA_VERSION
	.align		4
.L_936:
        /*002c*/ 	.byte	0x03, 0x5f
        /*002e*/ 	.short	0x0101


	//----- nvinfo : EIATTR_INT_WARP_WIDE_INSTR_OFFSETS
	.align		4
        /*0030*/ 	.byte	0x04, 0x31
        /*0032*/ 	.short	(.L_938 - .L_937)


	//   ....[0]....
.L_937:
        /*0034*/ 	.word	0x00017510


	//   ....[1]....
        /*0038*/ 	.word	0x00017600


	//----- nvinfo : EIATTR_COOP_GROUP_MASK_REGIDS
	.align		4
.L_938:
        /*003c*/ 	.byte	0x04, 0x29
        /*003e*/ 	.short	(.L_940 - .L_939)


	//   ....[0]....
.L_939:
        /*0040*/ 	.word	0xffffffff


	//   ....[1]....
        /*0044*/ 	.word	0xffffffff


	//   ....[2]....
        /*0048*/ 	.word	0xffffffff


	//   ....[3]....
        /*004c*/ 	.word	0xffffffff


	//   ....[4]....
        /*0050*/ 	.word	0xffffffff


	//   ....[5]....
        /*0054*/ 	.word	0xffffffff


	//   ....[6]....
        /*0058*/ 	.word	0xffffffff


	//   ....[7]....
        /*005c*/ 	.word	0xffffffff


	//   ....[8]....
        /*0060*/ 	.word	0xffffffff


	//   ....[9]....
        /*0064*/ 	.word	0xffffffff


	//   ....[10]....
        /*0068*/ 	.word	0xffffffff


	//   ....[11]....
        /*006c*/ 	.word	0xffffffff


	//----- nvinfo : EIATTR_COOP_GROUP_INSTR_OFFSETS
	.align		4
.L_940:
        /*0070*/ 	.byte	0x04, 0x28
        /*0072*/ 	.short	(.L_942 - .L_941)


	//   ....[0]....
.L_941:
        /*0074*/ 	.word	0x00011f70


	//   ....[1]....
        /*0078*/ 	.word	0x00011f90


	//   ....[2]....
        /*007c*/ 	.word	0x00011fa0


	//   ....[3]....
        /*0080*/ 	.word	0x000120a0


	//   ....[4]....
        /*0084*/ 	.word	0x000120d0


	//   ....[5]....
        /*0088*/ 	.word	0x00012100


	//   ....[6]....
        /*008c*/ 	.word	0x000189e0


	//   ....[7]....
        /*0090*/ 	.word	0x00018a00


	//   ....[8]....
        /*0094*/ 	.word	0x00018a10


	//   ....[9]....
        /*0098*/ 	.word	0x00018b10


	//   ....[10]....
        /*009c*/ 	.word	0x00018b40


	//   ....[11]....
        /*00a0*/ 	.word	0x00018b70


	//----- nvinfo : EIATTR_SYSCALL_OFFSETS
	.align		4
.L_942:
        /*00a4*/ 	.byte	0x04, 0x46
        /*00a6*/ 	.short	(.L_944 - .L_943)


	//   ....[0]....
.L_943:
        /*00a8*/ 	.word	0x00001470


	//   ....[1]....
        /*00ac*/ 	.word	0x00019120


	//   ....[2]....
        /*00b0*/ 	.word	0x00019280


	//   ....[3]....
        /*00b4*/ 	.word	0x00019430


	//   ....[4]....
        /*00b8*/ 	.word	0x000195c0


	//   ....[5]....
        /*00bc*/ 	.word	0x00019720


	//   ....[6]....
        /*00c0*/ 	.word	0x00019870


	//   ....[7]....
        /*00c4*/ 	.word	0x00019960


	//   ....[8]....
        /*00c8*/ 	.word	0x00019e90


	//   ....[9]....
        /*00cc*/ 	.word	0x00019ff0


	//   ....[10]....
        /*00d0*/ 	.word	0x0001a1a0


	//   ....[11]....
        /*00d4*/ 	.word	0x0001a330


	//   ....[12]....
        /*00d8*/ 	.word	0x0001a490


	//   ....[13]....
        /*00dc*/ 	.word	0x0001a5e0


	//   ....[14]....
        /*00e0*/ 	.word	0x0001a6d0


	//----- nvinfo : EIATTR_EXIT_INSTR_OFFSETS
	.align		4
.L_944:
        /*00e4*/ 	.byte	0x04, 0x1c
        /*00e6*/ 	.short	(.L_946 - .L_945)


	//   ....[0]....
.L_945:
        /*00e8*/ 	.word	0x000176c0


	//   ....[1]....
        /*00ec*/ 	.word	0x00018cc0


	//   ....[2]....
        /*00f0*/ 	.word	0x000192d0


	//   ....[3]....
        /*00f4*/ 	.word	0x00019320


	//   ....[4]....
        /*00f8*/ 	.word	0x00019770


	//   ....[5]....
        /*00fc*/ 	.word	0x00019970


	//   ....[6]....
        /*0100*/ 	.word	0x000199b0


	//   ....[7]....
        /*0104*/ 	.word	0x000199f0


	//   ....[8]....
        /*0108*/ 	.word	0x00019a30


	//   ....[9]....
        /*010c*/ 	.word	0x0001a040


	//   ....[10]....
        /*0110*/ 	.word	0x0001a090


	//   ....[11]....
        /*0114*/ 	.word	0x0001a4e0


	//   ....[12]....
        /*0118*/ 	.word	0x0001a6e0


	//----- nvinfo : EIATTR_MAX_THREADS
	.align		4
.L_946:
        /*011c*/ 	.byte	0x04, 0x05
        /*011e*/ 	.short	(.L_948 - .L_947)
.L_947:
        /*0120*/ 	.word	0x00000100
        /*0124*/ 	.word	0x00000001
        /*0128*/ 	.word	0x00000001


	//----- nvinfo : EIATTR_CRS_STACK_SIZE
	.align		4
.L_948:
        /*012c*/ 	.byte	0x04, 0x1e
        /*012e*/ 	.short	(.L_950 - .L_949)
.L_949:
        /*0130*/ 	.word	0x00000000


	//----- nvinfo : EIATTR_CBANK_PARAM_SIZE
	.align		4
.L_950:
        /*0134*/ 	.byte	0x03, 0x19
        /*0136*/ 	.short	0x0428


	//----- nvinfo : EIATTR_PARAM_CBANK
	.align		4
        /*0138*/ 	.byte	0x04, 0x0a
        /*013a*/ 	.short	(.L_952 - .L_951)
	.align		4
.L_951:
        /*013c*/ 	.word	index@(.nv.constant0._ZN2at6native13reduce_kernelILi256ELi2ENS0_8ReduceOpIN3c108BFloat16ENS0_9ArgMaxOpsIfEEjlLi4ELi4EEEEEvT1_)
        /*0140*/ 	.short	0x0210
        /*0142*/ 	.short	0x0428


	//----- nvinfo : EIATTR_SW_WAR
	.align		4
.L_952:
        /*0144*/ 	.byte	0x04, 0x36
        /*0146*/ 	.short	(.L_954 - .L_953)
.L_953:
        /*0148*/ 	.word	0x00000008
.L_954:


//--------------------- .nv.info._ZN2at6native13reduce_kernelILi128ELi4ENS0_8ReduceOpIN3c108BFloat16ENS0_9ArgMaxOpsIfEEjlLi4ELi4EEEEEvT1_ --------------------------
	.section	.nv.info._ZN2at6native13reduce_kernelILi128ELi4ENS0_8ReduceOpIN3c108BFloat16ENS0_9ArgMaxOpsIfEEjlLi4ELi4EEEEEvT1_,"",@"SHT_CUDA_INFO"
	.sectionflags	@""
	.align	4


	//----- nvinfo : EIATTR_CUDA_API_VERSION
	.align		4
        /*0000*/ 	.byte	0x04, 0x37
        /*0002*/ 	.short	(.L_956 - .L_955)
.L_955:
        /*0004*/ 	.word	0x00000082


	//----- nvinfo : EIATTR_KPARAM_INFO
	.align		4
.L_956:
        /*0008*/ 	.byte	0x04, 0x17
        /*000a*/ 	.short	(.L_958 - .L_957)
.L_957:
        /*000c*/ 	.word	0x00000000
        /*0010*/ 	.short	0x0000
        /*0012*/ 	.short	0x0000
        /*0014*/ 	.byte	0x00, 0xf0, 0xa1, 0x10


	//----- nvinfo : EIATTR_SPARSE_MMA_MASK
	.align		4
.L_958:
        /*0018*/ 	.byte	0x03, 0x50
        /*001a*/ 	.short	0x0000


	//----- nvinfo : EIATTR_MAXREG_COUNT
	.align		4
        /*001c*/ 	.byte	0x03, 0x1b
        /*001e*/ 	.short	0x0080


	//----- nvinfo : EIATTR_NUM_BARRIERS
	.align		4
        /*0020*/ 	.byte	0x02, 0x4c
        /*0022*/ 	.byte	0x01
	.zero		1


	//----- nvinfo : EIATTR_EXTERNS
	.align		4
        /*0024*/ 	.byte	0x04, 0x0f
        /*0026*/ 	.short	(.L_960 - .L_959)


	//   ....[0]....
	.align		4
.L_959:
        /*0028*/ 	.word	index@(__assertfail)


	//----- nvinfo : EIATTR_MERCURY_ISA_VERSION
	.align		4
.L_960:
        /*002c*/ 	.byte	0x03, 0x5f
        /*002e*/ 	.short	0x0101


	//----- nvinfo : EIATTR_INT_WARP_WIDE_INSTR_OFFSETS
	.align		4
        /*0030*/ 	.byte	0x04, 0x31
        /*0032*/ 	.short	(.L_962 - .L_961)


	//   ....[0]....
.L_961:
        /*0034*/ 	.word	0x000221b0


	//   ....[1]....
        /*0038*/ 	.word	0x000222a0


	//----- nvinfo : EIATTR_COOP_GROUP_MASK_REGIDS
	.align		4
.L_962:
        /*003c*/ 	.byte	0x04, 0x29
        /*003e*/ 	.short	(.L_964 - .L_963)


	//   ....[0]....
.L_963:
        /*0040*/ 	.word	0xffffffff


	//   ....[1]....
        /*0044*/ 	.word	0xffffffff


	//   ....[2]....
        /*0048*/ 	.word	0xffffffff


	//   ....[3]....
        /*004c*/ 	.word	0xffffffff


	//   ....[4]....
        /*0050*/ 	.word	0xffffffff


	//   ....[5]....
        /*0054*/ 	.word	0xffffffff


	//   ....[6]....
        /*0058*/ 	.word	0xffffffff


	//   ....[7]....
        /*005c*/ 	.word	0xffffffff


	//   ....[8]....
        /*0060*/ 	.word	0xffffffff


	//   ....[9]....
        /*0064*/ 	.word	0xffffffff


	//   ....[10]....
        /*0068*/ 	.word	0xffffffff


	//   ....[11]....
        /*006c*/ 	.word	0xffffffff


	//   ....[12]....
        /*0070*/ 	.word	0xffffffff


	//   ....[13]....
        /*0074*/ 	.word	0xffffffff


	//   ....[14]....
        /*0078*/ 	.word	0xffffffff


	//   ....[15]....
        /*007c*/ 	.word	0xffffffff


	//   ....[16]....
        /*0080*/ 	.word	0xffffffff


	//   ....[17]....
        /*0084*/ 	.word	0xffffffff


	//   ....[18]....
        /*0088*/ 	.word	0xffffffff


	//   ....[19]....
        /*008c*/ 	.word	0xffffffff


	//   ....[20]....
        /*0090*/ 	.word	0xffffffff


	//   ....[21]....
        /*0094*/ 	.word	0xffffffff


	//   ....[22]....
        /*0098*/ 	.word	0xffffffff


	//   ....[23]....
        /*009c*/ 	.word	0xffffffff


	//----- nvinfo : EIATTR_COOP_GROUP_INSTR_OFFSETS
	.align		4
.L_964:
        /*00a0*/ 	.byte	0x04, 0x28
        /*00a2*/ 	.short	(.L_966 - .L_965)


	//   ....[0]....
.L_965:
        /*00a4*/ 	.word	0x00018410


	//   ....[1]....
        /*00a8*/ 	.word	0x00018430


	//   ....[2]....
        /*00ac*/ 	.word	0x00018440


	//   ....[3]....
        /*00b0*/ 	.word	0x00018540


	//   ....[4]....
        /*00b4*/ 	.word	0x00018570


	//   ....[5]....
        /*00b8*/ 	.word	0x000185a0


	//   ....[6]....
        /*00bc*/ 	.word	0x000186a0


	//   ....[7]....
        /*00c0*/ 	.word	0x000186d0


	//   ....[8]....
        /*00c4*/ 	.word	0x00018700


	//   ....[9]....
        /*00c8*/ 	.word	0x00018800


	//   ....[10]....
        /*00cc*/ 	.word	0x00018830


	//   ....[11]....
        /*00d0*/ 	.word	0x00018860


	//   ....[12]....
        /*00d4*/ 	.word	0x00024440


	//   ....[13]....
        /*00d8*/ 	.word	0x00024460


	//   ....[14]....
        /*00dc*/ 	.word	0x00024470


	//   ....[15]....
        /*00e0*/ 	.word	0x00024570


	//   ....[16]....
        /*00e4*/ 	.word	0x000245a0


	//   ....[17]....
        /*00e8*/ 	.word	0x000245d0


	//   ....[18]....
        /*00ec*/ 	.word	0x000246d0


	//   ....[19]....
        /*00f0*/ 	.word	0x00024700


	//   ....[20]....
        /*00f4*/ 	.word	0x00024730


	//   ....[21]....
        /*00f8*/ 	.word	0x00024830


	//   ....[22]....
        /*00fc*/ 	.word	0x00024860


	//   ....[23]....
        /*0100*/ 	.word	0x00024890


	//----- nvinfo : EIATTR_SYSCALL_OFFSETS
	.align		4
.L_966:
        /*0104*/ 	.byte	0x04, 0x46
        /*0106*/ 	.short	(.L_968 - .L_967)


	//   ....[0]....
.L_967:
        /*0108*/ 	.word	0x000014c0


	//   ....[1]....
        /*010c*/ 	.word	0x00025100


	//   ....[2]....
        /*0110*/ 	.word	0x00025260


	//   ....[3]....
        /*0114*/ 	.word	0x000253c0


	//   ....[4]....
        /*0118*/ 	.word	0x00025520


	//   ....[5]....
        /*011c*/ 	.word	0x00025710


	//   ....[6]....
        /*0120*/ 	.word	0x00025950


	//   ....[7]....
        /*0124*/ 	.word	0x00025ab0


	//   ....[8]....
        /*0128*/ 	.word	0x00025c10


	//   ....[9]....
        /*012c*/ 	.word	0x00025d70


	//   ....[10]....
        /*0130*/ 	.word	0x00025ec0


	//   ....[11]....
        /*0134*/ 	.word	0x00025fb0


	//   ....[12]....
        /*0138*/ 	.word	0x000260a0


	//   ....[13]....
        /*013c*/ 	.word	0x00026190


	//   ....[14]....
        /*0140*/ 	.word	0x00026950


	//   ....[15]....
        /*0144*/ 	.word	0x00026ab0


	//   ....[16]....
        /*0148*/ 	.word	0x00026c10


	//   ....[17]....
        /*014c*/ 	.word	0x00026d70


	//   ....[18]....
        /*0150*/ 	.word	0x00026f60


	//   ....[19]....
        /*0154*/ 	.word	0x00027160


	//   ....[20]....
        /*0158*/ 	.word	0x000272c0


	//   ....[21]....
        /*015c*/ 	.word	0x00027420


	//   ....[22]....
        /*0160*/ 	.word	0x00027580


	//   ....[23]....
        /*0164*/ 	.word	0x000276d0


	//   ....[24]....
        /*0168*/ 	.word	0x000277c0


	//   ....[25]....
        /*016c*/ 	.word	0x000278b0


	//   ....[26]....
        /*0170*/ 	.word	0x000279a0


	//----- nvinfo : EIATTR_EXIT_INSTR_OFFSETS
	.align		4
.L_968:
        /*0174*/ 	.byte	0x04, 0x1c
        /*0176*/ 	.short	(.L_970 - .L_969)


	//   ....[0]....
.L_969:
        /*0178*/ 	.word	0x00022360


	//   ....[1]....
        /*017c*/ 	.word	0x000249e0


	//   ....[2]....
        /*0180*/ 	.word	0x00025570


	//   ....[3]....
        /*0184*/ 	.word	0x00025600


	//   ....[4]....
        /*0188*/ 	.word	0x00025dc0


	//   ....[5]....
        /*018c*/ 	.word	0x000261a0


	//   ....[6]....
        /*0190*/ 	.word	0x000261e0


	//   ....[7]....
        /*0194*/ 	.word	0x00026220


	//   ....[8]....
        /*0198*/ 	.word	0x00026260


	//   ....[9]....
        /*019c*/ 	.word	0x00026dc0


	//   ....[10]....
        /*01a0*/ 	.word	0x00026e50


	//   ....[11]....
        /*01a4*/ 	.word	0x000275d0


	//   ....[12]....
        /*01a8*/ 	.word	0x000279b0


	//----- nvinfo : EIATTR_MAX_THREADS
	.align		4
.L_970:
        /*01ac*/ 	.byte	0x04, 0x05
        /*01ae*/ 	.short	(.L_972 - .L_971)
.L_971:
        /*01b0*/ 	.word	0x00000080
        /*01b4*/ 	.word	0x00000001
        /*01b8*/ 	.word	0x00000001


	//----- nvinfo : EIATTR_CRS_STACK_SIZE
	.align		4
.L_972:
        /*01bc*/ 	.byte	0x04, 0x1e
        /*01be*/ 	.short	(.L_974 - .L_973)
.L_973:
        /*01c0*/ 	.word	0x00000000


	//----- nvinfo : EIATTR_CBANK_PARAM_SIZE
	.align		4
.L_974:
        /*01c4*/ 	.byte	0x03, 0x19
        /*01c6*/ 	.short	0x0428


	//----- nvinfo : EIATTR_PARAM_CBANK
	.align		4
        /*01c8*/ 	.byte	0x04, 0x0a
        /*01ca*/ 	.short	(.L_976 - .L_975)
	.align		4
.L_975:
        /*01cc*/ 	.word	index@(.nv.constant0._ZN2at6native13reduce_kernelILi128ELi4ENS0_8ReduceOpIN3c108BFloat16ENS0_9ArgMaxOpsIfEEjlLi4ELi4EEEEEvT1_)
        /*01d0*/ 	.short	0x0210
        /*01d2*/ 	.short	0x0428


	//----- nvinfo : EIATTR_SW_WAR
	.align		4
.L_976:
        /*01d4*/ 	.byte	0x04, 0x36
        /*01d6*/ 	.short	(.L_978 - .L_977)
.L_977:
        /*01d8*/ 	.word	0x00000008
.L_978:


//--------------------- .nv.info._ZN2at6native13reduce_kernelILi512ELi1ENS0_8ReduceOpIN3c104HalfENS0_9ArgMaxOpsIfEEjlLi4ELi4EEEEEvT1_ --------------------------
	.section	.nv.info._ZN2at6native13reduce_kernelILi512ELi1ENS0_8ReduceOpIN3c104HalfENS0_9ArgMaxOpsIfEEjlLi4ELi4EEEEEvT1_,"",@"SHT_CUDA_INFO"
	.sectionflags	@""
	.align	4


	//----- nvinfo : EIATTR_CUDA_API_VERSION
	.align		4
        /*0000*/ 	.byte	0x04, 0x37
        /*0002*/ 	.short	(.L_980 - .L_979)
.L_979:
        /*0004*/ 	.word	0x00000082


	//----- nvinfo : EIATTR_KPARAM_INFO
	.align		4
.L_980:
        /*0008*/ 	.byte	0x04, 0x17
        /*000a*/ 	.short	(.L_982 - .L_981)
.L_981:
        /*000c*/ 	.word	0x00000000
        /*0010*/ 	.short	0x0000
        /*0012*/ 	.short	0x0000
        /*0014*/ 	.byte	0x00, 0xf0, 0xa1, 0x10


	//----- nvinfo : EIATTR_SPARSE_MMA_MASK
	.align		4
.L_982:
        /*0018*/ 	.byte	0x03, 0x50
        /*001a*/ 	.short	0x0000


	//----- nvinfo : EIATTR_MAXREG_COUNT
	.align		4
        /*001c*/ 	.byte	0x03, 0x1b
        /*001e*/ 	.short	0x0020


	//----- nvinfo : EIATTR_NUM_BARRIERS
	.align		4
        /*0020*/ 	.byte	0x02, 0x4c
        /*0022*/ 	.byte	0x01
	.zero		1


	//----- nvinfo : EIATTR_EXTERNS
	.align		4
        /*0024*/ 	.byte	0x04, 0x0f
        /*0026*/ 	.short	(.L_984 - .L_983)


	//   ....[0]....
	.align		4
.L_983:
        /*0028*/ 	.word	index@(__assertfail)


	//----- nvinfo : EIATTR_MERCURY_ISA_VERSION
	.align		4
.L_984:
        /*002c*/ 	.byte	0x03, 0x5f
        /*002e*/ 	.short	0x0101


	//----- nvinfo : EIATTR_INT_WARP_WIDE_INSTR_OFFSETS
	.align		4
        /*0030*/ 	.byte	0x04, 0x31
        /*0032*/ 	.short	(.L_986 - .L_985)


	//   ....[0]....
.L_985:
        /*0034*/ 	.word	0x000117a0


	//   ....[1]....
        /*0038*/ 	.word	0x00011890


	//----- nvinfo : EIATTR_COOP_GROUP_MASK_REGIDS
	.align		4
.L_986:
        /*003c*/ 	.byte	0x04, 0x29
        /*003e*/ 	.short	(.L_988 - .L_987)


	//   ....[0]....
.L_987:
        /*0040*/ 	.word	0xffffffff


	//   ....[1]....
        /*0044*/ 	.word	0xffffffff


	//   ....[2]....
        /*0048*/ 	.word	0xffffffff


	//   ....[3]....
        /*004c*/ 	.word	0xffffffff


	//   ....[4]....
        /*0050*/ 	.word	0xffffffff


	//   ....[5]....
        /*0054*/ 	.word	0xffffffff


	//----- nvinfo : EIATTR_COOP_GROUP_INSTR_OFFSETS
	.align		4
.L_988:
        /*0058*/ 	.byte	0x04, 0x28
        /*005a*/ 	.short	(.L_990 - .L_989)


	//   ....[0]....
.L_989:
        /*005c*/ 	.word	0x0000e6f0


	//   ....[1]....
        /*0060*/ 	.word	0x0000e710


	//   ....[2]....
        /*0064*/ 	.word	0x0000e720


	//   ....[3]....
        /*0068*/ 	.word	0x000125b0


	//   ....[4]....
        /*006c*/ 	.word	0x000125d0


	//   ....[5]....
        /*0070*/ 	.word	0x000125e0


	//----- nvinfo : EIATTR_SYSCALL_OFFSETS
	.align		4
.L_990:
        /*0074*/ 	.byte	0x04, 0x46
        /*0076*/ 	.short	(.L_992 - .L_991)


	//   ....[0]....
.L_991:
        /*0078*/ 	.word	0x00012a50


	//   ....[1]....
        /*007c*/ 	.word	0x00012be0


	//   ....[2]....
        /*0080*/ 	.word	0x00012d50


	//   ....[3]....
        /*0084*/ 	.word	0x00012ea0


	//   ....[4]....
        /*0088*/ 	.word	0x000132e0


	//   ....[5]....
        /*008c*/ 	.word	0x00013470


	//   ....[6]....
        /*0090*/ 	.word	0x000135e0


	//   ....[7]....
        /*0094*/ 	.word	0x00013730


	//----- nvinfo : EIATTR_EXIT_INSTR_OFFSETS
	.align		4
.L_992:
        /*0098*/ 	.byte	0x04, 0x1c
        /*009a*/ 	.short	(.L_994 - .L_993)


	//   ....[0]....
.L_993:
        /*009c*/ 	.word	0x00011950


	//   ....[1]....
        /*00a0*/ 	.word	0x00012730


	//   ....[2]....
        /*00a4*/ 	.word	0x00012aa0


	//   ....[3]....
        /*00a8*/ 	.word	0x00012ad0


	//   ....[4]....
        /*00ac*/ 	.word	0x00012da0


	//   ....[5]....
        /*00b0*/ 	.word	0x00012eb0


	//   ....[6]....
        /*00b4*/ 	.word	0x00012f40


	//   ....[7]....
        /*00b8*/ 	.word	0x00012f80


	//   ....[8]....
        /*00bc*/ 	.word	0x00012fc0


	//   ....[9]....
        /*00c0*/ 	.word	0x00013330


	//   ....[10]....
        /*00c4*/ 	.word	0x00013360


	//   ....[11]....
        /*00c8*/ 	.word	0x00013630


	//   ....[12]....
        /*00cc*/ 	.word	0x00013740


	//----- nvinfo : EIATTR_MAX_THREADS
	.align		4
.L_994:
        /*00d0*/ 	.byte	0x04, 0x05
        /*00d2*/ 	.short	(.L_996 - .L_995)
.L_995:
        /*00d4*/ 	.word	0x00000200
        /*00d8*/ 	.word	0x00000001
        /*00dc*/ 	.word	0x00000001


	//----- nvinfo : EIATTR_CRS_STACK_SIZE
	.align		4
.L_996:
        /*00e0*/ 	.byte	0x04, 0x1e
        /*00e2*/ 	.short	(.L_998 - .L_997)
.L_997:
        /*00e4*/ 	.word	0x00000000


	//----- nvinfo : EIATTR_CBANK_PARAM_SIZE
	.align		4
.L_998:
        /*00e8*/ 	.byte	0x03, 0x19
        /*00ea*/ 	.short	0x0428


	//----- nvinfo : EIATTR_PARAM_CBANK
	.align		4
        /*00ec*/ 	.byte	0x04, 0x0a
        /*00ee*/ 	.short	(.L_1000 - .L_999)
	.align		4
.L_999:
        /*00f0*/ 	.word	index@(.nv.constant0._ZN2at6native13reduce_kernelILi512ELi1ENS0_8ReduceOpIN3c104HalfENS0_9ArgMaxOpsIfEEjlLi4ELi4EEEEEvT1_)
        /*00f4*/ 	.short	0x0210
        /*00f6*/ 	.short	0x0428


	//----- nvinfo : EIATTR_SW_WAR
	.align		4
.L_1000:
        /*00f8*/ 	.byte	0x04, 0x36
        /*00fa*/ 	.short	(.L_1002 - .L_1001)
.L_1001:
        /*00fc*/ 	.word	0x00000008
.L_1002:


//--------------------- .nv.info._ZN2at6native13reduce_kernelILi256ELi2ENS0_8ReduceOpIN3c104HalfENS0_9ArgMaxOpsIfEEjlLi4ELi4EEEEEvT1_ --------------------------
	.section	.nv.info._ZN2at6native13reduce_kernelILi256ELi2ENS0_8ReduceOpIN3c104HalfENS0_9ArgMaxOpsIfEEjlLi4ELi4EEEEEvT1_,"",@"SHT_CUDA_INFO"
	.sectionflags	@""
	.align	4


	//----- nvinfo : EIATTR_CUDA_API_VERSION
	.align		4
        /*0000*/ 	.byte	0x04, 0x37
        /*0002*/ 	.short	(.L_1004 - .L_1003)
.L_1003:
        /*0004*/ 	.word	0x00000082


	//----- nvinfo : EIATTR_KPARAM_INFO
	.align		4
.L_1004:
        /*0008*/ 	.byte	0x04, 0x17
        /*000a*/ 	.short	(.L_1006 - .L_1005)
.L_1005:
        /*000c*/ 	.word	0x00000000
        /*0010*/ 	.short	0x0000
        /*0012*/ 	.short	0x0000
        /*0014*/ 	.byte	0x00, 0xf0, 0xa1, 0x10


	//----- nvinfo : EIATTR_SPARSE_MMA_MASK
	.align		4
.L_1006:
        /*0018*/ 	.byte	0x03, 0x50
        /*001a*/ 	.short	0x0000


	//----- nvinfo : EIATTR_MAXREG_COUNT
	.align		4
        /*001c*/ 	.byte	0x03, 0x1b
        /*001e*/ 	.short	0x0040


	//----- nvinfo : EIATTR_NUM_BARRIERS
	.align		4
        /*0020*/ 	.byte	0x02, 0x4c
        /*0022*/ 	.byte	0x01
	.zero		1


	//----- nvinfo : EIATTR_EXTERNS
	.align		4
        /*0024*/ 	.byte	0x04, 0x0f
        /*0026*/ 	.short	(.L_1008 - .L_1007)


	//   ....[0]....
	.align		4
.L_1007:
        /*0028*/ 	.word	index@(__assertfail)


	//----- nvinfo : EIATTR_MERCURY_ISA_VERSION
	.align		4
.L_1008:
        /*002c*/ 	.byte	0x03, 0x5f
        /*002e*/ 	.short	0x0101


	//----- nvinfo : EIATTR_INT_WARP_WIDE_INSTR_OFFSETS
	.align		4
        /*0030*/ 	.byte	0x04, 0x31
        /*0032*/ 	.short	(.L_1010 - .L_1009)


	//   ....[0]....
.L_1009:
        /*0034*/ 	.word	0x000172c0


	//   ....[1]....
        /*0038*/ 	.word	0x000173b0


	//----- nvinfo : EIATTR_COOP_GROUP_MASK_REGIDS
	.align		4
.L_1010:
        /*003c*/ 	.byte	0x04, 0x29
        /*003e*/ 	.short	(.L_1012 - .L_1011)


	//   ....[0]....
.L_1011:
        /*0040*/ 	.word	0xffffffff


	//   ....[1]....
        /*0044*/ 	.word	0xffffffff


	//   ....[2]....
        /*0048*/ 	.word	0xffffffff


	//   ....[3]....
        /*004c*/ 	.word	0xffffffff


	//   ....[4]....
        /*0050*/ 	.word	0xffffffff


	//   ....[5]....
        /*0054*/ 	.word	0xffffffff


	//   ....[6]....
        /*0058*/ 	.word	0xffffffff


	//   ....[7]....
        /*005c*/ 	.word	0xffffffff


	//   ....[8]....
        /*0060*/ 	.word	0xffffffff


	//   ....[9]....
        /*0064*/ 	.word	0xffffffff


	//   ....[10]....
        /*0068*/ 	.word	0xffffffff


	//   ....[11]....
        /*006c*/ 	.word	0xffffffff


	//----- nvinfo : EIATTR_COOP_GROUP_INSTR_OFFSETS
	.align		4
.L_1012:
        /*0070*/ 	.byte	0x04, 0x28
        /*0072*/ 	.short	(.L_1014 - .L_1013)


	//   ....[0]....
.L_1013:
        /*0074*/ 	.word	0x00011d20


	//   ....[1]....
        /*0078*/ 	.word	0x00011d40


	//   ....[2]....
        /*007c*/ 	.word	0x00011d50


	//   ....[3]....
        /*0080*/ 	.word	0x00011e50


	//   ....[4]....
        /*0084*/ 	.word	0x00011e80


	//   ....[5]....
        /*0088*/ 	.word	0x00011eb0


	//   ....[6]....
        /*008c*/ 	.word	0x00018790


	//   ....[7]....
        /*0090*/ 	.word	0x000187b0


	//   ....[8]....
        /*0094*/ 	.word	0x000187c0


	//   ....[9]....
        /*0098*/ 	.word	0x000188c0


	//   ....[10]....
        /*009c*/ 	.word	0x000188f0


	//   ....[11]....
        /*00a0*/ 	.word	0x00018920


	//----- nvinfo : EIATTR_SYSCALL_OFFSETS
	.align		4
.L_1014:
        /*00a4*/ 	.byte	0x04, 0x46
        /*00a6*/ 	.short	(.L_1016 - .L_1015)


	//   ....[0]....
.L_1015:
        /*00a8*/ 	.word	0x00001470


	//   ....[1]....
        /*00ac*/ 	.word	0x00018ed0


	//   ....[2]....
        /*00b0*/ 	.word	0x00019030


	//   ....[3]....
        /*00b4*/ 	.word	0x000191e0


	//   ....[4]....
        /*00b8*/ 	.word	0x00019370


	//   ....[5]....
        /*00bc*/ 	.word	0x000194d0


	//   ....[6]....
        /*00c0*/ 	.word	0x00019620


	//   ....[7]....
        /*00c4*/ 	.word	0x00019710


	//   ....[8]....
        /*00c8*/ 	.word	0x00019c40


	//   ....[9]....
        /*00cc*/ 	.word	0x00019da0


	//   ....[10]....
        /*00d0*/ 	.word	0x00019f50


	//   ....[11]....
        /*00d4*/ 	.word	0x0001a0e0


	//   ....[12]....
        /*00d8*/ 	.word	0x0001a240


	//   ....[13]....
        /*00dc*/ 	.word	0x0001a390


	//   ....[14]....
        /*00e0*/ 	.word	0x0001a480


	//----- nvinfo : EIATTR_EXIT_INSTR_OFFSETS
	.align		4
.L_1016:
        /*00e4*/ 	.byte	0x04, 0x1c
        /*00e6*/ 	.short	(.L_1018 - .L_1017)


	//   ....[0]....
.L_1017:
        /*00e8*/ 	.word	0x00017470


	//   ....[1]....
        /*00ec*/ 	.word	0x00018a70


	//   ....[2]....
        /*00f0*/ 	.word	0x00019080


	//   ....[3]....
        /*00f4*/ 	.word	0x000190d0


	//   ....[4]....
        /*00f8*/ 	.word	0x00019520


	//   ....[5]....
        /*00fc*/ 	.word	0x00019720


	//   ....[6]....
        /*0100*/ 	.word	0x00019760


	//   ....[7]....
        /*0104*/ 	.word	0x000197a0


	//   ....[8]....
        /*0108*/ 	.word	0x000197e0


	//   ....[9]....
        /*010c*/ 	.word	0x00019df0


	//   ....[10]....
        /*0110*/ 	.word	0x00019e40


	//   ....[11]....
        /*0114*/ 	.word	0x0001a290


	//   ....[12]....
        /*0118*/ 	.word	0x0001a490


	//----- nvinfo : EIATTR_MAX_THREADS
	.align		4
.L_1018:
        /*011c*/ 	.byte	0x04, 0x05
        /*011e*/ 	.short	(.L_1020 - .L_1019)
.L_1019:
        /*0120*/ 	.word	0x00000100
        /*0124*/ 	.word	0x00000001
        /*0128*/ 	.word	0x00000001


	//----- nvinfo : EIATTR_CRS_STACK_SIZE
	.align		4
.L_1020:
        /*012c*/ 	.byte	0x04, 0x1e
        /*012e*/ 	.short	(.L_1022 - .L_1021)
.L_1021:
        /*0130*/ 	.word	0x00000000


	//----- nvinfo : EIATTR_CBANK_PARAM_SIZE
	.align		4
.L_1022:
        /*0134*/ 	.byte	0x03, 0x19
        /*0136*/ 	.short	0x0428


	//----- nvinfo : EIATTR_PARAM_CBANK
	.align		4
        /*0138*/ 	.byte	0x04, 0x0a
        /*013a*/ 	.short	(.L_1024 - .L_1023)
	.align		4
.L_1023:
        /*013c*/ 	.word	index@(.nv.constant0._ZN2at6native13reduce_kernelILi256ELi2ENS0_8ReduceOpIN3c104HalfENS0_9ArgMaxOpsIfEEjlLi4ELi4EEEEEvT1_)
        /*0140*/ 	.short	0x0210
        /*0142*/ 	.short	0x0428


	//----- nvinfo : EIATTR_SW_WAR
	.align		4
.L_1024:
        /*0144*/ 	.byte	0x04, 0x36
        /*0146*/ 	.short	(.L_1026 - .L_1025)
.L_1025:
        /*0148*/ 	.word	0x00000008
.L_1026:


//--------------------- .nv.info._ZN2at6native13reduce_kernelILi128ELi4ENS0_8ReduceOpIN3c104HalfENS0_9ArgMaxOpsIfEEjlLi4ELi4EEEEEvT1_ --------------------------
	.section	.nv.info._ZN2at6native13reduce_kernelILi128ELi4ENS0_8ReduceOpIN3c104HalfENS0_9ArgMaxOpsIfEEjlLi4ELi4EEEEEvT1_,"",@"SHT_CUDA_INFO"
	.sectionflags	@""
	.align	4


	//----- nvinfo : EIATTR_CUDA_API_VERSION
	.align		4
        /*0000*/ 	.byte	0x04, 0x37
        /*0002*/ 	.short	(.L_1028 - .L_1027)
.L_1027:
        /*0004*/ 	.word	0x00000082


	//----- nvinfo : EIATTR_KPARAM_INFO
	.align		4
.L_1028:
        /*0008*/ 	.byte	0x04, 0x17
        /*000a*/ 	.short	(.L_1030 - .L_1029)
.L_1029:
        /*000c*/ 	.word	0x00000000
        /*0010*/ 	.short	0x0000
        /*0012*/ 	.short	0x0000
        /*0014*/ 	.byte	0x00, 0xf0, 0xa1, 0x10


	//----- nvinfo : EIATTR_SPARSE_MMA_MASK
	.align		4
.L_1030:
        /*0018*/ 	.byte	0x03, 0x50
        /*001a*/ 	.short	0x0000


	//----- nvinfo : EIATTR_MAXREG_COUNT
	.align		4
        /*001c*/ 	.byte	0x03, 0x1b
        /*001e*/ 	.short	0x0080


	//----- nvinfo : EIATTR_NUM_BARRIERS
	.align		4
        /*0020*/ 	.byte	0x02, 0x4c
        /*0022*/ 	.byte	0x01
	.zero		1


	//----- nvinfo : EIATTR_EXTERNS
	.align		4
        /*0024*/ 	.byte	0x04, 0x0f
        /*0026*/ 	.short	(.L_1032 - .L_1031)


	//   ....[0]....
	.align		4
.L_1031:
        /*0028*/ 	.word	index@(__assertfail)


	//----- nvinfo : EIATTR_MERCURY_ISA_VERSION
	.align		4
.L_1032:
        /*002c*/ 	.byte	0x03, 0x5f
        /*002e*/ 	.short	0x0101


	//----- nvinfo : EIATTR_INT_WARP_WIDE_INSTR_OFFSETS
	.align		4
        /*0030*/ 	.byte	0x04, 0x31
        /*0032*/ 	.short	(.L_1034 - .L_1033)


	//   ....[0]....
.L_1033:
        /*0034*/ 	.word	0x00021d60


	//   ....[1]....
        /*0038*/ 	.word	0x00021e50


	//----- nvinfo : EIATTR_COOP_GROUP_MASK_REGIDS
	.align		4
.L_1034:
        /*003c*/ 	.byte	0x04, 0x29
        /*003e*/ 	.short	(.L_1036 - .L_1035)


	//   ....[0]....
.L_1035:
        /*0040*/ 	.word	0xffffffff


	//   ....[1]....
        /*0044*/ 	.word	0xffffffff


	//   ....[2]....
        /*0048*/ 	.word	0xffffffff


	//   ....[3]....
        /*004c*/ 	.word	0xffffffff


	//   ....[4]....
        /*0050*/ 	.word	0xffffffff


	//   ....[5]....
        /*0054*/ 	.word	0xffffffff


	//   ....[6]....
        /*0058*/ 	.word	0xffffffff


	//   ....[7]....
        /*005c*/ 	.word	0xffffffff


	//   ....[8]....
        /*0060*/ 	.word	0xffffffff


	//   ....[9]....
        /*0064*/ 	.word	0xffffffff


	//   ....[10]....
        /*0068*/ 	.word	0xffffffff


	//   ....[11]....
        /*006c*/ 	.word	0xffffffff


	//   ....[12]....
        /*0070*/ 	.word	0xffffffff


	//   ....[13]....
        /*0074*/ 	.word	0xffffffff


	//   ....[14]....
        /*0078*/ 	.word	0xffffffff


	//   ....[15]....
        /*007c*/ 	.word	0xffffffff


	//   ....[16]....
        /*0080*/ 	.word	0xffffffff


	//   ....[17]....
        /*0084*/ 	.word	0xffffffff


	//   ....[18]....
        /*0088*/ 	.word	0xffffffff


	//   ....[19]....
        /*008c*/ 	.word	0xffffffff


	//   ....[20]....
        /*0090*/ 	.word	0xffffffff


	//   ....[21]....
        /*0094*/ 	.word	0xffffffff


	//   ....[22]....
        /*0098*/ 	.word	0xffffffff


	//   ....[23]....
        /*009c*/ 	.word	0xffffffff


	//----- nvinfo : EIATTR_COOP_GROUP_INSTR_OFFSETS
	.align		4
.L_1036:
        /*00a0*/ 	.byte	0x04, 0x28
        /*00a2*/ 	.short	(.L_1038 - .L_1037)


	//   ....[0]....
.L_1037:
        /*00a4*/ 	.word	0x00017fb0


	//   ....[1]....
        /*00a8*/ 	.word	0x00017fd0


	//   ....[2]....
        /*00ac*/ 	.word	0x00017fe0


	//   ....[3]....
        /*00b0*/ 	.word	0x000180e0


	//   ....[4]....
        /*00b4*/ 	.word	0x00018110


	//   ....[5]....
        /*00b8*/ 	.word	0x00018140


	//   ....[6]....
        /*00bc*/ 	.word	0x00018240


	//   ....[7]....
        /*00c0*/ 	.word	0x00018270


	//   ....[8]....
        /*00c4*/ 	.word	0x000182a0


	//   ....[9]....
        /*00c8*/ 	.word	0x000183a0


	//   ....[10]....
        /*00cc*/ 	.word	0x000183d0


	//   ....[11]....
        /*00d0*/ 	.word	0x00018400


	//   ....[12]....
        /*00d4*/ 	.word	0x00023e70


	//   ....[13]....
        /*00d8*/ 	.word	0x00023e90


	//   ....[14]....
        /*00dc*/ 	.word	0x00023ea0


	//   ....[15]....
        /*00e0*/ 	.word	0x00023fa0


	//   ....[16]....
        /*00e4*/ 	.word	0x00023fd0


	//   ....[17]....
        /*00e8*/ 	.word	0x00024000


	//   ....[18]....
        /*00ec*/ 	.word	0x00024100


	//   ....[19]....
        /*00f0*/ 	.word	0x00024130


	//   ....[20]....
        /*00f4*/ 	.word	0x00024160


	//   ....[21]....
        /*00f8*/ 	.word	0x00024260


	//   ....[22]....
        /*00fc*/ 	.word	0x00024290


	//   ....[23]....
        /*0100*/ 	.word	0x000242c0


	//----- nvinfo : EIATTR_SYSCALL_OFFSETS
	.align		4
.L_1038:
        /*0104*/ 	.byte	0x04, 0x46
        /*0106*/ 	.short	(.L_1040 - .L_1039)


	//   ....[0]....
.L_1039:
        /*0108*/ 	.word	0x000014d0


	//   ....[1]....
        /*010c*/ 	.word	0x00024ac0


	//   ....[2]....
        /*0110*/ 	.word	0x00024c20


	//   ....[3]....
        /*0114*/ 	.word	0x00024d80


	//   ....[4]....
        /*0118*/ 	.word	0x00024ee0


	//   ....[5]....
        /*011c*/ 	.word	0x000250d0


	//   ....[6]....
        /*0120*/ 	.word	0x00025280


	//   ....[7]....
        /*0124*/ 	.word	0x000253e0


	//   ....[8]....
        /*0128*/ 	.word	0x00025540


	//   ....[9]....
        /*012c*/ 	.word	0x000256a0


	//   ....[10]....
        /*0130*/ 	.word	0x000257f0


	//   ....[11]....
        /*0134*/ 	.word	0x000258e0


	//   ....[12]....
        /*0138*/ 	.word	0x000259d0


	//   ....[13]....
        /*013c*/ 	.word	0x00025ac0


	//   ....[14]....
        /*0140*/ 	.word	0x00026280


	//   ....[15]....
        /*0144*/ 	.word	0x000263e0


	//   ....[16]....
        /*0148*/ 	.word	0x00026540


	//   ....[17]....
        /*014c*/ 	.word	0x000266a0


	//   ....[18]....
        /*0150*/ 	.word	0x00026890


	//   ....[19]....
        /*0154*/ 	.word	0x00026aa0


	//   ....[20]....
        /*0158*/ 	.word	0x00026c00


	//   ....[21]....
        /*015c*/ 	.word	0x00026d60


	//   ....[22]....
        /*0160*/ 	.word	0x00026ec0


	//   ....[23]....
        /*0164*/ 	.word	0x00027010


	//   ....[24]....
        /*0168*/ 	.word	0x00027100


	//   ....[25]....
        /*016c*/ 	.word	0x000271f0


	//   ....[26]....
        /*0170*/ 	.word	0x000272e0


	//----- nvinfo : EIATTR_EXIT_INSTR_OFFSETS
	.align		4
.L_1040:
        /*0174*/ 	.byte	0x04, 0x1c
        /*0176*/ 	.short	(.L_1042 - .L_1041)


	//   ....[0]....
.L_1041:
        /*0178*/ 	.word	0x00021f10


	//   ....[1]....
        /*017c*/ 	.word	0x00024410


	//   ....[2]....
        /*0180*/ 	.word	0x00024f30


	//   ....[3]....
        /*0184*/ 	.word	0x00024fc0


	//   ....[4]....
        /*0188*/ 	.word	0x000256f0


	//   ....[5]....
        /*018c*/ 	.word	0x00025ad0


	//   ....[6]....
        /*0190*/ 	.word	0x00025b10


	//   ....[7]....
        /*0194*/ 	.word	0x00025b50


	//   ....[8]....
        /*0198*/ 	.word	0x00025b90


	//   ....[9]....
        /*019c*/ 	.word	0x000266f0


	//   ....[10]....
        /*01a0*/ 	.word	0x00026780


	//   ....[11]....
        /*01a4*/ 	.word	0x00026f10


	//   ....[12]....
        /*01a8*/ 	.word	0x000272f0


	//----- nvinfo : EIATTR_MAX_THREADS
	.align		4
.L_1042:
        /*01ac*/ 	.byte	0x04, 0x05
        /*01ae*/ 	.short	(.L_1044 - .L_1043)
.L_1043:
        /*01b0*/ 	.word	0x00000080
        /*01b4*/ 	.word	0x00000001
        /*01b8*/ 	.word	0x00000001


	//----- nvinfo : EIATTR_CRS_STACK_SIZE
	.align		4
.L_1044:
        /*01bc*/ 	.byte	0x04, 0x1e
        /*01be*/ 	.short	(.L_1046 - .L_1045)
.L_1045:
        /*01c0*/ 	.word	0x00000000


	//----- nvinfo : EIATTR_CBANK_PARAM_SIZE
	.align		4
.L_1046:
        /*01c4*/ 	.byte	0x03, 0x19
        /*01c6*/ 	.short	0x0428


	//----- nvinfo : EIATTR_PARAM_CBANK
	.align		4
        /*01c8*/ 	.byte	0x04, 0x0a
        /*01ca*/ 	.short	(.L_1048 - .L_1047)
	.align		4
.L_1047:
        /*01cc*/ 	.word	index@(.nv.constant0._ZN2at6native13reduce_kernelILi128ELi4ENS0_8ReduceOpIN3c104HalfENS0_9ArgMaxOpsIfEEjlLi4ELi4EEEEEvT1_)
        /*01d0*/ 	.short	0x0210
        /*01d2*/ 	.short	0x0428


	//----- nvinfo : EIATTR_SW_WAR
	.align		4
.L_1048:
        /*01d4*/ 	.byte	0x04, 0x36
        /*01d6*/ 	.short	(.L_1050 - .L_1049)
.L_1049:
        /*01d8*/ 	.word	0x00000008
.L_1050:


//--------------------- .nv.callgraph             --------------------------
	.section	.nv.callgraph,"",@"SHT_CUDA_CALLGRAPH"
	.align	4
	.sectionentsize	8
	.align		4
        /*0000*/ 	.word	0x00000000
	.align		4
        /*0004*/ 	.word	0xffffffff
	.align		4
        /*0008*/ 	.word	index@(_ZN2at6native13reduce_kernelILi512ELi1ENS0_8ReduceOpIfNS0_9ArgMaxOpsIfEEjlLi4ELi4EEEEEvT1_)
	.align		4
        /*000c*/ 	.word	index@(__assertfail)
	.align		4
        /*0010*/ 	.word	index@(_ZN2at6native13reduce_kernelILi256ELi2ENS0_8ReduceOpIfNS0_9ArgMaxOpsIfEEjlLi4ELi4EEEEEvT1_)
	.align		4
        /*0014*/ 	.word	index@(__assertfail)
	.align		4
        /*0018*/ 	.word	index@(_ZN2at6native13reduce_kernelILi128ELi4ENS0_8ReduceOpIfNS0_9ArgMaxOpsIfEEjlLi4ELi4EEEEEvT1_)
	.align		4
        /*001c*/ 	.word	index@(__assertfail)
	.align		4
        /*0020*/ 	.word	index@(_ZN2at6native13reduce_kernelILi512ELi1ENS0_8ReduceOpIdNS0_9ArgMaxOpsIdEEjlLi4ELi4EEEEEvT1_)
	.align		4
        /*0024*/ 	.word	index@(__assertfail)
	.align		4
        /*0028*/ 	.word	index@(_ZN2at6native13reduce_kernelILi256ELi2ENS0_8ReduceOpIdNS0_9ArgMaxOpsIdEEjlLi4ELi4EEEEEvT1_)
	.align		4
        /*002c*/ 	.word	index@(__assertfail)
	.align		4
        /*0030*/ 	.word	index@(_ZN2at6native13reduce_kernelILi128ELi4ENS0_8ReduceOpIdNS0_9ArgMaxOpsIdEEjlLi4ELi4EEEEEvT1_)
	.align		4
        /*0034*/ 	.word	index@(__assertfail)
	.align		4
        /*0038*/ 	.word	index@(_ZN2at6native13reduce_kernelILi512ELi1ENS0_8ReduceOpIsNS0_9ArgMaxOpsIsEEjlLi4ELi4EEEEEvT1_)
	.align		4
        /*003c*/ 	.word	index@(__assertfail)
	.align		4
        /*0040*/ 	.word	index@(_ZN2at6native13reduce_kernelILi256ELi2ENS0_8ReduceOpIsNS0_9ArgMaxOpsIsEEjlLi4ELi4EEEEEvT1_)
	.align		4
        /*0044*/ 	.word	index@(__assertfail)
	.align		4
        /*0048*/ 	.word	index@(_ZN2at6native13reduce_kernelILi128ELi4ENS0_8ReduceOpIsNS0_9ArgMaxOpsIsEEjlLi4ELi4EEEEEvT1_)
	.align		4
        /*004c*/ 	.word	index@(__assertfail)
	.align		4
        /*0050*/ 	.word	index@(_ZN2at6native13reduce_kernelILi512ELi1ENS0_8ReduceOpIlNS0_9ArgMaxOpsIlEEjlLi4ELi4EEEEEvT1_)
	.align		4
        /*0054*/ 	.word	index@(__assertfail)
	.align		4
        /*0058*/ 	.word	index@(_ZN2at6native13reduce_kernelILi256ELi2ENS0_8ReduceOpIlNS0_9ArgMaxOpsIlEEjlLi4ELi4EEEEEvT1_)
	.align		4
        /*005c*/ 	.word	index@(__assertfail)
	.align		4
        /*0060*/ 	.word	index@(_ZN2at6native13reduce_kernelILi128ELi4ENS0_8ReduceOpIlNS0_9ArgMaxOpsIlEEjlLi4ELi4EEEEEvT1_)
	.align		4
        /*0064*/ 	.word	index@(__assertfail)
	.align		4
        /*0068*/ 	.word	index@(_ZN2at6native13reduce_kernelILi512ELi1ENS0_8ReduceOpIiNS0_9ArgMaxOpsIiEEjlLi4ELi4EEEEEvT1_)
	.align		4
        /*006c*/ 	.word	index@(__assertfail)
	.align		4
        /*0070*/ 	.word	index@(_ZN2at6native13reduce_kernelILi256ELi2ENS0_8ReduceOpIiNS0_9ArgMaxOpsIiEEjlLi4ELi4EEEEEvT1_)
	.align		4
        /*0074*/ 	.word	index@(__assertfail)
	.align		4
        /*0078*/ 	.word	index@(_ZN2at6native13reduce_kernelILi128ELi4ENS0_8ReduceOpIiNS0_9ArgMaxOpsIiEEjlLi4ELi4EEEEEvT1_)
	.align		4
        /*007c*/ 	.word	index@(__assertfail)
	.align		4
        /*0080*/ 	.word	index@(_ZN2at6native13reduce_kernelILi512ELi1ENS0_8ReduceOpIaNS0_9ArgMaxOpsIaEEjlLi4ELi4EEEEEvT1_)
	.align		4
        /*0084*/ 	.word	index@(__assertfail)
	.align		4
        /*0088*/ 	.word	index@(_ZN2at6native13reduce_kernelILi256ELi2ENS0_8ReduceOpIaNS0_9ArgMaxOpsIaEEjlLi4ELi4EEEEEvT1_)
	.align		4
        /*008c*/ 	.word	index@(__assertfail)
	.align		4
        /*0090*/ 	.word	index@(_ZN2at6native13reduce_kernelILi128ELi4ENS0_8ReduceOpIaNS0_9ArgMaxOpsIaEEjlLi4ELi4EEEEEvT1_)
	.align		4
        /*0094*/ 	.word	index@(__assertfail)
	.align		4
        /*0098*/ 	.word	index@(_ZN2at6native13reduce_kernelILi512ELi1ENS0_8ReduceOpIhNS0_9ArgMaxOpsIhEEjlLi4ELi4EEEEEvT1_)
	.align		4
        /*009c*/ 	.word	index@(__assertfail)
	.align		4
        /*00a0*/ 	.word	index@(_ZN2at6native13reduce_kernelILi256ELi2ENS0_8ReduceOpIhNS0_9ArgMaxOpsIhEEjlLi4ELi4EEEEEvT1_)
	.align		4
        /*00a4*/ 	.word	index@(__assertfail)
	.align		4
        /*00a8*/ 	.word	index@(_ZN2at6native13reduce_kernelILi128ELi4ENS0_8ReduceOpIhNS0_9ArgMaxOpsIhEEjlLi4ELi4EEEEEvT1_)
	.align		4
        /*00ac*/ 	.word	index@(__assertfail)
	.align		4
        /*00b0*/ 	.word	index@(_ZN2at6native13reduce_kernelILi512ELi1ENS0_8ReduceOpIN3c108BFloat16ENS0_9ArgMaxOpsIfEEjlLi4ELi4EEEEEvT1_)
	.align		4
        /*00b4*/ 	.word	index@(__assertfail)
	.align		4
        /*00b8*/ 	.word	index@(_ZN2at6native13reduce_kernelILi256ELi2ENS0_8ReduceOpIN3c108BFloat16ENS0_9ArgMaxOpsIfEEjlLi4ELi4EEEEEvT1_)
	.align		4
        /*00bc*/ 	.word	index@(__assertfail)
	.align		4
        /*00c0*/ 	.word	index@(_ZN2at6native13reduce_kernelILi128ELi4ENS0_8ReduceOpIN3c108BFloat16ENS0_9ArgMaxOpsIfEEjlLi4ELi4EEEEEvT1_)
	.align		4
        /*00c4*/ 	.word	index@(__assertfail)
	.align		4
        /*00c8*/ 	.word	index@(_ZN2at6native13reduce_kernelILi512ELi1ENS0_8ReduceOpIN3c104HalfENS0_9ArgMaxOpsIfEEjlLi4ELi4EEEEEvT1_)
	.align		4
        /*00cc*/ 	.word	index@(__assertfail)
	.align		4
        /*00d0*/ 	.word	index@(_ZN2at6native13reduce_kernelILi256ELi2ENS0_8ReduceOpIN3c104HalfENS0_9ArgMaxOpsIfEEjlLi4ELi4EEEEEvT1_)
	.align		4
        /*00d4*/ 	.word	index@(__assertfail)
	.align		4
        /*00d8*/ 	.word	index@(_ZN2at6native13reduce_kernelILi128ELi4ENS0_8ReduceOpIN3c104HalfENS0_9ArgMaxOpsIfEEjlLi4ELi4EEEEEvT1_)
	.align		4
        /*00dc*/ 	.word	index@(__assertfail)
	.align		4
        /*00e0*/ 	.word	0x00000000
	.align		4
        /*00e4*/ 	.word	0xfffffffe
	.align		4
        /*00e8*/ 	.word	0x00000000
	.align		4
        /*00ec*/ 	.word	0xfffffffd
	.align		4
        /*00f0*/ 	.word	0x00000000
	.align		4
        /*00f4*/ 	.word	0xfffffffc


//--------------------- .nv.constant4             --------------------------
	.section	.nv.constant4,"a",@progbits
	.align	8
	.align		8
.nv.constant4:
        /*0000*/ 	.dword	__assertfail
	.align		8
        /*0008*/ 	.dword	__unnamed_1
	.align		8
        /*0010*/ 	.dword	__unnamed_2
	.align		8
        /*0018*/ 	.dword	__unnamed_3
	.align		8
        /*0020*/ 	.dword	__unnamed_4
	.align		8
        /*0028*/ 	.dword	__unnamed_5
	.align		8
        /*0030*/ 	.dword	__unnamed_6
	.align		8
        /*0038*/ 	.dword	__unnamed_7
	.align		8
        /*0040*/ 	.dword	__unnamed_8
	.align		8
        /*0048*/ 	.dword	__unnamed_9
	.align		8
        /*0050*/ 	.dword	__unnamed_10
	.align		8
        /*0058*/ 	.dword	__unnamed_11
	.align		8
        /*0060*/ 	.dword	__unnamed_12
	.align		8
        /*0068*/ 	.dword	__unnamed_13
	.align		8
        /*0070*/ 	.dword	__unnamed_14
	.align		8
        /*0078*/ 	.dword	__unnamed_15
	.align		8
        /*0080*/ 	.dword	__unnamed_16
	.align		8
        /*0088*/ 	.dword	__unnamed_17
	.align		8
        /*0090*/ 	.dword	__unnamed_18
	.align		8
        /*0098*/ 	.dword	__unnamed_19
	.align		8
        /*00a0*/ 	.dword	__unnamed_20
	.align		8
        /*00a8*/ 	.dword	__unnamed_21
	.align		8
        /*00b0*/ 	.dword	__unnamed_22
	.align		8
        /*00b8*/ 	.dword	__unnamed_23
	.align		8
        /*00c0*/ 	.dword	__unnamed_24
	.align		8
        /*00c8*/ 	.dword	__unnamed_25
	.align		8
        /*00d0*/ 	.dword	__unnamed_26
	.align		8
        /*00d8*/ 	.dword	__unnamed_27
	.align		8
        /*00e0*/ 	.dword	__unnamed_28
	.align		8
        /*00e8*/ 	.dword	__unnamed_29
	.align		8
        /*00f0*/ 	.dword	__unnamed_30
	.align		8
        /*00f8*/ 	.dword	__unnamed_31
	.align		8
        /*0100*/ 	.dword	__unnamed_32
	.align		8
        /*0108*/ 	.dword	__unnamed_33
	.align		8
        /*0110*/ 	.dword	__unnamed_34
	.align		8
        /*0118*/ 	.dword	__unnamed_35
	.align		8
        /*0120*/ 	.dword	__unnamed_36
	.align		8
        /*0128*/ 	.dword	__unnamed_37
	.align		8
        /*0130*/ 	.dword	__unnamed_38
	.align		8
        /*0138*/ 	.dword	__unnamed_39
	.align		8
        /*0140*/ 	.dword	__unnamed_40
	.align		8
        /*0148*/ 	.dword	__unnamed_41
	.align		8
        /*0150*/ 	.dword	__unnamed_42
	.align		8
        /*0158*/ 	.dword	__unnamed_43
	.align		8
        /*0160*/ 	.dword	__unnamed_44
	.align		8
        /*0168*/ 	.dword	__unnamed_45
	.align		8
        /*0170*/ 	.dword	__unnamed_46
	.align		8
        /*0178*/ 	.dword	__unnamed_47
	.align		8
        /*0180*/ 	.dword	__unnamed_48
	.align		8
        /*0188*/ 	.dword	__unnamed_49
	.align		8
        /*0190*/ 	.dword	__unnamed_50
	.align		8
        /*0198*/ 	.dword	__unnamed_51
	.align		8
        /*01a0*/ 	.dword	__unnamed_52
	.align		8
        /*01a8*/ 	.dword	__unnamed_53
	.align		8
        /*01b0*/ 	.dword	__unnamed_54
	.align		8
        /*01b8*/ 	.dword	__unnamed_55
	.align		8
        /*01c0*/ 	.dword	__unnamed_56
	.align		8
        /*01c8*/ 	.dword	__unnamed_57
	.align		8
        /*01d0*/ 	.dword	__unnamed_58
	.align		8
        /*01d8*/ 	.dword	__unnamed_59
	.align		8
        /*01e0*/ 	.dword	__unnamed_60
	.align		8
        /*01e8*/ 	.dword	__unnamed_61
	.align		8
        /*01f0*/ 	.dword	__unnamed_62
	.align		8
        /*01f8*/ 	.dword	__unnamed_63
	.align		8
        /*0200*/ 	.dword	__unnamed_64
	.align		8
        /*0208*/ 	.dword	__unnamed_65
	.align		8
        /*0210*/ 	.dword	__unnamed_66
	.align		8
        /*0218*/ 	.dword	__unnamed_67
	.align		8
        /*0220*/ 	.dword	__unnamed_68
	.align		8
        /*0228*/ 	.dword	__unnamed_69
	.align		8
        /*0230*/ 	.dword	__unnamed_70
	.align		8
        /*0238*/ 	.dword	__unnamed_71
	.align		8
        /*0240*/ 	.dword	__unnamed_72
	.align		8
        /*0248*/ 	.dword	__unnamed_73
	.align		8
        /*0250*/ 	.dword	__unnamed_74
	.align		8
        /*0258*/ 	.dword	__unnamed_75
	.align		8
        /*0260*/ 	.dword	__unnamed_76
	.align		8
        /*0268*/ 	.dword	__unnamed_77
	.align		8
        /*0270*/ 	.dword	__unnamed_78
	.align		8
        /*0278*/ 	.dword	__unnamed_79
	.align		8
        /*0280*/ 	.dword	__unnamed_80
	.align		8
        /*0288*/ 	.dword	__unnamed_81
	.align		8
        /*0290*/ 	.dword	__unnamed_82
	.align		8
        /*0298*/ 	.dword	__unnamed_83
	.align		8
        /*02a0*/ 	.dword	__unnamed_84
	.align		8
        /*02a8*/ 	.dword	__unnamed_85
	.align		8
        /*02b0*/ 	.dword	__unnamed_86
	.align		8
        /*02b8*/ 	.dword	__unnamed_87
	.align		8
        /*02c0*/ 	.dword	__unnamed_88
	.align		8
        /*02c8*/ 	.dword	__unnamed_89
	.align		8
        /*02d0*/ 	.dword	__unnamed_90
	.align		8
        /*02d8*/ 	.dword	_ZN52_INTERNAL_eb7131a8_21_ReduceArgMaxKernel_cu_9c1cc8ff4cuda3std3__45__cpo5beginE
	.align		8
        /*02e0*/ 	.dword	_ZN52_INTERNAL_eb7131a8_21_ReduceArgMaxKernel_cu_9c1cc8ff4cuda3std3__45__cpo3endE
	.align		8
        /*02e8*/ 	.dword	_ZN52_INTERNAL_eb7131a8_21_ReduceArgMaxKernel_cu_9c1cc8ff4cuda3std3__45__cpo6cbeginE
	.align		8
        /*02f0*/ 	.dword	_ZN52_INTERNAL_eb7131a8_21_ReduceArgMaxKernel_cu_9c1cc8ff4cuda3std3__45__cpo4cendE
	.align		8
        /*02f8*/ 	.dword	_ZN52_INTERNAL_eb7131a8_21_ReduceArgMaxKernel_cu_9c1cc8ff4cuda3std3__45__cpo6rbeginE
	.align		8
        /*0300*/ 	.dword	_ZN52_INTERNAL_eb7131a8_21_ReduceArgMaxKernel_cu_9c1cc8ff4cuda3std3__45__cpo4rendE
	.align		8
        /*0308*/ 	.dword	_ZN52_INTERNAL_eb7131a8_21_ReduceArgMaxKernel_cu_9c1cc8ff4cuda3std3__45__cpo7crbeginE
	.align		8
        /*0310*/ 	.dword	_ZN52_INTERNAL_eb7131a8_21_ReduceArgMaxKernel_cu_9c1cc8ff4cuda3std3__45__cpo5crendE
	.align		8
        /*0318*/ 	.dword	_ZN52_INTERNAL_eb7131a8_21_ReduceArgMaxKernel_cu_9c1cc8ff4cuda3std3__454_GLOBAL__N__eb7131a8_21_ReduceArgMaxKernel_cu_9c1cc8ff6ignoreE
	.align		8
        /*0320*/ 	.dword	_ZN52_INTERNAL_eb7131a8_21_ReduceArgMaxKernel_cu_9c1cc8ff4cuda3std3__419piecewise_constructE
	.align		8
        /*0328*/ 	.dword	_ZN52_INTERNAL_eb7131a8_21_ReduceArgMaxKernel_cu_9c1cc8ff4cuda3std3__48in_placeE
	.align		8
        /*0330*/ 	.dword	_ZN52_INTERNAL_eb7131a8_21_ReduceArgMaxKernel_cu_9c1cc8ff4cuda3std3__420unreachable_sentinelE
	.align		8
        /*0338*/ 	.dword	_ZN52_INTERNAL_eb7131a8_21_ReduceArgMaxKernel_cu_9c1cc8ff4cuda3std6ranges3__45__cpo4swapE
	.align		8
        /*0340*/ 	.dword	_ZN52_INTERNAL_eb7131a8_21_ReduceArgMaxKernel_cu_9c1cc8ff4cuda3std6ranges3__45__cpo9iter_moveE
	.align		8
        /*0348*/ 	.dword	_ZN52_INTERNAL_eb7131a8_21_ReduceArgMaxKernel_cu_9c1cc8ff4cuda3std6ranges3__45__cpo5beginE
	.align		8
        /*0350*/ 	.dword	_ZN52_INTERNAL_eb7131a8_21_ReduceArgMaxKernel_cu_9c1cc8ff4cuda3std6ranges3__45__cpo3endE
	.align		8
        /*0358*/ 	.dword	_ZN52_INTERNAL_eb7131a8_21_ReduceArgMaxKernel_cu_9c1cc8ff4cuda3std6ranges3__45__cpo6cbeginE
	.align		8
        /*0360*/ 	.dword	_ZN52_INTERNAL_eb7131a8_21_ReduceArgMaxKernel_cu_9c1cc8ff4cuda3std6ranges3__45__cpo4cendE
	.align		8
        /*0368*/ 	.dword	_ZN52_INTERNAL_eb7131a8_21_ReduceArgMaxKernel_cu_9c1cc8ff4cuda3std6ranges3__45__cpo7advanceE
	.align		8
        /*0370*/ 	.dword	_ZN52_INTERNAL_eb7131a8_21_ReduceArgMaxKernel_cu_9c1cc8ff4cuda3std6ranges3__45__cpo9iter_swapE
	.align		8
        /*0378*/ 	.dword	_ZN52_INTERNAL_eb7131a8_21_ReduceArgMaxKernel_cu_9c1cc8ff4cuda3std6ranges3__45__cpo4nextE
	.align		8
        /*0380*/ 	.dword	_ZN52_INTERNAL_eb7131a8_21_ReduceArgMaxKernel_cu_9c1cc8ff4cuda3std6ranges3__45__cpo4prevE
	.align		8
        /*0388*/ 	.dword	_ZN52_INTERNAL_eb7131a8_21_ReduceArgMaxKernel_cu_9c1cc8ff4cuda3std6ranges3__45__cpo4dataE
	.align		8
        /*0390*/ 	.dword	_ZN52_INTERNAL_eb7131a8_21_ReduceArgMaxKernel_cu_9c1cc8ff4cuda3std6ranges3__45__cpo5cdataE
	.align		8
        /*0398*/ 	.dword	_ZN52_INTERNAL_eb7131a8_21_ReduceArgMaxKernel_cu_9c1cc8ff4cuda3std6ranges3__45__cpo4sizeE
	.align		8
        /*03a0*/ 	.dword	_ZN52_INTERNAL_eb7131a8_21_ReduceArgMaxKernel_cu_9c1cc8ff4cuda3std6ranges3__45__cpo5ssizeE
	.align		8
        /*03a8*/ 	.dword	_ZN52_INTERNAL_eb7131a8_21_ReduceArgMaxKernel_cu_9c1cc8ff4cuda3std6ranges3__45__cpo8distanceE
	.align		8
        /*03b0*/ 	.dword	_ZN52_INTERNAL_eb7131a8_21_ReduceArgMaxKernel_cu_9c1cc8ff6thrust23THRUST_300001_SM_900_NS6system6detail10sequential3seqE
	.align		8
        /*03b8*/ 	.dword	$str$5
	.align		8
        /*03c0*/ 	.dword	$str$6
	.align		8
        /*03c8*/ 	.dword	$str$7
	.align		8
        /*03d0*/ 	.dword	$str$8
	.align		8
        /*03d8*/ 	.dword	$str$9


//--------------------- .text._ZN2at6native13reduce_kernelILi512ELi1ENS0_8ReduceOpIfNS0_9ArgMaxOpsIfEEjlLi4ELi4EEEEEvT1_ --------------------------
	.section	.text._ZN2at6native13reduce_kernelILi512ELi1ENS0_8ReduceOpIfNS0_9ArgMaxOpsIfEEjlLi4ELi4EEEEEvT1_,"ax",@progbits
	.align	128
        .global         _ZN2at6native13reduce_kernelILi512ELi1ENS0_8ReduceOpIfNS0_9ArgMaxOpsIfEEjlLi4ELi4EEEEEvT1_
        .type           _ZN2at6native13reduce_kernelILi512ELi1ENS0_8ReduceOpIfNS0_9ArgMaxOpsIfEEjlLi4ELi4EEEEEvT1_,@function
        .size           _ZN2at6native13reduce_kernelILi512ELi1ENS0_8ReduceOpIfNS0_9ArgMaxOpsIfEEjlLi4ELi4EEEEEvT1_,(.L_x_6958 - _ZN2at6native13reduce_kernelILi512ELi1ENS0_8ReduceOpIfNS0_9ArgMaxOpsIfEEjlLi4ELi4EEEEEvT1_)
        .other          _ZN2at6native13reduce_kernelILi512ELi1ENS0_8ReduceOpIfNS0_9ArgMaxOpsIfEEjlLi4ELi4EEEEEvT1_,@"STO_CUDA_ENTRY STV_DEFAULT"
_ZN2at6native13reduce_kernelILi512ELi1ENS0_8ReduceOpIfNS0_9ArgMaxOpsIfEEjlLi4ELi4EEEEEvT1_:
.text._ZN2at6native13reduce_kernelILi512ELi1ENS0_8ReduceOpIfNS0_9ArgMaxOpsIfEEjlLi4ELi4EEEEEvT1_:
[----:B------:R-:W0:Y:S01]  /*0000*/  LDC R1, c[0x0][0x28] ;  /* 0x00000a00ff017b82 */ /* 0x000e220000000800 */
[----:B------:R-:W1:Y:S07]  /*0010*/  S2R R8, SR_TID.X ;  /* 0x0000000000087919 */ /* 0x000e6e0000002100 */
[----:B------:R-:W2:Y:S01]  /*0020*/  LDC R3, c[0x0][0x3fc] ;  /* 0x0000ff00ff037b82 */ /* 0x000ea20000000800 */
[----:B------:R-:W-:Y:S01]  /*0030*/  ULDC.64 UR28, c[0x0][0x248] ;  /* 0x00009200001c7ab9 */ /* 0x000fe20000000a00 */
[----:B------:R-:W-:Y:S01]  /*0040*/  ULDC.64 UR26, c[0x0][0x240] ;  /* 0x00009000001a7ab9 */ /* 0x000fe20000000a00 */
[----:B------:R-:W3:Y:S01]  /*0050*/  S2R R0, SR_TID.Y ;  /* 0x0000000000007919 */ /* 0x000ee20000002200 */
[----:B------:R-:W-:Y:S01]  /*0060*/  ULDC UR5, c[0x0][0x250] ;  /* 0x0000940000057ab9 */ /* 0x000fe20000000800 */
[----:B------:R-:W4:Y:S03]  /*0070*/  S2R R2, SR_CTAID.Y ;  /* 0x0000000000027919 */ /* 0x000f260000002600 */
[----:B------:R-:W5:Y:S08]  /*0080*/  S2UR UR4, SR_CTAID.X ;  /* 0x00000000000479c3 */ /* 0x000f700000002500 */
[----:B------:R-:W5:Y:S01]  /*0090*/  LDC R4, c[0x0][0x238] ;  /* 0x00008e00ff047b82 */ /* 0x000f620000000800 */
[----:B--2---:R-:W-:Y:S01]  /*00a0*/  ISETP.NE.AND P0, PT, R3, RZ, PT ;  /* 0x000000ff0300720c */ /* 0x004fe20003f05270 */
[----:B-1----:R-:W-:-:S02]  /*00b0*/  IMAD R5, R8, UR29, RZ ;  /* 0x0000001d08057c24 */ /* 0x002fc4000f8e02ff */
[----:B------:R-:W-:Y:S02]  /*00c0*/  IMAD R7, R8, UR26, RZ ;  /* 0x0000001a08077c24 */ /* 0x000fe4000f8e02ff */
[C---:B---3--:R-:W-:Y:S02]  /*00d0*/  IMAD R5, R0.reuse, UR5, R5 ;  /* 0x0000000500057c24 */ /* 0x048fe4000f8e0205 */
[----:B------:R-:W-:Y:S02]  /*00e0*/  IMAD R19, R0, UR27, R7 ;  /* 0x0000001b00137c24 */ /* 0x000fe4000f8e0207 */
[----:B------:R-:W-:Y:S02]  /*00f0*/  IMAD.MOV.U32 R7, RZ, RZ, RZ ;  /* 0x000000ffff077224 */ /* 0x000fe400078e00ff */
[----:B-----5:R-:W-:Y:S02]  /*0100*/  IMAD R5, R4, UR4, R5 ;  /* 0x0000000404057c24 */ /* 0x020fe4000f8e0205 */
[----:B----4-:R-:W-:Y:S01]  /*0110*/  IMAD R19, R2, UR28, R19 ;  /* 0x0000001c02137c24 */ /* 0x010fe2000f8e0213 */
[----:B0-----:R-:W-:Y:S06]  /*0120*/  @!P0 BRA `(.L_x_0) ;  /* 0x0000001000448947 */ /* 0x001fec0003800000 */
[----:B------:R-:W-:Y:S01]  /*0130*/  IMAD.MOV.U32 R4, RZ, RZ, RZ ;  /* 0x000000ffff047224 */ /* 0x000fe200078e00ff */
[----:B------:R-:W-:Y:S01]  /*0140*/  ULDC.64 UR6, c[0x0][0x400] ;  /* 0x0001000000067ab9 */ /* 0x000fe20000000a00 */
[----:B------:R-:W-:Y:S01]  /*0150*/  ULDC UR4, c[0x0][0x408] ;  /* 0x0001020000047ab9 */ /* 0x000fe20000000800 */
[----:B------:R-:W-:Y:S01]  /*0160*/  ISETP.NE.AND P0, PT, R3, 0x1, PT ;  /* 0x000000010300780c */ /* 0x000fe20003f05270 */
[----:B------:R-:W-:-:S05]  /*0170*/  IMAD.HI.U32 R10, R5, UR7, R4 ;  /* 0x00000007050a7c27 */ /* 0x000fca000f8e0004 */
[----:B------:R-:W-:Y:S01]  /*0180*/  SHF.R.U32.HI R11, RZ, UR4, R10 ;  /* 0x00000004ff0b7c19 */ /* 0x000fe2000801160a */
[----:B------:R-:W-:-:S04]  /*0190*/  ULDC UR4, c[0x0][0x530] ;  /* 0x00014c0000047ab9 */ /* 0x000fc80000000800 */
[----:B------:R-:W-:-:S04]  /*01a0*/  IMAD.MOV R7, RZ, RZ, -R11 ;  /* 0x000000ffff077224 */ /* 0x000fc800078e0a0b */
[----:B------:R-:W-:-:S04]  /*01b0*/  IMAD R7, R7, UR6, R5 ;  /* 0x0000000607077c24 */ /* 0x000fc8000f8e0205 */
[----:B------:R-:W-:Y:S01]  /*01c0*/  IMAD R7, R7, UR4, RZ ;  /* 0x0000000407077c24 */ /* 0x000fe2000f8e02ff */
[----:B------:R-:W-:Y:S06]  /*01d0*/  @!P0 BRA `(.L_x_0) ;  /* 0x0000001000188947 */ /* 0x000fec0003800000 */
[----:B------:R-:W-:Y:S01]  /*01e0*/  IMAD.MOV.U32 R10, RZ, RZ, RZ ;  /* 0x000000ffff0a7224 */ /* 0x000fe200078e00ff */
[----:B------:R-:W-:Y:S01]  /*01f0*/  ULDC.64 UR4, c[0x0][0x410] ;  /* 0x0001040000047ab9 */ /* 0x000fe20000000a00 */
[----:B------:R-:W-:Y:S02]  /*0200*/  ISETP.NE.AND P0, PT, R3, 0x2, PT ;  /* 0x000000020300780c */ /* 0x000fe40003f05270 */
[----:B------:R-:W-:Y:S01]  /*0210*/  IMAD.HI.U32 R12, R11, UR4, R10 ;  /* 0x000000040b0c7c27 */ /* 0x000fe2000f8e000a */
[----:B------:R-:W-:-:S04]  /*0220*/  ULDC UR4, c[0x0][0x40c] ;  /* 0x0001030000047ab9 */ /* 0x000fc80000000800 */
[----:B------:R-:W-:-:S05]  /*0230*/  SHF.R.U32.HI R13, RZ, UR5, R12 ;  /* 0x00000005ff0d7c19 */ /* 0x000fca000801160c */
[----:B------:R-:W-:-:S04]  /*0240*/  IMAD.MOV R10, RZ, RZ, -R13 ;  /* 0x000000ffff0a7224 */ /* 0x000fc800078e0a0d */
[----:B------:R-:W-:Y:S01]  /*0250*/  IMAD R10, R10, UR4, R11 ;  /* 0x000000040a0a7c24 */ /* 0x000fe2000f8e020b */
[----:B------:R-:W-:-:S03]  /*0260*/  ULDC UR4, c[0x0][0x538] ;  /* 0x00014e0000047ab9 */ /* 0x000fc60000000800 */
[----:B------:R-:W-:Y:S01]  /*0270*/  IMAD R7, R10, UR4, R7 ;  /* 0x000000040a077c24 */ /* 0x000fe2000f8e0207 */
[----:B------:R-:W-:Y:S06]  /*0280*/  @!P0 BRA `(.L_x_0) ;  /* 0x0000000c00ec8947 */ /* 0x000fec0003800000 */
[----:B------:R-:W-:Y:S01]  /*0290*/  IMAD.MOV.U32 R12, RZ, RZ, RZ ;  /* 0x000000ffff0c7224 */ /* 0x000fe200078e00ff */
[----:B------:R-:W-:Y:S01]  /*02a0*/  ULDC.64 UR6, c[0x0][0x418] ;  /* 0x0001060000067ab9 */ /* 0x000fe20000000a00 */
[----:B------:R-:W-:Y:S01]  /*02b0*/  ULDC UR4, c[0x0][0x420] ;  /* 0x0001080000047ab9 */ /* 0x000fe20000000800 */
[----:B------:R-:W-:Y:S01]  /*02c0*/  ISETP.NE.AND P0, PT, R3, 0x3, PT ;  /* 0x000000030300780c */ /* 0x000fe20003f05270 */
[----:B------:R-:W-:-:S05]  /*02d0*/  IMAD.HI.U32 R10, R13, UR7, R12 ;  /* 0x000000070d0a7c27 */ /* 0x000fca000f8e000c */
[----:B------:R-:W-:Y:S01]  /*02e0*/  SHF.R.U32.HI R11, RZ, UR4, R10 ;  /* 0x00000004ff0b7c19 */ /* 0x000fe2000801160a */
[----:B------:R-:W-:-:S03]  /*02f0*/  ULDC UR4, c[0x0][0x540] ;  /* 0x0001500000047ab9 */ /* 0x000fc60000000800 */
[----:B------:R-:W-:-:S05]  /*0300*/  IADD3 R12, -R11, RZ, RZ ;  /* 0x000000ff0b0c7210 */ /* 0x000fca0007ffe1ff */
[----:B------:R-:W-:-:S04]  /*0310*/  IMAD R12, R12, UR6, R13 ;  /* 0x000000060c0c7c24 */ /* 0x000fc8000f8e020d */
[----:B------:R-:W-:Y:S01]  /*0320*/  IMAD R7, R12, UR4, R7 ;  /* 0x000000040c077c24 */ /* 0x000fe2000f8e0207 */
        /* <DEDUP_REMOVED lines=34> */
[----:B------:R-:W-:Y:S01]  /*0550*/  HFMA2.MMA R12, -RZ, RZ, 0, 0 ;  /* 0x00000000ff0c7435 */ /* 0x000fe200000001ff */
[----:B------:R-:W-:Y:S01]  /*0560*/  ULDC.64 UR6, c[0x0][0x448] ;  /* 0x0001120000067ab9 */ /* 0x000fe20000000a00 */
[----:B------:R-:W-:Y:S01]  /*0570*/  ULDC UR4, c[0x0][0x450] ;  /* 0x0001140000047ab9 */ /* 0x000fe20000000800 */
[----:B------:R-:W-:-:S07]  /*0580*/  ISETP.NE.AND P0, PT, R3, 0x7, PT ;  /* 0x000000070300780c */ /* 0x000fce0003f05270 */
        /* <DEDUP_REMOVED lines=34> */
[----:B------:R-:W-:-:S04]  /*07b0*/  SHF.R.U32.HI R13, RZ, UR5, R12 ;  /* 0x00000005ff0d7c19 */ /* 0x000fc8000801160c */
[----:B------:R-:W-:-:S05]  /*07c0*/  IADD3 R10, -R13, RZ, RZ ;  /* 0x000000ff0d0a7210 */ /* 0x000fca0007ffe1ff */
        /* <DEDUP_REMOVED lines=37> */
[----:B------:R-:W-:Y:S01]  /*0a20*/  MOV R10, RZ ;  /* 0x000000ff000a7202 */ /* 0x000fe20000000f00 */
[----:B------:R-:W-:Y:S01]  /*0a30*/  ULDC.64 UR4, c[0x0][0x4a0] ;  /* 0x0001280000047ab9 */ /* 0x000fe20000000a00 */
[----:B------:R-:W-:-:S03]  /*0a40*/  ISETP.NE.AND P0, PT, R3, 0xe, PT ;  /* 0x0000000e0300780c */ /* 0x000fc60003f05270 */
        /* <DEDUP_REMOVED lines=120> */
[----:B------:R-:W-:Y:S02]  /*11d0*/  ULDC UR4, c[0x0][0x528] ;  /* 0x00014a0000047ab9 */ /* 0x000fe40000000800 */
[----:B------:R-:W-:-:S05]  /*11e0*/  IMAD.HI.U32 R3, R13, UR7, R12 ;  /* 0x000000070d037c27 */ /* 0x000fca000f8e000c */
[----:B------:R-:W-:Y:S01]  /*11f0*/  SHF.R.U32.HI R3, RZ, UR4, R3 ;  /* 0x00000004ff037c19 */ /* 0x000fe20008011603 */
[----:B------:R-:W-:-:S04]  /*1200*/  ULDC UR4, c[0x0][0x5f0] ;  /* 0x00017c0000047ab9 */ /* 0x000fc80000000800 */
[----:B------:R-:W-:-:S04]  /*1210*/  IMAD.MOV R3, RZ, RZ, -R3 ;  /* 0x000000ffff037224 */ /* 0x000fc800078e0a03 */
[----:B------:R-:W-:-:S04]  /*1220*/  IMAD R12, R3, UR6, R13 ;  /* 0x00000006030c7c24 */ /* 0x000fc8000f8e020d */
[----:B------:R-:W-:-:S07]  /*1230*/  IMAD R7, R12, UR4, R7 ;  /* 0x000000040c077c24 */ /* 0x000fce000f8e0207 */
.L_x_0:
[----:B------:R-:W-:Y:S01]  /*1240*/  ULDC UR4, c[0x0][0x22c] ;  /* 0x00008b0000047ab9 */ /* 0x000fe20000000800 */
[----:B------:R-:W-:Y:S01]  /*1250*/  ULDC.64 UR36, c[0x0][0x208] ;  /* 0x0000820000247ab9 */ /* 0x000fe20000000a00 */
[----:B------:R-:W-:Y:S01]  /*1260*/  IMAD.U32 R23, RZ, RZ, UR4 ;  /* 0x00000004ff177e24 */ /* 0x000fe2000f8e00ff */
[----:B------:R-:W-:Y:S01]  /*1270*/  ULDC UR4, c[0x0][0x230] ;  /* 0x00008c0000047ab9 */ /* 0x000fe20000000800 */
[----:B------:R-:W-:Y:S01]  /*1280*/  BSSY B0, `(.L_x_1) ;  /* 0x0000cb4000007945 */ /* 0x000fe20003800000 */
[----:B------:R-:W-:Y:S02]  /*1290*/  IMAD.MOV.U32 R6, RZ, RZ, RZ ;  /* 0x000000ffff067224 */ /* 0x000fe400078e00ff */
[----:B------:R-:W-:Y:S01]  /*12a0*/  ISETP.GE.U32.AND P0, PT, R19, R23, PT ;  /* 0x000000171300720c */ /* 0x000fe20003f06070 */
[----:B------:R-:W-:Y:S02]  /*12b0*/  IMAD.MOV.U32 R3, RZ, RZ, RZ ;  /* 0x000000ffff037224 */ /* 0x000fe400078e00ff */
[----:B------:R-:W-:Y:S01]  /*12c0*/  IMAD.MOV.U32 R11, RZ, RZ, RZ ;  /* 0x000000ffff0b7224 */ /* 0x000fe200078e00ff */
[----:B------:R-:W-:-:S13]  /*12d0*/  ISETP.GE.U32.OR P0, PT, R5, UR4, P0 ;  /* 0x0000000405007c0c */ /* 0x000fda0008706470 */
[----:B------:R-:W-:Y:S05]  /*12e0*/  @P0 BRA `(.L_x_2) ;  /* 0x000000c800b40947 */ /* 0x000fea0003800000 */
[----:B------:R-:W-:Y:S01]  /*12f0*/  ULDC.U8 UR6, c[0x0][0x260] ;  /* 0x0000980000067ab9 */ /* 0x000fe20000000000 */
[----:B------:R-:W-:Y:S01]  /*1300*/  ULDC.64 UR4, c[0x0][0x5f8] ;  /* 0x00017e0000047ab9 */ /* 0x000fe20000000a00 */
[----:B------:R-:W-:Y:S02]  /*1310*/  ISETP.NE.AND P0, PT, RZ, UR6, PT ;  /* 0x00000006ff007c0c */ /* 0x000fe4000bf05270 */
[----:B------:R-:W-:-:S04]  /*1320*/  IADD3 R20, P1, R7, UR4, RZ ;  /* 0x0000000407147c10 */ /* 0x000fc8000ff3e0ff */
[----:B------:R-:W-:-:S07]  /*1330*/  IADD3.X R21, RZ, UR5, RZ, P1, !PT ;  /* 0x00000005ff157c10 */ /* 0x000fce0008ffe4ff */
[----:B------:R-:W-:Y:S05]  /*1340*/  @!P0 BRA `(.L_x_3) ;  /* 0x0000001000148947 */ /* 0x000fea0003800000 */
[----:B------:R-:W0:Y:S01]  /*1350*/  LDC R14, c[0x0][0x218] ;  /* 0x00008600ff0e7b82 */ /* 0x000e220000000800 */
[----:B------:R-:W-:Y:S01]  /*1360*/  SHF.R.U64 R3, R20, 0x2, R21 ;  /* 0x0000000214037819 */ /* 0x000fe20000001215 */
[----:B------:R-:W-:Y:S01]  /*1370*/  ULDC UR4, c[0x0][0x22c] ;  /* 0x00008b0000047ab9 */ /* 0x000fe20000000800 */
[----:B------:R-:W-:Y:S01]  /*1380*/  BSSY B1, `(.L_x_4) ;  /* 0x000003b000017945 */ /* 0x000fe20003800000 */
[----:B------:R-:W-:Y:S01]  /*1390*/  IMAD.U32 R24, RZ, RZ, UR4 ;  /* 0x00000004ff187e24 */ /* 0x000fe2000f8e00ff */
[----:B------:R-:W-:Y:S01]  /*13a0*/  LOP3.LUT R3, R3, 0x3, RZ, 0xc0, !PT ;  /* 0x0000000303037812 */ /* 0x000fe200078ec0ff */
[----:B------:R-:W-:Y:S02]  /*13b0*/  IMAD.MOV.U32 R12, RZ, RZ, RZ ;  /* 0x000000ffff0c7224 */ /* 0x000fe400078e00ff */
[----:B------:R-:W1:Y:S01]  /*13c0*/  LDC R18, c[0x0][0x220] ;  /* 0x00008800ff127b82 */ /* 0x000e620000000800 */
[----:B------:R-:W-:-:S07]  /*13d0*/  ISETP.NE.AND P0, PT, R3, RZ, PT ;  /* 0x000000ff0300720c */ /* 0x000fce0003f05270 */
[----:B------:R-:W2:Y:S01]  /*13e0*/  LDC R16, c[0x0][0x224] ;  /* 0x00008900ff107b82 */ /* 0x000ea20000000800 */
[----:B0-----:R-:W-:Y:S02]  /*13f0*/  IMAD.MOV.U32 R13, RZ, RZ, R14 ;  /* 0x000000ffff0d7224 */ /* 0x001fe400078e000e */
[----:B-1----:R-:W-:Y:S02]  /*1400*/  IMAD.MOV.U32 R11, RZ, RZ, R18 ;  /* 0x000000ffff0b7224 */ /* 0x002fe400078e0012 */
[----:B--2---:R-:W-:Y:S01]  /*1410*/  IMAD.MOV.U32 R9, RZ, RZ, R16 ;  /* 0x000000ffff097224 */ /* 0x004fe200078e0010 */
[----:B------:R-:W-:Y:S06]  /*1420*/  @!P0 BRA `(.L_x_5) ;  /* 0x0000000000c08947 */ /* 0x000fec0003800000 */
[C---:B------:R-:W-:Y:S01]  /*1430*/  ISETP.GE.U32.AND P0, PT, R8.reuse, R3, PT ;  /* 0x000000030800720c */ /* 0x040fe20003f06070 */
[----:B------:R-:W-:Y:S03]  /*1440*/  BSSY B2, `(.L_x_6) ;  /* 0x0000028000027945 */ /* 0x000fe60003800000 */
[----:B------:R-:W-:-:S13]  /*1450*/  ISETP.GT.U32.OR P0, PT, R8, 0x3, !P0 ;  /* 0x000000030800780c */ /* 0x000fda0004704470 */
[----:B------:R-:W-:Y:S05]  /*1460*/  @P0 BRA `(.L_x_7) ;  /* 0x0000000000940947 */ /* 0x000fea0003800000 */
[----:B------:R-:W-:Y:S01]  /*1470*/  ISETP.NE.AND P0, PT, RZ, UR27, PT ;  /* 0x0000001bff007c0c */ /* 0x000fe2000bf05270 */
[----:B------:R-:W-:Y:S01]  /*1480*/  BSSY B3, `(.L_x_8) ;  /* 0x0000009000037945 */ /* 0x000fe20003800000 */
[----:B------:R-:W-:Y:S02]  /*1490*/  ISETP.NE.AND P1, PT, R0, RZ, PT ;  /* 0x000000ff0000720c */ /* 0x000fe40003f25270 */
[----:B------:R-:W-:-:S11]  /*14a0*/  PRMT R4, RZ, 0x7610, R4 ;  /* 0x00007610ff047816 */ /* 0x000fd60000000004 */
[----:B------:R-:W-:Y:S05]  /*14b0*/  @P0 BRA P1, `(.L_x_9) ;  /* 0x0000000000140947 */ /* 0x000fea0000800000 */
[----:B------:R-:W-:Y:S01]  /*14c0*/  ISETP.NE.AND P0, PT, RZ, UR28, PT ;  /* 0x0000001cff007c0c */ /* 0x000fe2000bf05270 */
[----:B------:R-:W-:-:S12]  /*14d0*/  IMAD.MOV.U32 R4, RZ, RZ, 0x1 ;  /* 0x00000001ff047424 */ /* 0x000fd800078e00ff */
[----:B------:R-:W-:-:S04]  /*14e0*/  @P0 ISETP.NE.AND P1, PT, R2, RZ, PT ;  /* 0x000000ff0200020c */ /* 0x000fc80003f25270 */
[----:B------:R-:W-:-:S04]  /*14f0*/  @P0 SEL R5, RZ, 0x1, P1 ;  /* 0x00000001ff050807 */ /* 0x000fc80000800000 */
[----:B------:R-:W-:-:S07]  /*1500*/  @P0 PRMT R4, R5, 0x7610, R4 ;  /* 0x0000761005040816 */ /* 0x000fce0000000004 */
.L_x_9:
[----:B------:R-:W-:Y:S05]  /*1510*/  BSYNC B3 ;  /* 0x0000000000037941 */ /* 0x000fea0003800000 */
.L_x_8:
[----:B------:R-:W-:-:S04]  /*1520*/  PRMT R4, R4, 0x9910, RZ ;  /* 0x0000991004047816 */ /* 0x000fc800000000ff */
[----:B------:R-:W-:-:S13]  /*1530*/  ISETP.NE.AND P0, PT, R4, RZ, PT ;  /* 0x000000ff0400720c */ /* 0x000fda0003f05270 */
[----:B------:R-:W-:Y:S05]  /*1540*/  @!P0 BRA `(.L_x_7) ;  /* 0x00000000005c8947 */ /* 0x000fea0003800000 */
[----:B------:R-:W-:Y:S01]  /*1550*/  IADD3 R5, P0, R8, -R3, RZ ;  /* 0x8000000308057210 */ /* 0x000fe20007f1e0ff */
[----:B------:R-:W0:Y:S03]  /*1560*/  LDC R13, c[0x0][0x218] ;  /* 0x00008600ff0d7b82 */ /* 0x000e260000000800 */
[----:B------:R-:W-:Y:S02]  /*1570*/  IADD3.X R4, RZ, -0x1, RZ, P0, !PT ;  /* 0xffffffffff047810 */ /* 0x000fe400007fe4ff */
[----:B------:R-:W-:-:S04]  /*1580*/  LEA R6, P0, R5, R20, 0x2 ;  /* 0x0000001405067211 */ /* 0x000fc800078010ff */
[----:B------:R-:W-:Y:S02]  /*1590*/  LEA.HI.X R7, R5, R21, R4, 0x2, P0 ;  /* 0x0000001505077211 */ /* 0x000fe400000f1404 */
[----:B------:R-:W1:Y:S03]  /*15a0*/  LDC.64 R4, c[0x0][0x220] ;  /* 0x00008800ff047b82 */ /* 0x000e660000000a00 */
[----:B------:R-:W2:Y:S01]  /*15b0*/  LDG.E R10, desc[UR36][R6.64] ;  /* 0x00000024060a7981 */ /* 0x000ea2000c1e1900 */
[----:B------:R-:W-:Y:S01]  /*15c0*/  IMAD.IADD R11, R8, 0x1, -R3 ;  /* 0x00000001080b7824 */ /* 0x000fe200078e0a03 */
[----:B0-----:R-:W-:-:S13]  /*15d0*/  FSETP.GTU.FTZ.AND P1, PT, |R13|, +INF , PT ;  /* 0x7f8000000d00780b */ /* 0x001fda0003f3c200 */
[----:B-1----:R-:W-:-:S04]  /*15e0*/  @!P1 ISETP.GT.U32.AND P0, PT, R11, R4, PT ;  /* 0x000000040b00920c */ /* 0x002fc80003f04070 */
[----:B------:R-:W-:Y:S02]  /*15f0*/  @!P1 ISETP.GT.AND.EX P0, PT, RZ, R5, PT, P0 ;  /* 0x00000005ff00920c */ /* 0x000fe40003f04300 */
[CC--:B--2---:R-:W-:Y:S02]  /*1600*/  FSETP.NEU.OR P3, PT, R10.reuse, R13.reuse, P1 ;  /* 0x0000000d0a00720b */ /* 0x0c4fe40000f6d400 */
[----:B------:R-:W-:-:S04]  /*1610*/  @!P1 FSETP.GEU.FTZ.AND P2, PT, R10, R13, PT ;  /* 0x0000000d0a00920b */ /* 0x000fc80003f5e000 */
[----:B------:R-:W-:Y:S02]  /*1620*/  @!P1 SEL R6, RZ, 0xffffffff, P2 ;  /* 0xffffffffff069807 */ /* 0x000fe40001000000 */
[----:B------:R-:W-:-:S05]  /*1630*/  @P1 FSETP.GTU.FTZ.AND P2, PT, |R10|, +INF , PT ;  /* 0x7f8000000a00180b */ /* 0x000fca0003f5c200 */
[----:B------:R-:W-:Y:S02]  /*1640*/  @!P3 SEL R6, RZ, 0xffffffff, !P0 ;  /* 0xffffffffff06b807 */ /* 0x000fe40004000000 */
[----:B------:R-:W-:Y:S02]  /*1650*/  @P1 ISETP.GT.U32.AND P3, PT, R11, R4, PT ;  /* 0x000000040b00120c */ /* 0x000fe40003f64070 */
[----:B------:R-:W-:-:S04]  /*1660*/  @!P1 LOP3.LUT R6, R6, 0x1, RZ, 0xc0, !PT ;  /* 0x0000000106069812 */ /* 0x000fc800078ec0ff */
[----:B------:R-:W-:Y:S02]  /*1670*/  @!P1 ISETP.EQ.U32.AND P0, PT, R6, 0x1, PT ;  /* 0x000000010600980c */ /* 0x000fe40003f02070 */
[----:B------:R-:W-:-:S04]  /*1680*/  @P1 ISETP.GT.OR.EX P0, PT, RZ, R5, !P2, P3 ;  /* 0x00000005ff00120c */ /* 0x000fc80005704730 */
[----:B------:R-:W-:Y:S02]  /*1690*/  SEL R11, R11, R4, !P0 ;  /* 0x000000040b0b7207 */ /* 0x000fe40004000000 */
[----:B------:R-:W-:Y:S02]  /*16a0*/  FSEL R13, R10, R13, !P0 ;  /* 0x0000000d0a0d7208 */ /* 0x000fe40004000000 */
[----:B------:R-:W-:-:S07]  /*16b0*/  SEL R9, R5, RZ, P0 ;  /* 0x000000ff05097207 */ /* 0x000fce0000000000 */
.L_x_7:
[----:B------:R-:W-:Y:S05]  /*16c0*/  BSYNC B2 ;  /* 0x0000000000027941 */ /* 0x000fea0003800000 */
.L_x_6:
[C---:B------:R-:W-:Y:S02]  /*16d0*/  IADD3 R5, P0, -R3.reuse, 0x4, RZ ;  /* 0x0000000403057810 */ /* 0x040fe40007f1e1ff */
[----:B------:R-:W-:Y:S02]  /*16e0*/  IADD3 R24, R3, -0x4, R23 ;  /* 0xfffffffc03187810 */ /* 0x000fe40007ffe017 */
[----:B------:R-:W-:Y:S01]  /*16f0*/  LEA R20, P1, R5, R20, 0x2 ;  /* 0x0000001405147211 */ /* 0x000fe200078210ff */
[----:B------:R-:W-:Y:S01]  /*1700*/  IMAD.X R4, RZ, RZ, -0x1, P0 ;  /* 0xffffffffff047424 */ /* 0x000fe200000e06ff */
[----:B------:R-:W-:-:S04]  /*1710*/  IADD3 R12, -R3, 0x4, RZ ;  /* 0x00000004030c7810 */ /* 0x000fc80007ffe1ff */
[----:B------:R-:W-:-:S07]  /*1720*/  LEA.HI.X R21, R5, R21, R4, 0x2, P1 ;  /* 0x0000001505157211 */ /* 0x000fce00008f1404 */
.L_x_5:
[----:B------:R-:W-:Y:S05]  /*1730*/  BSYNC B1 ;  /* 0x0000000000017941 */ /* 0x000fea0003800000 */
.L_x_4:
[----:B------:R-:W-:Y:S01]  /*1740*/  IMAD.SHL.U32 R25, R19, 0x4, RZ ;  /* 0x0000000413197824 */ /* 0x000fe200078e00ff */
[----:B------:R-:W-:Y:S01]  /*1750*/  BSSY B1, `(.L_x_10) ;  /* 0x0000061000017945 */ /* 0x000fe20003800000 */
[----:B------:R-:W-:Y:S02]  /*1760*/  IMAD.MOV.U32 R10, RZ, RZ, R14 ;  /* 0x000000ffff0a7224 */ /* 0x000fe400078e000e */
[----:B------:R-:W-:Y:S02]  /*1770*/  VIADD R3, R25, 0x3 ;  /* 0x0000000319037836 */ /* 0x000fe40000000000 */
[--C-:B------:R-:W-:Y:S02]  /*1780*/  IMAD.MOV.U32 R23, RZ, RZ, R18.reuse ;  /* 0x000000ffff177224 */ /* 0x100fe400078e0012 */
[----:B------:R-:W-:Y:S01]  /*1790*/  IMAD.MOV.U32 R22, RZ, RZ, R18 ;  /* 0x000000ffff167224 */ /* 0x000fe200078e0012 */
[----:B------:R-:W-:Y:S01]  /*17a0*/  ISETP.GE.U32.AND P0, PT, R3, R24, PT ;  /* 0x000000180300720c */ /* 0x000fe20003f06070 */
[----:B------:R-:W-:Y:S01]  /*17b0*/  IMAD.MOV.U32 R17, RZ, RZ, R16 ;  /* 0x000000ffff117224 */ /* 0x000fe200078e0010 */
[----:B------:R-:W-:Y:S01]  /*17c0*/  MOV R3, R16 ;  /* 0x0000001000037202 */ /* 0x000fe20000000f00 */
[----:B------:R-:W-:-:S10]  /*17d0*/  IMAD.MOV.U32 R15, RZ, RZ, R14 ;  /* 0x000000ffff0f7224 */ /* 0x000fd400078e000e */
[----:B------:R-:W-:Y:S05]  /*17e0*/  @P0 BRA `(.L_x_11) ;  /* 0x00000004005c0947 */ /* 0x000fea0003800000 */
[----:B------:R-:W-:Y:S02]  /*17f0*/  IMAD.MOV.U32 R22, RZ, RZ, R18 ;  /* 0x000000ffff167224 */ /* 0x000fe400078e0012 */
[----:B------:R-:W-:Y:S02]  /*1800*/  IMAD.MOV.U32 R17, RZ, RZ, R16 ;  /* 0x000000ffff117224 */ /* 0x000fe400078e0010 */
[----:B------:R-:W-:-:S07]  /*1810*/  IMAD.MOV.U32 R15, RZ, RZ, R14 ;  /* 0x000000ffff0f7224 */ /* 0x000fce00078e000e */
.L_x_21:
[----:B------:R-:W-:-:S06]  /*1820*/  IMAD.WIDE.U32 R4, R19, 0x10, R20 ;  /* 0x0000001013047825 */ /* 0x000fcc00078e0014 */
[----:B------:R-:W2:Y:S01]  /*1830*/  LDG.E.128 R4, desc[UR36][R4.64] ;  /* 0x0000002404047981 */ /* 0x000ea2000c1e1d00 */
[----:B------:R-:W-:Y:S01]  /*1840*/  FSETP.GTU.FTZ.AND P1, PT, |R13|, +INF , PT ;  /* 0x7f8000000d00780b */ /* 0x000fe20003f3c200 */
[----:B------:R-:W-:Y:S01]  /*1850*/  BSSY B2, `(.L_x_12) ;  /* 0x000001f000027945 */ /* 0x000fe20003800000 */
[----:B------:R-:W-:-:S11]  /*1860*/  IADD3 R26, R25, R12, RZ ;  /* 0x0000000c191a7210 */ /* 0x000fd60007ffe0ff */
[----:B------:R-:W-:-:S04]  /*1870*/  @!P1 ISETP.GE.U32.AND P0, PT, R11, R26, PT ;  /* 0x0000001a0b00920c */ /* 0x000fc80003f06070 */
[----:B------:R-:W-:Y:S02]  /*1880*/  @!P1 ISETP.GE.AND.EX P0, PT, R9, RZ, PT, P0 ;  /* 0x000000ff0900920c */ /* 0x000fe40003f06300 */
[CC--:B--2---:R-:W-:Y:S02]  /*1890*/  FSETP.NEU.OR P3, PT, R13.reuse, R4.reuse, P1 ;  /* 0x000000040d00720b */ /* 0x0c4fe40000f6d400 */
[----:B------:R-:W-:-:S04]  /*18a0*/  @!P1 FSETP.GT.FTZ.AND P2, PT, R13, R4, PT ;  /* 0x000000040d00920b */ /* 0x000fc80003f54000 */
[----:B------:R-:W-:Y:S02]  /*18b0*/  @!P1 SEL R25, RZ, 0xffffffff, !P2 ;  /* 0xffffffffff199807 */ /* 0x000fe40005000000 */
[----:B------:R-:W-:-:S05]  /*18c0*/  @P1 FSETP.GTU.FTZ.AND P2, PT, |R4|, +INF , PT ;  /* 0x7f8000000400180b */ /* 0x000fca0003f5c200 */
[----:B------:R-:W-:Y:S02]  /*18d0*/  @!P3 SEL R25, RZ, 0xffffffff, P0 ;  /* 0xffffffffff19b807 */ /* 0x000fe40000000000 */
[----:B------:R-:W-:Y:S02]  /*18e0*/  @P1 ISETP.LT.U32.AND P3, PT, R11, R26, PT ;  /* 0x0000001a0b00120c */ /* 0x000fe40003f61070 */
[----:B------:R-:W-:-:S04]  /*18f0*/  @!P1 LOP3.LUT R25, R25, 0x1, RZ, 0xc0, !PT ;  /* 0x0000000119199812 */ /* 0x000fc800078ec0ff */
[----:B------:R-:W-:Y:S01]  /*1900*/  @!P1 ISETP.EQ.U32.AND P0, PT, R25, 0x1, PT ;  /* 0x000000011900980c */ /* 0x000fe20003f02070 */
[----:B------:R-:W-:Y:S01]  /*1910*/  VIADD R25, R26, 0x1 ;  /* 0x000000011a197836 */ /* 0x000fe20000000000 */
[----:B------:R-:W-:Y:S02]  /*1920*/  @P1 ISETP.LT.OR.EX P0, PT, R9, RZ, !P2, P3 ;  /* 0x000000ff0900120c */ /* 0x000fe40005701730 */
[----:B------:R-:W-:Y:S02]  /*1930*/  FSETP.GTU.FTZ.AND P1, PT, |R14|, +INF , PT ;  /* 0x7f8000000e00780b */ /* 0x000fe40003f3c200 */
[----:B------:R-:W-:Y:S02]  /*1940*/  FSEL R13, R13, R4, P0 ;  /* 0x000000040d0d7208 */ /* 0x000fe40000000000 */
[----:B------:R-:W-:Y:S02]  /*1950*/  SEL R11, R11, R26, P0 ;  /* 0x0000001a0b0b7207 */ /* 0x000fe40000000000 */
[----:B------:R-:W-:-:S07]  /*1960*/  SEL R9, R9, RZ, P0 ;  /* 0x000000ff09097207 */ /* 0x000fce0000000000 */
[----:B------:R-:W-:Y:S05]  /*1970*/  @P1 BRA `(.L_x_13) ;  /* 0x0000000000241947 */ /* 0x000fea0003800000 */
[----:B------:R-:W-:Y:S02]  /*1980*/  FSETP.NEU.FTZ.AND P2, PT, R14, R5, PT ;  /* 0x000000050e00720b */ /* 0x000fe40003f5d000 */
[----:B------:R-:W-:Y:S02]  /*1990*/  ISETP.GE.U32.AND P0, PT, R18, R25, PT ;  /* 0x000000191200720c */ /* 0x000fe40003f06070 */
[----:B------:R-:W-:Y:S02]  /*19a0*/  FSETP.GT.FTZ.AND P1, PT, R14, R5, PT ;  /* 0x000000050e00720b */ /* 0x000fe40003f34000 */
[----:B------:R-:W-:Y:S02]  /*19b0*/  ISETP.GE.AND.EX P0, PT, R16, RZ, PT, P0 ;  /* 0x000000ff1000720c */ /* 0x000fe40003f06300 */
[----:B------:R-:W-:-:S05]  /*19c0*/  SEL R4, RZ, 0xffffffff, !P1 ;  /* 0xffffffffff047807 */ /* 0x000fca0004800000 */
[----:B------:R-:W-:-:S04]  /*19d0*/  @!P2 SEL R4, RZ, 0xffffffff, P0 ;  /* 0xffffffffff04a807 */ /* 0x000fc80000000000 */
[----:B------:R-:W-:-:S04]  /*19e0*/  LOP3.LUT R4, R4, 0x1, RZ, 0xc0, !PT ;  /* 0x0000000104047812 */ /* 0x000fc800078ec0ff */
[----:B------:R-:W-:Y:S01]  /*19f0*/  ISETP.EQ.U32.AND P0, PT, R4, 0x1, PT ;  /* 0x000000010400780c */ /* 0x000fe20003f02070 */
[----:B------:R-:W-:-:S12]  /*1a00*/  BRA `(.L_x_14) ;  /* 0x00000000000c7947 */ /* 0x000fd80003800000 */
.L_x_13:
[----:B------:R-:W-:Y:S02]  /*1a10*/  FSETP.GTU.FTZ.AND P0, PT, |R5|, +INF , PT ;  /* 0x7f8000000500780b */ /* 0x000fe40003f1c200 */
[----:B------:R-:W-:-:S04]  /*1a20*/  ISETP.LT.U32.AND P1, PT, R18, R25, PT ;  /* 0x000000191200720c */ /* 0x000fc80003f21070 */
[----:B------:R-:W-:-:S13]  /*1a30*/  ISETP.LT.OR.EX P0, PT, R16, RZ, !P0, P1 ;  /* 0x000000ff1000720c */ /* 0x000fda0004701710 */
.L_x_14:
[----:B------:R-:W-:Y:S05]  /*1a40*/  BSYNC B2 ;  /* 0x0000000000027941 */ /* 0x000fea0003800000 */
.L_x_12:
[----:B------:R-:W-:Y:S01]  /*1a50*/  FSETP.GTU.FTZ.AND P1, PT, |R15|, +INF , PT ;  /* 0x7f8000000f00780b */ /* 0x000fe20003f3c200 */
[----:B------:R-:W-:Y:S01]  /*1a60*/  BSSY B2, `(.L_x_15) ;  /* 0x0000012000027945 */ /* 0x000fe20003800000 */
[----:B------:R-:W-:Y:S01]  /*1a70*/  FSEL R14, R14, R5, P0 ;  /* 0x000000050e0e7208 */ /* 0x000fe20000000000 */
[----:B------:R-:W-:Y:S01]  /*1a80*/  VIADD R5, R26, 0x2 ;  /* 0x000000021a057836 */ /* 0x000fe20000000000 */
[----:B------:R-:W-:Y:S02]  /*1a90*/  SEL R18, R18, R25, P0 ;  /* 0x0000001912127207 */ /* 0x000fe40000000000 */
[----:B------:R-:W-:-:S07]  /*1aa0*/  SEL R16, R16, RZ, P0 ;  /* 0x000000ff10107207 */ /* 0x000fce0000000000 */
[----:B------:R-:W-:Y:S05]  /*1ab0*/  @P1 BRA `(.L_x_16) ;  /* 0x0000000000241947 */ /* 0x000fea0003800000 */
[CC--:B------:R-:W-:Y:S02]  /*1ac0*/  FSETP.NEU.FTZ.AND P2, PT, R15.reuse, R6.reuse, PT ;  /* 0x000000060f00720b */ /* 0x0c0fe40003f5d000 */
        /* <DEDUP_REMOVED lines=8> */
.L_x_16:
[----:B------:R-:W-:Y:S02]  /*1b50*/  FSETP.GTU.FTZ.AND P0, PT, |R6|, +INF , PT ;  /* 0x7f8000000600780b */ /* 0x000fe40003f1c200 */
[----:B------:R-:W-:-:S04]  /*1b60*/  ISETP.LT.U32.AND P1, PT, R22, R5, PT ;  /* 0x000000051600720c */ /* 0x000fc80003f21070 */
[----:B------:R-:W-:-:S13]  /*1b70*/  ISETP.LT.OR.EX P0, PT, R17, RZ, !P0, P1 ;  /* 0x000000ff1100720c */ /* 0x000fda0004701710 */
.L_x_17:
[----:B------:R-:W-:Y:S05]  /*1b80*/  BSYNC B2 ;  /* 0x0000000000027941 */ /* 0x000fea0003800000 */
.L_x_15:
[----:B------:R-:W-:Y:S01]  /*1b90*/  FSETP.GTU.FTZ.AND P1, PT, |R10|, +INF , PT ;  /* 0x7f8000000a00780b */ /* 0x000fe20003f3c200 */
[----:B------:R-:W-:Y:S01]  /*1ba0*/  BSSY B2, `(.L_x_18) ;  /* 0x0000012000027945 */ /* 0x000fe20003800000 */
[----:B------:R-:W-:Y:S01]  /*1bb0*/  SEL R22, R22, R5, P0 ;  /* 0x0000000516167207 */ /* 0x000fe20000000000 */
[----:B------:R-:W-:Y:S01]  /*1bc0*/  VIADD R26, R26, 0x3 ;  /* 0x000000031a1a7836 */ /* 0x000fe20000000000 */
[----:B------:R-:W-:Y:S02]  /*1bd0*/  FSEL R15, R15, R6, P0 ;  /* 0x000000060f0f7208 */ /* 0x000fe40000000000 */
        /* <DEDUP_REMOVED lines=11> */
.L_x_19:
[----:B------:R-:W-:Y:S02]  /*1c90*/  FSETP.GTU.FTZ.AND P0, PT, |R7|, +INF , PT ;  /* 0x7f8000000700780b */ /* 0x000fe40003f1c200 */
[----:B------:R-:W-:-:S04]  /*1ca0*/  ISETP.LT.U32.AND P1, PT, R23, R26, PT ;  /* 0x0000001a1700720c */ /* 0x000fc80003f21070 */
[----:B------:R-:W-:-:S13]  /*1cb0*/  ISETP.LT.OR.EX P0, PT, R3, RZ, !P0, P1 ;  /* 0x000000ff0300720c */ /* 0x000fda0004701710 */
.L_x_20:
[----:B------:R-:W-:Y:S05]  /*1cc0*/  BSYNC B2 ;  /* 0x0000000000027941 */ /* 0x000fea0003800000 */
.L_x_18:
[----:B------:R-:W-:Y:S01]  /*1cd0*/  ULDC UR4, c[0x0][0x234] ;  /* 0x00008d0000047ab9 */ /* 0x000fe20000000800 */
[----:B------:R-:W-:Y:S01]  /*1ce0*/  SEL R23, R23, R26, P0 ;  /* 0x0000001a17177207 */ /* 0x000fe20000000000 */
[----:B------:R-:W-:Y:S01]  /*1cf0*/  VIADD R19, R19, UR4 ;  /* 0x0000000413137c36 */ /* 0x000fe20008000000 */
[----:B------:R-:W-:Y:S02]  /*1d00*/  FSEL R10, R10, R7, P0 ;  /* 0x000000070a0a7208 */ /* 0x000fe40000000000 */
[----:B------:R-:W-:Y:S01]  /*1d10*/  SEL R3, R3, RZ, P0 ;  /* 0x000000ff03037207 */ /* 0x000fe20000000000 */
[----:B------:R-:W-:-:S04]  /*1d20*/  IMAD.SHL.U32 R25, R19, 0x4, RZ ;  /* 0x0000000413197824 */ /* 0x000fc800078e00ff */
[----:B------:R-:W-:-:S05]  /*1d30*/  VIADD R5, R25, 0x3 ;  /* 0x0000000319057836 */ /* 0x000fca0000000000 */
[----:B------:R-:W-:-:S13]  /*1d40*/  ISETP.GE.U32.AND P1, PT, R5, R24, PT ;  /* 0x000000180500720c */ /* 0x000fda0003f26070 */
[----:B------:R-:W-:Y:S05]  /*1d50*/  @!P1 BRA `(.L_x_21) ;  /* 0xfffffff800b09947 */ /* 0x000fea000383ffff */
.L_x_11:
[----:B------:R-:W-:Y:S05]  /*1d60*/  BSYNC B1 ;  /* 0x0000000000017941 */ /* 0x000fea0003800000 */
.L_x_10:
[----:B------:R-:W-:Y:S01]  /*1d70*/  ULDC UR4, c[0x0][0x244] ;  /* 0x0000910000047ab9 */ /* 0x000fe20000000800 */
[----:B------:R-:W-:Y:S01]  /*1d80*/  ISETP.NE.AND P1, PT, R0, RZ, PT ;  /* 0x000000ff0000720c */ /* 0x000fe20003f25270 */
[----:B------:R-:W-:Y:S01]  /*1d90*/  BSSY B1, `(.L_x_22) ;  /* 0x000000a000017945 */ /* 0x000fe20003800000 */
[----:B------:R-:W-:Y:S02]  /*1da0*/  ISETP.NE.AND P0, PT, RZ, UR4, PT ;  /* 0x00000004ff007c0c */ /* 0x000fe4000bf05270 */
[----:B------:R-:W-:-:S11]  /*1db0*/  PRMT R4, RZ, 0x7610, R4 ;  /* 0x00007610ff047816 */ /* 0x000fd60000000004 */
[----:B------:R-:W-:Y:S05]  /*1dc0*/  @P0 BRA P1, `(.L_x_23) ;  /* 0x0000000000180947 */ /* 0x000fea0000800000 */
[----:B------:R-:W-:Y:S01]  /*1dd0*/  ULDC UR4, c[0x0][0x248] ;  /* 0x0000920000047ab9 */ /* 0x000fe20000000800 */
[----:B------:R-:W-:Y:S01]  /*1de0*/  HFMA2.MMA R4, -RZ, RZ, 0, 5.9604644775390625e-08 ;  /* 0x00000001ff047435 */ /* 0x000fe200000001ff */
[----:B------:R-:W-:-:S13]  /*1df0*/  ISETP.NE.AND P0, PT, RZ, UR4, PT ;  /* 0x00000004ff007c0c */ /* 0x000fda000bf05270 */
[----:B------:R-:W-:-:S04]  /*1e00*/  @P0 ISETP.NE.AND P1, PT, R2, RZ, PT ;  /* 0x000000ff0200020c */ /* 0x000fc80003f25270 */
[----:B------:R-:W-:-:S04]  /*1e10*/  @P0 SEL R2, RZ, 0x1, P1 ;  /* 0x00000001ff020807 */ /* 0x000fc80000800000 */
[----:B------:R-:W-:-:S07]  /*1e20*/  @P0 PRMT R4, R2, 0x7610, R4 ;  /* 0x0000761002040816 */ /* 0x000fce0000000004 */
.L_x_23:
[----:B------:R-:W-:Y:S05]  /*1e30*/  BSYNC B1 ;  /* 0x0000000000017941 */ /* 0x000fea0003800000 */
.L_x_22:
[----:B------:R-:W-:Y:S01]  /*1e40*/  PRMT R2, R4, 0x9910, RZ ;  /* 0x0000991004027816 */ /* 0x000fe200000000ff */
[----:B------:R-:W-:Y:S03]  /*1e50*/  BSSY B1, `(.L_x_24) ;  /* 0x000001a000017945 */ /* 0x000fe60003800000 */
[----:B------:R-:W-:-:S13]  /*1e60*/  ISETP.NE.AND P0, PT, R2, RZ, PT ;  /* 0x000000ff0200720c */ /* 0x000fda0003f05270 */
[----:B------:R-:W-:Y:S05]  /*1e70*/  @!P0 BRA `(.L_x_25) ;  /* 0x00000000005c8947 */ /* 0x000fea0003800000 */
[----:B------:R-:W-:-:S05]  /*1e80*/  LOP3.LUT R5, R24, 0xfffffffc, RZ, 0xc0, !PT ;  /* 0xfffffffc18057812 */ /* 0x000fca00078ec0ff */
[----:B------:R-:W-:-:S05]  /*1e90*/  IMAD.IADD R5, R5, 0x1, R8 ;  /* 0x0000000105057824 */ /* 0x000fca00078e0208 */
[----:B------:R-:W-:-:S13]  /*1ea0*/  ISETP.GE.U32.AND P0, PT, R5, R24, PT ;  /* 0x000000180500720c */ /* 0x000fda0003f06070 */
[----:B------:R-:W-:Y:S05]  /*1eb0*/  @P0 BRA `(.L_x_25) ;  /* 0x00000000004c0947 */ /* 0x000fea0003800000 */
[----:B------:R-:W-:-:S06]  /*1ec0*/  IMAD.WIDE R20, R5, 0x4, R20 ;  /* 0x0000000405147825 */ /* 0x000fcc00078e0214 */
[----:B------:R-:W2:Y:S01]  /*1ed0*/  LDG.E R20, desc[UR36][R20.64] ;  /* 0x0000002414147981 */ /* 0x000ea2000c1e1900 */
[----:B------:R-:W-:Y:S01]  /*1ee0*/  FSETP.GTU.FTZ.AND P1, PT, |R13|, +INF , PT ;  /* 0x7f8000000d00780b */ /* 0x000fe20003f3c200 */
[----:B------:R-:W-:-:S05]  /*1ef0*/  IMAD.IADD R12, R5, 0x1, R12 ;  /* 0x00000001050c7824 */ /* 0x000fca00078e020c */
[----:B------:R-:W-:-:S07]  /*1f00*/  SHF.R.S32.HI R4, RZ, 0x1f, R12 ;  /* 0x0000001fff047819 */ /* 0x000fce000001140c */
[----:B------:R-:W-:-:S04]  /*1f10*/  @!P1 ISETP.GE.U32.AND P0, PT, R11, R12, PT ;  /* 0x0000000c0b00920c */ /* 0x000fc80003f06070 */
[----:B------:R-:W-:Y:S02]  /*1f20*/  @!P1 ISETP.GE.AND.EX P0, PT, R9, R4, PT, P0 ;  /* 0x000000040900920c */ /* 0x000fe40003f06300 */
[CC--:B--2---:R-:W-:Y:S02]  /*1f30*/  FSETP.NEU.OR P3, PT, R13.reuse, R20.reuse, P1 ;  /* 0x000000140d00720b */ /* 0x0c4fe40000f6d400 */
[----:B------:R-:W-:-:S04]  /*1f40*/  @!P1 FSETP.GT.FTZ.AND P2, PT, R13, R20, PT ;  /* 0x000000140d00920b */ /* 0x000fc80003f54000 */
[----:B------:R-:W-:Y:S02]  /*1f50*/  @!P1 SEL R2, RZ, 0xffffffff, !P2 ;  /* 0xffffffffff029807 */ /* 0x000fe40005000000 */
[----:B------:R-:W-:-:S05]  /*1f60*/  @P1 FSETP.GTU.FTZ.AND P2, PT, |R20|, +INF , PT ;  /* 0x7f8000001400180b */ /* 0x000fca0003f5c200 */
[----:B------:R-:W-:Y:S02]  /*1f70*/  @!P3 SEL R2, RZ, 0xffffffff, P0 ;  /* 0xffffffffff02b807 */ /* 0x000fe40000000000 */
[----:B------:R-:W-:Y:S02]  /*1f80*/  @P1 ISETP.LT.U32.AND P3, PT, R11, R12, PT ;  /* 0x0000000c0b00120c */ /* 0x000fe40003f61070 */
[----:B------:R-:W-:-:S04]  /*1f90*/  @!P1 LOP3.LUT R2, R2, 0x1, RZ, 0xc0, !PT ;  /* 0x0000000102029812 */ /* 0x000fc800078ec0ff */
[----:B------:R-:W-:Y:S02]  /*1fa0*/  @!P1 ISETP.EQ.U32.AND P0, PT, R2, 0x1, PT ;  /* 0x000000010200980c */ /* 0x000fe40003f02070 */
[----:B------:R-:W-:-:S04]  /*1fb0*/  @P1 ISETP.LT.OR.EX P0, PT, R9, R4, !P2, P3 ;  /* 0x000000040900120c */ /* 0x000fc80005701730 */
[----:B------:R-:W-:Y:S02]  /*1fc0*/  SEL R11, R11, R12, P0 ;  /* 0x0000000c0b0b7207 */ /* 0x000fe40000000000 */
[----:B------:R-:W-:Y:S02]  /*1fd0*/  SEL R9, R9, R4, P0 ;  /* 0x0000000409097207 */ /* 0x000fe40000000000 */
[----:B------:R-:W-:-:S07]  /*1fe0*/  FSEL R13, R13, R20, P0 ;  /* 0x000000140d0d7208 */ /* 0x000fce0000000000 */
.L_x_25:
[----:B------:R-:W-:Y:S05]  /*1ff0*/  BSYNC B1 ;  /* 0x0000000000017941 */ /* 0x000fea0003800000 */
.L_x_24:
[----:B------:R-:W-:Y:S01]  /*2000*/  FSETP.GTU.FTZ.AND P0, PT, |R13|, +INF , PT ;  /* 0x7f8000000d00780b */ /* 0x000fe20003f1c200 */
[----:B------:R-:W-:-:S12]  /*2010*/  BSSY B1, `(.L_x_26) ;  /* 0x000000e000017945 */ /* 0x000fd80003800000 */
[----:B------:R-:W-:Y:S05]  /*2020*/  @P0 BRA `(.L_x_27) ;  /* 0x0000000000240947 */ /* 0x000fea0003800000 */
[----:B------:R-:W-:Y:S02]  /*2030*/  FSETP.NEU.FTZ.AND P2, PT, R13, R14, PT ;  /* 0x0000000e0d00720b */ /* 0x000fe40003f5d000 */
[----:B------:R-:W-:Y:S02]  /*2040*/  ISETP.GE.U32.AND P0, PT, R11, R18, PT ;  /* 0x000000120b00720c */ /* 0x000fe40003f06070 */
[----:B------:R-:W-:Y:S02]  /*2050*/  FSETP.GT.FTZ.AND P1, PT, R13, R14, PT ;  /* 0x0000000e0d00720b */ /* 0x000fe40003f34000 */
[----:B------:R-:W-:Y:S02]  /*2060*/  ISETP.GE.AND.EX P0, PT, R9, R16, PT, P0 ;  /* 0x000000100900720c */ /* 0x000fe40003f06300 */
[----:B------:R-:W-:-:S05]  /*2070*/  SEL R2, RZ, 0xffffffff, !P1 ;  /* 0xffffffffff027807 */ /* 0x000fca0004800000 */
[----:B------:R-:W-:-:S04]  /*2080*/  @!P2 SEL R2, RZ, 0xffffffff, P0 ;  /* 0xffffffffff02a807 */ /* 0x000fc80000000000 */
[----:B------:R-:W-:-:S04]  /*2090*/  LOP3.LUT R2, R2, 0x1, RZ, 0xc0, !PT ;  /* 0x0000000102027812 */ /* 0x000fc800078ec0ff */
[----:B------:R-:W-:Y:S01]  /*20a0*/  ISETP.EQ.U32.AND P0, PT, R2, 0x1, PT ;  /* 0x000000010200780c */ /* 0x000fe20003f02070 */
[----:B------:R-:W-:-:S12]  /*20b0*/  BRA `(.L_x_28) ;  /* 0x00000000000c7947 */ /* 0x000fd80003800000 */
.L_x_27:
[----:B------:R-:W-:Y:S02]  /*20c0*/  FSETP.GTU.FTZ.AND P0, PT, |R14|, +INF , PT ;  /* 0x7f8000000e00780b */ /* 0x000fe40003f1c200 */
[----:B------:R-:W-:-:S04]  /*20d0*/  ISETP.LT.U32.AND P1, PT, R11, R18, PT ;  /* 0x000000120b00720c */ /* 0x000fc80003f21070 */
[----:B------:R-:W-:-:S13]  /*20e0*/  ISETP.LT.OR.EX P0, PT, R9, R16, !P0, P1 ;  /* 0x000000100900720c */ /* 0x000fda0004701710 */
.L_x_28:
[----:B------:R-:W-:Y:S05]  /*20f0*/  BSYNC B1 ;  /* 0x0000000000017941 */ /* 0x000fea0003800000 */
.L_x_26:
[----:B------:R-:W-:Y:S01]  /*2100*/  FSEL R14, R13, R14, P0 ;  /* 0x0000000e0d0e7208 */ /* 0x000fe20000000000 */
[----:B------:R-:W-:Y:S01]  /*2110*/  BSSY B1, `(.L_x_29) ;  /* 0x0000011000017945 */ /* 0x000fe20003800000 */
[----:B------:R-:W-:Y:S02]  /*2120*/  SEL R11, R11, R18, P0 ;  /* 0x000000120b0b7207 */ /* 0x000fe40000000000 */
[----:B------:R-:W-:Y:S02]  /*2130*/  FSETP.GTU.FTZ.AND P1, PT, |R14|, +INF , PT ;  /* 0x7f8000000e00780b */ /* 0x000fe40003f3c200 */
[----:B------:R-:W-:-:S11]  /*2140*/  SEL R16, R9, R16, P0 ;  /* 0x0000001009107207 */ /* 0x000fd60000000000 */
[----:B------:R-:W-:Y:S05]  /*2150*/  @P1 BRA `(.L_x_30) ;  /* 0x0000000000241947 */ /* 0x000fea0003800000 */
[CC--:B------:R-:W-:Y:S02]  /*2160*/  FSETP.NEU.FTZ.AND P2, PT, R14.reuse, R15.reuse, PT ;  /* 0x0000000f0e00720b */ /* 0x0c0fe40003f5d000 */
        /* <DEDUP_REMOVED lines=8> */
.L_x_30:
[----:B------:R-:W-:Y:S02]  /*21f0*/  FSETP.GTU.FTZ.AND P0, PT, |R15|, +INF , PT ;  /* 0x7f8000000f00780b */ /* 0x000fe40003f1c200 */
[----:B------:R-:W-:-:S04]  /*2200*/  ISETP.LT.U32.AND P1, PT, R11, R22, PT ;  /* 0x000000160b00720c */ /* 0x000fc80003f21070 */
[----:B------:R-:W-:-:S13]  /*2210*/  ISETP.LT.OR.EX P0, PT, R16, R17, !P0, P1 ;  /* 0x000000111000720c */ /* 0x000fda0004701710 */
.L_x_31:
[----:B------:R-:W-:Y:S05]  /*2220*/  BSYNC B1 ;  /* 0x0000000000017941 */ /* 0x000fea0003800000 */
.L_x_29:
        /* <DEDUP_REMOVED lines=15> */
.L_x_33:
[----:B------:R-:W-:Y:S02]  /*2320*/  FSETP.GTU.FTZ.AND P0, PT, |R10|, +INF , PT ;  /* 0x7f8000000a00780b */ /* 0x000fe40003f1c200 */
[----:B------:R-:W-:-:S04]  /*2330*/  ISETP.LT.U32.AND P1, PT, R6, R23, PT ;  /* 0x000000170600720c */ /* 0x000fc80003f21070 */
[----:B------:R-:W-:-:S13]  /*2340*/  ISETP.LT.OR.EX P0, PT, R16, R3, !P0, P1 ;  /* 0x000000031000720c */ /* 0x000fda0004701710 */
.L_x_34:
[----:B------:R-:W-:Y:S05]  /*2350*/  BSYNC B1 ;  /* 0x0000000000017941 */ /* 0x000fea0003800000 */
.L_x_32:
[----:B------:R-:W-:Y:S02]  /*2360*/  SEL R6, R6, R23, P0 ;  /* 0x0000001706067207 */ /* 0x000fe40000000000 */
[----:B------:R-:W-:Y:S02]  /*2370*/  SEL R3, R16, R3, P0 ;  /* 0x0000000310037207 */ /* 0x000fe40000000000 */
[----:B------:R-:W-:Y:S01]  /*2380*/  FSEL R11, R15, R10, P0 ;  /* 0x0000000a0f0b7208 */ /* 0x000fe20000000000 */
[----:B------:R-:W-:Y:S06]  /*2390*/  BRA `(.L_x_2) ;  /* 0x000000b800887947 */ /* 0x000fec0003800000 */
.L_x_3:
[----:B------:R-:W0:Y:S08]  /*23a0*/  LDC R17, c[0x0][0x398] ;  /* 0x0000e600ff117b82 */ /* 0x000e300000000800 */
[----:B------:R-:W1:Y:S01]  /*23b0*/  LDC R14, c[0x0][0x268] ;  /* 0x00009a00ff0e7b82 */ /* 0x000e620000000800 */
[----:B0-----:R-:W-:-:S04]  /*23c0*/  SHF.R.U32.HI R17, RZ, 0x2, R17 ;  /* 0x00000002ff117819 */ /* 0x001fc80000011611 */
[----:B------:R-:W-:Y:S02]  /*23d0*/  ISETP.NE.AND P0, PT, R17, 0x1, PT ;  /* 0x000000011100780c */ /* 0x000fe40003f05270 */
[----:B-1----:R-:W-:-:S13]  /*23e0*/  ISETP.EQ.AND P1, PT, R14, 0x1, PT ;  /* 0x000000010e00780c */ /* 0x002fda0003f22270 */
[----:B------:R-:W-:Y:S05]  /*23f0*/  @!P0 BRA P1, `(.L_x_35) ;  /* 0x000000a800088947 */ /* 0x000fea0000800000 */
[----:B------:R-:W0:Y:S01]  /*2400*/  LDC R15, c[0x0][0x218] ;  /* 0x00008600ff0f7b82 */ /* 0x000e220000000800 */
[----:B------:R-:W-:Y:S01]  /*2410*/  ISETP.NE.AND P0, PT, R14, 0x1, PT ;  /* 0x000000010e00780c */ /* 0x000fe20003f05270 */
[----:B------:R-:W-:Y:S01]  /*2420*/  ULDC UR4, c[0x0][0x234] ;  /* 0x00008d0000047ab9 */ /* 0x000fe20000000800 */
[----:B------:R-:W-:Y:S02]  /*2430*/  IMAD.MOV.U32 R2, RZ, RZ, R19 ;  /* 0x000000ffff027224 */ /* 0x000fe400078e0013 */
[----:B------:R-:W-:-:S03]  /*2440*/  IMAD.U32 R18, RZ, RZ, UR4 ;  /* 0x00000004ff127e24 */ /* 0x000fc6000f8e00ff */
[----:B------:R-:W1:Y:S01]  /*2450*/  LDC R12, c[0x0][0x220] ;  /* 0x00008800ff0c7b82 */ /* 0x000e620000000800 */
[----:B------:R-:W-:-:S07]  /*2460*/  IMAD R6, R18, 0x3, R19 ;  /* 0x0000000312067824 */ /* 0x000fce00078e0213 */
[----:B------:R-:W2:Y:S01]  /*2470*/  LDC R9, c[0x0][0x224] ;  /* 0x00008900ff097b82 */ /* 0x000ea20000000800 */
[----:B0-----:R-:W-:Y:S02]  /*2480*/  IMAD.MOV.U32 R16, RZ, RZ, R15 ;  /* 0x000000ffff107224 */ /* 0x001fe400078e000f */
[----:B-1----:R-:W-:Y:S01]  /*2490*/  IMAD.MOV.U32 R3, RZ, RZ, R12 ;  /* 0x000000ffff037224 */ /* 0x002fe200078e000c */
[----:B--2---:R-:W-:Y:S01]  /*24a0*/  MOV R4, R9 ;  /* 0x0000000900047202 */ /* 0x004fe20000000f00 */
[----:B------:R-:W-:Y:S06]  /*24b0*/  @!P0 BRA `(.L_x_36) ;  /* 0x0000009400688947 */ /* 0x000fec0003800000 */
[----:B------:R-:W-:Y:S01]  /*24c0*/  ISETP.GE.U32.AND P0, PT, R6, R23, PT ;  /* 0x000000170600720c */ /* 0x000fe20003f06070 */
[----:B------:R-:W-:Y:S01]  /*24d0*/  BSSY B1, `(.L_x_37) ;  /* 0x000045e000017945 */ /* 0x000fe20003800000 */
[----:B------:R-:W-:Y:S01]  /*24e0*/  IMAD.MOV.U32 R5, RZ, RZ, R15 ;  /* 0x000000ffff057224 */ /* 0x000fe200078e000f */
[----:B------:R-:W-:Y:S01]  /*24f0*/  MOV R13, R9 ;  /* 0x00000009000d7202 */ /* 0x000fe20000000f00 */
[--C-:B------:R-:W-:Y:S02]  /*2500*/  IMAD.MOV.U32 R6, RZ, RZ, R12.reuse ;  /* 0x000000ffff067224 */ /* 0x100fe400078e000c */
[----:B------:R-:W-:Y:S02]  /*2510*/  IMAD.MOV.U32 R7, RZ, RZ, R9 ;  /* 0x000000ffff077224 */ /* 0x000fe400078e0009 */
[----:B------:R-:W-:Y:S02]  /*2520*/  IMAD.MOV.U32 R8, RZ, RZ, R12 ;  /* 0x000000ffff087224 */ /* 0x000fe400078e000c */
[----:B------:R-:W-:-:S02]  /*2530*/  IMAD.MOV.U32 R10, RZ, RZ, R15 ;  /* 0x000000ffff0a7224 */ /* 0x000fc400078e000f */
[----:B------:R-:W-:Y:S01]  /*2540*/  IMAD.MOV.U32 R11, RZ, RZ, R15 ;  /* 0x000000ffff0b7224 */ /* 0x000fe200078e000f */
[----:B------:R-:W-:Y:S06]  /*2550*/  @P0 BRA `(.L_x_38) ;  /* 0x0000004400540947 */ /* 0x000fec0003800000 */
[----:B------:R-:W-:Y:S01]  /*2560*/  ISETP.NE.AND P1, PT, R14, RZ, PT ;  /* 0x000000ff0e00720c */ /* 0x000fe20003f25270 */
[--C-:B------:R-:W-:Y:S01]  /*2570*/  IMAD.MOV.U32 R6, RZ, RZ, R12.reuse ;  /* 0x000000ffff067224 */ /* 0x100fe200078e000c */
[----:B------:R-:W-:Y:S01]  /*2580*/  MOV R11, R15 ;  /* 0x0000000f000b7202 */ /* 0x000fe20000000f00 */
[----:B------:R-:W-:Y:S02]  /*2590*/  IMAD.MOV.U32 R8, RZ, RZ, R12 ;  /* 0x000000ffff087224 */ /* 0x000fe400078e000c */
[--C-:B------:R-:W-:Y:S02]  /*25a0*/  IMAD.MOV.U32 R7, RZ, RZ, R9.reuse ;  /* 0x000000ffff077224 */ /* 0x100fe400078e0009 */
[----:B------:R-:W-:Y:S02]  /*25b0*/  IMAD.MOV.U32 R13, RZ, RZ, R9 ;  /* 0x000000ffff0d7224 */ /* 0x000fe400078e0009 */
[--C-:B------:R-:W-:Y:S02]  /*25c0*/  IMAD.MOV.U32 R5, RZ, RZ, R15.reuse ;  /* 0x000000ffff057224 */ /* 0x100fe400078e000f */
[----:B------:R-:W-:-:S07]  /*25d0*/  IMAD.MOV.U32 R10, RZ, RZ, R15 ;  /* 0x000000ffff0a7224 */ /* 0x000fce00078e000f */
.L_x_52:
[----:B------:R-:W-:Y:S01]  /*25e0*/  ULDC UR4, c[0x0][0x398] ;  /* 0x0000e60000047ab9 */ /* 0x000fe20000000800 */
        /* <DEDUP_REMOVED lines=45> */
[----:B------:R-:W-:Y:S01]  /*28c0*/  ULDC.64 UR30, c[0x0][0x270] ;  /* 0x00009c00001e7ab9 */ /* 0x000fe20000000a00 */
[----:B------:R-:W-:Y:S01]  /*28d0*/  ULDC.64 UR32, c[0x0][0x278] ;  /* 0x00009e0000207ab9 */ /* 0x000fe20000000a00 */
[----:B------:R-:W-:Y:S01]  /*28e0*/  ULDC.64 UR34, c[0x0][0x288] ;  /* 0x0000a20000227ab9 */ /* 0x000fe20000000a00 */
[----:B------:R-:W-:-:S02]  /*28f0*/  IMAD.MOV.U32 R22, RZ, RZ, RZ ;  /* 0x000000ffff167224 */ /* 0x000fc400078e00ff */
[----:B------:R-:W-:Y:S01]  /*2900*/  IMAD.MOV.U32 R17, RZ, RZ, RZ ;  /* 0x000000ffff117224 */ /* 0x000fe200078e00ff */
[----:B------:R-:W-:Y:S06]  /*2910*/  @!P1 BRA `(.L_x_39) ;  /* 0x0000000c00b09947 */ /* 0x000fec0003800000 */
[----:B------:R-:W0:Y:S01]  /*2920*/  LDC.64 R14, c[0x0][0x268] ;  /* 0x00009a00ff0e7b82 */ /* 0x000e220000000a00 */
[----:B------:R-:W-:Y:S02]  /*2930*/  IMAD.MOV.U32 R18, RZ, RZ, RZ ;  /* 0x000000ffff127224 */ /* 0x000fe400078e00ff */
[----:B------:R-:W-:Y:S02]  /*2940*/  IMAD.MOV.U32 R19, RZ, RZ, R2 ;  /* 0x000000ffff137224 */ /* 0x000fe400078e0002 */
[----:B------:R-:W-:-:S05]  /*2950*/  IMAD.HI.U32 R17, R2, UR30, R18 ;  /* 0x0000001e02117c27 */ /* 0x000fca000f8e0012 */
[----:B------:R-:W-:-:S05]  /*2960*/  SHF.R.U32.HI R19, RZ, UR31, R17 ;  /* 0x0000001fff137c19 */ /* 0x000fca0008011611 */
[----:B------:R-:W-:Y:S01]  /*2970*/  IMAD.MOV R17, RZ, RZ, -R19 ;  /* 0x000000ffff117224 */ /* 0x000fe200078e0a13 */
[----:B0-----:R-:W-:-:S03]  /*2980*/  ISETP.NE.AND P0, PT, R14, 0x1, PT ;  /* 0x000000010e00780c */ /* 0x001fc60003f05270 */
[----:B------:R-:W-:-:S04]  /*2990*/  IMAD R15, R17, R15, R2 ;  /* 0x0000000f110f7224 */ /* 0x000fc800078e0202 */
[----:B------:R-:W-:-:S06]  /*29a0*/  IMAD R17, R15, UR4, RZ ;  /* 0x000000040f117c24 */ /* 0x000fcc000f8e02ff */
[----:B------:R-:W-:Y:S05]  /*29b0*/  @!P0 BRA `(.L_x_39) ;  /* 0x0000000c00888947 */ /* 0x000fea0003800000 */
[----:B------:R-:W-:Y:S01]  /*29c0*/  IMAD.MOV.U32 R18, RZ, RZ, RZ ;  /* 0x000000ffff127224 */ /* 0x000fe200078e00ff */
[----:B------:R-:W-:-:S03]  /*29d0*/  ISETP.NE.AND P0, PT, R14, 0x2, PT ;  /* 0x000000020e00780c */ /* 0x000fc60003f05270 */
[----:B------:R-:W-:-:S05]  /*29e0*/  IMAD.HI.U32 R15, R19, UR33, R18 ;  /* 0x00000021130f7c27 */ /* 0x000fca000f8e0012 */
[----:B------:R-:W-:-:S04]  /*29f0*/  SHF.R.U32.HI R23, RZ, UR45, R15 ;  /* 0x0000002dff177c19 */ /* 0x000fc8000801160f */
[----:B------:R-:W-:-:S05]  /*2a00*/  IADD3 R18, -R23, RZ, RZ ;  /* 0x000000ff17127210 */ /* 0x000fca0007ffe1ff */
[----:B------:R-:W-:-:S04]  /*2a10*/  IMAD R18, R18, UR32, R19 ;  /* 0x0000002012127c24 */ /* 0x000fc8000f8e0213 */
[----:B------:R-:W-:Y:S01]  /*2a20*/  IMAD R17, R18, UR44, R17 ;  /* 0x0000002c12117c24 */ /* 0x000fe2000f8e0211 */
[----:B------:R-:W-:Y:S06]  /*2a30*/  @!P0 BRA `(.L_x_39) ;  /* 0x0000000c00688947 */ /* 0x000fec0003800000 */
[----:B------:R-:W-:Y:S01]  /*2a40*/  IMAD.MOV.U32 R18, RZ, RZ, RZ ;  /* 0x000000ffff127224 */ /* 0x000fe200078e00ff */
[----:B------:R-:W-:Y:S01]  /*2a50*/  ISETP.NE.AND P0, PT, R14, 0x3, PT ;  /* 0x000000030e00780c */ /* 0x000fe20003f05270 */
[----:B------:R-:W-:Y:S02]  /*2a60*/  IMAD.MOV.U32 R19, RZ, RZ, R23 ;  /* 0x000000ffff137224 */ /* 0x000fe400078e0017 */
[----:B------:R-:W-:-:S05]  /*2a70*/  IMAD.HI.U32 R15, R23, UR34, R18 ;  /* 0x00000022170f7c27 */ /* 0x000fca000f8e0012 */
[----:B------:R-:W-:-:S05]  /*2a80*/  SHF.R.U32.HI R19, RZ, UR35, R15 ;  /* 0x00000023ff137c19 */ /* 0x000fca000801160f */
[----:B------:R-:W-:-:S04]  /*2a90*/  IMAD.MOV R18, RZ, RZ, -R19 ;  /* 0x000000ffff127224 */ /* 0x000fc800078e0a13 */
[----:B------:R-:W-:-:S04]  /*2aa0*/  IMAD R18, R18, UR43, R23 ;  /* 0x0000002b12127c24 */ /* 0x000fc8000f8e0217 */
[----:B------:R-:W-:Y:S01]  /*2ab0*/  IMAD R17, R18, UR42, R17 ;  /* 0x0000002a12117c24 */ /* 0x000fe2000f8e0211 */
[----:B------:R-:W-:Y:S06]  /*2ac0*/  @!P0 BRA `(.L_x_39) ;  /* 0x0000000c00448947 */ /* 0x000fec0003800000 */
[----:B------:R-:W-:Y:S01]  /*2ad0*/  IMAD.MOV.U32 R18, RZ, RZ, RZ ;  /* 0x000000ffff127224 */ /* 0x000fe200078e00ff */
[----:B------:R-:W-:Y:S01]  /*2ae0*/  ULDC.64 UR38, c[0x0][0x290] ;  /* 0x0000a40000267ab9 */ /* 0x000fe20000000a00 */
[----:B------:R-:W-:Y:S02]  /*2af0*/  ISETP.NE.AND P0, PT, R14, 0x4, PT ;  /* 0x000000040e00780c */ /* 0x000fe40003f05270 */
[----:B------:R-:W-:-:S05]  /*2b00*/  IMAD.HI.U32 R15, R19, UR39, R18 ;  /* 0x00000027130f7c27 */ /* 0x000fca000f8e0012 */
[----:B------:R-:W-:-:S05]  /*2b10*/  SHF.R.U32.HI R23, RZ, UR47, R15 ;  /* 0x0000002fff177c19 */ /* 0x000fca000801160f */
[----:B------:R-:W-:-:S04]  /*2b20*/  IMAD.MOV R18, RZ, RZ, -R23 ;  /* 0x000000ffff127224 */ /* 0x000fc800078e0a17 */
[----:B------:R-:W-:-:S04]  /*2b30*/  IMAD R18, R18, UR38, R19 ;  /* 0x0000002612127c24 */ /* 0x000fc8000f8e0213 */
[----:B------:R-:W-:Y:S01]  /*2b40*/  IMAD R17, R18, UR46, R17 ;  /* 0x0000002e12117c24 */ /* 0x000fe2000f8e0211 */
[----:B------:R-:W-:Y:S06]  /*2b50*/  @!P0 BRA `(.L_x_39) ;  /* 0x0000000c00208947 */ /* 0x000fec0003800000 */
[----:B------:R-:W-:Y:S01]  /*2b60*/  MOV R19, R23 ;  /* 0x0000001700137202 */ /* 0x000fe20000000f00 */
        /* <DEDUP_REMOVED lines=20> */
[----:B------:R-:W-:Y:S01]  /*2cb0*/  IMAD.MOV.U32 R19, RZ, RZ, R23 ;  /* 0x000000ffff137224 */ /* 0x000fe200078e0017 */
[----:B------:R-:W-:Y:S01]  /*2cc0*/  ISETP.NE.AND P0, PT, R14, 0x7, PT ;  /* 0x000000070e00780c */ /* 0x000fe20003f05270 */
[----:B------:R-:W-:-:S05]  /*2cd0*/  IMAD.HI.U32 R15, R23, UR38, R18 ;  /* 0x00000026170f7c27 */ /* 0x000fca000f8e0012 */
[----:B------:R-:W-:-:S05]  /*2ce0*/  SHF.R.U32.HI R19, RZ, UR39, R15 ;  /* 0x00000027ff137c19 */ /* 0x000fca000801160f */
[----:B------:R-:W-:-:S04]  /*2cf0*/  IMAD.MOV R18, RZ, RZ, -R19 ;  /* 0x000000ffff127224 */ /* 0x000fc800078e0a13 */
[----:B------:R-:W-:-:S04]  /*2d00*/  IMAD R18, R18, UR53, R23 ;  /* 0x0000003512127c24 */ /* 0x000fc8000f8e0217 */
[----:B------:R-:W-:Y:S01]  /*2d10*/  IMAD R17, R18, UR52, R17 ;  /* 0x0000003412117c24 */ /* 0x000fe2000f8e0211 */
[----:B------:R-:W-:Y:S06]  /*2d20*/  @!P0 BRA `(.L_x_39) ;  /* 0x0000000800ac8947 */ /* 0x000fec0003800000 */
[----:B------:R-:W-:Y:S01]  /*2d30*/  HFMA2.MMA R18, -RZ, RZ, 0, 0 ;  /* 0x00000000ff127435 */ /* 0x000fe200000001ff */
[----:B------:R-:W-:Y:S01]  /*2d40*/  ULDC.64 UR38, c[0x0][0x2c0] ;  /* 0x0000b00000267ab9 */ /* 0x000fe20000000a00 */
[----:B------:R-:W-:-:S08]  /*2d50*/  ISETP.NE.AND P0, PT, R14, 0x8, PT ;  /* 0x000000080e00780c */ /* 0x000fd00003f05270 */
        /* <DEDUP_REMOVED lines=25> */
[----:B------:R-:W-:Y:S01]  /*2ef0*/  MOV R18, RZ ;  /* 0x000000ff00127202 */ /* 0x000fe20000000f00 */
[----:B------:R-:W-:Y:S01]  /*2f00*/  IMAD.MOV.U32 R19, RZ, RZ, R23 ;  /* 0x000000ffff137224 */ /* 0x000fe200078e0017 */
        /* <DEDUP_REMOVED lines=23> */
[----:B------:R-:W-:-:S04]  /*3080*/  SHF.R.U32.HI R19, RZ, UR39, R15 ;  /* 0x00000027ff137c19 */ /* 0x000fc8000801160f */
[----:B------:R-:W-:-:S05]  /*3090*/  IADD3 R18, -R19, RZ, RZ ;  /* 0x000000ff13127210 */ /* 0x000fca0007ffe1ff */
        /* <DEDUP_REMOVED lines=104> */
[----:B------:R-:W-:-:S03]  /*3720*/  IADD3 R24, -R19, RZ, RZ ;  /* 0x000000ff13187210 */ /* 0x000fc60007ffe1ff */
[----:B------:R-:W0:Y:S01]  /*3730*/  @P0 LDC R23, c[0x0][0x38c] ;  /* 0x0000e300ff170b82 */ /* 0x000e220000000800 */
[----:B------:R-:W-:Y:S02]  /*3740*/  @P0 IMAD.MOV.U32 R18, RZ, RZ, RZ ;  /* 0x000000ffff120224 */ /* 0x000fe400078e00ff */
[----:B------:R-:W-:-:S05]  /*3750*/  IMAD R24, R24, UR38, R15 ;  /* 0x0000002618187c24 */ /* 0x000fca000f8e020f */
[----:B------:R-:W1:Y:S01]  /*3760*/  @P0 LDC.64 R14, c[0x0][0x390] ;  /* 0x0000e400ff0e0b82 */ /* 0x000e620000000a00 */
[----:B------:R-:W-:-:S07]  /*3770*/  IMAD R17, R24, UR25, R17 ;  /* 0x0000001918117c24 */ /* 0x000fce000f8e0211 */
[----:B------:R-:W2:Y:S01]  /*3780*/  @P0 LDC R25, c[0x0][0x3f8] ;  /* 0x0000fe00ff190b82 */ /* 0x000ea20000000800 */
[----:B-1----:R-:W-:-:S05]  /*3790*/  @P0 IMAD.HI.U32 R14, R19, R14, R18 ;  /* 0x0000000e130e0227 */ /* 0x002fca00078e0012 */
[----:B------:R-:W-:-:S05]  /*37a0*/  @P0 SHF.R.U32.HI R14, RZ, R15, R14 ;  /* 0x0000000fff0e0219 */ /* 0x000fca000001160e */
[----:B------:R-:W-:-:S04]  /*37b0*/  @P0 IMAD.MOV R18, RZ, RZ, -R14 ;  /* 0x000000ffff120224 */ /* 0x000fc800078e0a0e */
[----:B0-----:R-:W-:-:S04]  /*37c0*/  @P0 IMAD R18, R18, R23, R19 ;  /* 0x0000001712120224 */ /* 0x001fc800078e0213 */
[----:B--2---:R-:W-:-:S07]  /*37d0*/  @P0 IMAD R17, R18, R25, R17 ;  /* 0x0000001912110224 */ /* 0x004fce00078e0211 */
.L_x_39:
[----:B------:R-:W-:-:S04]  /*37e0*/  LOP3.LUT R15, R17, 0xfffffffc, RZ, 0xc0, !PT ;  /* 0xfffffffc110f7812 */ /* 0x000fc800078ec0ff */
[----:B------:R-:W-:-:S05]  /*37f0*/  IADD3 R14, P0, R20, R15, RZ ;  /* 0x0000000f140e7210 */ /* 0x000fca0007f1e0ff */
[----:B------:R-:W-:-:S05]  /*3800*/  IMAD.X R15, RZ, RZ, R21, P0 ;  /* 0x000000ffff0f7224 */ /* 0x000fca00000e0615 */
[----:B------:R0:W5:Y:S01]  /*3810*/  LDG.E R17, desc[UR36][R14.64] ;  /* 0x000000240e117981 */ /* 0x000162000c1e1900 */
[----:B------:R-:W-:Y:S05]  /*3820*/  @!P1 BRA `(.L_x_40) ;  /* 0x0000000c00b49947 */ /* 0x000fea0003800000 */
[----:B0-----:R-:W0:Y:S01]  /*3830*/  LDC.64 R14, c[0x0][0x268] ;  /* 0x00009a00ff0e7b82 */ /* 0x001e220000000a00 */
[----:B------:R-:W-:Y:S01]  /*3840*/  ULDC UR38, c[0x0][0x234] ;  /* 0x00008d0000267ab9 */ /* 0x000fe20000000800 */
[----:B------:R-:W-:Y:S02]  /*3850*/  IMAD.MOV.U32 R18, RZ, RZ, RZ ;  /* 0x000000ffff127224 */ /* 0x000fe400078e00ff */
[----:B------:R-:W-:-:S04]  /*3860*/  VIADD R19, R2, UR38 ;  /* 0x0000002602137c36 */ /* 0x000fc80008000000 */
[----:B------:R-:W-:-:S05]  /*3870*/  IMAD.HI.U32 R23, R19, UR30, R18 ;  /* 0x0000001e13177c27 */ /* 0x000fca000f8e0012 */
[----:B------:R-:W-:-:S05]  /*3880*/  SHF.R.U32.HI R23, RZ, UR31, R23 ;  /* 0x0000001fff177c19 */ /* 0x000fca0008011617 */
[----:B------:R-:W-:Y:S01]  /*3890*/  IMAD.MOV R18, RZ, RZ, -R23 ;  /* 0x000000ffff127224 */ /* 0x000fe200078e0a17 */
[----:B0-----:R-:W-:-:S03]  /*38a0*/  ISETP.NE.AND P0, PT, R14, 0x1, PT ;  /* 0x000000010e00780c */ /* 0x001fc60003f05270 */
[----:B------:R-:W-:-:S04]  /*38b0*/  IMAD R15, R15, R18, R19 ;  /* 0x000000120f0f7224 */ /* 0x000fc800078e0213 */
[----:B------:R-:W-:-:S06]  /*38c0*/  IMAD R22, R15, UR4, RZ ;  /* 0x000000040f167c24 */ /* 0x000fcc000f8e02ff */
[----:B------:R-:W-:Y:S05]  /*38d0*/  @!P0 BRA `(.L_x_40) ;  /* 0x0000000c00888947 */ /* 0x000fea0003800000 */
[----:B------:R-:W-:Y:S01]  /*38e0*/  MOV R18, RZ ;  /* 0x000000ff00127202 */ /* 0x000fe20000000f00 */
[----:B------:R-:W-:Y:S01]  /*38f0*/  IMAD.MOV.U32 R19, RZ, RZ, R23 ;  /* 0x000000ffff137224 */ /* 0x000fe200078e0017 */
[----:B------:R-:W-:-:S03]  /*3900*/  ISETP.NE.AND P0, PT, R14, 0x2, PT ;  /* 0x000000020e00780c */ /* 0x000fc60003f05270 */
[----:B------:R-:W-:-:S05]  /*3910*/  IMAD.HI.U32 R15, R23, UR33, R18 ;  /* 0x00000021170f7c27 */ /* 0x000fca000f8e0012 */
[----:B------:R-:W-:-:S05]  /*3920*/  SHF.R.U32.HI R19, RZ, UR45, R15 ;  /* 0x0000002dff137c19 */ /* 0x000fca000801160f */
[----:B------:R-:W-:-:S04]  /*3930*/  IMAD.MOV R18, RZ, RZ, -R19 ;  /* 0x000000ffff127224 */ /* 0x000fc800078e0a13 */
[----:B------:R-:W-:-:S04]  /*3940*/  IMAD R23, R18, UR32, R23 ;  /* 0x0000002012177c24 */ /* 0x000fc8000f8e0217 */
[----:B------:R-:W-:Y:S01]  /*3950*/  IMAD R22, R23, UR44, R22 ;  /* 0x0000002c17167c24 */ /* 0x000fe2000f8e0216 */
[----:B------:R-:W-:Y:S06]  /*3960*/  @!P0 BRA `(.L_x_40) ;  /* 0x0000000c00648947 */ /* 0x000fec0003800000 */
[----:B------:R-:W-:Y:S01]  /*3970*/  IMAD.MOV.U32 R18, RZ, RZ, RZ ;  /* 0x000000ffff127224 */ /* 0x000fe200078e00ff */
        /* <DEDUP_REMOVED lines=87> */
[----:B------:R-:W-:Y:S01]  /*3ef0*/  IMAD.HI.U32 R15, R23, UR39, R18 ;  /* 0x00000027170f7c27 */ /* 0x000fe2000f8e0012 */
[----:B------:R-:W-:-:S04]  /*3f00*/  ULDC UR39, c[0x0][0x2f8] ;  /* 0x0000be0000277ab9 */ /* 0x000fc80000000800 */
        /* <DEDUP_REMOVED lines=109> */
[----:B------:R-:W-:Y:S01]  /*45e0*/  ISETP.NE.AND P0, PT, R14, 0x18, PT ;  /* 0x000000180e00780c */ /* 0x000fe20003f05270 */
[----:B------:R-:W-:Y:S01]  /*45f0*/  IMAD.MOV.U32 R18, RZ, RZ, RZ ;  /* 0x000000ffff127224 */ /* 0x000fe200078e00ff */
[----:B------:R-:W-:Y:S01]  /*4600*/  MOV R19, R24 ;  /* 0x0000001800137202 */ /* 0x000fe20000000f00 */
[----:B------:R-:W-:Y:S02]  /*4610*/  ULDC.64 UR38, c[0x0][0x380] ;  /* 0x0000e00000267ab9 */ /* 0x000fe40000000a00 */
[----:B------:R-:W-:-:S05]  /*4620*/  IMAD.HI.U32 R18, R24, UR39, R18 ;  /* 0x0000002718127c27 */ /* 0x000fca000f8e0012 */
[----:B------:R-:W-:-:S03]  /*4630*/  SHF.R.U32.HI R19, RZ, UR24, R18 ;  /* 0x00000018ff137c19 */ /* 0x000fc60008011612 */
[----:B------:R-:W0:Y:S01]  /*4640*/  @P0 LDC.64 R14, c[0x0][0x390] ;  /* 0x0000e400ff0e0b82 */ /* 0x000e220000000a00 */
[----:B------:R-:W-:Y:S02]  /*4650*/  @P0 IMAD.MOV.U32 R18, RZ, RZ, RZ ;  /* 0x000000ffff120224 */ /* 0x000fe400078e00ff */
[----:B------:R-:W-:-:S04]  /*4660*/  IMAD.MOV R23, RZ, RZ, -R19 ;  /* 0x000000ffff177224 */ /* 0x000fc800078e0a13 */
[----:B------:R-:W-:Y:S01]  /*4670*/  IMAD R23, R23, UR38, R24 ;  /* 0x0000002617177c24 */ /* 0x000fe2000f8e0218 */
[----:B------:R-:W1:Y:S03]  /*4680*/  @P0 LDC R25, c[0x0][0x3f8] ;  /* 0x0000fe00ff190b82 */ /* 0x000e660000000800 */
[----:B------:R-:W-:-:S05]  /*4690*/  IMAD R22, R23, UR25, R22 ;  /* 0x0000001917167c24 */ /* 0x000fca000f8e0216 */
[----:B------:R-:W2:Y:S01]  /*46a0*/  @P0 LDC R24, c[0x0][0x38c] ;  /* 0x0000e300ff180b82 */ /* 0x000ea20000000800 */
[----:B0-----:R-:W-:-:S05]  /*46b0*/  @P0 IMAD.HI.U32 R14, R19, R14, R18 ;  /* 0x0000000e130e0227 */ /* 0x001fca00078e0012 */
[----:B------:R-:W-:-:S05]  /*46c0*/  @P0 SHF.R.U32.HI R14, RZ, R15, R14 ;  /* 0x0000000fff0e0219 */ /* 0x000fca000001160e */
[----:B------:R-:W-:-:S04]  /*46d0*/  @P0 IMAD.MOV R15, RZ, RZ, -R14 ;  /* 0x000000ffff0f0224 */ /* 0x000fc800078e0a0e */
[----:B--2---:R-:W-:-:S04]  /*46e0*/  @P0 IMAD R19, R24, R15, R19 ;  /* 0x0000000f18130224 */ /* 0x004fc800078e0213 */
[----:B-1----:R-:W-:-:S07]  /*46f0*/  @P0 IMAD R22, R19, R25, R22 ;  /* 0x0000001913160224 */ /* 0x002fce00078e0216 */
.L_x_40:
[----:B0-----:R-:W-:Y:S01]  /*4700*/  LOP3.LUT R15, R22, 0xfffffffc, RZ, 0xc0, !PT ;  /* 0xfffffffc160f7812 */ /* 0x001fe200078ec0ff */
[----:B------:R-:W-:Y:S02]  /*4710*/  ULDC UR38, c[0x0][0x234] ;  /* 0x00008d0000267ab9 */ /* 0x000fe40000000800 */
[----:B------:R-:W-:Y:S01]  /*4720*/  IMAD.U32 R18, RZ, RZ, UR38 ;  /* 0x00000026ff127e24 */ /* 0x000fe2000f8e00ff */
[----:B------:R-:W-:-:S05]  /*4730*/  IADD3 R14, P0, R20, R15, RZ ;  /* 0x0000000f140e7210 */ /* 0x000fca0007f1e0ff */
[----:B------:R-:W-:-:S05]  /*4740*/  IMAD.X R15, RZ, RZ, R21, P0 ;  /* 0x000000ffff0f7224 */ /* 0x000fca00000e0615 */
[----:B------:R0:W5:Y:S01]  /*4750*/  LDG.E R19, desc[UR36][R14.64] ;  /* 0x000000240e137981 */ /* 0x000162000c1e1900 */
[----:B------:R-:W-:Y:S01]  /*4760*/  IMAD.MOV.U32 R24, RZ, RZ, RZ ;  /* 0x000000ffff187224 */ /* 0x000fe200078e00ff */
[----:B------:R-:W-:Y:S01]  /*4770*/  MOV R22, RZ ;  /* 0x000000ff00167202 */ /* 0x000fe20000000f00 */
[----:B------:R-:W-:Y:S01]  /*4780*/  IMAD.IADD R23, R2, 0x1, R18 ;  /* 0x0000000102177824 */ /* 0x000fe200078e0212 */
[----:B------:R-:W-:Y:S06]  /*4790*/  @!P1 BRA `(.L_x_41) ;  /* 0x0000000c00b09947 */ /* 0x000fec0003800000 */
[----:B0-----:R-:W0:Y:S01]  /*47a0*/  LDC.64 R14, c[0x0][0x268] ;  /* 0x00009a00ff0e7b82 */ /* 0x001e220000000a00 */
[----:B------:R-:W-:Y:S02]  /*47b0*/  IMAD.IADD R27, R23, 0x1, R18 ;  /* 0x00000001171b7824 */ /* 0x000fe400078e0212 */
[----:B------:R-:W-:-:S04]  /*47c0*/  IMAD.MOV.U32 R26, RZ, RZ, RZ ;  /* 0x000000ffff1a7224 */ /* 0x000fc800078e00ff */
        /* <DEDUP_REMOVED lines=8> */
[----:B------:R-:W-:Y:S01]  /*4850*/  ISETP.NE.AND P0, PT, R14, 0x2, PT ;  /* 0x000000020e00780c */ /* 0x000fe20003f05270 */
[----:B------:R-:W-:Y:S02]  /*4860*/  IMAD.MOV.U32 R27, RZ, RZ, R25 ;  /* 0x000000ffff1b7224 */ /* 0x000fe400078e0019 */
[----:B------:R-:W-:-:S05]  /*4870*/  IMAD.HI.U32 R27, R25, UR33, R26 ;  /* 0x00000021191b7c27 */ /* 0x000fca000f8e001a */
[----:B------:R-:W-:-:S04]  /*4880*/  SHF.R.U32.HI R27, RZ, UR45, R27 ;  /* 0x0000002dff1b7c19 */ /* 0x000fc8000801161b */
[----:B------:R-:W-:-:S05]  /*4890*/  IADD3 R26, -R27, RZ, RZ ;  /* 0x000000ff1b1a7210 */ /* 0x000fca0007ffe1ff */
        /* <DEDUP_REMOVED lines=209> */
[----:B------:R-:W-:-:S04]  /*55b0*/  @P0 IMAD.MOV.U32 R26, RZ, RZ, RZ ;  /* 0x000000ffff1a0224 */ /* 0x000fc800078e00ff */
[----:B0-----:R-:W-:-:S04]  /*55c0*/  @P0 IMAD.HI.U32 R14, R27, R14, R26 ;  /* 0x0000000e1b0e0227 */ /* 0x001fc800078e001a */
[----:B------:R-:W-:Y:S01]  /*55d0*/  IMAD.MOV R26, RZ, RZ, -R27 ;  /* 0x000000ffff1a7224 */ /* 0x000fe200078e0a1b */
[----:B------:R-:W-:-:S03]  /*55e0*/  @P0 SHF.R.U32.HI R14, RZ, R15, R14 ;  /* 0x0000000fff0e0219 */ /* 0x000fc6000001160e */
[----:B------:R-:W-:Y:S02]  /*55f0*/  IMAD R25, R26, UR38, R25 ;  /* 0x000000261a197c24 */ /* 0x000fe4000f8e0219 */
[----:B------:R-:W0:Y:S01]  /*5600*/  @P0 LDC R26, c[0x0][0x38c] ;  /* 0x0000e300ff1a0b82 */ /* 0x000e220000000800 */
[----:B------:R-:W-:Y:S02]  /*5610*/  @P0 IMAD.MOV R15, RZ, RZ, -R14 ;  /* 0x000000ffff0f0224 */ /* 0x000fe400078e0a0e */
[----:B------:R-:W-:-:S05]  /*5620*/  IMAD R22, R25, UR25, R22 ;  /* 0x0000001919167c24 */ /* 0x000fca000f8e0216 */
[----:B------:R-:W1:Y:S01]  /*5630*/  @P0 LDC R14, c[0x0][0x3f8] ;  /* 0x0000fe00ff0e0b82 */ /* 0x000e620000000800 */
[----:B0-----:R-:W-:-:S04]  /*5640*/  @P0 IMAD R27, R26, R15, R27 ;  /* 0x0000000f1a1b0224 */ /* 0x001fc800078e021b */
[----:B-1----:R-:W-:-:S07]  /*5650*/  @P0 IMAD R22, R27, R14, R22 ;  /* 0x0000000e1b160224 */ /* 0x002fce00078e0216 */
.L_x_41:
[----:B0-----:R-:W-:-:S04]  /*5660*/  LOP3.LUT R15, R22, 0xfffffffc, RZ, 0xc0, !PT ;  /* 0xfffffffc160f7812 */ /* 0x001fc800078ec0ff */
[----:B------:R-:W-:-:S05]  /*5670*/  IADD3 R14, P0, R20, R15, RZ ;  /* 0x0000000f140e7210 */ /* 0x000fca0007f1e0ff */
[----:B------:R-:W-:-:S05]  /*5680*/  IMAD.X R15, RZ, RZ, R21, P0 ;  /* 0x000000ffff0f7224 */ /* 0x000fca00000e0615 */
[----:B------:R0:W5:Y:S01]  /*5690*/  LDG.E R22, desc[UR36][R14.64] ;  /* 0x000000240e167981 */ /* 0x000162000c1e1900 */
[----:B------:R-:W-:Y:S05]  /*56a0*/  @!P1 BRA `(.L_x_42) ;  /* 0x0000000c00b09947 */ /* 0x000fea0003800000 */
[----:B0-----:R-:W0:Y:S01]  /*56b0*/  LDC.64 R14, c[0x0][0x268] ;  /* 0x00009a00ff0e7b82 */ /* 0x001e220000000a00 */
[----:B------:R-:W-:Y:S01]  /*56c0*/  HFMA2.MMA R24, -RZ, RZ, 0, 0 ;  /* 0x00000000ff187435 */ /* 0x000fe200000001ff */
[----:B------:R-:W-:-:S09]  /*56d0*/  IMAD R25, R18, 0x2, R23 ;  /* 0x0000000212197824 */ /* 0x000fd200078e0217 */
        /* <DEDUP_REMOVED lines=43> */
[----:B------:R-:W-:Y:S01]  /*5990*/  MOV R26, RZ ;  /* 0x000000ff001a7202 */ /* 0x000fe20000000f00 */
[----:B------:R-:W-:Y:S01]  /*59a0*/  ULDC.64 UR30, c[0x0][0x2a8] ;  /* 0x0000aa00001e7ab9 */ /* 0x000fe20000000a00 */
        /* <DEDUP_REMOVED lines=45> */
[----:B------:R-:W-:Y:S01]  /*5c80*/  HFMA2.MMA R26, -RZ, RZ, 0, 0 ;  /* 0x00000000ff1a7435 */ /* 0x000fe200000001ff */
[----:B------:R-:W-:Y:S01]  /*5c90*/  IMAD.MOV.U32 R27, RZ, RZ, R15 ;  /* 0x000000ffff1b7224 */ /* 0x000fe200078e000f */
[----:B------:R-:W-:Y:S01]  /*5ca0*/  ULDC.64 UR30, c[0x0][0x2e8] ;  /* 0x0000ba00001e7ab9 */ /* 0x000fe20000000a00 */
[----:B------:R-:W-:-:S07]  /*5cb0*/  ISETP.NE.AND P0, PT, R14, 0xb, PT ;  /* 0x0000000b0e00780c */ /* 0x000fce0003f05270 */
        /* <DEDUP_REMOVED lines=8> */
[----:B------:R-:W-:Y:S01]  /*5d40*/  ULDC UR4, c[0x0][0x2f8] ;  /* 0x0000be0000047ab9 */ /* 0x000fe20000000800 */
[----:B------:R-:W-:Y:S01]  /*5d50*/  ISETP.NE.AND P0, PT, R14, 0xc, PT ;  /* 0x0000000c0e00780c */ /* 0x000fe20003f05270 */
        /* <DEDUP_REMOVED lines=113> */
[----:B------:R-:W-:Y:S01]  /*6470*/  ULDC.64 UR4, c[0x0][0x380] ;  /* 0x0000e00000047ab9 */ /* 0x000fe20000000a00 */
[----:B------:R-:W-:Y:S02]  /*6480*/  IMAD.MOV.U32 R15, RZ, RZ, R25 ;  /* 0x000000ffff0f7224 */ /* 0x000fe400078e0019 */
[----:B------:R-:W-:-:S05]  /*6490*/  IMAD.HI.U32 R26, R25, UR5, R14 ;  /* 0x00000005191a7c27 */ /* 0x000fca000f8e000e */
[----:B------:R-:W-:-:S03]  /*64a0*/  SHF.R.U32.HI R27, RZ, UR24, R26 ;  /* 0x00000018ff1b7c19 */ /* 0x000fc6000801161a */
[----:B------:R-:W0:Y:S01]  /*64b0*/  @P0 LDC.64 R14, c[0x0][0x390] ;  /* 0x0000e400ff0e0b82 */ /* 0x000e220000000a00 */
[----:B------:R-:W-:-:S04]  /*64c0*/  @P0 IMAD.MOV.U32 R26, RZ, RZ, RZ ;  /* 0x000000ffff1a0224 */ /* 0x000fc800078e00ff */
[C---:B0-----:R-:W-:Y:S01]  /*64d0*/  @P0 IMAD.HI.U32 R14, R27.reuse, R14, R26 ;  /* 0x0000000e1b0e0227 */ /* 0x041fe200078e001a */
[----:B------:R-:W-:-:S04]  /*64e0*/  IADD3 R26, -R27, RZ, RZ ;  /* 0x000000ff1b1a7210 */ /* 0x000fc80007ffe1ff */
[----:B------:R-:W-:Y:S01]  /*64f0*/  @P0 SHF.R.U32.HI R14, RZ, R15, R14 ;  /* 0x0000000fff0e0219 */ /* 0x000fe2000001160e */
[----:B------:R-:W-:Y:S02]  /*6500*/  IMAD R25, R26, UR4, R25 ;  /* 0x000000041a197c24 */ /* 0x000fe4000f8e0219 */
[----:B------:R-:W0:Y:S02]  /*6510*/  @P0 LDC R26, c[0x0][0x38c] ;  /* 0x0000e300ff1a0b82 */ /* 0x000e240000000800 */
[----:B------:R-:W-:Y:S02]  /*6520*/  @P0 IMAD.MOV R15, RZ, RZ, -R14 ;  /* 0x000000ffff0f0224 */ /* 0x000fe400078e0a0e */
[----:B------:R-:W-:-:S04]  /*6530*/  IMAD R24, R25, UR25, R24 ;  /* 0x0000001919187c24 */ /* 0x000fc8000f8e0218 */
[----:B------:R-:W1:Y:S01]  /*6540*/  @P0 LDC R14, c[0x0][0x3f8] ;  /* 0x0000fe00ff0e0b82 */ /* 0x000e620000000800 */
[----:B0-----:R-:W-:-:S04]  /*6550*/  @P0 IMAD R27, R26, R15, R27 ;  /* 0x0000000f1a1b0224 */ /* 0x001fc800078e021b */
[----:B-1----:R-:W-:-:S07]  /*6560*/  @P0 IMAD R24, R27, R14, R24 ;  /* 0x0000000e1b180224 */ /* 0x002fce00078e0218 */
.L_x_42:
[----:B------:R-:W-:-:S04]  /*6570*/  LOP3.LUT R25, R24, 0xfffffffc, RZ, 0xc0, !PT ;  /* 0xfffffffc18197812 */ /* 0x000fc800078ec0ff */
[----:B------:R-:W-:-:S05]  /*6580*/  IADD3 R24, P0, R20, R25, RZ ;  /* 0x0000001914187210 */ /* 0x000fca0007f1e0ff */
[----:B------:R-:W-:-:S05]  /*6590*/  IMAD.X R25, RZ, RZ, R21, P0 ;  /* 0x000000ffff197224 */ /* 0x000fca00000e0615 */
[----:B------:R1:W5:Y:S01]  /*65a0*/  LDG.E R24, desc[UR36][R24.64] ;  /* 0x0000002418187981 */ /* 0x000362000c1e1900 */
[C---:B------:R-:W-:Y:S01]  /*65b0*/  FSETP.GTU.FTZ.AND P2, PT, |R10|.reuse, +INF , PT ;  /* 0x7f8000000a00780b */ /* 0x040fe20003f5c200 */
[----:B------:R-:W-:Y:S03]  /*65c0*/  BSSY B2, `(.L_x_43) ;  /* 0x000001d000027945 */ /* 0x000fe60003800000 */
[----:B-----5:R-:W-:-:S09]  /*65d0*/  FSETP.NEU.OR P4, PT, R10, R17, P2 ;  /* 0x000000110a00720b */ /* 0x020fd2000178d400 */
[----:B------:R-:W-:Y:S02]  /*65e0*/  @!P2 ISETP.GE.U32.AND P0, PT, R6, R2, PT ;  /* 0x000000020600a20c */ /* 0x000fe40003f06070 */
[----:B------:R-:W-:Y:S02]  /*65f0*/  @!P2 FSETP.GT.FTZ.AND P3, PT, R10, R17, PT ;  /* 0x000000110a00a20b */ /* 0x000fe40003f74000 */
[----:B------:R-:W-:Y:S02]  /*6600*/  @!P2 ISETP.GE.AND.EX P0, PT, R7, RZ, PT, P0 ;  /* 0x000000ff0700a20c */ /* 0x000fe40003f06300 */
[----:B0-----:R-:W-:Y:S02]  /*6610*/  @!P2 SEL R14, RZ, 0xffffffff, !P3 ;  /* 0xffffffffff0ea807 */ /* 0x001fe40005800000 */
[----:B------:R-:W-:Y:S02]  /*6620*/  FSETP.GTU.FTZ.AND P3, PT, |R5|, +INF , PT ;  /* 0x7f8000000500780b */ /* 0x000fe40003f7c200 */
[----:B------:R-:W-:-:S02]  /*6630*/  @!P4 SEL R14, RZ, 0xffffffff, P0 ;  /* 0xffffffffff0ec807 */ /* 0x000fc40000000000 */
[----:B------:R-:W-:Y:S02]  /*6640*/  @P2 FSETP.GTU.FTZ.AND P4, PT, |R17|, +INF , PT ;  /* 0x7f8000001100280b */ /* 0x000fe40003f9c200 */
[----:B------:R-:W-:Y:S02]  /*6650*/  @!P2 LOP3.LUT R14, R14, 0x1, RZ, 0xc0, !PT ;  /* 0x000000010e0ea812 */ /* 0x000fe400078ec0ff */
[----:B------:R-:W-:Y:S02]  /*6660*/  @P2 ISETP.LT.U32.AND P5, PT, R6, R2, PT ;  /* 0x000000020600220c */ /* 0x000fe40003fa1070 */
[----:B------:R-:W-:Y:S02]  /*6670*/  @!P2 ISETP.EQ.U32.AND P0, PT, R14, 0x1, PT ;  /* 0x000000010e00a80c */ /* 0x000fe40003f02070 */
[----:B------:R-:W-:-:S04]  /*6680*/  @P2 ISETP.LT.OR.EX P0, PT, R7, RZ, !P4, P5 ;  /* 0x000000ff0700220c */ /* 0x000fc80006701750 */
[----:B------:R-:W-:Y:S02]  /*6690*/  SEL R6, R6, R2, P0 ;  /* 0x0000000206067207 */ /* 0x000fe40000000000 */
[----:B------:R-:W-:Y:S02]  /*66a0*/  FSEL R10, R10, R17, P0 ;  /* 0x000000110a0a7208 */ /* 0x000fe40000000000 */
[----:B------:R-:W-:Y:S01]  /*66b0*/  SEL R7, R7, RZ, P0 ;  /* 0x000000ff07077207 */ /* 0x000fe20000000000 */
[----:B-1----:R-:W-:Y:S06]  /*66c0*/  @P3 BRA `(.L_x_44) ;  /* 0x0000000000243947 */ /* 0x002fec0003800000 */
        /* <DEDUP_REMOVED lines=9> */
.L_x_44:
[----:B------:R-:W-:Y:S02]  /*6760*/  FSETP.GTU.FTZ.AND P0, PT, |R19|, +INF , PT ;  /* 0x7f8000001300780b */ /* 0x000fe40003f1c200 */
[----:B------:R-:W-:-:S04]  /*6770*/  ISETP.LT.U32.AND P2, PT, R3, R23, PT ;  /* 0x000000170300720c */ /* 0x000fc80003f41070 */
[----:B------:R-:W-:-:S13]  /*6780*/  ISETP.LT.OR.EX P0, PT, R4, RZ, !P0, P2 ;  /* 0x000000ff0400720c */ /* 0x000fda0004701720 */
.L_x_45:
[----:B------:R-:W-:Y:S05]  /*6790*/  BSYNC B2 ;  /* 0x0000000000027941 */ /* 0x000fea0003800000 */
.L_x_43:
[----:B------:R-:W-:Y:S01]  /*67a0*/  FSETP.GTU.FTZ.AND P2, PT, |R16|, +INF , PT ;  /* 0x7f8000001000780b */ /* 0x000fe20003f5c200 */
[----:B------:R-:W-:Y:S01]  /*67b0*/  BSSY B2, `(.L_x_46) ;  /* 0x0000012000027945 */ /* 0x000fe20003800000 */
[----:B------:R-:W-:Y:S01]  /*67c0*/  SEL R3, R3, R23, P0 ;  /* 0x0000001703037207 */ /* 0x000fe20000000000 */
[----:B------:R-:W-:Y:S01]  /*67d0*/  IMAD.IADD R23, R23, 0x1, R18 ;  /* 0x0000000117177824 */ /* 0x000fe200078e0212 */
[----:B------:R-:W-:Y:S02]  /*67e0*/  FSEL R5, R5, R19, P0 ;  /* 0x0000001305057208 */ /* 0x000fe40000000000 */
[----:B------:R-:W-:-:S07]  /*67f0*/  SEL R4, R4, RZ, P0 ;  /* 0x000000ff04047207 */ /* 0x000fce0000000000 */
[----:B------:R-:W-:Y:S05]  /*6800*/  @P2 BRA `(.L_x_47) ;  /* 0x0000000000242947 */ /* 0x000fea0003800000 */
[-C--:B------:R-:W-:Y:S02]  /*6810*/  FSETP.NEU.FTZ.AND P3, PT, R16, R22.reuse, PT ;  /* 0x000000161000720b */ /* 0x080fe40003f7d000 */
        /* <DEDUP_REMOVED lines=8> */
.L_x_47:
[----:B------:R-:W-:Y:S02]  /*68a0*/  FSETP.GTU.FTZ.AND P0, PT, |R22|, +INF , PT ;  /* 0x7f8000001600780b */ /* 0x000fe40003f1c200 */
[----:B------:R-:W-:-:S04]  /*68b0*/  ISETP.LT.U32.AND P2, PT, R8, R23, PT ;  /* 0x000000170800720c */ /* 0x000fc80003f41070 */
[----:B------:R-:W-:-:S13]  /*68c0*/  ISETP.LT.OR.EX P0, PT, R9, RZ, !P0, P2 ;  /* 0x000000ff0900720c */ /* 0x000fda0004701720 */
.L_x_48:
[----:B------:R-:W-:Y:S05]  /*68d0*/  BSYNC B2 ;  /* 0x0000000000027941 */ /* 0x000fea0003800000 */
.L_x_46:
[----:B------:R-:W-:Y:S01]  /*68e0*/  FSETP.GTU.FTZ.AND P2, PT, |R11|, +INF , PT ;  /* 0x7f8000000b00780b */ /* 0x000fe20003f5c200 */
[----:B------:R-:W-:Y:S01]  /*68f0*/  BSSY B2, `(.L_x_49) ;  /* 0x0000012000027945 */ /* 0x000fe20003800000 */
[----:B------:R-:W-:Y:S01]  /*6900*/  FSEL R16, R16, R22, P0 ;  /* 0x0000001610107208 */ /* 0x000fe20000000000 */
[----:B------:R-:W-:Y:S01]  /*6910*/  IMAD.IADD R15, R23, 0x1, R18 ;  /* 0x00000001170f7824 */ /* 0x000fe200078e0212 */
        /* <DEDUP_REMOVED lines=12> */
.L_x_50:
[----:B------:R-:W-:Y:S02]  /*69e0*/  FSETP.GTU.FTZ.AND P0, PT, |R24|, +INF , PT ;  /* 0x7f8000001800780b */ /* 0x000fe40003f1c200 */
[----:B------:R-:W-:-:S04]  /*69f0*/  ISETP.LT.U32.AND P2, PT, R12, R15, PT ;  /* 0x0000000f0c00720c */ /* 0x000fc80003f41070 */
[----:B------:R-:W-:-:S13]  /*6a00*/  ISETP.LT.OR.EX P0, PT, R13, RZ, !P0, P2 ;  /* 0x000000ff0d00720c */ /* 0x000fda0004701720 */
.L_x_51:
[----:B------:R-:W-:Y:S05]  /*6a10*/  BSYNC B2 ;  /* 0x0000000000027941 */ /* 0x000fea0003800000 */
.L_x_49:
[----:B------:R-:W-:Y:S01]  /*6a20*/  IMAD.IADD R2, R15, 0x1, R18 ;  /* 0x000000010f027824 */ /* 0x000fe200078e0212 */
[----:B------:R-:W-:Y:S01]  /*6a30*/  ULDC UR4, c[0x0][0x22c] ;  /* 0x00008b0000047ab9 */ /* 0x000fe20000000800 */
[----:B------:R-:W-:Y:S02]  /*6a40*/  SEL R12, R12, R15, P0 ;  /* 0x0000000f0c0c7207 */ /* 0x000fe40000000000 */
[----:B------:R-:W-:Y:S01]  /*6a50*/  IMAD R14, R18, 0x3, R2 ;  /* 0x00000003120e7824 */ /* 0x000fe200078e0202 */
[----:B------:R-:W-:Y:S02]  /*6a60*/  MOV R23, UR4 ;  /* 0x0000000400177c02 */ /* 0x000fe40008000f00 */
[----:B------:R-:W-:Y:S02]  /*6a70*/  FSEL R11, R11, R24, P0 ;  /* 0x000000180b0b7208 */ /* 0x000fe40000000000 */
[----:B------:R-:W-:Y:S02]  /*6a80*/  ISETP.GE.U32.AND P2, PT, R14, R23, PT ;  /* 0x000000170e00720c */ /* 0x000fe40003f46070 */
[----:B------:R-:W-:-:S11]  /*6a90*/  SEL R13, R13, RZ, P0 ;  /* 0x000000ff0d0d7207 */ /* 0x000fd60000000000 */
[----:B------:R-:W-:Y:S05]  /*6aa0*/  @!P2 BRA `(.L_x_52) ;  /* 0xffffffb800cca947 */ /* 0x000fea000383ffff */
.L_x_38:
[----:B------:R-:W-:Y:S05]  /*6ab0*/  BSYNC B1 ;  /* 0x0000000000017941 */ /* 0x000fea0003800000 */
.L_x_37:
[----:B------:R-:W-:Y:S01]  /*6ac0*/  ISETP.GE.U32.AND P0, PT, R2, R23, PT ;  /* 0x000000170200720c */ /* 0x000fe20003f06070 */
[----:B------:R-:W-:-:S12]  /*6ad0*/  BSSY B1, `(.L_x_53) ;  /* 0x0000466000017945 */ /* 0x000fd80003800000 */
[----:B------:R-:W-:Y:S05]  /*6ae0*/  @P0 BRA `(.L_x_54) ;  /* 0x0000004400900947 */ /* 0x000fea0003800000 */
[----:B------:R-:W0:Y:S01]  /*6af0*/  LDC R25, c[0x0][0x268] ;  /* 0x00009a00ff197b82 */ /* 0x000e220000000800 */
[----:B------:R-:W-:Y:S01]  /*6b00*/  IMAD.MOV.U32 R17, RZ, RZ, RZ ;  /* 0x000000ffff117224 */ /* 0x000fe200078e00ff */
[----:B0-----:R-:W-:-:S13]  /*6b10*/  ISETP.NE.AND P1, PT, R25, RZ, PT ;  /* 0x000000ff1900720c */ /* 0x001fda0003f25270 */
[----:B------:R-:W-:Y:S05]  /*6b20*/  @!P1 BRA `(.L_x_55) ;  /* 0x0000001000449947 */ /* 0x000fea0003800000 */
        /* <DEDUP_REMOVED lines=8> */
[----:B------:R-:W-:Y:S01]  /*6bb0*/  IMAD R17, R17, UR4, R2 ;  /* 0x0000000411117c24 */ /* 0x000fe2000f8e0202 */
[----:B------:R-:W-:-:S03]  /*6bc0*/  ULDC UR4, c[0x0][0x398] ;  /* 0x0000e60000047ab9 */ /* 0x000fc60000000800 */
[----:B------:R-:W-:Y:S01]  /*6bd0*/  IMAD R17, R17, UR4, RZ ;  /* 0x0000000411117c24 */ /* 0x000fe2000f8e02ff */
        /* <DEDUP_REMOVED lines=250> */
[----:B------:R-:W-:Y:S02]  /*7b80*/  IMAD.MOV R14, RZ, RZ, -R27 ;  /* 0x000000ffff0e7224 */ /* 0x000fe400078e0a1b */
[----:B------:R-:W-:Y:S02]  /*7b90*/  @P2 IMAD.MOV.U32 R26, RZ, RZ, RZ ;  /* 0x000000ffff1a2224 */ /* 0x000fe400078e00ff */
[----:B------:R-:W-:-:S04]  /*7ba0*/  IMAD R14, R14, UR6, R15 ;  /* 0x000000060e0e7c24 */ /* 0x000fc8000f8e020f */
[----:B------:R-:W-:Y:S02]  /*7bb0*/  IMAD R17, R14, UR4, R17 ;  /* 0x000000040e117c24 */ /* 0x000fe4000f8e0211 */
[----:B------:R-:W0:Y:S02]  /*7bc0*/  @P2 LDC.64 R14, c[0x0][0x390] ;  /* 0x0000e400ff0e2b82 */ /* 0x000e240000000a00 */
[----:B0-----:R-:W-:-:S05]  /*7bd0*/  @P2 IMAD.HI.U32 R14, R27, R14, R26 ;  /* 0x0000000e1b0e2227 */ /* 0x001fca00078e001a */
[----:B------:R-:W-:Y:S02]  /*7be0*/  @P2 SHF.R.U32.HI R14, RZ, R15, R14 ;  /* 0x0000000fff0e2219 */ /* 0x000fe4000001160e */
[----:B------:R-:W0:Y:S03]  /*7bf0*/  @P2 LDC R15, c[0x0][0x38c] ;  /* 0x0000e300ff0f2b82 */ /* 0x000e260000000800 */
[----:B------:R-:W-:-:S05]  /*7c00*/  @P2 IMAD.MOV R26, RZ, RZ, -R14 ;  /* 0x000000ffff1a2224 */ /* 0x000fca00078e0a0e */
[----:B------:R-:W1:Y:S01]  /*7c10*/  @P2 LDC R14, c[0x0][0x3f8] ;  /* 0x0000fe00ff0e2b82 */ /* 0x000e620000000800 */
[----:B0-----:R-:W-:-:S04]  /*7c20*/  @P2 IMAD R26, R15, R26, R27 ;  /* 0x0000001a0f1a2224 */ /* 0x001fc800078e021b */
[----:B-1----:R-:W-:-:S07]  /*7c30*/  @P2 IMAD R17, R26, R14, R17 ;  /* 0x0000000e1a112224 */ /* 0x002fce00078e0211 */
.L_x_55:
[----:B------:R-:W-:-:S04]  /*7c40*/  LOP3.LUT R15, R17, 0xfffffffc, RZ, 0xc0, !PT ;  /* 0xfffffffc110f7812 */ /* 0x000fc800078ec0ff */
[----:B------:R-:W-:-:S05]  /*7c50*/  IADD3 R14, P2, R20, R15, RZ ;  /* 0x0000000f140e7210 */ /* 0x000fca0007f5e0ff */
[----:B------:R-:W-:-:S05]  /*7c60*/  IMAD.X R15, RZ, RZ, R21, P2 ;  /* 0x000000ffff0f7224 */ /* 0x000fca00010e0615 */
[----:B------:R0:W5:Y:S01]  /*7c70*/  LDG.E R17, desc[UR36][R14.64] ;  /* 0x000000240e117981 */ /* 0x000162000c1e1900 */
[----:B------:R-:W-:-:S04]  /*7c80*/  IADD3 R27, R2, R18, RZ ;  /* 0x00000012021b7210 */ /* 0x000fc80007ffe0ff */
[----:B------:R-:W-:-:S13]  /*7c90*/  ISETP.GE.U32.AND P2, PT, R27, R23, PT ;  /* 0x000000171b00720c */ /* 0x000fda0003f46070 */
[----:B0-----:R-:W-:Y:S05]  /*7ca0*/  @P2 BRA `(.L_x_54) ;  /* 0x0000003400202947 */ /* 0x001fea0003800000 */
[----:B------:R-:W-:Y:S01]  /*7cb0*/  IMAD.MOV.U32 R19, RZ, RZ, RZ ;  /* 0x000000ffff137224 */ /* 0x000fe200078e00ff */
        /* <DEDUP_REMOVED lines=23> */
[----:B------:R-:W-:Y:S01]  /*7e30*/  HFMA2.MMA R28, -RZ, RZ, 0, 0 ;  /* 0x00000000ff1c7435 */ /* 0x000fe200000001ff */
[----:B------:R-:W-:Y:S01]  /*7e40*/  ULDC.64 UR4, c[0x0][0x288] ;  /* 0x0000a20000047ab9 */ /* 0x000fe20000000a00 */
[----:B------:R-:W-:-:S08]  /*7e50*/  ISETP.NE.AND P2, PT, R25, 0x3, PT ;  /* 0x000000031900780c */ /* 0x000fd00003f45270 */
        /* <DEDUP_REMOVED lines=30> */
[----:B------:R-:W-:Y:S01]  /*8040*/  MOV R14, RZ ;  /* 0x000000ff000e7202 */ /* 0x000fe20000000f00 */
[----:B------:R-:W-:Y:S01]  /*8050*/  ULDC.64 UR6, c[0x0][0x2a8] ;  /* 0x0000aa0000067ab9 */ /* 0x000fe20000000a00 */
[----:B------:R-:W-:Y:S01]  /*8060*/  ULDC UR4, c[0x0][0x2b0] ;  /* 0x0000ac0000047ab9 */ /* 0x000fe20000000800 */
[----:B------:R-:W-:Y:S02]  /*8070*/  ISETP.NE.AND P2, PT, R25, 0x6, PT ;  /* 0x000000061900780c */ /* 0x000fe40003f45270 */
        /* <DEDUP_REMOVED lines=213> */
.L_x_56:
[----:B------:R-:W-:-:S04]  /*8dd0*/  LOP3.LUT R15, R19, 0xfffffffc, RZ, 0xc0, !PT ;  /* 0xfffffffc130f7812 */ /* 0x000fc800078ec0ff */
[----:B------:R-:W-:-:S05]  /*8de0*/  IADD3 R14, P2, R20, R15, RZ ;  /* 0x0000000f140e7210 */ /* 0x000fca0007f5e0ff */
[----:B------:R-:W-:-:S05]  /*8df0*/  IMAD.X R15, RZ, RZ, R21, P2 ;  /* 0x000000ffff0f7224 */ /* 0x000fca00010e0615 */
[----:B------:R0:W5:Y:S01]  /*8e00*/  LDG.E R19, desc[UR36][R14.64] ;  /* 0x000000240e137981 */ /* 0x000162000c1e1900 */
[----:B------:R-:W-:-:S05]  /*8e10*/  IMAD.IADD R27, R27, 0x1, R18 ;  /* 0x000000011b1b7824 */ /* 0x000fca00078e0212 */
[----:B------:R-:W-:-:S13]  /*8e20*/  ISETP.GE.U32.AND P2, PT, R27, R23, PT ;  /* 0x000000171b00720c */ /* 0x000fda0003f46070 */
[----:B0-----:R-:W-:Y:S05]  /*8e30*/  @P2 BRA `(.L_x_54) ;  /* 0x0000002000bc2947 */ /* 0x001fea0003800000 */
[----:B------:R-:W-:Y:S01]  /*8e40*/  HFMA2.MMA R22, -RZ, RZ, 0, 0 ;  /* 0x00000000ff167435 */ /* 0x000fe200000001ff */
[----:B------:R-:W-:Y:S10]  /*8e50*/  @!P1 BRA `(.L_x_57) ;  /* 0x0000001000409947 */ /* 0x000ff40003800000 */
        /* <DEDUP_REMOVED lines=260> */
[----:B------:R-:W-:-:S03]  /*9ea0*/  IADD3 R14, -R29, RZ, RZ ;  /* 0x000000ff1d0e7210 */ /* 0x000fc60007ffe1ff */
        /* <DEDUP_REMOVED lines=11> */
.L_x_57:
[----:B------:R-:W-:-:S04]  /*9f60*/  LOP3.LUT R15, R22, 0xfffffffc, RZ, 0xc0, !PT ;  /* 0xfffffffc160f7812 */ /* 0x000fc800078ec0ff */
[----:B------:R-:W-:-:S05]  /*9f70*/  IADD3 R14, P2, R20, R15, RZ ;  /* 0x0000000f140e7210 */ /* 0x000fca0007f5e0ff */
[----:B------:R-:W-:-:S05]  /*9f80*/  IMAD.X R15, RZ, RZ, R21, P2 ;  /* 0x000000ffff0f7224 */ /* 0x000fca00010e0615 */
[----:B------:R0:W5:Y:S02]  /*9f90*/  LDG.E R22, desc[UR36][R14.64] ;  /* 0x000000240e167981 */ /* 0x000164000c1e1900 */
[----:B0-----:R-:W-:-:S05]  /*9fa0*/  IMAD.IADD R15, R27, 0x1, R18 ;  /* 0x000000011b0f7824 */ /* 0x001fca00078e0212 */
[----:B------:R-:W-:-:S13]  /*9fb0*/  ISETP.GE.U32.AND P2, PT, R15, R23, PT ;  /* 0x000000170f00720c */ /* 0x000fda0003f46070 */
[----:B------:R-:W-:Y:S05]  /*9fc0*/  @P2 BRA `(.L_x_54) ;  /* 0x0000001000582947 */ /* 0x000fea0003800000 */
[----:B------:R-:W-:Y:S01]  /*9fd0*/  IMAD.MOV.U32 R24, RZ, RZ, RZ ;  /* 0x000000ffff187224 */ /* 0x000fe200078e00ff */
        /* <DEDUP_REMOVED lines=254> */
[----:B------:R-:W-:Y:S01]  /*afc0*/  ISETP.NE.AND P1, PT, R25, 0x18, PT ;  /* 0x000000181900780c */ /* 0x000fe20003f25270 */
[----:B------:R-:W-:Y:S01]  /*afd0*/  IMAD.MOV.U32 R26, RZ, RZ, RZ ;  /* 0x000000ffff1a7224 */ /* 0x000fe200078e00ff */
[----:B------:R-:W-:Y:S01]  /*afe0*/  ULDC.64 UR6, c[0x0][0x380] ;  /* 0x0000e00000067ab9 */ /* 0x000fe20000000a00 */
[----:B------:R-:W-:Y:S02]  /*aff0*/  ULDC UR4, c[0x0][0x388] ;  /* 0x0000e20000047ab9 */ /* 0x000fe40000000800 */
[----:B------:R-:W-:-:S05]  /*b000*/  IMAD.HI.U32 R28, R27, UR7, R26 ;  /* 0x000000071b1c7c27 */ /* 0x000fca000f8e001a */
[----:B------:R-:W-:Y:S01]  /*b010*/  SHF.R.U32.HI R29, RZ, UR4, R28 ;  /* 0x00000004ff1d7c19 */ /* 0x000fe2000801161c */
[----:B------:R-:W-:Y:S02]  /*b020*/  ULDC UR4, c[0x0][0x3f4] ;  /* 0x0000fd0000047ab9 */ /* 0x000fe40000000800 */
[----:B------:R-:W0:Y:S01]  /*b030*/  @P1 LDC.64 R14, c[0x0][0x390] ;  /* 0x0000e400ff0e1b82 */ /* 0x000e220000000a00 */
[----:B------:R-:W-:Y:S01]  /*b040*/  @P1 IMAD.MOV.U32 R28, RZ, RZ, RZ ;  /* 0x000000ffff1c1224 */ /* 0x000fe200078e00ff */
[----:B------:R-:W-:-:S05]  /*b050*/  IADD3 R25, -R29, RZ, RZ ;  /* 0x000000ff1d197210 */ /* 0x000fca0007ffe1ff */
[----:B------:R-:W-:-:S04]  /*b060*/  IMAD R27, R25, UR6, R27 ;  /* 0x00000006191b7c24 */ /* 0x000fc8000f8e021b */
[----:B------:R-:W-:Y:S02]  /*b070*/  IMAD R24, R27, UR4, R24 ;  /* 0x000000041b187c24 */ /* 0x000fe4000f8e0218 */
[----:B0-----:R-:W-:Y:S02]  /*b080*/  @P1 IMAD.HI.U32 R14, R29, R14, R28 ;  /* 0x0000000e1d0e1227 */ /* 0x001fe400078e001c */
[----:B------:R-:W0:Y:S03]  /*b090*/  @P1 LDC R28, c[0x0][0x38c] ;  /* 0x0000e300ff1c1b82 */ /* 0x000e260000000800 */
[----:B------:R-:W-:-:S05]  /*b0a0*/  @P1 SHF.R.U32.HI R15, RZ, R15, R14 ;  /* 0x0000000fff0f1219 */ /* 0x000fca000001160e */
[----:B------:R-:W1:Y:S01]  /*b0b0*/  @P1 LDC R14, c[0x0][0x3f8] ;  /* 0x0000fe00ff0e1b82 */ /* 0x000e620000000800 */
[----:B------:R-:W-:-:S04]  /*b0c0*/  @P1 IMAD.MOV R15, RZ, RZ, -R15 ;  /* 0x000000ffff0f1224 */ /* 0x000fc800078e0a0f */
[----:B0-----:R-:W-:-:S04]  /*b0d0*/  @P1 IMAD R29, R28, R15, R29 ;  /* 0x0000000f1c1d1224 */ /* 0x001fc800078e021d */
[----:B-1----:R-:W-:-:S07]  /*b0e0*/  @P1 IMAD R24, R29, R14, R24 ;  /* 0x0000000e1d181224 */ /* 0x002fce00078e0218 */
.L_x_58:
[----:B------:R-:W-:-:S04]  /*b0f0*/  LOP3.LUT R25, R24, 0xfffffffc, RZ, 0xc0, !PT ;  /* 0xfffffffc18197812 */ /* 0x000fc800078ec0ff */
[----:B------:R-:W-:-:S05]  /*b100*/  IADD3 R24, P1, R20, R25, RZ ;  /* 0x0000001914187210 */ /* 0x000fca0007f3e0ff */
[----:B------:R-:W-:-:S05]  /*b110*/  IMAD.X R25, RZ, RZ, R21, P1 ;  /* 0x000000ffff197224 */ /* 0x000fca00008e0615 */
[----:B------:R0:W5:Y:S03]  /*b120*/  LDG.E R24, desc[UR36][R24.64] ;  /* 0x0000002418187981 */ /* 0x000166000c1e1900 */
.L_x_54:
[----:B------:R-:W-:Y:S05]  /*b130*/  BSYNC B1 ;  /* 0x0000000000017941 */ /* 0x000fea0003800000 */
.L_x_53:
[----:B------:R-:W-:Y:S04]  /*b140*/  BSSY B1, `(.L_x_59) ;  /* 0x0000057000017945 */ /* 0x000fe80003800000 */
[----:B------:R-:W-:Y:S05]  /*b150*/  @P0 BRA `(.L_x_60) ;  /* 0x0000000400540947 */ /* 0x000fea0003800000 */
[----:B------:R-:W-:Y:S01]  /*b160*/  FSETP.GTU.FTZ.AND P0, PT, |R10|, +INF , PT ;  /* 0x7f8000000a00780b */ /* 0x000fe20003f1c200 */
[----:B------:R-:W-:-:S12]  /*b170*/  BSSY B2, `(.L_x_61) ;  /* 0x000000e000027945 */ /* 0x000fd80003800000 */
[----:B------:R-:W-:Y:S05]  /*b180*/  @P0 BRA `(.L_x_62) ;  /* 0x0000000000240947 */ /* 0x000fea0003800000 */
[-C--:B-----5:R-:W-:Y:S02]  /*b190*/  FSETP.NEU.FTZ.AND P2, PT, R10, R17.reuse, PT ;  /* 0x000000110a00720b */ /* 0x0a0fe40003f5d000 */
        /* <DEDUP_REMOVED lines=8> */
.L_x_62:
[----:B-----5:R-:W-:Y:S02]  /*b220*/  FSETP.GTU.FTZ.AND P0, PT, |R17|, +INF , PT ;  /* 0x7f8000001100780b */ /* 0x020fe40003f1c200 */
[----:B------:R-:W-:-:S04]  /*b230*/  ISETP.LT.U32.AND P1, PT, R6, R2, PT ;  /* 0x000000020600720c */ /* 0x000fc80003f21070 */
[----:B------:R-:W-:-:S13]  /*b240*/  ISETP.LT.OR.EX P0, PT, R7, RZ, !P0, P1 ;  /* 0x000000ff0700720c */ /* 0x000fda0004701710 */
.L_x_63:
[----:B------:R-:W-:Y:S05]  /*b250*/  BSYNC B2 ;  /* 0x0000000000027941 */ /* 0x000fea0003800000 */
.L_x_61:
[----:B------:R-:W-:Y:S01]  /*b260*/  IMAD.IADD R14, R2, 0x1, R18 ;  /* 0x00000001020e7824 */ /* 0x000fe200078e0212 */
[----:B------:R-:W-:Y:S02]  /*b270*/  FSEL R10, R10, R17, P0 ;  /* 0x000000110a0a7208 */ /* 0x000fe40000000000 */
[----:B------:R-:W-:Y:S02]  /*b280*/  SEL R6, R6, R2, P0 ;  /* 0x0000000206067207 */ /* 0x000fe40000000000 */
[----:B------:R-:W-:Y:S02]  /*b290*/  ISETP.GE.U32.AND P1, PT, R14, R23, PT ;  /* 0x000000170e00720c */ /* 0x000fe40003f26070 */
[----:B------:R-:W-:-:S11]  /*b2a0*/  SEL R7, R7, RZ, P0 ;  /* 0x000000ff07077207 */ /* 0x000fd60000000000 */
[----:B------:R-:W-:Y:S05]  /*b2b0*/  @P1 BRA `(.L_x_60) ;  /* 0x0000000000fc1947 */ /* 0x000fea0003800000 */
[----:B------:R-:W-:Y:S01]  /*b2c0*/  FSETP.GTU.FTZ.AND P0, PT, |R5|, +INF , PT ;  /* 0x7f8000000500780b */ /* 0x000fe20003f1c200 */
[----:B------:R-:W-:-:S12]  /*b2d0*/  BSSY B2, `(.L_x_64) ;  /* 0x000000e000027945 */ /* 0x000fd80003800000 */
        /* <DEDUP_REMOVED lines=10> */
.L_x_65:
[----:B------:R-:W-:Y:S02]  /*b380*/  FSETP.GTU.FTZ.AND P0, PT, |R19|, +INF , PT ;  /* 0x7f8000001300780b */ /* 0x000fe40003f1c200 */
[----:B------:R-:W-:-:S04]  /*b390*/  ISETP.LT.U32.AND P1, PT, R3, R14, PT ;  /* 0x0000000e0300720c */ /* 0x000fc80003f21070 */
[----:B------:R-:W-:-:S13]  /*b3a0*/  ISETP.LT.OR.EX P0, PT, R4, RZ, !P0, P1 ;  /* 0x000000ff0400720c */ /* 0x000fda0004701710 */
.L_x_66:
[----:B------:R-:W-:Y:S05]  /*b3b0*/  BSYNC B2 ;  /* 0x0000000000027941 */ /* 0x000fea0003800000 */
.L_x_64:
        /* <DEDUP_REMOVED lines=18> */
.L_x_68:
[----:B------:R-:W-:Y:S02]  /*b4e0*/  FSETP.GTU.FTZ.AND P0, PT, |R22|, +INF , PT ;  /* 0x7f8000001600780b */ /* 0x000fe40003f1c200 */
[----:B------:R-:W-:-:S04]  /*b4f0*/  ISETP.LT.U32.AND P1, PT, R8, R15, PT ;  /* 0x0000000f0800720c */ /* 0x000fc80003f21070 */
[----:B------:R-:W-:-:S13]  /*b500*/  ISETP.LT.OR.EX P0, PT, R9, RZ, !P0, P1 ;  /* 0x000000ff0900720c */ /* 0x000fda0004701710 */
.L_x_69:
[----:B------:R-:W-:Y:S05]  /*b510*/  BSYNC B2 ;  /* 0x0000000000027941 */ /* 0x000fea0003800000 */
.L_x_67:
        /* <DEDUP_REMOVED lines=18> */
.L_x_71:
[----:B------:R-:W-:Y:S02]  /*b640*/  FSETP.GTU.FTZ.AND P0, PT, |R24|, +INF , PT ;  /* 0x7f8000001800780b */ /* 0x000fe40003f1c200 */
[----:B------:R-:W-:-:S04]  /*b650*/  ISETP.LT.U32.AND P1, PT, R12, R17, PT ;  /* 0x000000110c00720c */ /* 0x000fc80003f21070 */
[----:B------:R-:W-:-:S13]  /*b660*/  ISETP.LT.OR.EX P0, PT, R13, RZ, !P0, P1 ;  /* 0x000000ff0d00720c */ /* 0x000fda0004701710 */
.L_x_72:
[----:B------:R-:W-:Y:S05]  /*b670*/  BSYNC B2 ;  /* 0x0000000000027941 */ /* 0x000fea0003800000 */
.L_x_70:
[----:B------:R-:W-:Y:S02]  /*b680*/  FSEL R11, R11, R24, P0 ;  /* 0x000000180b0b7208 */ /* 0x000fe40000000000 */
[----:B------:R-:W-:Y:S02]  /*b690*/  SEL R12, R12, R17, P0 ;  /* 0x000000110c0c7207 */ /* 0x000fe40000000000 */
[----:B------:R-:W-:-:S07]  /*b6a0*/  SEL R13, R13, RZ, P0 ;  /* 0x000000ff0d0d7207 */ /* 0x000fce0000000000 */
.L_x_60:
[----:B------:R-:W-:Y:S05]  /*b6b0*/  BSYNC B1 ;  /* 0x0000000000017941 */ /* 0x000fea0003800000 */
.L_x_59:
        /* <DEDUP_REMOVED lines=12> */
.L_x_74:
[----:B------:R-:W-:Y:S02]  /*b780*/  FSETP.GTU.FTZ.AND P0, PT, |R5|, +INF , PT ;  /* 0x7f8000000500780b */ /* 0x000fe40003f1c200 */
[----:B------:R-:W-:-:S04]  /*b790*/  ISETP.LT.U32.AND P1, PT, R6, R3, PT ;  /* 0x000000030600720c */ /* 0x000fc80003f21070 */
[----:B------:R-:W-:-:S13]  /*b7a0*/  ISETP.LT.OR.EX P0, PT, R7, R4, !P0, P1 ;  /* 0x000000040700720c */ /* 0x000fda0004701710 */
.L_x_75:
[----:B------:R-:W-:Y:S05]  /*b7b0*/  BSYNC B1 ;  /* 0x0000000000017941 */ /* 0x000fea0003800000 */
.L_x_73:
[----:B------:R-:W-:Y:S01]  /*b7c0*/  FSEL R5, R10, R5, P0 ;  /* 0x000000050a057208 */ /* 0x000fe20000000000 */
[----:B------:R-:W-:Y:S01]  /*b7d0*/  BSSY B1, `(.L_x_76) ;  /* 0x0000011000017945 */ /* 0x000fe20003800000 */
[----:B------:R-:W-:Y:S02]  /*b7e0*/  SEL R3, R6, R3, P0 ;  /* 0x0000000306037207 */ /* 0x000fe40000000000 */
[----:B------:R-:W-:Y:S02]  /*b7f0*/  FSETP.GTU.FTZ.AND P1, PT, |R5|, +INF , PT ;  /* 0x7f8000000500780b */ /* 0x000fe40003f3c200 */
[----:B------:R-:W-:-:S11]  /*b800*/  SEL R4, R7, R4, P0 ;  /* 0x0000000407047207 */ /* 0x000fd60000000000 */
        /* <DEDUP_REMOVED lines=10> */
.L_x_77:
[----:B------:R-:W-:Y:S02]  /*b8b0*/  FSETP.GTU.FTZ.AND P0, PT, |R16|, +INF , PT ;  /* 0x7f8000001000780b */ /* 0x000fe40003f1c200 */
[----:B------:R-:W-:-:S04]  /*b8c0*/  ISETP.LT.U32.AND P1, PT, R3, R8, PT ;  /* 0x000000080300720c */ /* 0x000fc80003f21070 */
[----:B------:R-:W-:-:S13]  /*b8d0*/  ISETP.LT.OR.EX P0, PT, R4, R9, !P0, P1 ;  /* 0x000000090400720c */ /* 0x000fda0004701710 */
.L_x_78:
[----:B------:R-:W-:Y:S05]  /*b8e0*/  BSYNC B1 ;  /* 0x0000000000017941 */ /* 0x000fea0003800000 */
.L_x_76:
        /* <DEDUP_REMOVED lines=15> */
.L_x_80:
[----:B------:R-:W-:Y:S02]  /*b9e0*/  FSETP.GTU.FTZ.AND P0, PT, |R11|, +INF , PT ;  /* 0x7f8000000b00780b */ /* 0x000fe40003f1c200 */
[----:B------:R-:W-:-:S04]  /*b9f0*/  ISETP.LT.U32.AND P1, PT, R3, R12, PT ;  /* 0x0000000c0300720c */ /* 0x000fc80003f21070 */
[----:B------:R-:W-:-:S13]  /*ba00*/  ISETP.LT.OR.EX P0, PT, R4, R13, !P0, P1 ;  /* 0x0000000d0400720c */ /* 0x000fda0004701710 */
.L_x_81:
[----:B------:R-:W-:Y:S05]  /*ba10*/  BSYNC B1 ;  /* 0x0000000000017941 */ /* 0x000fea0003800000 */
.L_x_79:
[----:B------:R-:W-:Y:S02]  /*ba20*/  SEL R6, R3, R12, P0 ;  /* 0x0000000c03067207 */ /* 0x000fe40000000000 */
[----:B------:R-:W-:Y:S02]  /*ba30*/  SEL R3, R4, R13, P0 ;  /* 0x0000000d04037207 */ /* 0x000fe40000000000 */
[----:B------:R-:W-:Y:S01]  /*ba40*/  FSEL R11, R16, R11, P0 ;  /* 0x0000000b100b7208 */ /* 0x000fe20000000000 */
[----:B------:R-:W-:Y:S06]  /*ba50*/  BRA `(.L_x_2) ;  /* 0x0000002000d87947 */ /* 0x000fec0003800000 */
.L_x_36:
[----:B------:R-:W-:Y:S01]  /*ba60*/  ISETP.GE.U32.AND P0, PT, R6, R23, PT ;  /* 0x000000170600720c */ /* 0x000fe20003f06070 */
[----:B------:R-:W-:Y:S01]  /*ba70*/  BSSY B1, `(.L_x_82) ;  /* 0x0000070000017945 */ /* 0x000fe20003800000 */
[----:B------:R-:W-:Y:S01]  /*ba80*/  MOV R14, R12 ;  /* 0x0000000c000e7202 */ /* 0x000fe20000000f00 */
[----:B------:R-:W-:Y:S01]  /*ba90*/  IMAD.MOV.U32 R11, RZ, RZ, R9 ;  /* 0x000000ffff0b7224 */ /* 0x000fe200078e0009 */
[----:B------:R-:W-:Y:S01]  /*baa0*/  MOV R5, R9 ;  /* 0x0000000900057202 */ /* 0x000fe20000000f00 */
[--C-:B------:R-:W-:Y:S02]  /*bab0*/  IMAD.MOV.U32 R10, RZ, RZ, R12.reuse ;  /* 0x000000ffff0a7224 */ /* 0x100fe400078e000c */
[--C-:B------:R-:W-:Y:S02]  /*bac0*/  IMAD.MOV.U32 R8, RZ, RZ, R15.reuse ;  /* 0x000000ffff087224 */ /* 0x100fe400078e000f */
[----:B------:R-:W-:Y:S02]  /*bad0*/  IMAD.MOV.U32 R7, RZ, RZ, R15 ;  /* 0x000000ffff077224 */ /* 0x000fe400078e000f */
[----:B------:R-:W-:-:S02]  /*bae0*/  IMAD.MOV.U32 R6, RZ, RZ, R12 ;  /* 0x000000ffff067224 */ /* 0x000fc400078e000c */
[----:B------:R-:W-:Y:S05]  /*baf0*/  @P0 BRA `(.L_x_83) ;  /* 0x00000004009c0947 */ /* 0x000fea0003800000 */
[----:B------:R-:W0:Y:S01]  /*bb00*/  LDC R18, c[0x0][0x234] ;  /* 0x00008d00ff127b82 */ /* 0x000e220000000800 */
[--C-:B------:R-:W-:Y:S01]  /*bb10*/  IMAD.MOV.U32 R14, RZ, RZ, R12.reuse ;  /* 0x000000ffff0e7224 */ /* 0x100fe200078e000c */
[----:B------:R-:W-:Y:S01]  /*bb20*/  MOV R8, R15 ;  /* 0x0000000f00087202 */ /* 0x000fe20000000f00 */
[--C-:B------:R-:W-:Y:S02]  /*bb30*/  IMAD.MOV.U32 R10, RZ, RZ, R12.reuse ;  /* 0x000000ffff0a7224 */ /* 0x100fe400078e000c */
[----:B------:R-:W-:Y:S02]  /*bb40*/  IMAD.MOV.U32 R6, RZ, RZ, R12 ;  /* 0x000000ffff067224 */ /* 0x000fe400078e000c */
[--C-:B------:R-:W-:Y:S02]  /*bb50*/  IMAD.MOV.U32 R11, RZ, RZ, R9.reuse ;  /* 0x000000ffff0b7224 */ /* 0x100fe400078e0009 */
[----:B------:R-:W-:Y:S02]  /*bb60*/  IMAD.MOV.U32 R5, RZ, RZ, R9 ;  /* 0x000000ffff057224 */ /* 0x000fe400078e0009 */
[----:B------:R-:W-:-:S07]  /*bb70*/  IMAD.MOV.U32 R7, RZ, RZ, R15 ;  /* 0x000000ffff077224 */ /* 0x000fce00078e000f */
.L_x_93:
[----:B0-----:R-:W-:-:S04]  /*bb80*/  IMAD R13, R17, R2, RZ ;  /* 0x00000002110d7224 */ /* 0x001fc800078e02ff */
[----:B------:R-:W-:-:S05]  /*bb90*/  IMAD.WIDE.U32 R12, R13, 0x4, R20 ;  /* 0x000000040d0c7825 */ /* 0x000fca00078e0014 */
[----:B------:R1:W2:Y:S01]  /*bba0*/  LDG.E R19, desc[UR36][R12.64] ;  /* 0x000000240c137981 */ /* 0x0002a2000c1e1900 */
[----:B------:R-:W-:Y:S01]  /*bbb0*/  FSETP.GTU.FTZ.AND P2, PT, |R8|, +INF , PT ;  /* 0x7f8000000800780b */ /* 0x000fe20003f5c200 */
[----:B0-----:R-:W-:Y:S01]  /*bbc0*/  IMAD.IADD R24, R2, 0x1, R18 ;  /* 0x0000000102187824 */ /* 0x001fe200078e0212 */
[----:B------:R-:W-:-:S03]  /*bbd0*/  PLOP3.LUT P0, PT, PT, PT, PT, 0x80, 0x0 ;  /* 0x000000000000781c */ /* 0x000fc60003f0f070 */
[----:B------:R-:W-:Y:S02]  /*bbe0*/  IMAD.IADD R23, R24, 0x1, R18 ;  /* 0x0000000118177824 */ /* 0x000fe400078e0212 */
[C---:B-1----:R-:W-:Y:S02]  /*bbf0*/  IMAD R13, R17.reuse, R24, RZ ;  /* 0x00000018110d7224 */ /* 0x042fe400078e02ff */
[----:B------:R-:W-:Y:S02]  /*bc00*/  IMAD R27, R17, R23, RZ ;  /* 0x00000017111b7224 */ /* 0x000fe400078e02ff */
[----:B------:R-:W-:-:S05]  /*bc10*/  IMAD.WIDE.U32 R12, R13, 0x4, R20 ;  /* 0x000000040d0c7825 */ /* 0x000fca00078e0014 */
[----:B------:R0:W5:Y:S02]  /*bc20*/  LDG.E R25, desc[UR36][R12.64] ;  /* 0x000000240c197981 */ /* 0x000164000c1e1900 */
[----:B0-----:R-:W-:-:S05]  /*bc30*/  IMAD.WIDE.U32 R12, R27, 0x4, R20 ;  /* 0x000000041b0c7825 */ /* 0x001fca00078e0014 */
[----:B------:R0:W5:Y:S01]  /*bc40*/  LDG.E R26, desc[UR36][R12.64] ;  /* 0x000000240c1a7981 */ /* 0x000162000c1e1900 */
[CC--:B--2---:R-:W-:Y:S02]  /*bc50*/  @!P2 FSETP.NEU.FTZ.AND P1, PT, R8.reuse, R19.reuse, PT ;  /* 0x000000130800a20b */ /* 0x0c4fe40003f3d000 */
[----:B------:R-:W-:Y:S02]  /*bc60*/  @!P2 FSETP.GT.FTZ.AND P3, PT, R8, R19, PT ;  /* 0x000000130800a20b */ /* 0x000fe40003f74000 */
[----:B------:R-:W-:Y:S02]  /*bc70*/  @!P2 PLOP3.LUT P0, PT, P1, PT, PT, 0x80, 0x0 ;  /* 0x000000000000a81c */ /* 0x000fe40000f0f070 */
[----:B------:R-:W-:Y:S02]  /*bc80*/  @!P2 ISETP.GE.U32.AND P1, PT, R14, R2, PT ;  /* 0x000000020e00a20c */ /* 0x000fe40003f26070 */
[----:B------:R-:W-:Y:S02]  /*bc90*/  @!P2 SEL R22, RZ, 0xffffffff, !P3 ;  /* 0xffffffffff16a807 */ /* 0x000fe40005800000 */
[----:B------:R-:W-:-:S02]  /*bca0*/  @!P2 ISETP.GE.AND.EX P1, PT, R11, RZ, PT, P1 ;  /* 0x000000ff0b00a20c */ /* 0x000fc40003f26310 */
[----:B------:R-:W-:-:S05]  /*bcb0*/  @P2 ISETP.LT.U32.AND P3, PT, R14, R2, PT ;  /* 0x000000020e00220c */ /* 0x000fca0003f61070 */
[----:B------:R-:W-:Y:S02]  /*bcc0*/  @!P0 SEL R22, RZ, 0xffffffff, P1 ;  /* 0xffffffffff168807 */ /* 0x000fe40000800000 */
[----:B------:R-:W-:Y:S02]  /*bcd0*/  @P2 FSETP.GTU.FTZ.AND P1, PT, |R19|, +INF , PT ;  /* 0x7f8000001300280b */ /* 0x000fe40003f3c200 */
[----:B------:R-:W-:-:S04]  /*bce0*/  @!P2 LOP3.LUT R22, R22, 0x1, RZ, 0xc0, !PT ;  /* 0x000000011616a812 */ /* 0x000fc800078ec0ff */
[----:B------:R-:W-:Y:S01]  /*bcf0*/  @!P2 ISETP.EQ.U32.AND P0, PT, R22, 0x1, PT ;  /* 0x000000011600a80c */ /* 0x000fe20003f02070 */
[----:B------:R-:W-:Y:S01]  /*bd00*/  IMAD.IADD R22, R23, 0x1, R18 ;  /* 0x0000000117167824 */ /* 0x000fe200078e0212 */
[----:B------:R-:W-:-:S03]  /*bd10*/  @P2 ISETP.LT.OR.EX P0, PT, R11, RZ, !P1, P3 ;  /* 0x000000ff0b00220c */ /* 0x000fc60004f01730 */
[----:B------:R-:W-:Y:S01]  /*bd20*/  IMAD R27, R17, R22, RZ ;  /* 0x00000016111b7224 */ /* 0x000fe200078e02ff */
[----:B------:R-:W-:Y:S01]  /*bd30*/  FSETP.GTU.FTZ.AND P1, PT, |R15|, +INF , PT ;  /* 0x7f8000000f00780b */ /* 0x000fe20003f3c200 */
[----:B------:R-:W-:Y:S01]  /*bd40*/  BSSY B2, `(.L_x_84) ;  /* 0x0000013000027945 */ /* 0x000fe20003800000 */
[----:B------:R-:W-:Y:S01]  /*bd50*/  SEL R14, R14, R2, P0 ;  /* 0x000000020e0e7207 */ /* 0x000fe20000000000 */
[----:B0-----:R-:W-:-:S06]  /*bd60*/  IMAD.WIDE.U32 R12, R27, 0x4, R20 ;  /* 0x000000041b0c7825 */ /* 0x001fcc00078e0014 */
[----:B------:R0:W5:Y:S01]  /*bd70*/  LDG.E R12, desc[UR36][R12.64] ;  /* 0x000000240c0c7981 */ /* 0x000162000c1e1900 */
[----:B------:R-:W-:Y:S02]  /*bd80*/  FSEL R8, R8, R19, P0 ;  /* 0x0000001308087208 */ /* 0x000fe40000000000 */
[----:B------:R-:W-:Y:S01]  /*bd90*/  SEL R11, R11, RZ, P0 ;  /* 0x000000ff0b0b7207 */ /* 0x000fe20000000000 */
[----:B------:R-:W-:Y:S06]  /*bda0*/  @P1 BRA `(.L_x_85) ;  /* 0x0000000000241947 */ /* 0x000fec0003800000 */
        /* <DEDUP_REMOVED lines=9> */
.L_x_85:
[----:B-----5:R-:W-:Y:S02]  /*be40*/  FSETP.GTU.FTZ.AND P0, PT, |R25|, +INF , PT ;  /* 0x7f8000001900780b */ /* 0x020fe40003f1c200 */
[----:B------:R-:W-:-:S04]  /*be50*/  ISETP.LT.U32.AND P1, PT, R3, R24, PT ;  /* 0x000000180300720c */ /* 0x000fc80003f21070 */
[----:B------:R-:W-:-:S13]  /*be60*/  ISETP.LT.OR.EX P0, PT, R4, RZ, !P0, P1 ;  /* 0x000000ff0400720c */ /* 0x000fda0004701710 */
.L_x_86:
[----:B------:R-:W-:Y:S05]  /*be70*/  BSYNC B2 ;  /* 0x0000000000027941 */ /* 0x000fea0003800000 */
.L_x_84:
[----:B------:R-:W-:Y:S01]  /*be80*/  FSETP.GTU.FTZ.AND P1, PT, |R16|, +INF , PT ;  /* 0x7f8000001000780b */ /* 0x000fe20003f3c200 */
[----:B------:R-:W-:Y:S01]  /*be90*/  BSSY B2, `(.L_x_87) ;  /* 0x0000011000027945 */ /* 0x000fe20003800000 */
[----:B------:R-:W-:Y:S02]  /*bea0*/  SEL R3, R3, R24, P0 ;  /* 0x0000001803037207 */ /* 0x000fe40000000000 */
        /* <DEDUP_REMOVED lines=12> */
.L_x_88:
[----:B------:R-:W-:Y:S02]  /*bf70*/  FSETP.GTU.FTZ.AND P0, PT, |R26|, +INF , PT ;  /* 0x7f8000001a00780b */ /* 0x000fe40003f1c200 */
[----:B------:R-:W-:-:S04]  /*bf80*/  ISETP.LT.U32.AND P1, PT, R10, R23, PT ;  /* 0x000000170a00720c */ /* 0x000fc80003f21070 */
[----:B------:R-:W-:-:S13]  /*bf90*/  ISETP.LT.OR.EX P0, PT, R9, RZ, !P0, P1 ;  /* 0x000000ff0900720c */ /* 0x000fda0004701710 */
.L_x_89:
[----:B------:R-:W-:Y:S05]  /*bfa0*/  BSYNC B2 ;  /* 0x0000000000027941 */ /* 0x000fea0003800000 */
.L_x_87:
[----:B------:R-:W-:Y:S01]  /*bfb0*/  FSETP.GTU.FTZ.AND P1, PT, |R7|, +INF , PT ;  /* 0x7f8000000700780b */ /* 0x000fe20003f3c200 */
[----:B------:R-:W-:Y:S01]  /*bfc0*/  BSSY B2, `(.L_x_90) ;  /* 0x0000011000027945 */ /* 0x000fe20003800000 */
[----:B------:R-:W-:Y:S02]  /*bfd0*/  SEL R10, R10, R23, P0 ;  /* 0x000000170a0a7207 */ /* 0x000fe40000000000 */
[----:B------:R-:W-:Y:S02]  /*bfe0*/  FSEL R16, R16, R26, P0 ;  /* 0x0000001a10107208 */ /* 0x000fe40000000000 */
[----:B------:R-:W-:-:S07]  /*bff0*/  SEL R9, R9, RZ, P0 ;  /* 0x000000ff09097207 */ /* 0x000fce0000000000 */
[----:B------:R-:W-:Y:S05]  /*c000*/  @P1 BRA `(.L_x_91) ;  /* 0x0000000000241947 */ /* 0x000fea0003800000 */
[C---:B------:R-:W-:Y:S02]  /*c010*/  FSETP.NEU.FTZ.AND P2, PT, R7.reuse, R12, PT ;  /* 0x0000000c0700720b */ /* 0x040fe40003f5d000 */
        /* <DEDUP_REMOVED lines=8> */
.L_x_91:
[----:B------:R-:W-:Y:S02]  /*c0a0*/  FSETP.GTU.FTZ.AND P0, PT, |R12|, +INF , PT ;  /* 0x7f8000000c00780b */ /* 0x000fe40003f1c200 */
[----:B------:R-:W-:-:S04]  /*c0b0*/  ISETP.LT.U32.AND P1, PT, R6, R22, PT ;  /* 0x000000160600720c */ /* 0x000fc80003f21070 */
[----:B------:R-:W-:-:S13]  /*c0c0*/  ISETP.LT.OR.EX P0, PT, R5, RZ, !P0, P1 ;  /* 0x000000ff0500720c */ /* 0x000fda0004701710 */
.L_x_92:
[----:B------:R-:W-:Y:S05]  /*c0d0*/  BSYNC B2 ;  /* 0x0000000000027941 */ /* 0x000fea0003800000 */
.L_x_90:
        /* <DEDUP_REMOVED lines=9> */
.L_x_83:
[----:B------:R-:W-:Y:S05]  /*c170*/  BSYNC B1 ;  /* 0x0000000000017941 */ /* 0x000fea0003800000 */
.L_x_82:
[----:B------:R-:W-:Y:S01]  /*c180*/  ISETP.GE.U32.AND P1, PT, R2, R23, PT ;  /* 0x000000170200720c */ /* 0x000fe20003f26070 */
[----:B------:R-:W-:-:S12]  /*c190*/  BSSY B1, `(.L_x_94) ;  /* 0x0000016000017945 */ /* 0x000fd80003800000 */
[----:B------:R-:W-:Y:S05]  /*c1a0*/  @P1 BRA `(.L_x_95) ;  /* 0x0000000000501947 */ /* 0x000fea0003800000 */
[----:B------:R-:W-:-:S04]  /*c1b0*/  IMAD R29, R17, R2, RZ ;  /* 0x00000002111d7224 */ /* 0x000fc800078e02ff */
[----:B------:R-:W-:-:S05]  /*c1c0*/  IMAD.WIDE.U32 R28, R29, 0x4, R20 ;  /* 0x000000041d1c7825 */ /* 0x000fca00078e0014 */
[----:B------:R1:W5:Y:S01]  /*c1d0*/  LDG.E R19, desc[UR36][R28.64] ;  /* 0x000000241c137981 */ /* 0x000362000c1e1900 */
[----:B------:R-:W-:-:S05]  /*c1e0*/  IMAD.IADD R22, R2, 0x1, R18 ;  /* 0x0000000102167824 */ /* 0x000fca00078e0212 */
[----:B------:R-:W-:-:S13]  /*c1f0*/  ISETP.GE.U32.AND P0, PT, R22, R23, PT ;  /* 0x000000171600720c */ /* 0x000fda0003f06070 */
[----:B-1----:R-:W-:Y:S05]  /*c200*/  @P0 BRA `(.L_x_95) ;  /* 0x0000000000380947 */ /* 0x002fea0003800000 */
[----:B------:R-:W-:-:S04]  /*c210*/  IMAD R25, R17, R22, RZ ;  /* 0x0000001611197224 */ /* 0x000fc800078e02ff */
[----:B------:R-:W-:-:S06]  /*c220*/  IMAD.WIDE.U32 R24, R25, 0x4, R20 ;  /* 0x0000000419187825 */ /* 0x000fcc00078e0014 */
[----:B------:R1:W5:Y:S01]  /*c230*/  LDG.E R25, desc[UR36][R24.64] ;  /* 0x0000002418197981 */ /* 0x000362000c1e1900 */
[----:B------:R-:W-:-:S05]  /*c240*/  IMAD.IADD R22, R22, 0x1, R18 ;  /* 0x0000000116167824 */ /* 0x000fca00078e0212 */
[----:B------:R-:W-:-:S13]  /*c250*/  ISETP.GE.U32.AND P0, PT, R22, R23, PT ;  /* 0x000000171600720c */ /* 0x000fda0003f06070 */
[----:B-1----:R-:W-:Y:S05]  /*c260*/  @P0 BRA `(.L_x_95) ;  /* 0x0000000000200947 */ /* 0x002fea0003800000 */
[----:B------:R-:W-:Y:S02]  /*c270*/  IMAD.IADD R24, R22, 0x1, R18 ;  /* 0x0000000116187824 */ /* 0x000fe400078e0212 */
[----:B------:R-:W-:-:S03]  /*c280*/  IMAD R27, R17, R22, RZ ;  /* 0x00000016111b7224 */ /* 0x000fc600078e02ff */
[----:B------:R-:W-:Y:S01]  /*c290*/  ISETP.GE.U32.AND P0, PT, R24, R23, PT ;  /* 0x000000171800720c */ /* 0x000fe20003f06070 */
[----:B------:R-:W-:-:S06]  /*c2a0*/  IMAD.WIDE.U32 R26, R27, 0x4, R20 ;  /* 0x000000041b1a7825 */ /* 0x000fcc00078e0014 */
[----:B------:R1:W5:Y:S06]  /*c2b0*/  LDG.E R26, desc[UR36][R26.64] ;  /* 0x000000241a1a7981 */ /* 0x00036c000c1e1900 */
[----:B------:R-:W-:-:S04]  /*c2c0*/  @!P0 IMAD R17, R17, R24, RZ ;  /* 0x0000001811118224 */ /* 0x000fc800078e02ff */
[----:B------:R-:W-:-:S05]  /*c2d0*/  @!P0 IMAD.WIDE.U32 R20, R17, 0x4, R20 ;  /* 0x0000000411148825 */ /* 0x000fca00078e0014 */
[----:B------:R1:W5:Y:S02]  /*c2e0*/  @!P0 LDG.E R12, desc[UR36][R20.64] ;  /* 0x00000024140c8981 */ /* 0x000364000c1e1900 */
.L_x_95:
[----:B------:R-:W-:Y:S05]  /*c2f0*/  BSYNC B1 ;  /* 0x0000000000017941 */ /* 0x000fea0003800000 */
.L_x_94:
        /* <DEDUP_REMOVED lines=9> */
[----:B0-----:R-:W-:-:S05]  /*c390*/  SEL R13, RZ, 0xffffffff, !P1 ;  /* 0xffffffffff0d7807 */ /* 0x001fca0004800000 */
[----:B------:R-:W-:-:S04]  /*c3a0*/  @!P2 SEL R13, RZ, 0xffffffff, P0 ;  /* 0xffffffffff0da807 */ /* 0x000fc80000000000 */
[----:B------:R-:W-:-:S04]  /*c3b0*/  LOP3.LUT R13, R13, 0x1, RZ, 0xc0, !PT ;  /* 0x000000010d0d7812 */ /* 0x000fc800078ec0ff */
[----:B------:R-:W-:Y:S01]  /*c3c0*/  ISETP.EQ.U32.AND P0, PT, R13, 0x1, PT ;  /* 0x000000010d00780c */ /* 0x000fe20003f02070 */
[----:B------:R-:W-:-:S12]  /*c3d0*/  BRA `(.L_x_100) ;  /* 0x00000000000c7947 */ /* 0x000fd80003800000 */
.L_x_99:
[----:B-----5:R-:W-:Y:S02]  /*c3e0*/  FSETP.GTU.FTZ.AND P0, PT, |R19|, +INF , PT ;  /* 0x7f8000001300780b */ /* 0x020fe40003f1c200 */
[----:B------:R-:W-:-:S04]  /*c3f0*/  ISETP.LT.U32.AND P1, PT, R14, R2, PT ;  /* 0x000000020e00720c */ /* 0x000fc80003f21070 */
[----:B------:R-:W-:-:S13]  /*c400*/  ISETP.LT.OR.EX P0, PT, R11, RZ, !P0, P1 ;  /* 0x000000ff0b00720c */ /* 0x000fda0004701710 */
.L_x_100:
[----:B------:R-:W-:Y:S05]  /*c410*/  BSYNC B2 ;  /* 0x0000000000027941 */ /* 0x000fea0003800000 */
.L_x_98:
[----:B-1----:R-:W-:Y:S01]  /*c420*/  IMAD.IADD R20, R2, 0x1, R18 ;  /* 0x0000000102147824 */ /* 0x002fe200078e0212 */
        /* <DEDUP_REMOVED lines=17> */
.L_x_102:
[----:B------:R-:W-:Y:S02]  /*c540*/  FSETP.GTU.FTZ.AND P0, PT, |R25|, +INF , PT ;  /* 0x7f8000001900780b */ /* 0x000fe40003f1c200 */
[----:B------:R-:W-:-:S04]  /*c550*/  ISETP.LT.U32.AND P1, PT, R3, R20, PT ;  /* 0x000000140300720c */ /* 0x000fc80003f21070 */
[----:B------:R-:W-:-:S13]  /*c560*/  ISETP.LT.OR.EX P0, PT, R4, RZ, !P0, P1 ;  /* 0x000000ff0400720c */ /* 0x000fda0004701710 */
.L_x_103:
[----:B------:R-:W-:Y:S05]  /*c570*/  BSYNC B2 ;  /* 0x0000000000027941 */ /* 0x000fea0003800000 */
.L_x_101:
[----:B0-----:R-:W-:Y:S01]  /*c580*/  IMAD.IADD R13, R20, 0x1, R18 ;  /* 0x00000001140d7824 */ /* 0x001fe200078e0212 */
        /* <DEDUP_REMOVED lines=17> */
.L_x_105:
[----:B------:R-:W-:Y:S02]  /*c6a0*/  FSETP.GTU.FTZ.AND P0, PT, |R26|, +INF , PT ;  /* 0x7f8000001a00780b */ /* 0x000fe40003f1c200 */
[----:B------:R-:W-:-:S04]  /*c6b0*/  ISETP.LT.U32.AND P1, PT, R10, R13, PT ;  /* 0x0000000d0a00720c */ /* 0x000fc80003f21070 */
[----:B------:R-:W-:-:S13]  /*c6c0*/  ISETP.LT.OR.EX P0, PT, R9, RZ, !P0, P1 ;  /* 0x000000ff0900720c */ /* 0x000fda0004701710 */
.L_x_106:
[----:B------:R-:W-:Y:S05]  /*c6d0*/  BSYNC B2 ;  /* 0x0000000000027941 */ /* 0x000fea0003800000 */
.L_x_104:
[----:B------:R-:W-:Y:S02]  /*c6e0*/  IADD3 R17, R13, R18, RZ ;  /* 0x000000120d117210 */ /* 0x000fe40007ffe0ff */
[----:B------:R-:W-:Y:S02]  /*c6f0*/  FSEL R16, R16, R26, P0 ;  /* 0x0000001a10107208 */ /* 0x000fe40000000000 */
[----:B------:R-:W-:Y:S02]  /*c700*/  ISETP.GE.U32.AND P1, PT, R17, R23, PT ;  /* 0x000000171100720c */ /* 0x000fe40003f26070 */
[----:B------:R-:W-:Y:S02]  /*c710*/  SEL R10, R10, R13, P0 ;  /* 0x0000000d0a0a7207 */ /* 0x000fe40000000000 */
[----:B------:R-:W-:-:S09]  /*c720*/  SEL R9, R9, RZ, P0 ;  /* 0x000000ff09097207 */ /* 0x000fd20000000000 */
        /* <DEDUP_REMOVED lines=13> */
.L_x_108:
[----:B------:R-:W-:Y:S02]  /*c800*/  FSETP.GTU.FTZ.AND P0, PT, |R12|, +INF , PT ;  /* 0x7f8000000c00780b */ /* 0x000fe40003f1c200 */
[----:B------:R-:W-:-:S04]  /*c810*/  ISETP.LT.U32.AND P1, PT, R6, R17, PT ;  /* 0x000000110600720c */ /* 0x000fc80003f21070 */
[----:B------:R-:W-:-:S13]  /*c820*/  ISETP.LT.OR.EX P0, PT, R5, RZ, !P0, P1 ;  /* 0x000000ff0500720c */ /* 0x000fda0004701710 */
.L_x_109:
[----:B------:R-:W-:Y:S05]  /*c830*/  BSYNC B2 ;  /* 0x0000000000027941 */ /* 0x000fea0003800000 */
.L_x_107:
[----:B------:R-:W-:Y:S02]  /*c840*/  FSEL R7, R7, R12, P0 ;  /* 0x0000000c07077208 */ /* 0x000fe40000000000 */
[----:B------:R-:W-:Y:S02]  /*c850*/  SEL R6, R6, R17, P0 ;  /* 0x0000001106067207 */ /* 0x000fe40000000000 */
[----:B------:R-:W-:-:S07]  /*c860*/  SEL R5, R5, RZ, P0 ;  /* 0x000000ff05057207 */ /* 0x000fce0000000000 */
.L_x_97:
[----:B------:R-:W-:Y:S05]  /*c870*/  BSYNC B1 ;  /* 0x0000000000017941 */ /* 0x000fea0003800000 */
.L_x_96:
        /* <DEDUP_REMOVED lines=12> */
.L_x_111:
[----:B------:R-:W-:Y:S02]  /*c940*/  FSETP.GTU.FTZ.AND P0, PT, |R15|, +INF , PT ;  /* 0x7f8000000f00780b */ /* 0x000fe40003f1c200 */
[----:B------:R-:W-:-:S04]  /*c950*/  ISETP.LT.U32.AND P1, PT, R14, R3, PT ;  /* 0x000000030e00720c */ /* 0x000fc80003f21070 */
[----:B------:R-:W-:-:S13]  /*c960*/  ISETP.LT.OR.EX P0, PT, R11, R4, !P0, P1 ;  /* 0x000000040b00720c */ /* 0x000fda0004701710 */
.L_x_112:
[----:B------:R-:W-:Y:S05]  /*c970*/  BSYNC B1 ;  /* 0x0000000000017941 */ /* 0x000fea0003800000 */
.L_x_110:
        /* <DEDUP_REMOVED lines=15> */
.L_x_114:
[----:B------:R-:W-:Y:S02]  /*ca70*/  FSETP.GTU.FTZ.AND P0, PT, |R16|, +INF , PT ;  /* 0x7f8000001000780b */ /* 0x000fe40003f1c200 */
[----:B------:R-:W-:-:S04]  /*ca80*/  ISETP.LT.U32.AND P1, PT, R3, R10, PT ;  /* 0x0000000a0300720c */ /* 0x000fc80003f21070 */
[----:B------:R-:W-:-:S13]  /*ca90*/  ISETP.LT.OR.EX P0, PT, R4, R9, !P0, P1 ;  /* 0x000000090400720c */ /* 0x000fda0004701710 */
.L_x_115:
[----:B------:R-:W-:Y:S05]  /*caa0*/  BSYNC B1 ;  /* 0x0000000000017941 */ /* 0x000fea0003800000 */
.L_x_113:
        /* <DEDUP_REMOVED lines=15> */
.L_x_117:
[----:B------:R-:W-:Y:S02]  /*cba0*/  FSETP.GTU.FTZ.AND P0, PT, |R7|, +INF , PT ;  /* 0x7f8000000700780b */ /* 0x000fe40003f1c200 */
[----:B------:R-:W-:-:S04]  /*cbb0*/  ISETP.LT.U32.AND P1, PT, R3, R6, PT ;  /* 0x000000060300720c */ /* 0x000fc80003f21070 */
[----:B------:R-:W-:-:S13]  /*cbc0*/  ISETP.LT.OR.EX P0, PT, R4, R5, !P0, P1 ;  /* 0x000000050400720c */ /* 0x000fda0004701710 */
.L_x_118:
[----:B------:R-:W-:Y:S05]  /*cbd0*/  BSYNC B1 ;  /* 0x0000000000017941 */ /* 0x000fea0003800000 */
.L_x_116:
[----:B------:R-:W-:Y:S02]  /*cbe0*/  SEL R6, R3, R6, P0 ;  /* 0x0000000603067207 */ /* 0x000fe40000000000 */
[----:B------:R-:W-:Y:S02]  /*cbf0*/  SEL R3, R4, R5, P0 ;  /* 0x0000000504037207 */ /* 0x000fe40000000000 */
[----:B------:R-:W-:Y:S01]  /*cc00*/  FSEL R11, R16, R7, P0 ;  /* 0x00000007100b7208 */ /* 0x000fe20000000000 */
[----:B------:R-:W-:Y:S06]  /*cc10*/  BRA `(.L_x_2) ;  /* 0x0000001000687947 */ /* 0x000fec0003800000 */
.L_x_35:
[----:B------:R-:W-:Y:S01]  /*cc20*/  ULDC UR4, c[0x0][0x234] ;  /* 0x00008d0000047ab9 */ /* 0x000fe20000000800 */
[----:B------:R-:W0:Y:S01]  /*cc30*/  LDC R11, c[0x0][0x218] ;  /* 0x00008600ff0b7b82 */ /* 0x000e220000000800 */
[----:B------:R-:W-:Y:S01]  /*cc40*/  IMAD.U32 R22, RZ, RZ, UR4 ;  /* 0x00000004ff167e24 */ /* 0x000fe2000f8e00ff */
[----:B------:R-:W-:Y:S03]  /*cc50*/  BSSY B1, `(.L_x_119) ;  /* 0x0000071000017945 */ /* 0x000fe60003800000 */
[----:B------:R-:W-:-:S03]  /*cc60*/  IMAD R2, R22, 0x3, R19 ;  /* 0x0000000316027824 */ /* 0x000fc600078e0213 */
[----:B------:R-:W1:Y:S02]  /*cc70*/  LDC R7, c[0x0][0x220] ;  /* 0x00008800ff077b82 */ /* 0x000e640000000800 */
[----:B------:R-:W-:-:S06]  /*cc80*/  ISETP.GE.U32.AND P0, PT, R2, R23, PT ;  /* 0x000000170200720c */ /* 0x000fcc0003f06070 */
[----:B------:R-:W2:Y:S01]  /*cc90*/  LDC R3, c[0x0][0x224] ;  /* 0x00008900ff037b82 */ /* 0x000ea20000000800 */
[--C-:B0-----:R-:W-:Y:S02]  /*cca0*/  IMAD.MOV.U32 R18, RZ, RZ, R11.reuse ;  /* 0x000000ffff127224 */ /* 0x101fe400078e000b */
[--C-:B------:R-:W-:Y:S02]  /*ccb0*/  IMAD.MOV.U32 R17, RZ, RZ, R11.reuse ;  /* 0x000000ffff117224 */ /* 0x100fe400078e000b */
[----:B------:R-:W-:Y:S02]  /*ccc0*/  IMAD.MOV.U32 R16, RZ, RZ, R11 ;  /* 0x000000ffff107224 */ /* 0x000fe400078e000b */
[--C-:B-1----:R-:W-:Y:S01]  /*ccd0*/  IMAD.MOV.U32 R10, RZ, RZ, R7.reuse ;  /* 0x000000ffff0a7224 */ /* 0x102fe200078e0007 */
[----:B------:R-:W-:Y:S01]  /*cce0*/  MOV R9, R7 ;  /* 0x0000000700097202 */ /* 0x000fe20000000f00 */
[----:B------:R-:W-:Y:S02]  /*ccf0*/  IMAD.MOV.U32 R8, RZ, RZ, R7 ;  /* 0x000000ffff087224 */ /* 0x000fe400078e0007 */
[----:B--2---:R-:W-:-:S02]  /*cd00*/  IMAD.MOV.U32 R6, RZ, RZ, R3 ;  /* 0x000000ffff067224 */ /* 0x004fc400078e0003 */
[--C-:B------:R-:W-:Y:S02]  /*cd10*/  IMAD.MOV.U32 R5, RZ, RZ, R3.reuse ;  /* 0x000000ffff057224 */ /* 0x100fe400078e0003 */
[----:B------:R-:W-:Y:S01]  /*cd20*/  IMAD.MOV.U32 R4, RZ, RZ, R3 ;  /* 0x000000ffff047224 */ /* 0x000fe200078e0003 */
[----:B------:R-:W-:Y:S06]  /*cd30*/  @P0 BRA `(.L_x_120) ;  /* 0x0000000400880947 */ /* 0x000fec0003800000 */
[----:B------:R-:W0:Y:S01]  /*cd40*/  LDC R22, c[0x0][0x234] ;  /* 0x00008d00ff167b82 */ /* 0x000e220000000800 */
[----:B------:R-:W-:Y:S01]  /*cd50*/  IMAD.MOV.U32 R9, RZ, RZ, R7 ;  /* 0x000000ffff097224 */ /* 0x000fe200078e0007 */
[----:B------:R-:W-:Y:S01]  /*cd60*/  MOV R8, R7 ;  /* 0x0000000700087202 */ /* 0x000fe20000000f00 */
[--C-:B------:R-:W-:Y:S02]  /*cd70*/  IMAD.MOV.U32 R5, RZ, RZ, R3.reuse ;  /* 0x000000ffff057224 */ /* 0x100fe400078e0003 */
[----:B------:R-:W-:Y:S02]  /*cd80*/  IMAD.MOV.U32 R4, RZ, RZ, R3 ;  /* 0x000000ffff047224 */ /* 0x000fe400078e0003 */
[--C-:B------:R-:W-:Y:S02]  /*cd90*/  IMAD.MOV.U32 R17, RZ, RZ, R11.reuse ;  /* 0x000000ffff117224 */ /* 0x100fe400078e000b */
[----:B------:R-:W-:-:S07]  /*cda0*/  IMAD.MOV.U32 R16, RZ, RZ, R11 ;  /* 0x000000ffff107224 */ /* 0x000fce00078e000b */
.L_x_130:
[----:B------:R-:W-:-:S05]  /*cdb0*/  IMAD.WIDE.U32 R12, R19, 0x4, R20 ;  /* 0x00000004130c7825 */ /* 0x000fca00078e0014 */
[----:B------:R1:W2:Y:S01]  /*cdc0*/  LDG.E R2, desc[UR36][R12.64] ;  /* 0x000000240c027981 */ /* 0x0002a2000c1e1900 */
[----:B------:R-:W-:Y:S01]  /*cdd0*/  FSETP.GTU.FTZ.AND P2, PT, |R16|, +INF , PT ;  /* 0x7f8000001000780b */ /* 0x000fe20003f5c200 */
[----:B0-----:R-:W-:Y:S01]  /*cde0*/  IMAD.IADD R26, R19, 0x1, R22 ;  /* 0x00000001131a7824 */ /* 0x001fe200078e0216 */
[----:B------:R-:W-:-:S04]  /*cdf0*/  PLOP3.LUT P0, PT, PT, PT, PT, 0x80, 0x0 ;  /* 0x000000000000781c */ /* 0x000fc80003f0f070 */
[C---:B------:R-:W-:Y:S01]  /*ce00*/  IADD3 R23, R26.reuse, R22, RZ ;  /* 0x000000161a177210 */ /* 0x040fe20007ffe0ff */
[----:B-1----:R-:W-:-:S04]  /*ce10*/  IMAD.WIDE.U32 R12, R26, 0x4, R20 ;  /* 0x000000041a0c7825 */ /* 0x002fc800078e0014 */
[----:B------:R-:W-:Y:S01]  /*ce20*/  IMAD.IADD R24, R23, 0x1, R22 ;  /* 0x0000000117187824 */ /* 0x000fe200078e0216 */
[----:B------:R0:W5:Y:S03]  /*ce30*/  LDG.E R25, desc[UR36][R12.64] ;  /* 0x000000240c197981 */ /* 0x000166000c1e1900 */
[----:B0-----:R-:W-:-:S06]  /*ce40*/  IMAD.WIDE.U32 R12, R24, 0x4, R20 ;  /* 0x00000004180c7825 */ /* 0x001fcc00078e0014 */
[----:B------:R0:W5:Y:S01]  /*ce50*/  LDG.E R12, desc[UR36][R12.64] ;  /* 0x000000240c0c7981 */ /* 0x000162000c1e1900 */
[CC--:B--2---:R-:W-:Y:S02]  /*ce60*/  @!P2 FSETP.NEU.FTZ.AND P1, PT, R16.reuse, R2.reuse, PT ;  /* 0x000000021000a20b */ /* 0x0c4fe40003f3d000 */
[----:B------:R-:W-:Y:S02]  /*ce70*/  @!P2 FSETP.GT.FTZ.AND P3, PT, R16, R2, PT ;  /* 0x000000021000a20b */ /* 0x000fe40003f74000 */
[----:B------:R-:W-:Y:S02]  /*ce80*/  @!P2 PLOP3.LUT P0, PT, P1, PT, PT, 0x80, 0x0 ;  /* 0x000000000000a81c */ /* 0x000fe40000f0f070 */
[----:B------:R-:W-:Y:S02]  /*ce90*/  @!P2 ISETP.GE.U32.AND P1, PT, R9, R19, PT ;  /* 0x000000130900a20c */ /* 0x000fe40003f26070 */
[----:B------:R-:W-:Y:S02]  /*cea0*/  @!P2 SEL R14, RZ, 0xffffffff, !P3 ;  /* 0xffffffffff0ea807 */ /* 0x000fe40005800000 */
[----:B------:R-:W-:-:S07]  /*ceb0*/  @!P2 ISETP.GE.AND.EX P1, PT, R5, RZ, PT, P1 ;  /* 0x000000ff0500a20c */ /* 0x000fce0003f26310 */
[----:B------:R-:W-:-:S04]  /*cec0*/  @!P0 SEL R14, RZ, 0xffffffff, P1 ;  /* 0xffffffffff0e8807 */ /* 0x000fc80000800000 */
[----:B------:R-:W-:-:S04]  /*ced0*/  @!P2 LOP3.LUT R14, R14, 0x1, RZ, 0xc0, !PT ;  /* 0x000000010e0ea812 */ /* 0x000fc800078ec0ff */
[----:B------:R-:W-:Y:S01]  /*cee0*/  @!P2 ISETP.EQ.U32.AND P0, PT, R14, 0x1, PT ;  /* 0x000000010e00a80c */ /* 0x000fe20003f02070 */
[----:B------:R-:W-:-:S06]  /*cef0*/  IMAD.WIDE.U32 R14, R23, 0x4, R20 ;  /* 0x00000004170e7825 */ /* 0x000fcc00078e0014 */
[----:B------:R0:W5:Y:S01]  /*cf00*/  LDG.E R14, desc[UR36][R14.64] ;  /* 0x000000240e0e7981 */ /* 0x000162000c1e1900 */
[----:B------:R-:W-:Y:S02]  /*cf10*/  FSETP.GTU.FTZ.AND P1, PT, |R17|, +INF , PT ;  /* 0x7f8000001100780b */ /* 0x000fe40003f3c200 */
[----:B------:R-:W-:Y:S02]  /*cf20*/  @P2 ISETP.LT.U32.AND P4, PT, R9, R19, PT ;  /* 0x000000130900220c */ /* 0x000fe40003f81070 */
[----:B------:R-:W-:Y:S01]  /*cf30*/  @P2 FSETP.GTU.FTZ.AND P3, PT, |R2|, +INF , PT ;  /* 0x7f8000000200280b */ /* 0x000fe20003f7c200 */
[----:B------:R-:W-:Y:S03]  /*cf40*/  BSSY B2, `(.L_x_121) ;  /* 0x0000012000027945 */ /* 0x000fe60003800000 */
[----:B------:R-:W-:-:S04]  /*cf50*/  @P2 ISETP.LT.OR.EX P0, PT, R5, RZ, !P3, P4 ;  /* 0x000000ff0500220c */ /* 0x000fc80005f01740 */
[----:B------:R-:W-:Y:S02]  /*cf60*/  SEL R9, R9, R19, P0 ;  /* 0x0000001309097207 */ /* 0x000fe40000000000 */
[----:B------:R-:W-:Y:S02]  /*cf70*/  FSEL R16, R16, R2, P0 ;  /* 0x0000000210107208 */ /* 0x000fe40000000000 */
[----:B------:R-:W-:Y:S01]  /*cf80*/  SEL R5, R5, RZ, P0 ;  /* 0x000000ff05057207 */ /* 0x000fe20000000000 */
[----:B0-----:R-:W-:Y:S06]  /*cf90*/  @P1 BRA `(.L_x_122) ;  /* 0x0000000000241947 */ /* 0x001fec0003800000 */
[CC--:B-----5:R-:W-:Y:S02]  /*cfa0*/  FSETP.NEU.FTZ.AND P2, PT, R17.reuse, R25.reuse, PT ;  /* 0x000000191100720b */ /* 0x0e0fe40003f5d000 */
        /* <DEDUP_REMOVED lines=8> */
.L_x_122:
[----:B-----5:R-:W-:Y:S02]  /*d030*/  FSETP.GTU.FTZ.AND P0, PT, |R25|, +INF , PT ;  /* 0x7f8000001900780b */ /* 0x020fe40003f1c200 */
[----:B------:R-:W-:-:S04]  /*d040*/  ISETP.LT.U32.AND P1, PT, R10, R26, PT ;  /* 0x0000001a0a00720c */ /* 0x000fc80003f21070 */
[----:B------:R-:W-:-:S13]  /*d050*/  ISETP.LT.OR.EX P0, PT, R6, RZ, !P0, P1 ;  /* 0x000000ff0600720c */ /* 0x000fda0004701710 */
.L_x_123:
[----:B------:R-:W-:Y:S05]  /*d060*/  BSYNC B2 ;  /* 0x0000000000027941 */ /* 0x000fea0003800000 */
.L_x_121:
        /* <DEDUP_REMOVED lines=15> */
.L_x_125:
[----:B------:R-:W-:Y:S02]  /*d160*/  FSETP.GTU.FTZ.AND P0, PT, |R14|, +INF , PT ;  /* 0x7f8000000e00780b */ /* 0x000fe40003f1c200 */
[----:B------:R-:W-:-:S04]  /*d170*/  ISETP.LT.U32.AND P1, PT, R8, R23, PT ;  /* 0x000000170800720c */ /* 0x000fc80003f21070 */
[----:B------:R-:W-:-:S13]  /*d180*/  ISETP.LT.OR.EX P0, PT, R4, RZ, !P0, P1 ;  /* 0x000000ff0400720c */ /* 0x000fda0004701710 */
.L_x_126:
[----:B------:R-:W-:Y:S05]  /*d190*/  BSYNC B2 ;  /* 0x0000000000027941 */ /* 0x000fea0003800000 */
.L_x_124:
[----:B------:R-:W-:Y:S01]  /*d1a0*/  FSETP.GTU.FTZ.AND P1, PT, |R11|, +INF , PT ;  /* 0x7f8000000b00780b */ /* 0x000fe20003f3c200 */
[----:B------:R-:W-:Y:S01]  /*d1b0*/  BSSY B2, `(.L_x_127) ;  /* 0x0000011000027945 */ /* 0x000fe20003800000 */
[----:B------:R-:W-:Y:S02]  /*d1c0*/  SEL R8, R8, R23, P0 ;  /* 0x0000001708087207 */ /* 0x000fe40000000000 */
[----:B------:R-:W-:Y:S02]  /*d1d0*/  FSEL R18, R18, R14, P0 ;  /* 0x0000000e12127208 */ /* 0x000fe40000000000 */
        /* <DEDUP_REMOVED lines=11> */
.L_x_128:
[----:B------:R-:W-:Y:S02]  /*d290*/  FSETP.GTU.FTZ.AND P0, PT, |R12|, +INF , PT ;  /* 0x7f8000000c00780b */ /* 0x000fe40003f1c200 */
[----:B------:R-:W-:-:S04]  /*d2a0*/  ISETP.LT.U32.AND P1, PT, R7, R24, PT ;  /* 0x000000180700720c */ /* 0x000fc80003f21070 */
[----:B------:R-:W-:-:S13]  /*d2b0*/  ISETP.LT.OR.EX P0, PT, R3, RZ, !P0, P1 ;  /* 0x000000ff0300720c */ /* 0x000fda0004701710 */
.L_x_129:
[----:B------:R-:W-:Y:S05]  /*d2c0*/  BSYNC B2 ;  /* 0x0000000000027941 */ /* 0x000fea0003800000 */
.L_x_127:
[----:B------:R-:W-:Y:S01]  /*d2d0*/  IMAD.IADD R19, R24, 0x1, R22 ;  /* 0x0000000118137824 */ /* 0x000fe200078e0216 */
[----:B------:R-:W-:Y:S01]  /*d2e0*/  ULDC UR4, c[0x0][0x22c] ;  /* 0x00008b0000047ab9 */ /* 0x000fe20000000800 */
[----:B------:R-:W-:Y:S01]  /*d2f0*/  SEL R7, R7, R24, P0 ;  /* 0x0000001807077207 */ /* 0x000fe20000000000 */
[----:B------:R-:W-:Y:S01]  /*d300*/  IMAD.U32 R23, RZ, RZ, UR4 ;  /* 0x00000004ff177e24 */ /* 0x000fe2000f8e00ff */
[----:B------:R-:W-:Y:S01]  /*d310*/  FSEL R11, R11, R12, P0 ;  /* 0x0000000c0b0b7208 */ /* 0x000fe20000000000 */
[----:B------:R-:W-:Y:S01]  /*d320*/  IMAD R26, R22, 0x3, R19 ;  /* 0x00000003161a7824 */ /* 0x000fe200078e0213 */
[----:B------:R-:W-:-:S04]  /*d330*/  SEL R3, R3, RZ, P0 ;  /* 0x000000ff03037207 */ /* 0x000fc80000000000 */
[----:B------:R-:W-:-:S13]  /*d340*/  ISETP.GE.U32.AND P1, PT, R26, R23, PT ;  /* 0x000000171a00720c */ /* 0x000fda0003f26070 */
[----:B------:R-:W-:Y:S05]  /*d350*/  @!P1 BRA `(.L_x_130) ;  /* 0xfffffff800949947 */ /* 0x000fea000383ffff */
.L_x_120:
[----:B------:R-:W-:Y:S05]  /*d360*/  BSYNC B1 ;  /* 0x0000000000017941 */ /* 0x000fea0003800000 */
.L_x_119:
[----:B------:R-:W-:Y:S01]  /*d370*/  ISETP.GE.U32.AND P1, PT, R19, R23, PT ;  /* 0x000000171300720c */ /* 0x000fe20003f26070 */
[----:B------:R-:W-:-:S12]  /*d380*/  BSSY B1, `(.L_x_131) ;  /* 0x0000012000017945 */ /* 0x000fd80003800000 */
[----:B------:R-:W-:Y:S05]  /*d390*/  @P1 BRA `(.L_x_132) ;  /* 0x0000000000401947 */ /* 0x000fea0003800000 */
[----:B------:R-:W-:-:S05]  /*d3a0*/  IMAD.WIDE.U32 R26, R19, 0x4, R20 ;  /* 0x00000004131a7825 */ /* 0x000fca00078e0014 */
[----:B------:R0:W5:Y:S01]  /*d3b0*/  LDG.E R2, desc[UR36][R26.64] ;  /* 0x000000241a027981 */ /* 0x000162000c1e1900 */
[----:B------:R-:W-:-:S05]  /*d3c0*/  IMAD.IADD R13, R19, 0x1, R22 ;  /* 0x00000001130d7824 */ /* 0x000fca00078e0216 */
[----:B------:R-:W-:-:S13]  /*d3d0*/  ISETP.GE.U32.AND P0, PT, R13, R23, PT ;  /* 0x000000170d00720c */ /* 0x000fda0003f06070 */
[----:B0-----:R-:W-:Y:S05]  /*d3e0*/  @P0 BRA `(.L_x_132) ;  /* 0x00000000002c0947 */ /* 0x001fea0003800000 */
[----:B------:R-:W-:-:S06]  /*d3f0*/  IMAD.WIDE.U32 R24, R13, 0x4, R20 ;  /* 0x000000040d187825 */ /* 0x000fcc00078e0014 */
[----:B------:R0:W5:Y:S01]  /*d400*/  LDG.E R25, desc[UR36][R24.64] ;  /* 0x0000002418197981 */ /* 0x000162000c1e1900 */
[----:B------:R-:W-:-:S05]  /*d410*/  IMAD.IADD R13, R13, 0x1, R22 ;  /* 0x000000010d0d7824 */ /* 0x000fca00078e0216 */
[----:B------:R-:W-:-:S13]  /*d420*/  ISETP.GE.U32.AND P0, PT, R13, R23, PT ;  /* 0x000000170d00720c */ /* 0x000fda0003f06070 */
[----:B0-----:R-:W-:Y:S05]  /*d430*/  @P0 BRA `(.L_x_132) ;  /* 0x0000000000180947 */ /* 0x001fea0003800000 */
[C---:B------:R-:W-:Y:S01]  /*d440*/  IADD3 R24, R13.reuse, R22, RZ ;  /* 0x000000160d187210 */ /* 0x040fe20007ffe0ff */
[----:B------:R-:W-:-:S03]  /*d450*/  IMAD.WIDE.U32 R14, R13, 0x4, R20 ;  /* 0x000000040d0e7825 */ /* 0x000fc600078e0014 */
[----:B------:R-:W-:-:S03]  /*d460*/  ISETP.GE.U32.AND P0, PT, R24, R23, PT ;  /* 0x000000171800720c */ /* 0x000fc60003f06070 */
[----:B------:R0:W5:Y:S10]  /*d470*/  LDG.E R14, desc[UR36][R14.64] ;  /* 0x000000240e0e7981 */ /* 0x000174000c1e1900 */
[----:B------:R-:W-:-:S05]  /*d480*/  @!P0 IMAD.WIDE.U32 R20, R24, 0x4, R20 ;  /* 0x0000000418148825 */ /* 0x000fca00078e0014 */
[----:B------:R0:W5:Y:S02]  /*d490*/  @!P0 LDG.E R12, desc[UR36][R20.64] ;  /* 0x00000024140c8981 */ /* 0x000164000c1e1900 */
.L_x_132:
[----:B------:R-:W-:Y:S05]  /*d4a0*/  BSYNC B1 ;  /* 0x0000000000017941 */ /* 0x000fea0003800000 */
.L_x_131:
[----:B------:R-:W-:Y:S04]  /*d4b0*/  BSSY B1, `(.L_x_133) ;  /* 0x0000057000017945 */ /* 0x000fe80003800000 */
[----:B------:R-:W-:Y:S05]  /*d4c0*/  @P1 BRA `(.L_x_134) ;  /* 0x0000000400541947 */ /* 0x000fea0003800000 */
[----:B------:R-:W-:Y:S01]  /*d4d0*/  FSETP.GTU.FTZ.AND P0, PT, |R16|, +INF , PT ;  /* 0x7f8000001000780b */ /* 0x000fe20003f1c200 */
[----:B------:R-:W-:-:S12]  /*d4e0*/  BSSY B2, `(.L_x_135) ;  /* 0x000000e000027945 */ /* 0x000fd80003800000 */
[----:B------:R-:W-:Y:S05]  /*d4f0*/  @P0 BRA `(.L_x_136) ;  /* 0x0000000000240947 */ /* 0x000fea0003800000 */
        /* <DEDUP_REMOVED lines=9> */
.L_x_136:
[----:B-----5:R-:W-:Y:S02]  /*d590*/  FSETP.GTU.FTZ.AND P0, PT, |R2|, +INF , PT ;  /* 0x7f8000000200780b */ /* 0x020fe40003f1c200 */
[----:B------:R-:W-:-:S04]  /*d5a0*/  ISETP.LT.U32.AND P1, PT, R9, R19, PT ;  /* 0x000000130900720c */ /* 0x000fc80003f21070 */
[----:B------:R-:W-:-:S13]  /*d5b0*/  ISETP.LT.OR.EX P0, PT, R5, RZ, !P0, P1 ;  /* 0x000000ff0500720c */ /* 0x000fda0004701710 */
.L_x_137:
[----:B------:R-:W-:Y:S05]  /*d5c0*/  BSYNC B2 ;  /* 0x0000000000027941 */ /* 0x000fea0003800000 */
.L_x_135:
        /* <DEDUP_REMOVED lines=18> */
.L_x_139:
[----:B------:R-:W-:Y:S02]  /*d6f0*/  FSETP.GTU.FTZ.AND P0, PT, |R25|, +INF , PT ;  /* 0x7f8000001900780b */ /* 0x000fe40003f1c200 */
[----:B------:R-:W-:-:S04]  /*d700*/  ISETP.LT.U32.AND P1, PT, R10, R15, PT ;  /* 0x0000000f0a00720c */ /* 0x000fc80003f21070 */
[----:B------:R-:W-:-:S13]  /*d710*/  ISETP.LT.OR.EX P0, PT, R6, RZ, !P0, P1 ;  /* 0x000000ff0600720c */ /* 0x000fda0004701710 */
.L_x_140:
[----:B------:R-:W-:Y:S05]  /*d720*/  BSYNC B2 ;  /* 0x0000000000027941 */ /* 0x000fea0003800000 */
.L_x_138:
        /* <DEDUP_REMOVED lines=18> */
.L_x_142:
[----:B------:R-:W-:Y:S02]  /*d850*/  FSETP.GTU.FTZ.AND P0, PT, |R14|, +INF , PT ;  /* 0x7f8000000e00780b */ /* 0x000fe40003f1c200 */
[----:B------:R-:W-:-:S04]  /*d860*/  ISETP.LT.U32.AND P1, PT, R8, R13, PT ;  /* 0x0000000d0800720c */ /* 0x000fc80003f21070 */
[----:B------:R-:W-:-:S13]  /*d870*/  ISETP.LT.OR.EX P0, PT, R4, RZ, !P0, P1 ;  /* 0x000000ff0400720c */ /* 0x000fda0004701710 */
.L_x_143:
[----:B------:R-:W-:Y:S05]  /*d880*/  BSYNC B2 ;  /* 0x0000000000027941 */ /* 0x000fea0003800000 */
.L_x_141:
        /* <DEDUP_REMOVED lines=18> */
.L_x_145:
[----:B------:R-:W-:Y:S02]  /*d9b0*/  FSETP.GTU.FTZ.AND P0, PT, |R12|, +INF , PT ;  /* 0x7f8000000c00780b */ /* 0x000fe40003f1c200 */
[----:B------:R-:W-:-:S04]  /*d9c0*/  ISETP.LT.U32.AND P1, PT, R7, R22, PT ;  /* 0x000000160700720c */ /* 0x000fc80003f21070 */
[----:B------:R-:W-:-:S13]  /*d9d0*/  ISETP.LT.OR.EX P0, PT, R3, RZ, !P0, P1 ;  /* 0x000000ff0300720c */ /* 0x000fda0004701710 */
.L_x_146:
[----:B------:R-:W-:Y:S05]  /*d9e0*/  BSYNC B2 ;  /* 0x0000000000027941 */ /* 0x000fea0003800000 */
.L_x_144:
[----:B------:R-:W-:Y:S02]  /*d9f0*/  FSEL R11, R11, R12, P0 ;  /* 0x0000000c0b0b7208 */ /* 0x000fe40000000000 */
[----:B------:R-:W-:Y:S02]  /*da00*/  SEL R7, R7, R22, P0 ;  /* 0x0000001607077207 */ /* 0x000fe40000000000 */
[----:B------:R-:W-:-:S07]  /*da10*/  SEL R3, R3, RZ, P0 ;  /* 0x000000ff03037207 */ /* 0x000fce0000000000 */
.L_x_134:
[----:B------:R-:W-:Y:S05]  /*da20*/  BSYNC B1 ;  /* 0x0000000000017941 */ /* 0x000fea0003800000 */
.L_x_133:
[----:B------:R-:W-:Y:S01]  /*da30*/  FSETP.GTU.FTZ.AND P0, PT, |R16|, +INF , PT ;  /* 0x7f8000001000780b */ /* 0x000fe20003f1c200 */
[----:B------:R-:W-:-:S12]  /*da40*/  BSSY B1, `(.L_x_147) ;  /* 0x000000e000017945 */ /* 0x000fd80003800000 */
[----:B------:R-:W-:Y:S05]  /*da50*/  @P0 BRA `(.L_x_148) ;  /* 0x0000000000240947 */ /* 0x000fea0003800000 */
[CC--:B------:R-:W-:Y:S02]  /*da60*/  FSETP.NEU.FTZ.AND P2, PT, R16.reuse, R17.reuse, PT ;  /* 0x000000111000720b */ /* 0x0c0fe40003f5d000 */
[----:B------:R-:W-:Y:S02]  /*da70*/  ISETP.GE.U32.AND P0, PT, R9, R10, PT ;  /* 0x0000000a0900720c */ /* 0x000fe40003f06070 */
[----:B------:R-:W-:Y:S02]  /*da80*/  FSETP.GT.FTZ.AND P1, PT, R16, R17, PT ;  /* 0x000000111000720b */ /* 0x000fe40003f34000 */
[----:B------:R-:W-:Y:S02]  /*da90*/  ISETP.GE.AND.EX P0, PT, R5, R6, PT, P0 ;  /* 0x000000060500720c */ /* 0x000fe40003f06300 */
[----:B-----5:R-:W-:-:S05]  /*daa0*/  SEL R2, RZ, 0xffffffff, !P1 ;  /* 0xffffffffff027807 */ /* 0x020fca0004800000 */
[----:B------:R-:W-:-:S04]  /*dab0*/  @!P2 SEL R2, RZ, 0xffffffff, P0 ;  /* 0xffffffffff02a807 */ /* 0x000fc80000000000 */
[----:B------:R-:W-:-:S04]  /*dac0*/  LOP3.LUT R2, R2, 0x1, RZ, 0xc0, !PT ;  /* 0x0000000102027812 */ /* 0x000fc800078ec0ff */
[----:B------:R-:W-:Y:S01]  /*dad0*/  ISETP.EQ.U32.AND P0, PT, R2, 0x1, PT ;  /* 0x000000010200780c */ /* 0x000fe20003f02070 */
[----:B------:R-:W-:-:S12]  /*dae0*/  BRA `(.L_x_149) ;  /* 0x00000000000c7947 */ /* 0x000fd80003800000 */
.L_x_148:
[----:B------:R-:W-:Y:S02]  /*daf0*/  FSETP.GTU.FTZ.AND P0, PT, |R17|, +INF , PT ;  /* 0x7f8000001100780b */ /* 0x000fe40003f1c200 */
[----:B------:R-:W-:-:S04]  /*db00*/  ISETP.LT.U32.AND P1, PT, R9, R10, PT ;  /* 0x0000000a0900720c */ /* 0x000fc80003f21070 */
[----:B------:R-:W-:-:S13]  /*db10*/  ISETP.LT.OR.EX P0, PT, R5, R6, !P0, P1 ;  /* 0x000000060500720c */ /* 0x000fda0004701710 */
.L_x_149:
[----:B------:R-:W-:Y:S05]  /*db20*/  BSYNC B1 ;  /* 0x0000000000017941 */ /* 0x000fea0003800000 */
.L_x_147:
        /* <DEDUP_REMOVED lines=15> */
.L_x_151:
[----:B------:R-:W-:Y:S02]  /*dc20*/  FSETP.GTU.FTZ.AND P0, PT, |R18|, +INF , PT ;  /* 0x7f8000001200780b */ /* 0x000fe40003f1c200 */
[----:B------:R-:W-:-:S04]  /*dc30*/  ISETP.LT.U32.AND P1, PT, R9, R8, PT ;  /* 0x000000080900720c */ /* 0x000fc80003f21070 */
[----:B------:R-:W-:-:S13]  /*dc40*/  ISETP.LT.OR.EX P0, PT, R5, R4, !P0, P1 ;  /* 0x000000040500720c */ /* 0x000fda0004701710 */
.L_x_152:
[----:B------:R-:W-:Y:S05]  /*dc50*/  BSYNC B1 ;  /* 0x0000000000017941 */ /* 0x000fea0003800000 */
.L_x_150:
        /* <DEDUP_REMOVED lines=15> */
.L_x_154:
[----:B------:R-:W-:Y:S02]  /*dd50*/  FSETP.GTU.FTZ.AND P0, PT, |R11|, +INF , PT ;  /* 0x7f8000000b00780b */ /* 0x000fe40003f1c200 */
[----:B------:R-:W-:-:S04]  /*dd60*/  ISETP.LT.U32.AND P1, PT, R6, R7, PT ;  /* 0x000000070600720c */ /* 0x000fc80003f21070 */
[----:B------:R-:W-:-:S13]  /*dd70*/  ISETP.LT.OR.EX P0, PT, R4, R3, !P0, P1 ;  /* 0x000000030400720c */ /* 0x000fda0004701710 */
.L_x_155:
[----:B------:R-:W-:Y:S05]  /*dd80*/  BSYNC B1 ;  /* 0x0000000000017941 */ /* 0x000fea0003800000 */
.L_x_153:
[----:B------:R-:W-:Y:S02]  /*dd90*/  SEL R6, R6, R7, P0 ;  /* 0x0000000706067207 */ /* 0x000fe40000000000 */
[----:B------:R-:W-:Y:S02]  /*dda0*/  SEL R3, R4, R3, P0 ;  /* 0x0000000304037207 */ /* 0x000fe40000000000 */
[----:B------:R-:W-:-:S07]  /*ddb0*/  FSEL R11, R18, R11, P0 ;  /* 0x0000000b120b7208 */ /* 0x000fce0000000000 */
.L_x_2:
[----:B------:R-:W-:Y:S05]  /*ddc0*/  BSYNC B0 ;  /* 0x0000000000007941 */ /* 0x000fea0003800000 */
.L_x_1:
[----:B------:R-:W2:Y:S01]  /*ddd0*/  S2R R8, SR_TID.X ;  /* 0x0000000000087919 */ /* 0x000ea20000002100 */
[----:B------:R-:W-:Y:S02]  /*dde0*/  ULDC UR4, c[0x0][0x244] ;  /* 0x0000910000047ab9 */ /* 0x000fe40000000800 */
[----:B------:R-:W-:-:S13]  /*ddf0*/  ISETP.NE.AND P0, PT, RZ, UR4, PT ;  /* 0x00000004ff007c0c */ /* 0x000fda000bf05270 */
[----:B------:R-:W-:Y:S05]  /*de00*/  @!P0 BRA `(.L_x_156) ;  /* 0x0000000000cc8947 */ /* 0x000fea0003800000 */
[----:B------:R-:W3:Y:S01]  /*de10*/  S2UR UR5, SR_CgaCtaId ;  /* 0x00000000000579c3 */ /* 0x000ee20000008800 */
[----:B------:R-:W-:Y:S01]  /*de20*/  UMOV UR4, 0x400 ;  /* 0x0000040000047882 */ /* 0x000fe20000000000 */
[----:B------:R-:W-:Y:S01]  /*de30*/  ULDC UR6, c[0x0][0x0] ;  /* 0x0000000000067ab9 */ /* 0x000fe20000000800 */
[----:B------:R-:W-:Y:S01]  /*de40*/  UIADD3 UR4, UR4, 0x10, URZ ;  /* 0x0000001004047890 */ /* 0x000fe2000fffe03f */
[----:B--2--5:R-:W-:Y:S01]  /*de50*/  IMAD R2, R0, UR6, R8 ;  /* 0x0000000600027c24 */ /* 0x024fe2000f8e0208 */
[----:B------:R-:W-:Y:S02]  /*de60*/  ULDC UR7, c[0x0][0x4] ;  /* 0x0000010000077ab9 */ /* 0x000fe40000000800 */
[----:B---3--:R-:W-:Y:S02]  /*de70*/  ULEA UR4, UR5, UR4, 0x18 ;  /* 0x0000000405047291 */ /* 0x008fe4000f8ec03f */
[----:B------:R-:W-:-:S04]  /*de80*/  USHF.R.U32.HI UR5, URZ, 0x1, UR7 ;  /* 0x000000013f057899 */ /* 0x000fc80008011607 */
[----:B------:R-:W-:Y:S01]  /*de90*/  LEA R7, R2, UR4, 0x4 ;  /* 0x0000000402077c11 */ /* 0x000fe2000f8e20ff */
[----:B------:R-:W-:Y:S01]  /*dea0*/  IMAD.MOV.U32 R2, RZ, RZ, R6 ;  /* 0x000000ffff027224 */ /* 0x000fe200078e0006 */
[----:B------:R-:W-:-:S03]  /*deb0*/  ISETP.NE.AND P0, PT, RZ, UR5, PT ;  /* 0x00000005ff007c0c */ /* 0x000fc6000bf05270 */
[----:B------:R3:W-:Y:S04]  /*dec0*/  STS [R7], R11 ;  /* 0x0000000b07007388 */ /* 0x0007e80000000800 */
[----:B------:R3:W-:Y:S06]  /*ded0*/  STS.64 [R7+0x8], R2 ;  /* 0x0000080207007388 */ /* 0x0007ec0000000a00 */
[----:B------:R-:W-:Y:S05]  /*dee0*/  @!P0 BRA `(.L_x_156) ;  /* 0x0000000000948947 */ /* 0x000fea0003800000 */
[----:B------:R-:W-:-:S07]  /*def0*/  IMAD.U32 R9, RZ, RZ, UR5 ;  /* 0x00000005ff097e24 */ /* 0x000fce000f8e00ff */
.L_x_162:
[----:B------:R-:W-:Y:S01]  /*df00*/  IADD3 R5, R0, R9, RZ ;  /* 0x0000000900057210 */ /* 0x000fe20007ffe0ff */
[----:B------:R-:W-:Y:S03]  /*df10*/  BAR.SYNC.DEFER_BLOCKING 0x0 ;  /* 0x0000000000007b1d */ /* 0x000fe60000010000 */
[----:B------:R-:W-:-:S03]  /*df20*/  ISETP.GE.U32.AND P0, PT, R5, UR7, PT ;  /* 0x0000000705007c0c */ /* 0x000fc6000bf06070 */
[----:B------:R-:W-:Y:S01]  /*df30*/  BSSY B0, `(.L_x_157) ;  /* 0x000001d000007945 */ /* 0x000fe20003800000 */
[----:B------:R-:W-:-:S13]  /*df40*/  ISETP.GE.U32.OR P0, PT, R0, R9, P0 ;  /* 0x000000090000720c */ /* 0x000fda0000706470 */
[----:B--2---:R-:W-:Y:S05]  /*df50*/  @P0 BRA `(.L_x_158) ;  /* 0x0000000000680947 */ /* 0x004fea0003800000 */
[----:B---3--:R-:W-:Y:S01]  /*df60*/  IMAD R2, R5, UR6, R8 ;  /* 0x0000000605027c24 */ /* 0x008fe2000f8e0208 */
[----:B------:R-:W-:Y:S01]  /*df70*/  FSETP.GTU.FTZ.AND P0, PT, |R11|, +INF , PT ;  /* 0x7f8000000b00780b */ /* 0x000fe20003f1c200 */
[----:B------:R-:W-:Y:S03]  /*df80*/  BSSY B1, `(.L_x_159) ;  /* 0x0000011000017945 */ /* 0x000fe60003800000 */
[----:B------:R-:W-:-:S05]  /*df90*/  LEA R2, R2, UR4, 0x4 ;  /* 0x0000000402027c11 */ /* 0x000fca000f8e20ff */
[----:B------:R2:W3:Y:S04]  /*dfa0*/  LDS R10, [R2] ;  /* 0x00000000020a7984 */ /* 0x0004e80000000800 */
[----:B------:R2:W4:Y:S01]  /*dfb0*/  LDS.64 R4, [R2+0x8] ;  /* 0x0000080002047984 */ /* 0x0005220000000a00 */
[----:B------:R-:W-:Y:S05]  /*dfc0*/  @P0 BRA `(.L_x_160) ;  /* 0x0000000000240947 */ /* 0x000fea0003800000 */
[C---:B---3--:R-:W-:Y:S02]  /*dfd0*/  FSETP.NEU.FTZ.AND P2, PT, R11.reuse, R10, PT ;  /* 0x0000000a0b00720b */ /* 0x048fe40003f5d000 */
[----:B----4-:R-:W-:Y:S02]  /*dfe0*/  ISETP.GE.U32.AND P0, PT, R6, R4, PT ;  /* 0x000000040600720c */ /* 0x010fe40003f06070 */
[----:B------:R-:W-:Y:S02]  /*dff0*/  FSETP.GT.FTZ.AND P1, PT, R11, R10, PT ;  /* 0x0000000a0b00720b */ /* 0x000fe40003f34000 */
[----:B------:R-:W-:Y:S02]  /*e000*/  ISETP.GE.AND.EX P0, PT, R3, R5, PT, P0 ;  /* 0x000000050300720c */ /* 0x000fe40003f06300 */
[----:B--2---:R-:W-:-:S05]  /*e010*/  SEL R2, RZ, 0xffffffff, !P1 ;  /* 0xffffffffff027807 */ /* 0x004fca0004800000 */
[----:B------:R-:W-:-:S04]  /*e020*/  @!P2 SEL R2, RZ, 0xffffffff, P0 ;  /* 0xffffffffff02a807 */ /* 0x000fc80000000000 */
[----:B------:R-:W-:-:S04]  /*e030*/  LOP3.LUT R2, R2, 0x1, RZ, 0xc0, !PT ;  /* 0x0000000102027812 */ /* 0x000fc800078ec0ff */
[----:B------:R-:W-:Y:S01]  /*e040*/  ISETP.EQ.U32.AND P0, PT, R2, 0x1, PT ;  /* 0x000000010200780c */ /* 0x000fe20003f02070 */
[----:B------:R-:W-:-:S12]  /*e050*/  BRA `(.L_x_161) ;  /* 0x00000000000c7947 */ /* 0x000fd80003800000 */
.L_x_160:
[----:B---3--:R-:W-:Y:S02]  /*e060*/  FSETP.GTU.FTZ.AND P0, PT, |R10|, +INF , PT ;  /* 0x7f8000000a00780b */ /* 0x008fe40003f1c200 */
[----:B----4-:R-:W-:-:S04]  /*e070*/  ISETP.LT.U32.AND P1, PT, R6, R4, PT ;  /* 0x000000040600720c */ /* 0x010fc80003f21070 */
[----:B------:R-:W-:-:S13]  /*e080*/  ISETP.LT.OR.EX P0, PT, R3, R5, !P0, P1 ;  /* 0x000000050300720c */ /* 0x000fda0004701710 */
.L_x_161:
[----:B------:R-:W-:Y:S05]  /*e090*/  BSYNC B1 ;  /* 0x0000000000017941 */ /* 0x000fea0003800000 */
.L_x_159:
[----:B------:R-:W-:Y:S02]  /*e0a0*/  SEL R6, R6, R4, P0 ;  /* 0x0000000406067207 */ /* 0x000fe40000000000 */
[----:B------:R-:W-:Y:S02]  /*e0b0*/  FSEL R11, R11, R10, P0 ;  /* 0x0000000a0b0b7208 */ /* 0x000fe40000000000 */
[----:B------:R-:W-:Y:S01]  /*e0c0*/  SEL R3, R3, R5, P0 ;  /* 0x0000000503037207 */ /* 0x000fe20000000000 */
[----:B--2---:R-:W-:Y:S02]  /*e0d0*/  IMAD.MOV.U32 R2, RZ, RZ, R6 ;  /* 0x000000ffff027224 */ /* 0x004fe400078e0006 */
[----:B------:R2:W-:Y:S04]  /*e0e0*/  STS [R7], R11 ;  /* 0x0000000b07007388 */ /* 0x0005e80000000800 */
[----:B------:R2:W-:Y:S02]  /*e0f0*/  STS.64 [R7+0x8], R2 ;  /* 0x0000080207007388 */ /* 0x0005e40000000a00 */
.L_x_158:
[----:B------:R-:W-:Y:S05]  /*e100*/  BSYNC B0 ;  /* 0x0000000000007941 */ /* 0x000fea0003800000 */
.L_x_157:
[----:B------:R-:W-:Y:S02]  /*e110*/  ISETP.GT.AND P0, PT, R9, 0x1, PT ;  /* 0x000000010900780c */ /* 0x000fe40003f04270 */
[----:B------:R-:W-:-:S11]  /*e120*/  SHF.R.S32.HI R9, RZ, 0x1, R9 ;  /* 0x00000001ff097819 */ /* 0x000fd60000011409 */
[----:B------:R-:W-:Y:S05]  /*e130*/  @P0 BRA `(.L_x_162) ;  /* 0xfffffffc00700947 */ /* 0x000fea000383ffff */
.L_x_156:
[----:B------:R-:W-:Y:S02]  /*e140*/  ULDC UR4, c[0x0][0x240] ;  /* 0x0000900000047ab9 */ /* 0x000fe40000000800 */
[----:B------:R-:W-:-:S13]  /*e150*/  ISETP.NE.AND P0, PT, RZ, UR4, PT ;  /* 0x00000004ff007c0c */ /* 0x000fda000bf05270 */
[----:B------:R-:W-:Y:S05]  /*e160*/  @!P0 BRA `(.L_x_163) ;  /* 0x0000000400508947 */ /* 0x000fea0003800000 */
[----:B0-----:R-:W0:Y:S02]  /*e170*/  LDC R13, c[0x0][RZ] ;  /* 0x00000000ff0d7b82 */ /* 0x001e240000000800 */
[----:B0-----:R-:W-:Y:S01]  /*e180*/  ISETP.GT.AND P0, PT, R13, 0x20, PT ;  /* 0x000000200d00780c */ /* 0x001fe20003f04270 */
[----:B------:R-:W-:-:S12]  /*e190*/  IMAD.MOV.U32 R4, RZ, RZ, R13 ;  /* 0x000000ffff047224 */ /* 0x000fd800078e000d */
[----:B------:R-:W-:Y:S05]  /*e1a0*/  @!P0 BRA `(.L_x_164) ;  /* 0x0000000000cc8947 */ /* 0x000fea0003800000 */
[----:B------:R-:W0:Y:S01]  /*e1b0*/  S2UR UR5, SR_CgaCtaId ;  /* 0x00000000000579c3 */ /* 0x000e220000008800 */
[----:B------:R-:W-:Y:S01]  /*e1c0*/  UMOV UR4, 0x400 ;  /* 0x0000040000047882 */ /* 0x000fe20000000000 */
[-C--:B--23-5:R-:W-:Y:S01]  /*e1d0*/  IMAD R2, R0, R13.reuse, R8 ;  /* 0x0000000d00027224 */ /* 0x0acfe200078e0208 */
[----:B------:R-:W-:Y:S01]  /*e1e0*/  UIADD3 UR4, UR4, 0x10, URZ ;  /* 0x0000001004047890 */ /* 0x000fe2000fffe03f */
[----:B------:R-:W-:-:S04]  /*e1f0*/  LEA.HI R4, R13, R13, RZ, 0x1 ;  /* 0x0000000d0d047211 */ /* 0x000fc800078f08ff */
[----:B------:R-:W-:Y:S01]  /*e200*/  SHF.R.S32.HI R5, RZ, 0x1, R4 ;  /* 0x00000001ff057819 */ /* 0x000fe20000011404 */
[----:B------:R-:W-:-:S03]  /*e210*/  IMAD.MOV.U32 R4, RZ, RZ, 0x20 ;  /* 0x00000020ff047424 */ /* 0x000fc600078e00ff */
[----:B------:R-:W-:Y:S01]  /*e220*/  ISETP.GE.AND P0, PT, R5, 0x20, PT ;  /* 0x000000200500780c */ /* 0x000fe20003f06270 */
[----:B0-----:R-:W-:-:S06]  /*e230*/  ULEA UR4, UR5, UR4, 0x18 ;  /* 0x0000000405047291 */ /* 0x001fcc000f8ec03f */
[----:B------:R-:W-:Y:S01]  /*e240*/  LEA R7, R2, UR4, 0x4 ;  /* 0x0000000402077c11 */ /* 0x000fe2000f8e20ff */
[----:B------:R-:W-:-:S04]  /*e250*/  IMAD.MOV.U32 R2, RZ, RZ, R6 ;  /* 0x000000ffff027224 */ /* 0x000fc800078e0006 */
[----:B------:R0:W-:Y:S04]  /*e260*/  STS [R7], R11 ;  /* 0x0000000b07007388 */ /* 0x0001e80000000800 */
[----:B------:R0:W-:Y:S01]  /*e270*/  STS.64 [R7+0x8], R2 ;  /* 0x0000080207007388 */ /* 0x0001e20000000a00 */
[----:B------:R-:W-:Y:S05]  /*e280*/  @!P0 BRA `(.L_x_164) ;  /* 0x0000000000948947 */ /* 0x000fea0003800000 */
[----:B------:R-:W-:-:S07]  /*e290*/  IMAD.MOV.U32 R9, RZ, RZ, R5 ;  /* 0x000000ffff097224 */ /* 0x000fce00078e0005 */
.L_x_170:
[----:B0-----:R-:W-:Y:S01]  /*e2a0*/  IADD3 R2, R8, R9, RZ ;  /* 0x0000000908027210 */ /* 0x001fe20007ffe0ff */
[----:B------:R-:W-:Y:S03]  /*e2b0*/  BAR.SYNC.DEFER_BLOCKING 0x0 ;  /* 0x0000000000007b1d */ /* 0x000fe60000010000 */
[----:B------:R-:W-:-:S03]  /*e2c0*/  ISETP.GE.U32.AND P0, PT, R2, R13, PT ;  /* 0x0000000d0200720c */ /* 0x000fc60003f06070 */
[----:B------:R-:W-:Y:S01]  /*e2d0*/  BSSY B0, `(.L_x_165) ;  /* 0x000001c000007945 */ /* 0x000fe20003800000 */
[----:B------:R-:W-:-:S13]  /*e2e0*/  ISETP.GE.U32.OR P0, PT, R8, R9, P0 ;  /* 0x000000090800720c */ /* 0x000fda0000706470 */
[----:B------:R-:W-:Y:S05]  /*e2f0*/  @P0 BRA `(.L_x_166) ;  /* 0x0000000000640947 */ /* 0x000fea0003800000 */
[----:B------:R-:W-:Y:S01]  /*e300*/  IMAD R2, R9, 0x10, R7 ;  /* 0x0000001009027824 */ /* 0x000fe200078e0207 */
[----:B------:R-:W-:Y:S01]  /*e310*/  FSETP.GTU.FTZ.AND P0, PT, |R11|, +INF , PT ;  /* 0x7f8000000b00780b */ /* 0x000fe20003f1c200 */
[----:B------:R-:W-:Y:S03]  /*e320*/  BSSY B1, `(.L_x_167) ;  /* 0x0000010000017945 */ /* 0x000fe60003800000 */
[----:B------:R0:W2:Y:S04]  /*e330*/  LDS R10, [R2] ;  /* 0x00000000020a7984 */ /* 0x0000a80000000800 */
[----:B------:R0:W3:Y:S05]  /*e340*/  LDS.64 R4, [R2+0x8] ;  /* 0x0000080002047984 */ /* 0x0000ea0000000a00 */
[----:B------:R-:W-:Y:S05]  /*e350*/  @P0 BRA `(.L_x_168) ;  /* 0x0000000000240947 */ /* 0x000fea0003800000 */
[C---:B--2---:R-:W-:Y:S02]  /*e360*/  FSETP.NEU.FTZ.AND P2, PT, R11.reuse, R10, PT ;  /* 0x0000000a0b00720b */ /* 0x044fe40003f5d000 */
[----:B---3--:R-:W-:Y:S02]  /*e370*/  ISETP.GE.U32.AND P0, PT, R6, R4, PT ;  /* 0x000000040600720c */ /* 0x008fe40003f06070 */
[----:B------:R-:W-:Y:S02]  /*e380*/  FSETP.GT.FTZ.AND P1, PT, R11, R10, PT ;  /* 0x0000000a0b00720b */ /* 0x000fe40003f34000 */
[----:B------:R-:W-:Y:S02]  /*e390*/  ISETP.GE.AND.EX P0, PT, R3, R5, PT, P0 ;  /* 0x000000050300720c */ /* 0x000fe40003f06300 */
[----:B0-----:R-:W-:-:S05]  /*e3a0*/  SEL R2, RZ, 0xffffffff, !P1 ;  /* 0xffffffffff027807 */ /* 0x001fca0004800000 */
[----:B------:R-:W-:-:S04]  /*e3b0*/  @!P2 SEL R2, RZ, 0xffffffff, P0 ;  /* 0xffffffffff02a807 */ /* 0x000fc80000000000 */
[----:B------:R-:W-:-:S04]  /*e3c0*/  LOP3.LUT R2, R2, 0x1, RZ, 0xc0, !PT ;  /* 0x0000000102027812 */ /* 0x000fc800078ec0ff */
[----:B------:R-:W-:Y:S01]  /*e3d0*/  ISETP.EQ.U32.AND P0, PT, R2, 0x1, PT ;  /* 0x000000010200780c */ /* 0x000fe20003f02070 */
[----:B------:R-:W-:-:S12]  /*e3e0*/  BRA `(.L_x_169) ;  /* 0x00000000000c7947 */ /* 0x000fd80003800000 */
.L_x_168:
[----:B--2---:R-:W-:Y:S02]  /*e3f0*/  FSETP.GTU.FTZ.AND P0, PT, |R10|, +INF , PT ;  /* 0x7f8000000a00780b */ /* 0x004fe40003f1c200 */
[----:B---3--:R-:W-:-:S04]  /*e400*/  ISETP.LT.U32.AND P1, PT, R6, R4, PT ;  /* 0x000000040600720c */ /* 0x008fc80003f21070 */
[----:B------:R-:W-:-:S13]  /*e410*/  ISETP.LT.OR.EX P0, PT, R3, R5, !P0, P1 ;  /* 0x000000050300720c */ /* 0x000fda0004701710 */
.L_x_169:
[----:B------:R-:W-:Y:S05]  /*e420*/  BSYNC B1 ;  /* 0x0000000000017941 */ /* 0x000fea0003800000 */
.L_x_167:
[----:B------:R-:W-:Y:S02]  /*e430*/  SEL R6, R6, R4, P0 ;  /* 0x0000000406067207 */ /* 0x000fe40000000000 */
[----:B------:R-:W-:Y:S02]  /*e440*/  FSEL R11, R11, R10, P0 ;  /* 0x0000000a0b0b7208 */ /* 0x000fe40000000000 */
[----:B------:R-:W-:Y:S01]  /*e450*/  SEL R3, R3, R5, P0 ;  /* 0x0000000503037207 */ /* 0x000fe20000000000 */
[----:B0-----:R-:W-:Y:S02]  /*e460*/  IMAD.MOV.U32 R2, RZ, RZ, R6 ;  /* 0x000000ffff027224 */ /* 0x001fe400078e0006 */
[----:B------:R0:W-:Y:S04]  /*e470*/  STS [R7], R11 ;  /* 0x0000000b07007388 */ /* 0x0001e80000000800 */
[----:B------:R0:W-:Y:S02]  /*e480*/  STS.64 [R7+0x8], R2 ;  /* 0x0000080207007388 */ /* 0x0001e40000000a00 */
.L_x_166:
[----:B------:R-:W-:Y:S05]  /*e490*/  BSYNC B0 ;  /* 0x0000000000007941 */ /* 0x000fea0003800000 */
.L_x_165:
[----:B------:R-:W-:-:S04]  /*e4a0*/  SHF.R.S32.HI R9, RZ, 0x1, R9 ;  /* 0x00000001ff097819 */ /* 0x000fc80000011409 */
[----:B------:R-:W-:-:S13]  /*e4b0*/  ISETP.GE.AND P0, PT, R9, 0x20, PT ;  /* 0x000000200900780c */ /* 0x000fda0003f06270 */
[----:B------:R-:W-:Y:S05]  /*e4c0*/  @P0 BRA `(.L_x_170) ;  /* 0xfffffffc00740947 */ /* 0x000fea000383ffff */
[----:B------:R-:W-:-:S07]  /*e4d0*/  IMAD.MOV.U32 R4, RZ, RZ, 0x20 ;  /* 0x00000020ff047424 */ /* 0x000fce00078e00ff */
.L_x_164:
[----:B------:R-:W-:Y:S01]  /*e4e0*/  BAR.SYNC.DEFER_BLOCKING 0x0 ;  /* 0x0000000000007b1d */ /* 0x000fe20000010000 */
[----:B------:R-:W-:-:S13]  /*e4f0*/  ISETP.GE.AND P0, PT, R4, 0x2, PT ;  /* 0x000000020400780c */ /* 0x000fda0003f06270 */
[----:B------:R-:W-:Y:S05]  /*e500*/  @!P0 BRA `(.L_x_163) ;  /* 0x0000000000688947 */ /* 0x000fea0003800000 */
[----:B0-23-5:R-:W-:-:S07]  /*e510*/  IMAD.MOV.U32 R2, RZ, RZ, 0x1 ;  /* 0x00000001ff027424 */ /* 0x02dfce00078e00ff */
.L_x_174:
[----:B------:R-:W-:Y:S01]  /*e520*/  FSETP.GTU.FTZ.AND P0, PT, |R11|, +INF , PT ;  /* 0x7f8000000b00780b */ /* 0x000fe20003f1c200 */
[----:B------:R0:W2:Y:S01]  /*e530*/  SHFL.DOWN PT, R10, R11, R2, 0x1f ;  /* 0x08001f020b0a7589 */ /* 0x0000a200000e0000 */
[----:B------:R-:W-:Y:S03]  /*e540*/  BSSY B0, `(.L_x_171) ;  /* 0x0000010000007945 */ /* 0x000fe60003800000 */
[----:B------:R0:W3:Y:S04]  /*e550*/  SHFL.DOWN PT, R12, R3, R2, 0x1f ;  /* 0x08001f02030c7589 */ /* 0x0000e800000e0000 */
[----:B------:R0:W4:Y:S04]  /*e560*/  SHFL.DOWN PT, R7, R6, R2, 0x1f ;  /* 0x08001f0206077589 */ /* 0x00012800000e0000 */
[----:B------:R-:W-:Y:S05]  /*e570*/  @P0 BRA `(.L_x_172) ;  /* 0x0000000000240947 */ /* 0x000fea0003800000 */
[CC--:B--2---:R-:W-:Y:S02]  /*e580*/  FSETP.NEU.FTZ.AND P2, PT, R11.reuse, R10.reuse, PT ;  /* 0x0000000a0b00720b */ /* 0x0c4fe40003f5d000 */
[----:B----4-:R-:W-:Y:S02]  /*e590*/  ISETP.GE.U32.AND P0, PT, R6, R7, PT ;  /* 0x000000070600720c */ /* 0x010fe40003f06070 */
[----:B------:R-:W-:Y:S02]  /*e5a0*/  FSETP.GT.FTZ.AND P1, PT, R11, R10, PT ;  /* 0x0000000a0b00720b */ /* 0x000fe40003f34000 */
[----:B---3--:R-:W-:Y:S02]  /*e5b0*/  ISETP.GE.AND.EX P0, PT, R3, R12, PT, P0 ;  /* 0x0000000c0300720c */ /* 0x008fe40003f06300 */
[----:B------:R-:W-:-:S05]  /*e5c0*/  SEL R5, RZ, 0xffffffff, !P1 ;  /* 0xffffffffff057807 */ /* 0x000fca0004800000 */
[----:B------:R-:W-:-:S04]  /*e5d0*/  @!P2 SEL R5, RZ, 0xffffffff, P0 ;  /* 0xffffffffff05a807 */ /* 0x000fc80000000000 */
[----:B------:R-:W-:-:S04]  /*e5e0*/  LOP3.LUT R5, R5, 0x1, RZ, 0xc0, !PT ;  /* 0x0000000105057812 */ /* 0x000fc800078ec0ff */
[----:B------:R-:W-:Y:S01]  /*e5f0*/  ISETP.EQ.U32.AND P0, PT, R5, 0x1, PT ;  /* 0x000000010500780c */ /* 0x000fe20003f02070 */
[----:B------:R-:W-:-:S12]  /*e600*/  BRA `(.L_x_173) ;  /* 0x00000000000c7947 */ /* 0x000fd80003800000 */
.L_x_172:
[----:B--2---:R-:W-:Y:S02]  /*e610*/  FSETP.GTU.FTZ.AND P0, PT, |R10|, +INF , PT ;  /* 0x7f8000000a00780b */ /* 0x004fe40003f1c200 */
[----:B----4-:R-:W-:-:S04]  /*e620*/  ISETP.LT.U32.AND P1, PT, R6, R7, PT ;  /* 0x000000070600720c */ /* 0x010fc80003f21070 */
[----:B---3--:R-:W-:-:S13]  /*e630*/  ISETP.LT.OR.EX P0, PT, R3, R12, !P0, P1 ;  /* 0x0000000c0300720c */ /* 0x008fda0004701710 */
.L_x_173:
[----:B------:R-:W-:Y:S05]  /*e640*/  BSYNC B0 ;  /* 0x0000000000007941 */ /* 0x000fea0003800000 */
.L_x_171:
[----:B0-----:R-:W-:Y:S01]  /*e650*/  IMAD.SHL.U32 R2, R2, 0x2, RZ ;  /* 0x0000000202027824 */ /* 0x001fe200078e00ff */
[----:B------:R-:W-:Y:S02]  /*e660*/  FSEL R11, R11, R10, P0 ;  /* 0x0000000a0b0b7208 */ /* 0x000fe40000000000 */
[----:B------:R-:W-:Y:S02]  /*e670*/  SEL R6, R6, R7, P0 ;  /* 0x0000000706067207 */ /* 0x000fe40000000000 */
[----:B------:R-:W-:Y:S02]  /*e680*/  ISETP.GE.AND P1, PT, R2, R4, PT ;  /* 0x000000040200720c */ /* 0x000fe40003f26270 */
[----:B------:R-:W-:-:S11]  /*e690*/  SEL R3, R3, R12, P0 ;  /* 0x0000000c03037207 */ /* 0x000fd60000000000 */
[----:B------:R-:W-:Y:S05]  /*e6a0*/  @!P1 BRA `(.L_x_174) ;  /* 0xfffffffc009c9947 */ /* 0x000fea000383ffff */
.L_x_163:
[----:B------:R-:W4:Y:S01]  /*e6b0*/  LDC R9, c[0x0][0x3fc] ;  /* 0x0000ff00ff097b82 */ /* 0x000f220000000800 */
[----:B------:R-:W-:Y:S01]  /*e6c0*/  ULDC UR4, c[0x0][0x24c] ;  /* 0x0000930000047ab9 */ /* 0x000fe20000000800 */
[----:B0-23-5:R-:W-:Y:S01]  /*e6d0*/  HFMA2.MMA R2, -RZ, RZ, 0, 0 ;  /* 0x00000000ff027435 */ /* 0x02dfe200000001ff */
[----:B------:R-:W-:Y:S01]  /*e6e0*/  IMAD R7, R8, UR4, RZ ;  /* 0x0000000408077c24 */ /* 0x000fe2000f8e02ff */
[----:B----4-:R-:W-:-:S13]  /*e6f0*/  ISETP.NE.AND P0, PT, R9, RZ, PT ;  /* 0x000000ff0900720c */ /* 0x010fda0003f05270 */
[----:B------:R-:W-:Y:S05]  /*e700*/  @!P0 BRA `(.L_x_175) ;  /* 0x00000010005c8947 */ /* 0x000fea0003800000 */
[----:B------:R-:W0:Y:S01]  /*e710*/  S2R R0, SR_TID.Y ;  /* 0x0000000000007919 */ /* 0x000e220000002200 */
[----:B------:R-:W2:Y:S01]  /*e720*/  S2UR UR4, SR_CTAID.X ;  /* 0x00000000000479c3 */ /* 0x000ea20000002500 */
[----:B------:R-:W-:Y:S01]  /*e730*/  ULDC UR5, c[0x0][0x250] ;  /* 0x0000940000057ab9 */ /* 0x000fe20000000800 */
[----:B------:R-:W-:Y:S01]  /*e740*/  ULDC.64 UR6, c[0x0][0x400] ;  /* 0x0001000000067ab9 */ /* 0x000fe20000000a00 */
[----:B------:R-:W-:-:S05]  /*e750*/  ISETP.NE.AND P0, PT, R9, 0x1, PT ;  /* 0x000000010900780c */ /* 0x000fca0003f05270 */
[----:B------:R-:W2:Y:S01]  /*e760*/  LDC R13, c[0x0][0x238] ;  /* 0x00008e00ff0d7b82 */ /* 0x000ea20000000800 */
[----:B0-----:R-:W-:-:S04]  /*e770*/  IMAD R12, R0, UR5, R7 ;  /* 0x00000005000c7c24 */ /* 0x001fc8000f8e0207 */
[----:B--2---:R-:W-:Y:S01]  /*e780*/  IMAD R13, R13, UR4, R12 ;  /* 0x000000040d0d7c24 */ /* 0x004fe2000f8e020c */
[----:B------:R-:W-:Y:S01]  /*e790*/  ULDC UR4, c[0x0][0x408] ;  /* 0x0001020000047ab9 */ /* 0x000fe20000000800 */
[----:B------:R-:W-:-:S04]  /*e7a0*/  IMAD.MOV.U32 R12, RZ, RZ, RZ ;  /* 0x000000ffff0c7224 */ /* 0x000fc800078e00ff */
        /* <DEDUP_REMOVED lines=269> */
.L_x_175:
[----:B------:R-:W-:Y:S01]  /*f880*/  ULDC.64 UR4, c[0x0][0x610] ;  /* 0x0001840000047ab9 */ /* 0x000fe20000000a00 */
[----:B------:R-:W-:Y:S02]  /*f890*/  CS2R R4, SRZ ;  /* 0x0000000000047805 */ /* 0x000fe4000001ff00 */
[----:B------:R-:W-:Y:S01]  /*f8a0*/  ISETP.NE.U32.AND P0, PT, RZ, UR4, PT ;  /* 0x00000004ff007c0c */ /* 0x000fe2000bf05070 */
[----:B------:R-:W-:-:S03]  /*f8b0*/  IMAD.MOV.U32 R9, RZ, RZ, RZ ;  /* 0x000000ffff097224 */ /* 0x000fc600078e00ff */
[----:B------:R-:W-:-:S13]  /*f8c0*/  ISETP.NE.AND.EX P0, PT, RZ, UR5, PT, P0 ;  /* 0x00000005ff007c0c */ /* 0x000fda000bf05300 */
[----:B------:R-:W-:Y:S05]  /*f8d0*/  @!P0 BRA `(.L_x_176) ;  /* 0x0000000800088947 */ /* 0x000fea0003800000 */
[----:B------:R-:W-:Y:S01]  /*f8e0*/  IMAD.MOV.U32 R12, RZ, RZ, 0x8 ;  /* 0x00000008ff0c7424 */ /* 0x000fe200078e00ff */
[----:B------:R-:W-:Y:S01]  /*f8f0*/  MOV R16, 0x10 ;  /* 0x0000001000107802 */ /* 0x000fe20000000f00 */
[----:B------:R-:W-:Y:S02]  /*f900*/  IMAD.MOV.U32 R5, RZ, RZ, RZ ;  /* 0x000000ffff057224 */ /* 0x000fe400078e00ff */
[----:B------:R-:W-:-:S07]  /*f910*/  IMAD.MOV.U32 R17, RZ, RZ, 0x0 ;  /* 0x00000000ff117424 */ /* 0x000fce00078e00ff */
.L_x_179:
[----:B------:R-:W-:Y:S01]  /*f920*/  LOP3.LUT R4, R5, R17, RZ, 0xfc, !PT ;  /* 0x0000001105047212 */ /* 0x000fe200078efcff */
[----:B------:R-:W-:Y:S02]  /*f930*/  IMAD.MOV.U32 R10, RZ, RZ, R16 ;  /* 0x000000ffff0a7224 */ /* 0x000fe400078e0010 */
[----:B------:R-:W-:Y:S01]  /*f940*/  IMAD.MOV.U32 R18, RZ, RZ, R17 ;  /* 0x000000ffff127224 */ /* 0x000fe200078e0011 */
[----:B------:R-:W-:-:S13]  /*f950*/  ISETP.NE.U32.AND P0, PT, R4, RZ, PT ;  /* 0x000000ff0400720c */ /* 0x000fda0003f05070 */
[----:B------:R-:W-:Y:S05]  /*f960*/  @!P0 BRA `(.L_x_177) ;  /* 0x0000000000188947 */ /* 0x000fea0003800000 */
[----:B------:R-:W-:Y:S01]  /*f970*/  IMAD.MOV.U32 R9, RZ, RZ, R17 ;  /* 0x000000ffff097224 */ /* 0x000fe200078e0011 */
[----:B------:R-:W-:Y:S01]  /*f980*/  MOV R17, R5 ;  /* 0x0000000500117202 */ /* 0x000fe20000000f00 */
[----:B------:R-:W-:Y:S01]  /*f990*/  IMAD.MOV.U32 R4, RZ, RZ, R12 ;  /* 0x000000ffff047224 */ /* 0x000fe200078e000c */
[----:B------:R-:W-:-:S07]  /*f9a0*/  MOV R5, 0xf9c0 ;  /* 0x0000f9c000057802 */ /* 0x000fce0000000f00 */
[----:B-1----:R-:W-:Y:S05]  /*f9b0*/  CALL.REL.NOINC `($__internal_1_$__cuda_sm20_rem_u64) ;  /* 0x00000040000c7944 */ /* 0x002fea0003c00000 */
[----:B------:R-:W-:Y:S05]  /*f9c0*/  BRA `(.L_x_178) ;  /* 0x00000000004c7947 */ /* 0x000fea0003800000 */
.L_x_177:
[----:B------:R-:W0:Y:S01]  /*f9d0*/  I2F.U32.RP R9, R16 ;  /* 0x0000001000097306 */ /* 0x000e220000209000 */
[----:B------:R-:W-:Y:S01]  /*f9e0*/  ISETP.NE.U32.AND P1, PT, R16, RZ, PT ;  /* 0x000000ff1000720c */ /* 0x000fe20003f25070 */
[----:B------:R-:W-:-:S06]  /*f9f0*/  IMAD.MOV.U32 R17, RZ, RZ, RZ ;  /* 0x000000ffff117224 */ /* 0x000fcc00078e00ff */
[----:B0-----:R-:W0:Y:S02]  /*fa00*/  MUFU.RCP R9, R9 ;  /* 0x0000000900097308 */ /* 0x001e240000001000 */
[----:B0-----:R-:W-:-:S06]  /*fa10*/  VIADD R4, R9, 0xffffffe ;  /* 0x0ffffffe09047836 */ /* 0x001fcc0000000000 */
[----:B------:R0:W2:Y:S02]  /*fa20*/  F2I.FTZ.U32.TRUNC.NTZ R5, R4 ;  /* 0x0000000400057305 */ /* 0x0000a4000021f000 */
[----:B0-----:R-:W-:Y:S02]  /*fa30*/  IMAD.MOV.U32 R4, RZ, RZ, RZ ;  /* 0x000000ffff047224 */ /* 0x001fe400078e00ff */
[----:B--2---:R-:W-:-:S04]  /*fa40*/  IMAD.MOV R13, RZ, RZ, -R5 ;  /* 0x000000ffff0d7224 */ /* 0x004fc800078e0a05 */
[----:B------:R-:W-:-:S04]  /*fa50*/  IMAD R13, R13, R16, RZ ;  /* 0x000000100d0d7224 */ /* 0x000fc800078e02ff */
[----:B------:R-:W-:-:S06]  /*fa60*/  IMAD.HI.U32 R5, R5, R13, R4 ;  /* 0x0000000d05057227 */ /* 0x000fcc00078e0004 */
[----:B------:R-:W-:-:S04]  /*fa70*/  IMAD.HI.U32 R5, R5, R12, RZ ;  /* 0x0000000c05057227 */ /* 0x000fc800078e00ff */
[----:B------:R-:W-:-:S04]  /*fa80*/  IMAD.MOV R5, RZ, RZ, -R5 ;  /* 0x000000ffff057224 */ /* 0x000fc800078e0a05 */
[----:B------:R-:W-:-:S05]  /*fa90*/  IMAD R5, R16, R5, R12 ;  /* 0x0000000510057224 */ /* 0x000fca00078e020c */
[----:B------:R-:W-:-:S13]  /*faa0*/  ISETP.GE.U32.AND P0, PT, R5, R16, PT ;  /* 0x000000100500720c */ /* 0x000fda0003f06070 */
[----:B------:R-:W-:-:S05]  /*fab0*/  @P0 IMAD.IADD R5, R5, 0x1, -R16 ;  /* 0x0000000105050824 */ /* 0x000fca00078e0a10 */
[----:B------:R-:W-:-:S13]  /*fac0*/  ISETP.GE.U32.AND P0, PT, R5, R16, PT ;  /* 0x000000100500720c */ /* 0x000fda0003f06070 */
[-C--:B------:R-:W-:Y:S02]  /*fad0*/  @P0 IADD3 R5, R5, -R16.reuse, RZ ;  /* 0x8000001005050210 */ /* 0x080fe40007ffe0ff */
[----:B------:R-:W-:-:S05]  /*fae0*/  @!P1 LOP3.LUT R5, RZ, R16, RZ, 0x33, !PT ;  /* 0x00000010ff059212 */ /* 0x000fca00078e33ff */
[----:B------:R-:W-:-:S07]  /*faf0*/  IMAD.MOV.U32 R16, RZ, RZ, R5 ;  /* 0x000000ffff107224 */ /* 0x000fce00078e0005 */
.L_x_178:
[----:B------:R-:W-:Y:S01]  /*fb00*/  ISETP.NE.U32.AND P0, PT, R16, RZ, PT ;  /* 0x000000ff1000720c */ /* 0x000fe20003f05070 */
[----:B------:R-:W-:Y:S02]  /*fb10*/  IMAD.MOV.U32 R12, RZ, RZ, R10 ;  /* 0x000000ffff0c7224 */ /* 0x000fe400078e000a */
[----:B------:R-:W-:Y:S01]  /*fb20*/  IMAD.MOV.U32 R5, RZ, RZ, R18 ;  /* 0x000000ffff057224 */ /* 0x000fe200078e0012 */
[----:B------:R-:W-:-:S13]  /*fb30*/  ISETP.NE.AND.EX P0, PT, R17, RZ, PT, P0 ;  /* 0x000000ff1100720c */ /* 0x000fda0003f05300 */
[----:B------:R-:W-:Y:S05]  /*fb40*/  @P0 BRA `(.L_x_179) ;  /* 0xfffffffc00740947 */ /* 0x000fea000383ffff */
[----:B------:R-:W-:-:S13]  /*fb50*/  ISETP.NE.U32.AND P2, PT, R18, RZ, PT ;  /* 0x000000ff1200720c */ /* 0x000fda0003f45070 */
[----:B------:R-:W-:Y:S05]  /*fb60*/  @!P2 BRA `(.L_x_180) ;  /* 0x00000000001ca947 */ /* 0x000fea0003800000 */
[----:B------:R-:W-:Y:S01]  /*fb70*/  HFMA2.MMA R4, -RZ, RZ, 0, 0 ;  /* 0x00000000ff047435 */ /* 0x000fe200000001ff */
[----:B------:R-:W-:Y:S01]  /*fb80*/  IMAD.MOV.U32 R5, RZ, RZ, 0x10 ;  /* 0x00000010ff057424 */ /* 0x000fe200078e00ff */
[----:B------:R-:W-:-:S09]  /*fb90*/  MOV R9, 0xfbb0 ;  /* 0x0000fbb000097802 */ /* 0x000fd20000000f00 */
[----:B-1----:R-:W-:Y:S05]  /*fba0*/  CALL.REL.NOINC `($__internal_0_$__cuda_sm20_div_u64) ;  /* 0x0000003800787944 */ /* 0x002fea0003c00000 */
[----:B------:R-:W-:Y:S02]  /*fbb0*/  IMAD.MOV.U32 R12, RZ, RZ, R14 ;  /* 0x000000ffff0c7224 */ /* 0x000fe400078e000e */
[----:B------:R-:W-:Y:S01]  /*fbc0*/  IMAD.MOV.U32 R13, RZ, RZ, R15 ;  /* 0x000000ffff0d7224 */ /* 0x000fe200078e000f */
[----:B------:R-:W-:Y:S06]  /*fbd0*/  BRA `(.L_x_181) ;  /* 0x00000000004c7947 */ /* 0x000fec0003800000 */
.L_x_180:
[----:B------:R-:W0:Y:S01]  /*fbe0*/  I2F.U32.RP R9, R10 ;  /* 0x0000000a00097306 */ /* 0x000e220000209000 */
[----:B------:R-:W-:-:S07]  /*fbf0*/  ISETP.NE.U32.AND P3, PT, R10, RZ, PT ;  /* 0x000000ff0a00720c */ /* 0x000fce0003f65070 */
[----:B0-----:R-:W0:Y:S02]  /*fc00*/  MUFU.RCP R9, R9 ;  /* 0x0000000900097308 */ /* 0x001e240000001000 */
[----:B0-----:R-:W-:-:S06]  /*fc10*/  VIADD R4, R9, 0xffffffe ;  /* 0x0ffffffe09047836 */ /* 0x001fcc0000000000 */
[----:B------:R0:W2:Y:S02]  /*fc20*/  F2I.FTZ.U32.TRUNC.NTZ R5, R4 ;  /* 0x0000000400057305 */ /* 0x0000a4000021f000 */
[----:B0-----:R-:W-:Y:S02]  /*fc30*/  IMAD.MOV.U32 R4, RZ, RZ, RZ ;  /* 0x000000ffff047224 */ /* 0x001fe400078e00ff */
[----:B--2---:R-:W-:-:S04]  /*fc40*/  IMAD.MOV R13, RZ, RZ, -R5 ;  /* 0x000000ffff0d7224 */ /* 0x004fc800078e0a05 */
[----:B------:R-:W-:-:S04]  /*fc50*/  IMAD R13, R13, R10, RZ ;  /* 0x0000000a0d0d7224 */ /* 0x000fc800078e02ff */
[----:B------:R-:W-:-:S06]  /*fc60*/  IMAD.HI.U32 R13, R5, R13, R4 ;  /* 0x0000000d050d7227 */ /* 0x000fcc00078e0004 */
[----:B------:R-:W-:-:S04]  /*fc70*/  IMAD.HI.U32 R12, R13, 0x10, RZ ;  /* 0x000000100d0c7827 */ /* 0x000fc800078e00ff */
[----:B------:R-:W-:Y:S01]  /*fc80*/  IMAD.MOV.U32 R13, RZ, RZ, RZ ;  /* 0x000000ffff0d7224 */ /* 0x000fe200078e00ff */
[----:B------:R-:W-:-:S05]  /*fc90*/  IADD3 R5, -R12, RZ, RZ ;  /* 0x000000ff0c057210 */ /* 0x000fca0007ffe1ff */
[----:B------:R-:W-:-:S05]  /*fca0*/  IMAD R5, R10, R5, 0x10 ;  /* 0x000000100a057424 */ /* 0x000fca00078e0205 */
[----:B------:R-:W-:-:S13]  /*fcb0*/  ISETP.GE.U32.AND P0, PT, R5, R10, PT ;  /* 0x0000000a0500720c */ /* 0x000fda0003f06070 */
[----:B------:R-:W-:Y:S02]  /*fcc0*/  @P0 IMAD.IADD R5, R5, 0x1, -R10 ;  /* 0x0000000105050824 */ /* 0x000fe400078e0a0a */
[----:B------:R-:W-:-:S03]  /*fcd0*/  @P0 VIADD R12, R12, 0x1 ;  /* 0x000000010c0c0836 */ /* 0x000fc60000000000 */
[----:B------:R-:W-:-:S13]  /*fce0*/  ISETP.GE.U32.AND P1, PT, R5, R10, PT ;  /* 0x0000000a0500720c */ /* 0x000fda0003f26070 */
[----:B------:R-:W-:Y:S01]  /*fcf0*/  @P1 VIADD R12, R12, 0x1 ;  /* 0x000000010c0c1836 */ /* 0x000fe20000000000 */
[----:B------:R-:W-:-:S07]  /*fd00*/  @!P3 LOP3.LUT R12, RZ, R10, RZ, 0x33, !PT ;  /* 0x0000000aff0cb212 */ /* 0x000fce00078e33ff */
.L_x_181:
[----:B------:R-:W-:Y:S05]  /*fd10*/  @!P2 BRA `(.L_x_182) ;  /* 0x000000000014a947 */ /* 0x000fea0003800000 */
[----:B------:R-:W-:Y:S01]  /*fd20*/  IMAD.MOV.U32 R5, RZ, RZ, 0x8 ;  /* 0x00000008ff057424 */ /* 0x000fe200078e00ff */
[----:B------:R-:W-:Y:S02]  /*fd30*/  MOV R4, RZ ;  /* 0x000000ff00047202 */ /* 0x000fe40000000f00 */
[----:B------:R-:W-:-:S07]  /*fd40*/  MOV R9, 0xfd60 ;  /* 0x0000fd6000097802 */ /* 0x000fce0000000f00 */
[----:B-1----:R-:W-:Y:S05]  /*fd50*/  CALL.REL.NOINC `($__internal_0_$__cuda_sm20_div_u64) ;  /* 0x00000038000c7944 */ /* 0x002fea0003c00000 */
[----:B------:R-:W-:Y:S05]  /*fd60*/  BRA `(.L_x_183) ;  /* 0x00000000004c7947 */ /* 0x000fea0003800000 */
.L_x_182:
        /* <DEDUP_REMOVED lines=10> */
[----:B------:R-:W-:Y:S02]  /*fe10*/  IMAD.MOV R5, RZ, RZ, -R14 ;  /* 0x000000ffff057224 */ /* 0x000fe400078e0a0e */
[----:B------:R-:W-:Y:S02]  /*fe20*/  IMAD.MOV.U32 R15, RZ, RZ, RZ ;  /* 0x000000ffff0f7224 */ /* 0x000fe400078e00ff */
[----:B------:R-:W-:-:S05]  /*fe30*/  IMAD R5, R10, R5, 0x8 ;  /* 0x000000080a057424 */ /* 0x000fca00078e0205 */
[----:B------:R-:W-:-:S13]  /*fe40*/  ISETP.GE.U32.AND P0, PT, R5, R10, PT ;  /* 0x0000000a0500720c */ /* 0x000fda0003f06070 */
[----:B------:R-:W-:Y:S01]  /*fe50*/  @P0 IMAD.IADD R5, R5, 0x1, -R10 ;  /* 0x0000000105050824 */ /* 0x000fe200078e0a0a */
[----:B------:R-:W-:-:S04]  /*fe60*/  @P0 IADD3 R14, R14, 0x1, RZ ;  /* 0x000000010e0e0810 */ /* 0x000fc80007ffe0ff */
[----:B------:R-:W-:-:S13]  /*fe70*/  ISETP.GE.U32.AND P1, PT, R5, R10, PT ;  /* 0x0000000a0500720c */ /* 0x000fda0003f26070 */
[----:B------:R-:W-:Y:S01]  /*fe80*/  @P1 VIADD R14, R14, 0x1 ;  /* 0x000000010e0e1836 */ /* 0x000fe20000000000 */
[----:B------:R-:W-:-:S07]  /*fe90*/  @!P2 LOP3.LUT R14, RZ, R10, RZ, 0x33, !PT ;  /* 0x0000000aff0ea212 */ /* 0x000fce00078e33ff */
.L_x_183:
[-C--:B------:R-:W-:Y:S01]  /*fea0*/  IMAD R5, R13, R2.reuse, RZ ;  /* 0x000000020d057224 */ /* 0x080fe200078e02ff */
[----:B------:R-:W-:Y:S01]  /*feb0*/  BSSY B0, `(.L_x_184) ;  /* 0x0000020000007945 */ /* 0x000fe20003800000 */
[----:B------:R-:W-:-:S04]  /*fec0*/  IMAD.WIDE.U32 R12, R12, R2, RZ ;  /* 0x000000020c0c7225 */ /* 0x000fc800078e00ff */
[----:B------:R-:W-:-:S05]  /*fed0*/  IMAD.IADD R4, R13, 0x1, R5 ;  /* 0x000000010d047824 */ /* 0x000fca00078e0205 */
[----:B------:R-:W-:-:S13]  /*fee0*/  LOP3.LUT P0, RZ, R4, 0x1f, RZ, 0xc0, !PT ;  /* 0x0000001f04ff7812 */ /* 0x000fda000780c0ff */
[----:B------:R-:W-:Y:S05]  /*fef0*/  @!P0 BRA `(.L_x_185) ;  /* 0x0000000000208947 */ /* 0x000fea0003800000 */
[----:B------:R-:W-:Y:S01]  /*ff00*/  IMAD.MOV.U32 R5, RZ, RZ, R12 ;  /* 0x000000ffff057224 */ /* 0x000fe200078e000c */
[----:B------:R-:W-:Y:S01]  /*ff10*/  MOV R18, R15 ;  /* 0x0000000f00127202 */ /* 0x000fe20000000f00 */
[----:B------:R-:W-:Y:S01]  /*ff20*/  IMAD.MOV.U32 R10, RZ, RZ, R14 ;  /* 0x000000ffff0a7224 */ /* 0x000fe200078e000e */
[----:B------:R-:W-:-:S07]  /*ff30*/  MOV R9, 0xff50 ;  /* 0x0000ff5000097802 */ /* 0x000fce0000000f00 */
[----:B-1----:R-:W-:Y:S05]  /*ff40*/  CALL.REL.NOINC `($__internal_0_$__cuda_sm20_div_u64) ;  /* 0x0000003400907944 */ /* 0x002fea0003c00000 */
[----:B------:R-:W-:Y:S02]  /*ff50*/  IMAD.MOV.U32 R4, RZ, RZ, R14 ;  /* 0x000000ffff047224 */ /* 0x000fe400078e000e */
[----:B------:R-:W-:Y:S01]  /*ff60*/  IMAD.MOV.U32 R5, RZ, RZ, R15 ;  /* 0x000000ffff057224 */ /* 0x000fe200078e000f */
[----:B------:R-:W-:Y:S06]  /*ff70*/  BRA `(.L_x_186) ;  /* 0x00000000004c7947 */ /* 0x000fec0003800000 */
.L_x_185:
        /* <DEDUP_REMOVED lines=10> */
[----:B------:R-:W-:Y:S01]  /*10020*/  IMAD.MOV.U32 R5, RZ, RZ, RZ ;  /* 0x000000ffff057224 */ /* 0x000fe200078e00ff */
[----:B------:R-:W-:-:S05]  /*10030*/  IADD3 R13, -R4, RZ, RZ ;  /* 0x000000ff040d7210 */ /* 0x000fca0007ffe1ff */
[----:B------:R-:W-:-:S05]  /*10040*/  IMAD R13, R14, R13, R12 ;  /* 0x0000000d0e0d7224 */ /* 0x000fca00078e020c */
[----:B------:R-:W-:-:S13]  /*10050*/  ISETP.GE.U32.AND P0, PT, R13, R14, PT ;  /* 0x0000000e0d00720c */ /* 0x000fda0003f06070 */
[----:B------:R-:W-:Y:S02]  /*10060*/  @P0 IMAD.IADD R13, R13, 0x1, -R14 ;  /* 0x000000010d0d0824 */ /* 0x000fe400078e0a0e */
[----:B------:R-:W-:-:S03]  /*10070*/  @P0 VIADD R4, R4, 0x1 ;  /* 0x0000000104040836 */ /* 0x000fc60000000000 */
[----:B------:R-:W-:-:S13]  /*10080*/  ISETP.GE.U32.AND P1, PT, R13, R14, PT ;  /* 0x0000000e0d00720c */ /* 0x000fda0003f26070 */
[----:B------:R-:W-:Y:S01]  /*10090*/  @P1 VIADD R4, R4, 0x1 ;  /* 0x0000000104041836 */ /* 0x000fe20000000000 */
[----:B------:R-:W-:-:S07]  /*100a0*/  @!P2 LOP3.LUT R4, RZ, R14, RZ, 0x33, !PT ;  /* 0x0000000eff04a212 */ /* 0x000fce00078e33ff */
.L_x_186:
[----:B------:R-:W-:Y:S05]  /*100b0*/  BSYNC B0 ;  /* 0x0000000000007941 */ /* 0x000fea0003800000 */
.L_x_184:
[----:B------:R-:W-:Y:S02]  /*100c0*/  ULDC.64 UR4, c[0x0][0x610] ;  /* 0x0001840000047ab9 */ /* 0x000fe40000000a00 */
[----:B------:R-:W-:-:S04]  /*100d0*/  IADD3 R4, P0, R4, UR4, RZ ;  /* 0x0000000404047c10 */ /* 0x000fc8000ff1e0ff */
[----:B------:R-:W-:-:S05]  /*100e0*/  IADD3.X R5, R5, UR5, RZ, P0, !PT ;  /* 0x0000000505057c10 */ /* 0x000fca00087fe4ff */
[----:B------:R-:W-:-:S07]  /*100f0*/  IMAD.MOV.U32 R9, RZ, RZ, R5 ;  /* 0x000000ffff097224 */ /* 0x000fce00078e0005 */
.L_x_176:
[----:B------:R-:W-:Y:S02]  /*10100*/  ULDC UR4, c[0x0][0x248] ;  /* 0x0000920000047ab9 */ /* 0x000fe40000000800 */
[----:B------:R-:W-:-:S13]  /*10110*/  ISETP.NE.AND P0, PT, RZ, UR4, PT ;  /* 0x00000004ff007c0c */ /* 0x000fda000bf05270 */
[----:B------:R-:W-:Y:S05]  /*10120*/  @!P0 BRA `(.L_x_187) ;  /* 0x0000002800f48947 */ /* 0x000fea0003800000 */
[----:B------:R-:W0:Y:S01]  /*10130*/  LDC R10, c[0x0][0x3fc] ;  /* 0x0000ff00ff0a7b82 */ /* 0x000e220000000800 */
[----:B------:R-:W2:Y:S01]  /*10140*/  S2R R7, SR_CTAID.X ;  /* 0x0000000000077919 */ /* 0x000ea20000002500 */
[----:B------:R-:W-:Y:S01]  /*10150*/  ULDC UR4, c[0x0][0x24c] ;  /* 0x0000930000047ab9 */ /* 0x000fe20000000800 */
[----:B------:R-:W-:Y:S01]  /*10160*/  HFMA2.MMA R2, -RZ, RZ, 0, 0 ;  /* 0x00000000ff027435 */ /* 0x000fe200000001ff */
[----:B------:R-:W-:Y:S01]  /*10170*/  IMAD R13, R8, UR4, RZ ;  /* 0x00000004080d7c24 */ /* 0x000fe2000f8e02ff */
[----:B------:R-:W-:-:S03]  /*10180*/  ULDC UR4, c[0x0][0x250] ;  /* 0x0000940000047ab9 */ /* 0x000fc60000000800 */
[----:B------:R-:W-:Y:S01]  /*10190*/  IMAD R12, R0, UR4, R13 ;  /* 0x00000004000c7c24 */ /* 0x000fe2000f8e020d */
[----:B------:R-:W-:Y:S01]  /*101a0*/  ULDC UR4, c[0x0][0x238] ;  /* 0x00008e0000047ab9 */ /* 0x000fe20000000800 */
[----:B0-----:R-:W-:Y:S02]  /*101b0*/  ISETP.NE.AND P0, PT, R10, RZ, PT ;  /* 0x000000ff0a00720c */ /* 0x001fe40003f05270 */
[----:B--2---:R-:W-:-:S11]  /*101c0*/  IMAD R13, R7, UR4, R12 ;  /* 0x00000004070d7c24 */ /* 0x004fd6000f8e020c */
[----:B------:R-:W-:Y:S05]  /*101d0*/  @!P0 BRA `(.L_x_188) ;  /* 0x0000001000448947 */ /* 0x000fea0003800000 */
        /* <DEDUP_REMOVED lines=273> */
.L_x_188:
[----:B------:R-:W-:Y:S01]  /*112f0*/  ULDC UR7, c[0x0][0x240] ;  /* 0x0000900000077ab9 */ /* 0x000fe20000000800 */
[----:B------:R-:W-:Y:S01]  /*11300*/  ULDC UR4, c[0x0][0x230] ;  /* 0x00008c0000047ab9 */ /* 0x000fe20000000800 */
[----:B------:R-:W-:Y:S01]  /*11310*/  ISETP.NE.AND P0, PT, RZ, UR7, PT ;  /* 0x00000007ff007c0c */ /* 0x000fe2000bf05270 */
[----:B------:R-:W-:Y:S01]  /*11320*/  BSSY B0, `(.L_x_189) ;  /* 0x000000b000007945 */ /* 0x000fe20003800000 */
[----:B------:R-:W-:Y:S02]  /*11330*/  PRMT R10, RZ, 0x7610, R10 ;  /* 0x00007610ff0a7816 */ /* 0x000fe4000000000a */
[----:B------:R-:W-:-:S04]  /*11340*/  ISETP.NE.AND P0, PT, R8, RZ, P0 ;  /* 0x000000ff0800720c */ /* 0x000fc80000705270 */
[----:B------:R-:W-:-:S13]  /*11350*/  ISETP.GE.OR P0, PT, R13, UR4, P0 ;  /* 0x000000040d007c0c */ /* 0x000fda0008706670 */
[----:B------:R-:W-:Y:S05]  /*11360*/  @P0 BRA `(.L_x_190) ;  /* 0x0000000000180947 */ /* 0x000fea0003800000 */
[----:B------:R-:W-:Y:S01]  /*11370*/  ULDC UR4, c[0x0][0x244] ;  /* 0x0000910000047ab9 */ /* 0x000fe20000000800 */
[----:B------:R-:W-:Y:S01]  /*11380*/  IMAD.MOV.U32 R10, RZ, RZ, 0x1 ;  /* 0x00000001ff0a7424 */ /* 0x000fe200078e00ff */
[----:B------:R-:W-:-:S13]  /*11390*/  ISETP.NE.AND P1, PT, RZ, UR4, PT ;  /* 0x00000004ff007c0c */ /* 0x000fda000bf25270 */
[----:B------:R-:W-:-:S04]  /*113a0*/  @P1 ISETP.NE.AND P0, PT, R0, RZ, PT ;  /* 0x000000ff0000120c */ /* 0x000fc80003f05270 */
[----:B------:R-:W-:-:S04]  /*113b0*/  @P1 SEL R12, RZ, 0x1, P0 ;  /* 0x00000001ff0c1807 */ /* 0x000fc80000000000 */
[----:B------:R-:W-:-:S07]  /*113c0*/  @P1 PRMT R10, R12, 0x7610, R10 ;  /* 0x000076100c0a1816 */ /* 0x000fce000000000a */
.L_x_190:
[----:B------:R-:W-:Y:S05]  /*113d0*/  BSYNC B0 ;  /* 0x0000000000007941 */ /* 0x000fea0003800000 */
.L_x_189:
[----:B------:R-:W-:Y:S01]  /*113e0*/  PRMT R10, R10, 0x9910, RZ ;  /* 0x000099100a0a7816 */ /* 0x000fe200000000ff */
[----:B------:R-:W-:Y:S01]  /*113f0*/  BSSY B0, `(.L_x_191) ;  /* 0x0000010000007945 */ /* 0x000fe20003800000 */
[----:B------:R-:W-:Y:S02]  /*11400*/  LOP3.LUT P0, RZ, R8, R0, RZ, 0xfc, !PT ;  /* 0x0000000008ff7212 */ /* 0x000fe4000780fcff */
[----:B------:R-:W-:-:S13]  /*11410*/  ISETP.NE.AND P1, PT, R10, RZ, PT ;  /* 0x000000ff0a00720c */ /* 0x000fda0003f25270 */
[----:B------:R-:W-:Y:S05]  /*11420*/  @!P1 BRA `(.L_x_192) ;  /* 0x0000000000309947 */ /* 0x000fea0003800000 */
[----:B------:R-:W0:Y:S01]  /*11430*/  S2UR UR4, SR_CTAID.Y ;  /* 0x00000000000479c3 */ /* 0x000e220000002600 */
[----:B------:R-:W-:Y:S01]  /*11440*/  ISETP.NE.AND P2, PT, RZ, UR7, PT ;  /* 0x00000007ff007c0c */ /* 0x000fe2000bf45270 */
[----:B------:R-:W-:-:S06]  /*11450*/  IMAD.MOV.U32 R14, RZ, RZ, R6 ;  /* 0x000000ffff0e7224 */ /* 0x000fcc00078e0006 */
[----:B------:R-:W0:Y:S08]  /*11460*/  LDC R10, c[0x0][0x10] ;  /* 0x00000400ff0a7b82 */ /* 0x000e300000000800 */
[----:B------:R-:W2:Y:S01]  /*11470*/  LDC.64 R12, c[0x0][0x618] ;  /* 0x00018600ff0c7b82 */ /* 0x000ea20000000a00 */
[----:B0-----:R-:W-:Y:S01]  /*11480*/  IMAD R15, R7, R10, UR4 ;  /* 0x00000004070f7e24 */ /* 0x001fe2000f8e020a */
[----:B------:R-:W-:-:S03]  /*11490*/  ULDC UR4, c[0x0][0x0] ;  /* 0x0000000000047ab9 */ /* 0x000fc60000000800 */
[----:B------:R-:W-:-:S04]  /*114a0*/  @!P2 IMAD R15, R15, UR4, R8 ;  /* 0x000000040f0fac24 */ /* 0x000fc8000f8e0208 */
[----:B--2---:R-:W-:-:S04]  /*114b0*/  IMAD.WIDE.U32 R12, R15, 0x10, R12 ;  /* 0x000000100f0c7825 */ /* 0x004fc800078e000c */
[----:B------:R-:W-:Y:S01]  /*114c0*/  IMAD.MOV.U32 R15, RZ, RZ, R3 ;  /* 0x000000ffff0f7224 */ /* 0x000fe200078e0003 */
[----:B------:R0:W-:Y:S04]  /*114d0*/  STG.E desc[UR36][R12.64], R11 ;  /* 0x0000000b0c007986 */ /* 0x0001e8000c101924 */
[----:B------:R0:W-:Y:S02]  /*114e0*/  STG.E.64 desc[UR36][R12.64+0x8], R14 ;  /* 0x0000080e0c007986 */ /* 0x0001e4000c101b24 */
.L_x_192:
[----:B------:R-:W-:Y:S05]  /*114f0*/  BSYNC B0 ;  /* 0x0000000000007941 */ /* 0x000fea0003800000 */
.L_x_191:
[----:B------:R-:W-:Y:S01]  /*11500*/  @!PT LDS RZ, [RZ] ;  /* 0x00000000fffff984 */ /* 0x000fe20000000800 */
[----:B------:R-:W-:Y:S01]  /*11510*/  @!PT LDS RZ, [RZ] ;  /* 0x00000000fffff984 */ /* 0x000fe20000000800 */
[----:B------:R-:W-:Y:S01]  /*11520*/  @!PT LDS RZ, [RZ] ;  /* 0x00000000fffff984 */ /* 0x000fe20000000800 */
[----:B------:R-:W-:Y:S01]  /*11530*/  @!PT LDS RZ, [RZ] ;  /* 0x00000000fffff984 */ /* 0x000fe20000000800 */
[----:B------:R2:W-:Y:S06]  /*11540*/  MEMBAR.ALL.CTA ;  /* 0x0000000000007992 */ /* 0x0005ec0000008000 */
[----:B--2---:R-:W-:Y:S06]  /*11550*/  MEMBAR.SC.GPU ;  /* 0x0000000000007992 */ /* 0x004fec0000002000 */
[----:B------:R-:W-:-:S00]  /*11560*/  ERRBAR ;  /* 0x00000000000079ab */ /* 0x000fc00000000000 */
[----:B------:R-:W-:Y:S06]  /*11570*/  CGAERRBAR ;  /* 0x00000000000075ab */ /* 0x000fec0000000000 */
[----:B------:R-:W-:Y:S02]  /*11580*/  CCTL.IVALL ;  /* 0x00000000ff00798f */ /* 0x000fe40002000000 */
[----:B------:R-:W-:Y:S06]  /*11590*/  BAR.SYNC.DEFER_BLOCKING 0x0 ;  /* 0x0000000000007b1d */ /* 0x000fec0000010000 */
[----:B------:R-:W-:Y:S02]  /*115a0*/  BSSY B0, `(.L_x_193) ;  /* 0x0000018000007945 */ /* 0x000fe40003800000 */
[----:B------:R-:W-:Y:S06]  /*115b0*/  BAR.SYNC.DEFER_BLOCKING 0x0 ;  /* 0x0000000000007b1d */ /* 0x000fec0000010000 */
[----:B------:R-:W-:Y:S05]  /*115c0*/  @P0 BRA `(.L_x_194) ;  /* 0x0000000000540947 */ /* 0x000fea0003800000 */
[----:B------:R-:W2:Y:S01]  /*115d0*/  S2R R3, SR_LANEID ;  /* 0x0000000000037919 */ /* 0x000ea20000000000 */
[----:B------:R-:W-:Y:S01]  /*115e0*/  VOTEU.ANY UR4, UPT, PT ;  /* 0x0000000000047886 */ /* 0x000fe200038e0100 */
[----:B0-----:R-:W0:Y:S01]  /*115f0*/  LDC.64 R10, c[0x0][0x620] ;  /* 0x00018800ff0a7b82 */ /* 0x001e220000000a00 */
[----:B------:R-:W2:Y:S08]  /*11600*/  FLO.U32 R6, UR4 ;  /* 0x0000000400067d00 */ /* 0x000eb000080e0000 */
[----:B------:R-:W3:Y:S01]  /*11610*/  POPC R13, UR4 ;  /* 0x00000004000d7d09 */ /* 0x000ee20008000000 */
[----:B0-----:R-:W-:Y:S01]  /*11620*/  IMAD.WIDE.U32 R10, R7, 0x4, R10 ;  /* 0x00000004070a7825 */ /* 0x001fe200078e000a */
[----:B--2---:R-:W-:-:S13]  /*11630*/  ISETP.EQ.U32.AND P0, PT, R6, R3, PT ;  /* 0x000000030600720c */ /* 0x004fda0003f02070 */
[----:B---3--:R-:W2:Y:S01]  /*11640*/  @P0 ATOMG.E.ADD.STRONG.GPU PT, R11, desc[UR36][R10.64], R13 ;  /* 0x0000000d0a0b09a8 */ /* 0x008ea200081ee1e4 */
[----:B------:R-:W0:Y:S01]  /*11650*/  S2UR UR6, SR_CgaCtaId ;  /* 0x00000000000679c3 */ /* 0x000e220000008800 */
[----:B------:R-:W-:Y:S01]  /*11660*/  UMOV UR5, 0x400 ;  /* 0x0000040000057882 */ /* 0x000fe20000000000 */
[----:B------:R-:W3:Y:S01]  /*11670*/  S2R R12, SR_LTMASK ;  /* 0x00000000000c7919 */ /* 0x000ee20000003900 */
[----:B0-----:R-:W-:Y:S01]  /*11680*/  ULEA UR5, UR6, UR5, 0x18 ;  /* 0x0000000506057291 */ /* 0x001fe2000f8ec03f */
[----:B---3--:R-:W-:Y:S01]  /*11690*/  LOP3.LUT R12, R12, UR4, RZ, 0xc0, !PT ;  /* 0x000000040c0c7c12 */ /* 0x008fe2000f8ec0ff */
[----:B------:R-:W-:Y:S02]  /*116a0*/  ULDC UR4, c[0x0][0x10] ;  /* 0x0000040000047ab9 */ /* 0x000fe40000000800 */
[----:B------:R-:W-:-:S03]  /*116b0*/  UIADD3 UR4, UR4, -0x1, URZ ;  /* 0xffffffff04047890 */ /* 0x000fc6000fffe03f */
[----:B------:R-:W0:Y:S01]  /*116c0*/  POPC R12, R12 ;  /* 0x0000000c000c7309 */ /* 0x000e220000000000 */
[----:B--2---:R-:W0:Y:S02]  /*116d0*/  SHFL.IDX PT, R3, R11, R6, 0x1f ;  /* 0x00001f060b037589 */ /* 0x004e2400000e0000 */
[----:B0-----:R-:W-:-:S04]  /*116e0*/  IADD3 R3, R3, R12, RZ ;  /* 0x0000000c03037210 */ /* 0x001fc80007ffe0ff */
[----:B------:R-:W-:-:S04]  /*116f0*/  ISETP.NE.AND P0, PT, R3, UR4, PT ;  /* 0x0000000403007c0c */ /* 0x000fc8000bf05270 */
[----:B------:R-:W-:-:S05]  /*11700*/  SEL R3, RZ, 0x1, P0 ;  /* 0x00000001ff037807 */ /* 0x000fca0000000000 */
[----:B------:R2:W-:Y:S04]  /*11710*/  STS.U8 [UR5], R3 ;  /* 0x00000003ff007988 */ /* 0x0005e80008000005 */
.L_x_194:
[----:B------:R-:W-:Y:S05]  /*11720*/  BSYNC B0 ;  /* 0x0000000000007941 */ /* 0x000fea0003800000 */
.L_x_193:
[----:B------:R-:W3:Y:S08]  /*11730*/  S2UR UR5, SR_CgaCtaId ;  /* 0x00000000000579c3 */ /* 0x000ef00000008800 */
[----:B------:R-:W-:Y:S06]  /*11740*/  BAR.SYNC.DEFER_BLOCKING 0x0 ;  /* 0x0000000000007b1d */ /* 0x000fec0000010000 */
[----:B------:R-:W-:-:S02]  /*11750*/  UMOV UR4, 0x400 ;  /* 0x0000040000047882 */ /* 0x000fc40000000000 */
[----:B---3--:R-:W-:-:S09]  /*11760*/  ULEA UR4, UR5, UR4, 0x18 ;  /* 0x0000000405047291 */ /* 0x008fd2000f8ec03f */
[----:B--2---:R-:W2:Y:S02]  /*11770*/  LDS.U8 R3, [UR4] ;  /* 0x00000004ff037984 */ /* 0x004ea40008000000 */
[----:B--2---:R-:W-:-:S13]  /*11780*/  ISETP.NE.AND P0, PT, R3, RZ, PT ;  /* 0x000000ff0300720c */ /* 0x004fda0003f05270 */
[----:B------:R-:W-:Y:S05]  /*11790*/  @!P0 EXIT ;  /* 0x000000000000894d */ /* 0x000fea0003800000 */
[----:B------:R-:W-:Y:S01]  /*117a0*/  ISETP.NE.AND P0, PT, RZ, UR7, PT ;  /* 0x00000007ff007c0c */ /* 0x000fe2000bf05270 */
        /* <DEDUP_REMOVED lines=8> */
[----:B------:R-:W-:Y:S01]  /*11830*/  CCTL.IVALL ;  /* 0x00000000ff00798f */ /* 0x000fe20002000000 */
[----:B------:R-:W-:Y:S01]  /*11840*/  ULDC.64 UR8, c[0x0][0x220] ;  /* 0x0000880000087ab9 */ /* 0x000fe20000000a00 */
[----:B------:R-:W-:Y:S01]  /*11850*/  ULDC UR4, c[0x0][0x218] ;  /* 0x0000860000047ab9 */ /* 0x000fe20000000800 */
[----:B------:R-:W-:Y:S01]  /*11860*/  IMAD.U32 R6, RZ, RZ, UR8 ;  /* 0x00000008ff067e24 */ /* 0x000fe2000f8e00ff */
[----:B------:R-:W-:Y:S01]  /*11870*/  BSSY B0, `(.L_x_195) ;  /* 0x0000049000007945 */ /* 0x000fe20003800000 */
[----:B0-----:R-:W-:-:S02]  /*11880*/  IMAD.U32 R11, RZ, RZ, UR9 ;  /* 0x00000009ff0b7e24 */ /* 0x001fc4000f8e00ff */
[----:B------:R-:W-:Y:S01]  /*11890*/  IMAD.U32 R3, RZ, RZ, UR4 ;  /* 0x00000004ff037e24 */ /* 0x000fe2000f8e00ff */
[----:B------:R-:W-:Y:S06]  /*118a0*/  @!P0 BRA `(.L_x_196) ;  /* 0x0000000000908947 */ /* 0x000fec0003800000 */
[----:B------:R-:W-:Y:S01]  /*118b0*/  ULDC UR4, c[0x0][0x0] ;  /* 0x0000000000047ab9 */ /* 0x000fe20000000800 */
[----:B------:R-:W-:Y:S01]  /*118c0*/  ULDC UR5, c[0x0][0x23c] ;  /* 0x00008f0000057ab9 */ /* 0x000fe20000000800 */
[----:B------:R-:W-:Y:S01]  /*118d0*/  IMAD R10, R0, UR4, R8 ;  /* 0x00000004000a7c24 */ /* 0x000fe2000f8e0208 */
[----:B------:R-:W-:-:S04]  /*118e0*/  ULDC UR6, c[0x0][0x23c] ;  /* 0x00008f0000067ab9 */ /* 0x000fc80000000800 */
[----:B------:R-:W-:-:S13]  /*118f0*/  ISETP.GE.U32.AND P0, PT, R10, UR5, PT ;  /* 0x000000050a007c0c */ /* 0x000fda000bf06070 */
[----:B------:R-:W-:Y:S05]  /*11900*/  @P0 BRA `(.L_x_197) ;  /* 0x0000000000fc0947 */ /* 0x000fea0003800000 */
[----:B------:R-:W-:Y:S01]  /*11910*/  ULDC UR5, c[0x0][0x10] ;  /* 0x0000040000057ab9 */ /* 0x000fe20000000800 */
[----:B------:R-:W0:Y:S01]  /*11920*/  LDC R19, c[0x0][0x4] ;  /* 0x00000100ff137b82 */ /* 0x000e220000000800 */
[----:B------:R-:W-:Y:S01]  /*11930*/  BSSY B1, `(.L_x_198) ;  /* 0x000001a000017945 */ /* 0x000fe20003800000 */
[----:B------:R-:W-:-:S06]  /*11940*/  IMAD R7, R7, UR5, RZ ;  /* 0x0000000507077c24 */ /* 0x000fcc000f8e02ff */
[----:B------:R-:W2:Y:S01]  /*11950*/  LDC.64 R12, c[0x0][0x618] ;  /* 0x00018600ff0c7b82 */ /* 0x000ea20000000a00 */
[----:B0-----:R-:W-:-:S07]  /*11960*/  IMAD R19, R19, UR4, RZ ;  /* 0x0000000413137c24 */ /* 0x001fce000f8e02ff */
.L_x_199:
[----:B------:R-:W-:-:S04]  /*11970*/  IMAD.IADD R17, R7, 0x1, R10 ;  /* 0x0000000107117824 */ /* 0x000fc800078e020a */
[----:B--2---:R-:W-:-:S05]  /*11980*/  IMAD.WIDE.U32 R16, R17, 0x10, R12 ;  /* 0x0000001011107825 */ /* 0x004fca00078e000c */
[----:B-1----:R-:W2:Y:S04]  /*11990*/  LDG.E R20, desc[UR36][R16.64] ;  /* 0x0000002410147981 */ /* 0x002ea8000c1e1900 */
[----:B------:R-:W3:Y:S01]  /*119a0*/  LDG.E.64 R14, desc[UR36][R16.64+0x8] ;  /* 0x00000824100e7981 */ /* 0x000ee2000c1e1b00 */
[----:B------:R-:W-:Y:S01]  /*119b0*/  FSETP.GTU.FTZ.AND P2, PT, |R3|, +INF , PT ;  /* 0x7f8000000300780b */ /* 0x000fe20003f5c200 */
[----:B------:R-:W-:-:S05]  /*119c0*/  IMAD.IADD R10, R19, 0x1, R10 ;  /* 0x00000001130a7824 */ /* 0x000fca00078e020a */
[----:B------:R-:W-:Y:S02]  /*119d0*/  ISETP.GE.U32.AND P5, PT, R10, UR6, PT ;  /* 0x000000060a007c0c */ /* 0x000fe4000bfa6070 */
[----:B--2---:R-:W-:-:S05]  /*119e0*/  FSETP.NEU.OR P4, PT, R3, R20, P2 ;  /* 0x000000140300720b */ /* 0x004fca000178d400 */
[----:B------:R-:W-:Y:S02]  /*119f0*/  @!P2 FSETP.GT.FTZ.AND P3, PT, R3, R20, PT ;  /* 0x000000140300a20b */ /* 0x000fe40003f74000 */
[----:B---3--:R-:W-:Y:S02]  /*11a00*/  @!P2 ISETP.GE.U32.AND P0, PT, R6, R14, PT ;  /* 0x0000000e0600a20c */ /* 0x008fe40003f06070 */
[----:B------:R-:W-:Y:S02]  /*11a10*/  @!P2 SEL R18, RZ, 0xffffffff, !P3 ;  /* 0xffffffffff12a807 */ /* 0x000fe40005800000 */
[----:B------:R-:W-:Y:S02]  /*11a20*/  @!P2 ISETP.GE.AND.EX P0, PT, R11, R15, PT, P0 ;  /* 0x0000000f0b00a20c */ /* 0x000fe40003f06300 */
[----:B------:R-:W-:Y:S02]  /*11a30*/  @P2 FSETP.GTU.FTZ.AND P3, PT, |R20|, +INF , PT ;  /* 0x7f8000001400280b */ /* 0x000fe40003f7c200 */
[----:B------:R-:W-:-:S02]  /*11a40*/  @!P4 SEL R18, RZ, 0xffffffff, P0 ;  /* 0xffffffffff12c807 */ /* 0x000fc40000000000 */
[----:B------:R-:W-:Y:S02]  /*11a50*/  @P2 ISETP.LT.U32.AND P4, PT, R6, R14, PT ;  /* 0x0000000e0600220c */ /* 0x000fe40003f81070 */
[----:B------:R-:W-:-:S04]  /*11a60*/  @!P2 LOP3.LUT R18, R18, 0x1, RZ, 0xc0, !PT ;  /* 0x000000011212a812 */ /* 0x000fc800078ec0ff */
[----:B------:R-:W-:Y:S02]  /*11a70*/  @!P2 ISETP.EQ.U32.AND P0, PT, R18, 0x1, PT ;  /* 0x000000011200a80c */ /* 0x000fe40003f02070 */
[----:B------:R-:W-:-:S04]  /*11a80*/  @P2 ISETP.LT.OR.EX P0, PT, R11, R15, !P3, P4 ;  /* 0x0000000f0b00220c */ /* 0x000fc80005f01740 */
[----:B------:R-:W-:Y:S02]  /*11a90*/  SEL R6, R6, R14, P0 ;  /* 0x0000000e06067207 */ /* 0x000fe40000000000 */
[----:B------:R-:W-:Y:S02]  /*11aa0*/  SEL R11, R11, R15, P0 ;  /* 0x0000000f0b0b7207 */ /* 0x000fe40000000000 */
[----:B------:R-:W-:Y:S01]  /*11ab0*/  FSEL R3, R3, R20, P0 ;  /* 0x0000001403037208 */ /* 0x000fe20000000000 */
[----:B------:R-:W-:Y:S06]  /*11ac0*/  @!P5 BRA `(.L_x_199) ;  /* 0xfffffffc00a8d947 */ /* 0x000fec000383ffff */
[----:B------:R-:W-:Y:S05]  /*11ad0*/  BSYNC B1 ;  /* 0x0000000000017941 */ /* 0x000fea0003800000 */
.L_x_198:
[----:B------:R-:W-:Y:S05]  /*11ae0*/  BRA `(.L_x_197) ;  /* 0x0000000000847947 */ /* 0x000fea0003800000 */
.L_x_196:
[----:B------:R-:W-:Y:S01]  /*11af0*/  ULDC UR4, c[0x0][0x23c] ;  /* 0x00008f0000047ab9 */ /* 0x000fe20000000800 */
[----:B------:R-:W-:Y:S01]  /*11b00*/  ULDC UR5, c[0x0][0x23c] ;  /* 0x00008f0000057ab9 */ /* 0x000fe20000000800 */
[----:B------:R-:W-:-:S13]  /*11b10*/  ISETP.GE.U32.AND P0, PT, R0, UR4, PT ;  /* 0x0000000400007c0c */ /* 0x000fda000bf06070 */
[----:B------:R-:W-:Y:S05]  /*11b20*/  @P0 BRA `(.L_x_197) ;  /* 0x0000000000740947 */ /* 0x000fea0003800000 */
[----:B------:R-:W-:Y:S01]  /*11b30*/  ULDC UR4, c[0x0][0x10] ;  /* 0x0000040000047ab9 */ /* 0x000fe20000000800 */
[----:B------:R-:W0:Y:S01]  /*11b40*/  LDC R19, c[0x0][RZ] ;  /* 0x00000000ff137b82 */ /* 0x000e220000000800 */
[----:B------:R-:W-:Y:S01]  /*11b50*/  MOV R10, R0 ;  /* 0x00000000000a7202 */ /* 0x000fe20000000f00 */
[----:B------:R-:W-:-:S06]  /*11b60*/  IMAD R7, R7, UR4, RZ ;  /* 0x0000000407077c24 */ /* 0x000fcc000f8e02ff */
[----:B------:R-:W2:Y:S08]  /*11b70*/  LDC.64 R12, c[0x0][0x618] ;  /* 0x00018600ff0c7b82 */ /* 0x000eb00000000a00 */
[----:B-1----:R-:W1:Y:S02]  /*11b80*/  LDC R21, c[0x0][0x4] ;  /* 0x00000100ff157b82 */ /* 0x002e640000000800 */
.L_x_200:
[----:B------:R-:W-:-:S04]  /*11b90*/  IMAD.IADD R15, R7, 0x1, R10 ;  /* 0x00000001070f7824 */ /* 0x000fc800078e020a */
[----:B0-----:R-:W-:-:S04]  /*11ba0*/  IMAD R15, R15, R19, R8 ;  /* 0x000000130f0f7224 */ /* 0x001fc800078e0208 */
[----:B--2---:R-:W-:-:S05]  /*11bb0*/  IMAD.WIDE.U32 R16, R15, 0x10, R12 ;  /* 0x000000100f107825 */ /* 0x004fca00078e000c */
[----:B------:R-:W2:Y:S04]  /*11bc0*/  LDG.E R20, desc[UR36][R16.64] ;  /* 0x0000002410147981 */ /* 0x000ea8000c1e1900 */
[----:B------:R-:W3:Y:S01]  /*11bd0*/  LDG.E.64 R14, desc[UR36][R16.64+0x8] ;  /* 0x00000824100e7981 */ /* 0x000ee2000c1e1b00 */
[----:B------:R-:W-:Y:S01]  /*11be0*/  FSETP.GTU.FTZ.AND P2, PT, |R3|, +INF , PT ;  /* 0x7f8000000300780b */ /* 0x000fe20003f5c200 */
[----:B-1----:R-:W-:-:S05]  /*11bf0*/  IMAD.IADD R10, R21, 0x1, R10 ;  /* 0x00000001150a7824 */ /* 0x002fca00078e020a */
        /* <DEDUP_REMOVED lines=16> */
.L_x_197:
[----:B------:R-:W-:Y:S05]  /*11d00*/  BSYNC B0 ;  /* 0x0000000000007941 */ /* 0x000fea0003800000 */
.L_x_195:
[----:B------:R-:W0:Y:S01]  /*11d10*/  S2UR UR5, SR_CgaCtaId ;  /* 0x00000000000579c3 */ /* 0x000e220000008800 */
[----:B------:R-:W-:Y:S01]  /*11d20*/  UMOV UR4, 0x400 ;  /* 0x0000040000047882 */ /* 0x000fe20000000000 */
[----:B------:R-:W-:Y:S01]  /*11d30*/  IMAD.MOV.U32 R12, RZ, RZ, R6 ;  /* 0x000000ffff0c7224 */ /* 0x000fe200078e0006 */
[----:B------:R-:W-:Y:S01]  /*11d40*/  UIADD3 UR4, UR4, 0x10, URZ ;  /* 0x0000001004047890 */ /* 0x000fe2000fffe03f */
[----:B------:R-:W-:-:S04]  /*11d50*/  IMAD.MOV.U32 R13, RZ, RZ, R11 ;  /* 0x000000ffff0d7224 */ /* 0x000fc800078e000b */
[----:B------:R-:W2:Y:S01]  /*11d60*/  LDC R7, c[0x0][RZ] ;  /* 0x00000000ff077b82 */ /* 0x000ea20000000800 */
[----:B------:R-:W-:Y:S01]  /*11d70*/  ULDC UR6, c[0x0][0x4] ;  /* 0x0000010000067ab9 */ /* 0x000fe20000000800 */
[----:B0-----:R-:W-:Y:S02]  /*11d80*/  ULEA UR4, UR5, UR4, 0x18 ;  /* 0x0000000405047291 */ /* 0x001fe4000f8ec03f */
[----:B------:R-:W-:Y:S01]  /*11d90*/  USHF.R.U32.HI UR5, URZ, 0x1, UR6 ;  /* 0x000000013f057899 */ /* 0x000fe20008011606 */
[----:B--2---:R-:W-:-:S05]  /*11da0*/  IMAD R10, R0, R7, R8 ;  /* 0x00000007000a7224 */ /* 0x004fca00078e0208 */
[----:B------:R-:W-:Y:S02]  /*11db0*/  ISETP.NE.AND P0, PT, RZ, UR5, PT ;  /* 0x00000005ff007c0c */ /* 0x000fe4000bf05270 */
[----:B------:R-:W-:-:S05]  /*11dc0*/  LEA R10, R10, UR4, 0x4 ;  /* 0x000000040a0a7c11 */ /* 0x000fca000f8e20ff */
[----:B------:R0:W-:Y:S04]  /*11dd0*/  STS.64 [R10+0x8], R12 ;  /* 0x0000080c0a007388 */ /* 0x0001e80000000a00 */
[----:B------:R0:W-:Y:S02]  /*11de0*/  STS [R10], R3 ;  /* 0x000000030a007388 */ /* 0x0001e40000000800 */
[----:B------:R-:W-:Y:S05]  /*11df0*/  @!P0 BRA `(.L_x_201) ;  /* 0x0000000000988947 */ /* 0x000fea0003800000 */
[----:B------:R-:W-:-:S07]  /*11e00*/  IMAD.U32 R15, RZ, RZ, UR5 ;  /* 0x00000005ff0f7e24 */ /* 0x000fce000f8e00ff */
.L_x_207:
[----:B0-2---:R-:W-:Y:S01]  /*11e10*/  IADD3 R12, R0, R15, RZ ;  /* 0x0000000f000c7210 */ /* 0x005fe20007ffe0ff */
[----:B------:R-:W-:Y:S03]  /*11e20*/  BAR.SYNC.DEFER_BLOCKING 0x0 ;  /* 0x0000000000007b1d */ /* 0x000fe60000010000 */
[----:B------:R-:W-:-:S03]  /*11e30*/  ISETP.GE.U32.AND P0, PT, R12, UR6, PT ;  /* 0x000000060c007c0c */ /* 0x000fc6000bf06070 */
[----:B------:R-:W-:Y:S01]  /*11e40*/  BSSY B0, `(.L_x_202) ;  /* 0x000001e000007945 */ /* 0x000fe20003800000 */
[----:B------:R-:W-:-:S13]  /*11e50*/  ISETP.GE.U32.OR P0, PT, R0, R15, P0 ;  /* 0x0000000f0000720c */ /* 0x000fda0000706470 */
[----:B------:R-:W-:Y:S05]  /*11e60*/  @P0 BRA `(.L_x_203) ;  /* 0x00000000006c0947 */ /* 0x000fea0003800000 */
[----:B------:R-:W-:Y:S01]  /*11e70*/  IMAD R12, R12, R7, R8 ;  /* 0x000000070c0c7224 */ /* 0x000fe200078e0208 */
[----:B------:R-:W-:Y:S01]  /*11e80*/  FSETP.GTU.FTZ.AND P0, PT, |R3|, +INF , PT ;  /* 0x7f8000000300780b */ /* 0x000fe20003f1c200 */
[----:B------:R-:W-:Y:S03]  /*11e90*/  BSSY B1, `(.L_x_204) ;  /* 0x0000011000017945 */ /* 0x000fe60003800000 */
[----:B------:R-:W-:-:S05]  /*11ea0*/  LEA R14, R12, UR4, 0x4 ;  /* 0x000000040c0e7c11 */ /* 0x000fca000f8e20ff */
[----:B------:R0:W2:Y:S04]  /*11eb0*/  LDS R16, [R14] ;  /* 0x000000000e107984 */ /* 0x0000a80000000800 */
[----:B------:R0:W3:Y:S01]  /*11ec0*/  LDS.64 R12, [R14+0x8] ;  /* 0x000008000e0c7984 */ /* 0x0000e20000000a00 */
        /* <DEDUP_REMOVED lines=10> */
.L_x_205:
[----:B--2---:R-:W-:Y:S02]  /*11f70*/  FSETP.GTU.FTZ.AND P0, PT, |R16|, +INF , PT ;  /* 0x7f8000001000780b */ /* 0x004fe40003f1c200 */
[----:B---3--:R-:W-:-:S04]  /*11f80*/  ISETP.LT.U32.AND P2, PT, R6, R12, PT ;  /* 0x0000000c0600720c */ /* 0x008fc80003f41070 */
[----:B------:R-:W-:-:S13]  /*11f90*/  ISETP.LT.OR.EX P0, PT, R11, R13, !P0, P2 ;  /* 0x0000000d0b00720c */ /* 0x000fda0004701720 */
.L_x_206:
[----:B------:R-:W-:Y:S05]  /*11fa0*/  BSYNC B1 ;  /* 0x0000000000017941 */ /* 0x000fea0003800000 */
.L_x_204:
[----:B------:R-:W-:Y:S02]  /*11fb0*/  SEL R6, R6, R12, P0 ;  /* 0x0000000c06067207 */ /* 0x000fe40000000000 */
[----:B------:R-:W-:Y:S02]  /*11fc0*/  SEL R11, R11, R13, P0 ;  /* 0x0000000d0b0b7207 */ /* 0x000fe40000000000 */
[----:B------:R-:W-:Y:S01]  /*11fd0*/  FSEL R3, R3, R16, P0 ;  /* 0x0000001003037208 */ /* 0x000fe20000000000 */
[----:B------:R-:W-:Y:S02]  /*11fe0*/  IMAD.MOV.U32 R12, RZ, RZ, R6 ;  /* 0x000000ffff0c7224 */ /* 0x000fe400078e0006 */
[----:B------:R-:W-:Y:S02]  /*11ff0*/  IMAD.MOV.U32 R13, RZ, RZ, R11 ;  /* 0x000000ffff0d7224 */ /* 0x000fe400078e000b */
[----:B------:R2:W-:Y:S04]  /*12000*/  STS [R10], R3 ;  /* 0x000000030a007388 */ /* 0x0005e80000000800 */
[----:B------:R2:W-:Y:S02]  /*12010*/  STS.64 [R10+0x8], R12 ;  /* 0x0000080c0a007388 */ /* 0x0005e40000000a00 */
.L_x_203:
[----:B------:R-:W-:Y:S05]  /*12020*/  BSYNC B0 ;  /* 0x0000000000007941 */ /* 0x000fea0003800000 */
.L_x_202:
[----:B------:R-:W-:Y:S02]  /*12030*/  ISETP.GT.AND P0, PT, R15, 0x1, PT ;  /* 0x000000010f00780c */ /* 0x000fe40003f04270 */
[----:B------:R-:W-:-:S11]  /*12040*/  SHF.R.S32.HI R15, RZ, 0x1, R15 ;  /* 0x00000001ff0f7819 */ /* 0x000fd6000001140f */
[----:B------:R-:W-:Y:S05]  /*12050*/  @P0 BRA `(.L_x_207) ;  /* 0xfffffffc006c0947 */ /* 0x000fea000383ffff */
.L_x_201:
[----:B------:R-:W-:Y:S02]  /*12060*/  ULDC UR4, c[0x0][0x240] ;  /* 0x0000900000047ab9 */ /* 0x000fe40000000800 */
[----:B------:R-:W-:-:S13]  /*12070*/  ISETP.NE.AND P0, PT, RZ, UR4, PT ;  /* 0x00000004ff007c0c */ /* 0x000fda000bf05270 */
[----:B------:R-:W-:Y:S05]  /*12080*/  @!P0 BRA `(.L_x_208) ;  /* 0x0000000400388947 */ /* 0x000fea0003800000 */
[----:B------:R-:W-:Y:S01]  /*12090*/  ISETP.GT.AND P0, PT, R7, 0x20, PT ;  /* 0x000000200700780c */ /* 0x000fe20003f04270 */
[----:B------:R-:W-:-:S12]  /*120a0*/  IMAD.MOV.U32 R0, RZ, RZ, R7 ;  /* 0x000000ffff007224 */ /* 0x000fd800078e0007 */
[----:B------:R-:W-:Y:S05]  /*120b0*/  @!P0 BRA `(.L_x_209) ;  /* 0x0000000000b88947 */ /* 0x000fea0003800000 */
[----:B0-2---:R-:W-:Y:S01]  /*120c0*/  IMAD.MOV.U32 R12, RZ, RZ, R6 ;  /* 0x000000ffff0c7224 */ /* 0x005fe200078e0006 */
[----:B------:R-:W-:Y:S01]  /*120d0*/  LEA.HI R0, R7, R7, RZ, 0x1 ;  /* 0x0000000707007211 */ /* 0x000fe200078f08ff */
[----:B------:R-:W-:Y:S01]  /*120e0*/  IMAD.MOV.U32 R13, RZ, RZ, R11 ;  /* 0x000000ffff0d7224 */ /* 0x000fe200078e000b */
[----:B------:R3:W-:Y:S02]  /*120f0*/  STS [R10], R3 ;  /* 0x000000030a007388 */ /* 0x0007e40000000800 */
[----:B------:R-:W-:Y:S01]  /*12100*/  SHF.R.S32.HI R14, RZ, 0x1, R0 ;  /* 0x00000001ff0e7819 */ /* 0x000fe20000011400 */
[----:B------:R-:W-:Y:S01]  /*12110*/  HFMA2.MMA R0, -RZ, RZ, 0, 1.9073486328125e-06 ;  /* 0x00000020ff007435 */ /* 0x000fe200000001ff */
[----:B------:R3:W-:Y:S02]  /*12120*/  STS.64 [R10+0x8], R12 ;  /* 0x0000080c0a007388 */ /* 0x0007e40000000a00 */
[----:B------:R-:W-:-:S13]  /*12130*/  ISETP.GE.AND P0, PT, R14, 0x20, PT ;  /* 0x000000200e00780c */ /* 0x000fda0003f06270 */
[----:B---3--:R-:W-:Y:S05]  /*12140*/  @!P0 BRA `(.L_x_209) ;  /* 0x0000000000948947 */ /* 0x008fea0003800000 */
.L_x_215:
[----:B0-----:R-:W-:Y:S01]  /*12150*/  IMAD.IADD R0, R8, 0x1, R14 ;  /* 0x0000000108007824 */ /* 0x001fe200078e020e */
[----:B------:R-:W-:Y:S04]  /*12160*/  BAR.SYNC.DEFER_BLOCKING 0x0 ;  /* 0x0000000000007b1d */ /* 0x000fe80000010000 */
[----:B------:R-:W-:Y:S02]  /*12170*/  ISETP.GE.U32.AND P0, PT, R0, R7, PT ;  /* 0x000000070000720c */ /* 0x000fe40003f06070 */
[----:B------:R-:W-:Y:S02]  /*12180*/  BSSY B0, `(.L_x_210) ;  /* 0x000001d000007945 */ /* 0x000fe40003800000 */
[----:B------:R-:W-:-:S13]  /*12190*/  ISETP.GE.U32.OR P0, PT, R8, R14, P0 ;  /* 0x0000000e0800720c */ /* 0x000fda0000706470 */
[----:B--2---:R-:W-:Y:S05]  /*121a0*/  @P0 BRA `(.L_x_211) ;  /* 0x0000000000680947 */ /* 0x004fea0003800000 */
        /* <DEDUP_REMOVED lines=15> */
.L_x_213:
[----:B--2---:R-:W-:Y:S02]  /*122a0*/  FSETP.GTU.FTZ.AND P0, PT, |R16|, +INF , PT ;  /* 0x7f8000001000780b */ /* 0x004fe40003f1c200 */
[----:B---3--:R-:W-:-:S04]  /*122b0*/  ISETP.LT.U32.AND P2, PT, R6, R12, PT ;  /* 0x0000000c0600720c */ /* 0x008fc80003f41070 */
[----:B------:R-:W-:-:S13]  /*122c0*/  ISETP.LT.OR.EX P0, PT, R11, R13, !P0, P2 ;  /* 0x0000000d0b00720c */ /* 0x000fda0004701720 */
.L_x_214:
[----:B------:R-:W-:Y:S05]  /*122d0*/  BSYNC B1 ;  /* 0x0000000000017941 */ /* 0x000fea0003800000 */
.L_x_212:
[----:B------:R-:W-:Y:S02]  /*122e0*/  SEL R6, R6, R12, P0 ;  /* 0x0000000c06067207 */ /* 0x000fe40000000000 */
[----:B------:R-:W-:Y:S02]  /*122f0*/  SEL R11, R11, R13, P0 ;  /* 0x0000000d0b0b7207 */ /* 0x000fe40000000000 */
[----:B------:R-:W-:Y:S01]  /*12300*/  FSEL R3, R3, R16, P0 ;  /* 0x0000001003037208 */ /* 0x000fe20000000000 */
[----:B------:R-:W-:Y:S02]  /*12310*/  IMAD.MOV.U32 R12, RZ, RZ, R6 ;  /* 0x000000ffff0c7224 */ /* 0x000fe400078e0006 */
[----:B------:R-:W-:Y:S02]  /*12320*/  IMAD.MOV.U32 R13, RZ, RZ, R11 ;  /* 0x000000ffff0d7224 */ /* 0x000fe400078e000b */
[----:B------:R2:W-:Y:S04]  /*12330*/  STS [R10], R3 ;  /* 0x000000030a007388 */ /* 0x0005e80000000800 */
[----:B------:R2:W-:Y:S02]  /*12340*/  STS.64 [R10+0x8], R12 ;  /* 0x0000080c0a007388 */ /* 0x0005e40000000a00 */
.L_x_211:
[----:B------:R-:W-:Y:S05]  /*12350*/  BSYNC B0 ;  /* 0x0000000000007941 */ /* 0x000fea0003800000 */
.L_x_210:
[----:B------:R-:W-:-:S04]  /*12360*/  SHF.R.S32.HI R14, RZ, 0x1, R14 ;  /* 0x00000001ff0e7819 */ /* 0x000fc8000001140e */
[----:B------:R-:W-:-:S13]  /*12370*/  ISETP.GE.AND P0, PT, R14, 0x20, PT ;  /* 0x000000200e00780c */ /* 0x000fda0003f06270 */
[----:B------:R-:W-:Y:S05]  /*12380*/  @P0 BRA `(.L_x_215) ;  /* 0xfffffffc00700947 */ /* 0x000fea000383ffff */
[----:B0-----:R-:W-:-:S07]  /*12390*/  IMAD.MOV.U32 R0, RZ, RZ, 0x20 ;  /* 0x00000020ff007424 */ /* 0x001fce00078e00ff */
.L_x_209:
[----:B------:R-:W-:Y:S01]  /*123a0*/  BAR.SYNC.DEFER_BLOCKING 0x0 ;  /* 0x0000000000007b1d */ /* 0x000fe20000010000 */
[----:B------:R-:W-:-:S13]  /*123b0*/  ISETP.GE.AND P0, PT, R0, 0x2, PT ;  /* 0x000000020000780c */ /* 0x000fda0003f06270 */
[----:B------:R-:W-:Y:S05]  /*123c0*/  @!P0 BRA `(.L_x_208) ;  /* 0x0000000000688947 */ /* 0x000fea0003800000 */
[----:B------:R-:W-:-:S07]  /*123d0*/  MOV R7, 0x1 ;  /* 0x0000000100077802 */ /* 0x000fce0000000f00 */
.L_x_219:
[----:B------:R-:W-:Y:S01]  /*123e0*/  FSETP.GTU.FTZ.AND P0, PT, |R3|, +INF , PT ;  /* 0x7f8000000300780b */ /* 0x000fe20003f1c200 */
[----:B0-2---:R0:W2:Y:S01]  /*123f0*/  SHFL.DOWN PT, R10, R3, R7, 0x1f ;  /* 0x08001f07030a7589 */ /* 0x0050a200000e0000 */
        /* <DEDUP_REMOVED lines=13> */
.L_x_217:
[----:B--2---:R-:W-:Y:S02]  /*124d0*/  FSETP.GTU.FTZ.AND P0, PT, |R10|, +INF , PT ;  /* 0x7f8000000a00780b */ /* 0x004fe40003f1c200 */
[----:B----4-:R-:W-:-:S04]  /*124e0*/  ISETP.LT.U32.AND P2, PT, R6, R13, PT ;  /* 0x0000000d0600720c */ /* 0x010fc80003f41070 */
[----:B---3--:R-:W-:-:S13]  /*124f0*/  ISETP.LT.OR.EX P0, PT, R11, R12, !P0, P2 ;  /* 0x0000000c0b00720c */ /* 0x008fda0004701720 */
.L_x_218:
[----:B------:R-:W-:Y:S05]  /*12500*/  BSYNC B0 ;  /* 0x0000000000007941 */ /* 0x000fea0003800000 */
.L_x_216:
[----:B0-----:R-:W-:Y:S01]  /*12510*/  IMAD.SHL.U32 R7, R7, 0x2, RZ ;  /* 0x0000000207077824 */ /* 0x001fe200078e00ff */
[----:B------:R-:W-:Y:S02]  /*12520*/  FSEL R3, R3, R10, P0 ;  /* 0x0000000a03037208 */ /* 0x000fe40000000000 */
[----:B------:R-:W-:Y:S02]  /*12530*/  SEL R6, R6, R13, P0 ;  /* 0x0000000d06067207 */ /* 0x000fe40000000000 */
[----:B------:R-:W-:Y:S02]  /*12540*/  ISETP.GE.AND P2, PT, R7, R0, PT ;  /* 0x000000000700720c */ /* 0x000fe40003f46270 */
[----:B------:R-:W-:-:S11]  /*12550*/  SEL R11, R11, R12, P0 ;  /* 0x0000000c0b0b7207 */ /* 0x000fd60000000000 */
[----:B------:R-:W-:Y:S05]  /*12560*/  @!P2 BRA `(.L_x_219) ;  /* 0xfffffffc009ca947 */ /* 0x000fea000383ffff */
.L_x_208:
[----:B------:R-:W-:Y:S05]  /*12570*/  @!P1 EXIT ;  /* 0x000000000000994d */ /* 0x000fea0003800000 */
[----:B0-2---:R-:W0:Y:S01]  /*12580*/  LDC.64 R12, c[0x0][0x628] ;  /* 0x00018a00ff0c7b82 */ /* 0x005e220000000a00 */
[----:B------:R-:W-:Y:S01]  /*12590*/  ISETP.NE.U32.AND P0, PT, R4, RZ, PT ;  /* 0x000000ff0400720c */ /* 0x000fe20003f05070 */
[----:B------:R-:W-:Y:S02]  /*125a0*/  ULDC.U8 UR4, c[0x0][0x630] ;  /* 0x00018c0000047ab9 */ /* 0x000fe40000000000 */
[----:B------:R-:W-:Y:S02]  /*125b0*/  ISETP.NE.AND P2, PT, RZ, UR4, PT ;  /* 0x00000004ff007c0c */ /* 0x000fe4000bf45270 */
[----:B------:R-:W-:Y:S02]  /*125c0*/  ISETP.NE.AND.EX P0, PT, R9, RZ, PT, P0 ;  /* 0x000000ff0900720c */ /* 0x000fe40003f05300 */
[----:B0-----:R-:W-:Y:S02]  /*125d0*/  SEL R7, R12, RZ, P2 ;  /* 0x000000ff0c077207 */ /* 0x001fe40001000000 */
[----:B------:R-:W-:-:S02]  /*125e0*/  SEL R0, R13, RZ, P2 ;  /* 0x000000ff0d007207 */ /* 0x000fc40001000000 */
[----:B------:R-:W-:-:S05]  /*125f0*/  IADD3 R16, P1, R6, R7, RZ ;  /* 0x0000000706107210 */ /* 0x000fca0007f3e0ff */
[----:B------:R-:W-:Y:S02]  /*12600*/  IMAD.X R17, R11, 0x1, R0, P1 ;  /* 0x000000010b117824 */ /* 0x000fe400008e0600 */
[----:B------:R-:W-:Y:S06]  /*12610*/  @!P0 BRA `(.L_x_220) ;  /* 0x0000000000c08947 */ /* 0x000fec0003800000 */
[----:B------:R-:W-:Y:S02]  /*12620*/  ULDC.U8 UR4, c[0x0][0x631] ;  /* 0x00018c4000047ab9 */ /* 0x000fe40000000000 */
[----:B------:R-:W-:Y:S01]  /*12630*/  ISETP.NE.AND P1, PT, RZ, UR4, PT ;  /* 0x00000004ff007c0c */ /* 0x000fe2000bf25270 */
[----:B------:R-:W-:-:S12]  /*12640*/  @!P2 BRA `(.L_x_221) ;  /* 0x000000000044a947 */ /* 0x000fd80003800000 */
[----:B------:R-:W2:Y:S04]  /*12650*/  LDG.E R8, desc[UR36][R4.64] ;  /* 0x0000002404087981 */ /* 0x000ea8000c1e1900 */
[----:B------:R-:W3:Y:S01]  /*12660*/  LDG.E.64 R6, desc[UR36][R4.64+0x8] ;  /* 0x0000082404067981 */ /* 0x000ee2000c1e1b00 */
[----:B--2---:R-:W-:-:S04]  /*12670*/  FSETP.GTU.FTZ.AND P2, PT, |R8|, +INF , PT ;  /* 0x7f8000000800780b */ /* 0x004fc80003f5c200 */
[----:B------:R-:W-:-:S09]  /*12680*/  FSETP.NEU.OR P4, PT, R8, R3, P2 ;  /* 0x000000030800720b */ /* 0x000fd2000178d400 */
[----:B---3--:R-:W-:Y:S02]  /*12690*/  @!P2 ISETP.GE.U32.AND P0, PT, R6, R16, PT ;  /* 0x000000100600a20c */ /* 0x008fe40003f06070 */
[----:B------:R-:W-:Y:S02]  /*126a0*/  @!P2 FSETP.GT.FTZ.AND P3, PT, R8, R3, PT ;  /* 0x000000030800a20b */ /* 0x000fe40003f74000 */
[----:B------:R-:W-:Y:S02]  /*126b0*/  @!P2 ISETP.GE.AND.EX P0, PT, R7, R17, PT, P0 ;  /* 0x000000110700a20c */ /* 0x000fe40003f06300 */
[----:B------:R-:W-:Y:S02]  /*126c0*/  @!P2 SEL R0, RZ, 0xffffffff, !P3 ;  /* 0xffffffffff00a807 */ /* 0x000fe40005800000 */
[----:B------:R-:W-:Y:S02]  /*126d0*/  @!P4 SEL R0, RZ, 0xffffffff, P0 ;  /* 0xffffffffff00c807 */ /* 0x000fe40000000000 */
[----:B------:R-:W-:-:S02]  /*126e0*/  @P2 FSETP.GTU.FTZ.AND P4, PT, |R3|, +INF , PT ;  /* 0x7f8000000300280b */ /* 0x000fc40003f9c200 */
[----:B------:R-:W-:Y:S02]  /*126f0*/  @!P2 LOP3.LUT R0, R0, 0x1, RZ, 0xc0, !PT ;  /* 0x000000010000a812 */ /* 0x000fe400078ec0ff */
[----:B------:R-:W-:Y:S02]  /*12700*/  @P2 ISETP.LT.U32.AND P3, PT, R6, R16, PT ;  /* 0x000000100600220c */ /* 0x000fe40003f61070 */
[----:B------:R-:W-:Y:S02]  /*12710*/  @!P2 ISETP.EQ.U32.AND P0, PT, R0, 0x1, PT ;  /* 0x000000010000a80c */ /* 0x000fe40003f02070 */
[----:B------:R-:W-:-:S04]  /*12720*/  @P2 ISETP.LT.OR.EX P0, PT, R7, R17, !P4, P3 ;  /* 0x000000110700220c */ /* 0x000fc80006701730 */
[----:B------:R-:W-:Y:S02]  /*12730*/  SEL R16, R6, R16, P0 ;  /* 0x0000001006107207 */ /* 0x000fe40000000000 */
[----:B------:R-:W-:Y:S02]  /*12740*/  SEL R17, R7, R17, P0 ;  /* 0x0000001107117207 */ /* 0x000fe40000000000 */
[----:B------:R-:W-:-:S07]  /*12750*/  FSEL R3, R8, R3, P0 ;  /* 0x0000000308037208 */ /* 0x000fce0000000000 */
.L_x_221:
[----:B------:R-:W-:Y:S05]  /*12760*/  @!P1 BRA `(.L_x_222) ;  /* 0x0000000000609947 */ /* 0x000fea0003800000 */
[----:B------:R-:W0:Y:S02]  /*12770*/  LDC R0, c[0x0][0x634] ;  /* 0x00018d00ff007b82 */ /* 0x000e240000000800 */
[----:B0-----:R-:W-:-:S13]  /*12780*/  ISETP.NE.AND P0, PT, R0, 0x1, PT ;  /* 0x000000010000780c */ /* 0x001fda0003f05270 */
[----:B------:R-:W-:Y:S05]  /*12790*/  @!P0 BRA `(.L_x_223) ;  /* 0x0000000000408947 */ /* 0x000fea0003800000 */
[----:B------:R-:W-:Y:S01]  /*127a0*/  MOV R14, 0x0 ;  /* 0x00000000000e7802 */ /* 0x000fe20000000f00 */
[----:B------:R-:W-:Y:S01]  /*127b0*/  ULDC.64 UR4, c[0x4][0x3d8] ;  /* 0x0100f60000047ab9 */ /* 0x000fe20000000a00 */
[----:B------:R-:W-:Y:S01]  /*127c0*/  ULDC.64 UR6, c[0x4][0x2a0] ;  /* 0x0100a80000067ab9 */ /* 0x000fe20000000a00 */
[----:B------:R-:W-:Y:S02]  /*127d0*/  IMAD.U32 R4, RZ, RZ, UR4 ;  /* 0x00000004ff047e24 */ /* 0x000fe4000f8e00ff */
[----:B------:R-:W-:Y:S01]  /*127e0*/  IMAD.U32 R5, RZ, RZ, UR5 ;  /* 0x00000005ff057e24 */ /* 0x000fe2000f8e00ff */
[----:B------:R-:W0:Y:S01]  /*127f0*/  LDC.64 R14, c[0x4][R14] ;  /* 0x010000000e0e7b82 */ /* 0x000e220000000a00 */
[----:B------:R-:W-:Y:S01]  /*12800*/  ULDC.64 UR4, c[0x4][0x3c0] ;  /* 0x0100f00000047ab9 */ /* 0x000fe20000000a00 */
[----:B------:R-:W-:Y:S01]  /*12810*/  IMAD.U32 R10, RZ, RZ, UR6 ;  /* 0x00000006ff0a7e24 */ /* 0x000fe2000f8e00ff */
[----:B------:R-:W-:Y:S01]  /*12820*/  MOV R7, UR5 ;  /* 0x0000000500077c02 */ /* 0x000fe20008000f00 */
[----:B------:R-:W-:-:S02]  /*12830*/  IMAD.U32 R6, RZ, RZ, UR4 ;  /* 0x00000004ff067e24 */ /* 0x000fc4000f8e00ff */
[----:B------:R-:W-:Y:S02]  /*12840*/  IMAD.U32 R11, RZ, RZ, UR7 ;  /* 0x00000007ff0b7e24 */ /* 0x000fe4000f8e00ff */
[----:B------:R-:W-:Y:S02]  /*12850*/  IMAD.MOV.U32 R8, RZ, RZ, 0x2ef ;  /* 0x000002efff087424 */ /* 0x000fe400078e00ff */
[----:B------:R-:W-:Y:S02]  /*12860*/  IMAD.MOV.U32 R12, RZ, RZ, 0x1 ;  /* 0x00000001ff0c7424 */ /* 0x000fe400078e00ff */
[----:B------:R-:W-:-:S07]  /*12870*/  IMAD.MOV.U32 R13, RZ, RZ, RZ ;  /* 0x000000ffff0d7224 */ /* 0x000fce00078e00ff */
[----:B-1----:R-:W-:-:S07]  /*12880*/  LEPC R20, `(.L_x_223) ;  /* 0x000000001014794e */ /* 0x002fce0000000000 */
[----:B0-----:R-:W-:Y:S05]  /*12890*/  CALL.ABS.NOINC R14 ;  /* 0x000000000e007343 */ /* 0x001fea0003c00000 */
.L_x_223:
[----:B------:R-:W-:Y:S02]  /*128a0*/  ULDC.64 UR4, c[0x0][0x600] ;  /* 0x0001800000047ab9 */ /* 0x000fe40000000a00 */
[----:B------:R-:W-:-:S04]  /*128b0*/  IADD3 R2, P0, R2, UR4, RZ ;  /* 0x0000000402027c10 */ /* 0x000fc8000ff1e0ff */
[----:B------:R-:W-:-:S05]  /*128c0*/  IADD3.X R3, RZ, UR5, RZ, P0, !PT ;  /* 0x00000005ff037c10 */ /* 0x000fca00087fe4ff */
[----:B------:R-:W-:Y:S01]  /*128d0*/  STG.E.64 desc[UR36][R2.64], R16 ;  /* 0x0000001002007986 */ /* 0x000fe2000c101b24 */
[----:B------:R-:W-:Y:S05]  /*128e0*/  EXIT ;  /* 0x000000000000794d */ /* 0x000fea0003800000 */
.L_x_222:
[----:B------:R-:W-:Y:S04]  /*128f0*/  STG.E.64 desc[UR36][R4.64+0x8], R16 ;  /* 0x0000081004007986 */ /* 0x000fe8000c101b24 */
[----:B------:R-:W-:Y:S01]  /*12900*/  STG.E desc[UR36][R4.64], R3 ;  /* 0x0000000304007986 */ /* 0x000fe2000c101924 */
[----:B------:R-:W-:Y:S05]  /*12910*/  EXIT ;  /* 0x000000000000794d */ /* 0x000fea0003800000 */
.L_x_220:
[----:B------:R-:W-:Y:S05]  /*12920*/  @!P2 BRA `(.L_x_224) ;  /* 0x000000000044a947 */ /* 0x000fea0003800000 */
[----:B------:R-:W-:Y:S01]  /*12930*/  MOV R0, 0x0 ;  /* 0x0000000000007802 */ /* 0x000fe20000000f00 */
[----:B------:R-:W-:Y:S01]  /*12940*/  ULDC.64 UR4, c[0x4][0x3c8] ;  /* 0x0100f20000047ab9 */ /* 0x000fe20000000a00 */
[----:B------:R-:W-:Y:S01]  /*12950*/  ULDC.64 UR6, c[0x4][0x3c0] ;  /* 0x0100f00000067ab9 */ /* 0x000fe20000000a00 */
[----:B------:R-:W-:Y:S01]  /*12960*/  IMAD.U32 R4, RZ, RZ, UR4 ;  /* 0x00000004ff047e24 */ /* 0x000fe2000f8e00ff */
[----:B------:R0:W2:Y:S01]  /*12970*/  LDC.64 R14, c[0x4][R0] ;  /* 0x01000000000e7b82 */ /* 0x0000a20000000a00 */
[----:B------:R-:W-:Y:S01]  /*12980*/  IMAD.U32 R5, RZ, RZ, UR5 ;  /* 0x00000005ff057e24 */ /* 0x000fe2000f8e00ff */
[----:B------:R-:W-:Y:S01]  /*12990*/  ULDC.64 UR4, c[0x4][0x2c8] ;  /* 0x0100b20000047ab9 */ /* 0x000fe20000000a00 */
[----:B------:R-:W-:Y:S01]  /*129a0*/  IMAD.U32 R6, RZ, RZ, UR6 ;  /* 0x00000006ff067e24 */ /* 0x000fe2000f8e00ff */
[----:B------:R-:W-:Y:S01]  /*129b0*/  MOV R11, UR5 ;  /* 0x00000005000b7c02 */ /* 0x000fe20008000f00 */
[----:B------:R-:W-:Y:S02]  /*129c0*/  IMAD.U32 R7, RZ, RZ, UR7 ;  /* 0x00000007ff077e24 */ /* 0x000fe4000f8e00ff */
[----:B------:R-:W-:-:S02]  /*129d0*/  IMAD.U32 R10, RZ, RZ, UR4 ;  /* 0x00000004ff0a7e24 */ /* 0x000fc4000f8e00ff */
[----:B------:R-:W-:Y:S02]  /*129e0*/  IMAD.MOV.U32 R8, RZ, RZ, 0x2dd ;  /* 0x000002ddff087424 */ /* 0x000fe400078e00ff */
[----:B------:R-:W-:Y:S02]  /*129f0*/  IMAD.MOV.U32 R12, RZ, RZ, 0x1 ;  /* 0x00000001ff0c7424 */ /* 0x000fe400078e00ff */
[----:B0-----:R-:W-:-:S07]  /*12a00*/  IMAD.MOV.U32 R13, RZ, RZ, RZ ;  /* 0x000000ffff0d7224 */ /* 0x001fce00078e00ff */
[----:B-1----:R-:W-:-:S07]  /*12a10*/  LEPC R20, `(.L_x_225) ;  /* 0x000000001014794e */ /* 0x002fce0000000000 */
[----:B--2---:R-:W-:Y:S05]  /*12a20*/  CALL.ABS.NOINC R14 ;  /* 0x000000000e007343 */ /* 0x004fea0003c00000 */
.L_x_225:
[----:B------:R-:W-:-:S07]  /*12a30*/  CS2R R16, SRZ ;  /* 0x0000000000107805 */ /* 0x000fce000001ff00 */
.L_x_224:
[----:B------:R-:W-:Y:S02]  /*12a40*/  ULDC.U8 UR4, c[0x0][0x631] ;  /* 0x00018c4000047ab9 */ /* 0x000fe40000000000 */
[----:B------:R-:W-:-:S13]  /*12a50*/  ISETP.NE.AND P0, PT, RZ, UR4, PT ;  /* 0x00000004ff007c0c */ /* 0x000fda000bf05270 */
[----:B------:R-:W-:Y:S05]  /*12a60*/  @!P0 BRA `(.L_x_226) ;  /* 0x0000000000608947 */ /* 0x000fea0003800000 */
[----:B------:R-:W0:Y:S02]  /*12a70*/  LDC R0, c[0x0][0x634] ;  /* 0x00018d00ff007b82 */ /* 0x000e240000000800 */
[----:B0-----:R-:W-:-:S13]  /*12a80*/  ISETP.NE.AND P0, PT, R0, 0x1, PT ;  /* 0x000000010000780c */ /* 0x001fda0003f05270 */
[----:B------:R-:W-:Y:S05]  /*12a90*/  @!P0 BRA `(.L_x_227) ;  /* 0x0000000000408947 */ /* 0x000fea0003800000 */
[----:B------:R-:W-:Y:S01]  /*12aa0*/  MOV R14, 0x0 ;  /* 0x00000000000e7802 */ /* 0x000fe20000000f00 */
[----:B------:R-:W-:Y:S01]  /*12ab0*/  ULDC.64 UR4, c[0x4][0x3d8] ;  /* 0x0100f60000047ab9 */ /* 0x000fe20000000a00 */
[----:B------:R-:W-:Y:S01]  /*12ac0*/  ULDC.64 UR6, c[0x4][0x2a0] ;  /* 0x0100a80000067ab9 */ /* 0x000fe20000000a00 */
[----:B------:R-:W-:Y:S01]  /*12ad0*/  IMAD.U32 R4, RZ, RZ, UR4 ;  /* 0x00000004ff047e24 */ /* 0x000fe2000f8e00ff */
[----:B------:R-:W-:Y:S01]  /*12ae0*/  HFMA2.MMA R13, -RZ, RZ, 0, 0 ;  /* 0x00000000ff0d7435 */ /* 0x000fe200000001ff */
        /* <DEDUP_REMOVED lines=8> */
[----:B------:R-:W-:-:S07]  /*12b70*/  IMAD.MOV.U32 R12, RZ, RZ, 0x1 ;  /* 0x00000001ff0c7424 */ /* 0x000fce00078e00ff */
[----:B-1----:R-:W-:-:S07]  /*12b80*/  LEPC R20, `(.L_x_227) ;  /* 0x000000001014794e */ /* 0x002fce0000000000 */
[----:B0-----:R-:W-:Y:S05]  /*12b90*/  CALL.ABS.NOINC R14 ;  /* 0x000000000e007343 */ /* 0x001fea0003c00000 */
.L_x_227:
[----:B------:R-:W-:Y:S02]  /*12ba0*/  ULDC.64 UR4, c[0x0][0x600] ;  /* 0x0001800000047ab9 */ /* 0x000fe40000000a00 */
[----:B------:R-:W-:-:S05]  /*12bb0*/  IADD3 R2, P0, R2, UR4, RZ ;  /* 0x0000000402027c10 */ /* 0x000fca000ff1e0ff */
[----:B------:R-:W-:-:S05]  /*12bc0*/  IMAD.X R3, RZ, RZ, UR5, P0 ;  /* 0x00000005ff037e24 */ /* 0x000fca00080e06ff */
[----:B------:R-:W-:Y:S01]  /*12bd0*/  STG.E.64 desc[UR36][R2.64], R16 ;  /* 0x0000001002007986 */ /* 0x000fe2000c101b24 */
[----:B------:R-:W-:Y:S05]  /*12be0*/  EXIT ;  /* 0x000000000000794d */ /* 0x000fea0003800000 */
.L_x_226:
        /* <DEDUP_REMOVED lines=16> */
.L_x_228:
[----:B------:R-:W-:Y:S05]  /*12cf0*/  EXIT ;  /* 0x000000000000794d */ /* 0x000fea0003800000 */
.L_x_187:
[----:B------:R-:W0:Y:S01]  /*12d00*/  S2R R0, SR_TID.Y ;  /* 0x0000000000007919 */ /* 0x000e220000002200 */
[----:B------:R-:W2:Y:S01]  /*12d10*/  S2UR UR4, SR_CTAID.X ;  /* 0x00000000000479c3 */ /* 0x000ea20000002500 */
[----:B------:R-:W-:-:S07]  /*12d20*/  ULDC UR5, c[0x0][0x250] ;  /* 0x0000940000057ab9 */ /* 0x000fce0000000800 */
[----:B------:R-:W2:Y:S01]  /*12d30*/  LDC R10, c[0x0][0x238] ;  /* 0x00008e00ff0a7b82 */ /* 0x000ea20000000800 */
[----:B0-----:R-:W-:-:S04]  /*12d40*/  IMAD R7, R0, UR5, R7 ;  /* 0x0000000500077c24 */ /* 0x001fc8000f8e0207 */
[----:B--2---:R-:W-:Y:S01]  /*12d50*/  IMAD R7, R10, UR4, R7 ;  /* 0x000000040a077c24 */ /* 0x004fe2000f8e0207 */
[----:B------:R-:W-:-:S04]  /*12d60*/  ULDC UR4, c[0x0][0x230] ;  /* 0x00008c0000047ab9 */ /* 0x000fc80000000800 */
[----:B------:R-:W-:-:S13]  /*12d70*/  ISETP.GE.AND P0, PT, R7, UR4, PT ;  /* 0x0000000407007c0c */ /* 0x000fda000bf06270 */
[----:B------:R-:W-:Y:S05]  /*12d80*/  @P0 EXIT ;  /* 0x000000000000094d */ /* 0x000fea0003800000 */
[----:B------:R-:W-:Y:S01]  /*12d90*/  ULDC UR4, c[0x0][0x240] ;  /* 0x0000900000047ab9 */ /* 0x000fe20000000800 */
[----:B------:R-:W-:Y:S02]  /*12da0*/  ISETP.NE.AND P1, PT, R8, RZ, PT ;  /* 0x000000ff0800720c */ /* 0x000fe40003f25270 */
[----:B------:R-:W-:-:S13]  /*12db0*/  ISETP.NE.AND P0, PT, RZ, UR4, PT ;  /* 0x00000004ff007c0c */ /* 0x000fda000bf05270 */
[----:B------:R-:W-:Y:S05]  /*12dc0*/  @P0 EXIT P1 ;  /* 0x000000000000094d */ /* 0x000fea0000800000 */
[----:B------:R-:W-:Y:S01]  /*12dd0*/  ULDC UR4, c[0x0][0x244] ;  /* 0x0000910000047ab9 */ /* 0x000fe20000000800 */
[----:B------:R-:W-:Y:S02]  /*12de0*/  ISETP.NE.AND P1, PT, R0, RZ, PT ;  /* 0x000000ff0000720c */ /* 0x000fe40003f25270 */
[----:B------:R-:W-:-:S13]  /*12df0*/  ISETP.NE.AND P0, PT, RZ, UR4, PT ;  /* 0x00000004ff007c0c */ /* 0x000fda000bf05270 */
[----:B------:R-:W-:Y:S05]  /*12e00*/  @P0 EXIT P1 ;  /* 0x000000000000094d */ /* 0x000fea0000800000 */
[----:B------:R-:W0:Y:S01]  /*12e10*/  LDC.64 R12, c[0x0][0x628] ;  /* 0x00018a00ff0c7b82 */ /* 0x000e220000000a00 */
        /* <DEDUP_REMOVED lines=29> */
.L_x_230:
[----:B------:R-:W-:Y:S05]  /*12ff0*/  @!P1 BRA `(.L_x_231) ;  /* 0x0000000000609947 */ /* 0x000fea0003800000 */
[----:B------:R-:W0:Y:S02]  /*13000*/  LDC R0, c[0x0][0x634] ;  /* 0x00018d00ff007b82 */ /* 0x000e240000000800 */
[----:B0-----:R-:W-:-:S13]  /*13010*/  ISETP.NE.AND P0, PT, R0, 0x1, PT ;  /* 0x000000010000780c */ /* 0x001fda0003f05270 */
[----:B------:R-:W-:Y:S05]  /*13020*/  @!P0 BRA `(.L_x_232) ;  /* 0x0000000000408947 */ /* 0x000fea0003800000 */
[----:B------:R-:W-:Y:S01]  /*13030*/  MOV R14, 0x0 ;  /* 0x00000000000e7802 */ /* 0x000fe20000000f00 */
[----:B------:R-:W-:Y:S01]  /*13040*/  ULDC.64 UR4, c[0x4][0x3d8] ;  /* 0x0100f60000047ab9 */ /* 0x000fe20000000a00 */
[----:B------:R-:W-:Y:S01]  /*13050*/  ULDC.64 UR6, c[0x4][0x2a0] ;  /* 0x0100a80000067ab9 */ /* 0x000fe20000000a00 */
[----:B------:R-:W-:Y:S01]  /*13060*/  MOV R4, UR4 ;  /* 0x0000000400047c02 */ /* 0x000fe20008000f00 */
[----:B------:R-:W-:Y:S01]  /*13070*/  IMAD.U32 R5, RZ, RZ, UR5 ;  /* 0x00000005ff057e24 */ /* 0x000fe2000f8e00ff */
[----:B------:R-:W-:Y:S01]  /*13080*/  ULDC.64 UR4, c[0x4][0x3c0] ;  /* 0x0100f00000047ab9 */ /* 0x000fe20000000a00 */
[----:B------:R-:W0:Y:S01]  /*13090*/  LDC.64 R14, c[0x4][R14] ;  /* 0x010000000e0e7b82 */ /* 0x000e220000000a00 */
[----:B------:R-:W-:Y:S01]  /*130a0*/  HFMA2.MMA R8, -RZ, RZ, 0, 4.4763088226318359375e-05 ;  /* 0x000002efff087435 */ /* 0x000fe200000001ff */
[----:B------:R-:W-:Y:S02]  /*130b0*/  IMAD.U32 R6, RZ, RZ, UR4 ;  /* 0x00000004ff067e24 */ /* 0x000fe4000f8e00ff */
[----:B------:R-:W-:-:S02]  /*130c0*/  IMAD.U32 R7, RZ, RZ, UR5 ;  /* 0x00000005ff077e24 */ /* 0x000fc4000f8e00ff */
[----:B------:R-:W-:Y:S02]  /*130d0*/  IMAD.U32 R10, RZ, RZ, UR6 ;  /* 0x00000006ff0a7e24 */ /* 0x000fe4000f8e00ff */
[----:B------:R-:W-:Y:S02]  /*130e0*/  IMAD.U32 R11, RZ, RZ, UR7 ;  /* 0x00000007ff0b7e24 */ /* 0x000fe4000f8e00ff */
[----:B------:R-:W-:Y:S02]  /*130f0*/  IMAD.MOV.U32 R12, RZ, RZ, 0x1 ;  /* 0x00000001ff0c7424 */ /* 0x000fe400078e00ff */
[----:B------:R-:W-:-:S07]  /*13100*/  IMAD.MOV.U32 R13, RZ, RZ, RZ ;  /* 0x000000ffff0d7224 */ /* 0x000fce00078e00ff */
[----:B-1----:R-:W-:-:S07]  /*13110*/  LEPC R20, `(.L_x_232) ;  /* 0x000000001014794e */ /* 0x002fce0000000000 */
[----:B0-----:R-:W-:Y:S05]  /*13120*/  CALL.ABS.NOINC R14 ;  /* 0x000000000e007343 */ /* 0x001fea0003c00000 */
.L_x_232:
[----:B------:R-:W-:Y:S02]  /*13130*/  ULDC.64 UR4, c[0x0][0x600] ;  /* 0x0001800000047ab9 */ /* 0x000fe40000000a00 */
[----:B------:R-:W-:-:S05]  /*13140*/  IADD3 R2, P0, R2, UR4, RZ ;  /* 0x0000000402027c10 */ /* 0x000fca000ff1e0ff */
[----:B------:R-:W-:-:S05]  /*13150*/  IMAD.X R3, RZ, RZ, UR5, P0 ;  /* 0x00000005ff037e24 */ /* 0x000fca00080e06ff */
[----:B------:R-:W-:Y:S01]  /*13160*/  STG.E.64 desc[UR36][R2.64], R16 ;  /* 0x0000001002007986 */ /* 0x000fe2000c101b24 */
[----:B------:R-:W-:Y:S05]  /*13170*/  EXIT ;  /* 0x000000000000794d */ /* 0x000fea0003800000 */
.L_x_231:
[----:B------:R-:W-:Y:S04]  /*13180*/  STG.E.64 desc[UR36][R4.64+0x8], R16 ;  /* 0x0000081004007986 */ /* 0x000fe8000c101b24 */
[----:B------:R-:W-:Y:S01]  /*13190*/  STG.E desc[UR36][R4.64], R11 ;  /* 0x0000000b04007986 */ /* 0x000fe2000c101924 */
[----:B------:R-:W-:Y:S05]  /*131a0*/  EXIT ;  /* 0x000000000000794d */ /* 0x000fea0003800000 */
.L_x_229:
        /* <DEDUP_REMOVED lines=8> */
[----:B------:R-:W-:Y:S01]  /*13230*/  HFMA2.MMA R13, -RZ, RZ, 0, 0 ;  /* 0x00000000ff0d7435 */ /* 0x000fe200000001ff */
[----:B------:R-:W-:Y:S01]  /*13240*/  MOV R6, UR4 ;  /* 0x0000000400067c02 */ /* 0x000fe20008000f00 */
[----:B------:R-:W-:Y:S02]  /*13250*/  IMAD.U32 R7, RZ, RZ, UR5 ;  /* 0x00000005ff077e24 */ /* 0x000fe4000f8e00ff */
[----:B------:R-:W-:-:S02]  /*13260*/  IMAD.U32 R10, RZ, RZ, UR6 ;  /* 0x00000006ff0a7e24 */ /* 0x000fc4000f8e00ff */
[----:B------:R-:W-:Y:S02]  /*13270*/  IMAD.U32 R11, RZ, RZ, UR7 ;  /* 0x00000007ff0b7e24 */ /* 0x000fe4000f8e00ff */
[----:B------:R-:W-:Y:S02]  /*13280*/  IMAD.MOV.U32 R8, RZ, RZ, 0x2dd ;  /* 0x000002ddff087424 */ /* 0x000fe400078e00ff */
[----:B0-----:R-:W-:-:S07]  /*13290*/  IMAD.MOV.U32 R12, RZ, RZ, 0x1 ;  /* 0x00000001ff0c7424 */ /* 0x001fce00078e00ff */
[----:B-1----:R-:W-:-:S07]  /*132a0*/  LEPC R20, `(.L_x_234) ;  /* 0x000000001014794e */ /* 0x002fce0000000000 */
[----:B--2---:R-:W-:Y:S05]  /*132b0*/  CALL.ABS.NOINC R14 ;  /* 0x000000000e007343 */ /* 0x004fea0003c00000 */
.L_x_234:
[----:B------:R-:W-:-:S07]  /*132c0*/  CS2R R16, SRZ ;  /* 0x0000000000107805 */ /* 0x000fce000001ff00 */
.L_x_233:
        /* <DEDUP_REMOVED lines=10> */
[----:B------:R-:W-:Y:S01]  /*13370*/  MOV R11, UR7 ;  /* 0x00000007000b7c02 */ /* 0x000fe20008000f00 */
[----:B------:R-:W-:Y:S01]  /*13380*/  IMAD.U32 R5, RZ, RZ, UR5 ;  /* 0x00000005ff057e24 */ /* 0x000fe2000f8e00ff */
[----:B------:R-:W0:Y:S01]  /*13390*/  LDC.64 R14, c[0x4][R14] ;  /* 0x010000000e0e7b82 */ /* 0x000e220000000a00 */
[----:B------:R-:W-:Y:S01]  /*133a0*/  ULDC.64 UR4, c[0x4][0x3c0] ;  /* 0x0100f00000047ab9 */ /* 0x000fe20000000a00 */
[----:B------:R-:W-:Y:S02]  /*133b0*/  IMAD.U32 R10, RZ, RZ, UR6 ;  /* 0x00000006ff0a7e24 */ /* 0x000fe4000f8e00ff */
[----:B------:R-:W-:-:S02]  /*133c0*/  IMAD.U32 R6, RZ, RZ, UR4 ;  /* 0x00000004ff067e24 */ /* 0x000fc4000f8e00ff */
[----:B------:R-:W-:Y:S02]  /*133d0*/  IMAD.U32 R7, RZ, RZ, UR5 ;  /* 0x00000005ff077e24 */ /* 0x000fe4000f8e00ff */
[----:B------:R-:W-:Y:S02]  /*133e0*/  IMAD.MOV.U32 R8, RZ, RZ, 0x2ef ;  /* 0x000002efff087424 */ /* 0x000fe400078e00ff */
[----:B------:R-:W-:Y:S02]  /*133f0*/  IMAD.MOV.U32 R12, RZ, RZ, 0x1 ;  /* 0x00000001ff0c7424 */ /* 0x000fe400078e00ff */
[----:B------:R-:W-:-:S07]  /*13400*/  IMAD.MOV.U32 R13, RZ, RZ, RZ ;  /* 0x000000ffff0d7224 */ /* 0x000fce00078e00ff */
[----:B-1----:R-:W-:-:S07]  /*13410*/  LEPC R20, `(.L_x_236) ;  /* 0x000000001014794e */ /* 0x002fce0000000000 */
[----:B0-----:R-:W-:Y:S05]  /*13420*/  CALL.ABS.NOINC R14 ;  /* 0x000000000e007343 */ /* 0x001fea0003c00000 */
.L_x_236:
[----:B------:R-:W-:Y:S02]  /*13430*/  ULDC.64 UR4, c[0x0][0x600] ;  /* 0x0001800000047ab9 */ /* 0x000fe40000000a00 */
[----:B------:R-:W-:-:S05]  /*13440*/  IADD3 R2, P0, R2, UR4, RZ ;  /* 0x0000000402027c10 */ /* 0x000fca000ff1e0ff */
[----:B------:R-:W-:-:S05]  /*13450*/  IMAD.X R3, RZ, RZ, UR5, P0 ;  /* 0x00000005ff037e24 */ /* 0x000fca00080e06ff */
[----:B------:R-:W-:Y:S01]  /*13460*/  STG.E.64 desc[UR36][R2.64], R16 ;  /* 0x0000001002007986 */ /* 0x000fe2000c101b24 */
[----:B------:R-:W-:Y:S05]  /*13470*/  EXIT ;  /* 0x000000000000794d */ /* 0x000fea0003800000 */
.L_x_235:
[----:B------:R-:W-:Y:S01]  /*13480*/  MOV R0, 0x0 ;  /* 0x0000000000007802 */ /* 0x000fe20000000f00 */
[----:B------:R-:W-:Y:S01]  /*13490*/  ULDC.64 UR4, c[0x4][0x3c8] ;  /* 0x0100f20000047ab9 */ /* 0x000fe20000000a00 */
[----:B------:R-:W-:Y:S01]  /*134a0*/  ULDC.64 UR6, c[0x4][0x2a8] ;  /* 0x0100aa0000067ab9 */ /* 0x000fe20000000a00 */
[----:B------:R-:W-:Y:S01]  /*134b0*/  IMAD.U32 R4, RZ, RZ, UR4 ;  /* 0x00000004ff047e24 */ /* 0x000fe2000f8e00ff */
[----:B------:R0:W2:Y:S01]  /*134c0*/  LDC.64 R2, c[0x4][R0] ;  /* 0x0100000000027b82 */ /* 0x0000a20000000a00 */
[----:B------:R-:W-:Y:S01]  /*134d0*/  MOV R5, UR5 ;  /* 0x0000000500057c02 */ /* 0x000fe20008000f00 */
[----:B------:R-:W-:Y:S01]  /*134e0*/  ULDC.64 UR4, c[0x4][0x3c0] ;  /* 0x0100f00000047ab9 */ /* 0x000fe20000000a00 */
[----:B------:R-:W-:Y:S01]  /*134f0*/  HFMA2.MMA R12, -RZ, RZ, 0, 5.9604644775390625e-08 ;  /* 0x00000001ff0c7435 */ /* 0x000fe200000001ff */
[----:B------:R-:W-:Y:S02]  /*13500*/  IMAD.U32 R6, RZ, RZ, UR4 ;  /* 0x00000004ff067e24 */ /* 0x000fe4000f8e00ff */
[----:B------:R-:W-:-:S02]  /*13510*/  IMAD.U32 R7, RZ, RZ, UR5 ;  /* 0x00000005ff077e24 */ /* 0x000fc4000f8e00ff */
[----:B------:R-:W-:Y:S02]  /*13520*/  IMAD.U32 R10, RZ, RZ, UR6 ;  /* 0x00000006ff0a7e24 */ /* 0x000fe4000f8e00ff */
[----:B------:R-:W-:Y:S02]  /*13530*/  IMAD.U32 R11, RZ, RZ, UR7 ;  /* 0x00000007ff0b7e24 */ /* 0x000fe4000f8e00ff */
[----:B------:R-:W-:Y:S02]  /*13540*/  IMAD.MOV.U32 R8, RZ, RZ, 0x2e9 ;  /* 0x000002e9ff087424 */ /* 0x000fe400078e00ff */
[----:B0-----:R-:W-:-:S07]  /*13550*/  IMAD.MOV.U32 R13, RZ, RZ, RZ ;  /* 0x000000ffff0d7224 */ /* 0x001fce00078e00ff */
[----:B-1----:R-:W-:-:S07]  /*13560*/  LEPC R20, `(.L_x_237) ;  /* 0x000000001014794e */ /* 0x002fce0000000000 */
[----:B--2---:R-:W-:Y:S05]  /*13570*/  CALL.ABS.NOINC R2 ;  /* 0x0000000002007343 */ /* 0x004fea0003c00000 */
.L_x_237:
[----:B------:R-:W-:Y:S05]  /*13580*/  EXIT ;  /* 0x000000000000794d */ /* 0x000fea0003800000 */
        .weak           $__internal_0_$__cuda_sm20_div_u64
        .type           $__internal_0_$__cuda_sm20_div_u64,@function
        .size           $__internal_0_$__cuda_sm20_div_u64,($__internal_1_$__cuda_sm20_rem_u64 - $__internal_0_$__cuda_sm20_div_u64)
$__internal_0_$__cuda_sm20_div_u64:
[----:B------:R-:W-:Y:S02]  /*13590*/  IMAD.MOV.U32 R14, RZ, RZ, R10 ;  /* 0x000000ffff0e7224 */ /* 0x000fe400078e000a */
[----:B------:R-:W-:-:S04]  /*135a0*/  IMAD.MOV.U32 R15, RZ, RZ, R18 ;  /* 0x000000ffff0f7224 */ /* 0x000fc800078e0012 */
[----:B------:R-:W0:Y:S08]  /*135b0*/  I2F.U64.RP R19, R14 ;  /* 0x0000000e00137312 */ /* 0x000e300000309000 */
[----:B0-----:R-:W0:Y:S02]  /*135c0*/  MUFU.RCP R19, R19 ;  /* 0x0000001300137308 */ /* 0x001e240000001000 */
[----:B0-----:R-:W-:-:S06]  /*135d0*/  VIADD R20, R19, 0x1ffffffe ;  /* 0x1ffffffe13147836 */ /* 0x001fcc0000000000 */
[----:B------:R-:W0:Y:S02]  /*135e0*/  F2I.U64.TRUNC R14, R20 ;  /* 0x00000014000e7311 */ /* 0x000e24000020d800 */
[----:B0-----:R-:W-:-:S04]  /*135f0*/  IMAD.WIDE.U32 R16, R14, R10, RZ ;  /* 0x0000000a0e107225 */ /* 0x001fc800078e00ff */
[----:B------:R-:W-:Y:S01]  /*13600*/  IMAD R17, R14, R18, R17 ;  /* 0x000000120e117224 */ /* 0x000fe200078e0211 */
[----:B------:R-:W-:-:S03]  /*13610*/  IADD3 R21, P0, RZ, -R16, RZ ;  /* 0x80000010ff157210 */ /* 0x000fc60007f1e0ff */
[----:B------:R-:W-:Y:S02]  /*13620*/  IMAD R17, R15, R10, R17 ;  /* 0x0000000a0f117224 */ /* 0x000fe400078e0211 */
[----:B------:R-:W-:-:S04]  /*13630*/  IMAD.HI.U32 R16, R14, R21, RZ ;  /* 0x000000150e107227 */ /* 0x000fc800078e00ff */
[----:B------:R-:W-:Y:S01]  /*13640*/  IMAD.X R23, RZ, RZ, ~R17, P0 ;  /* 0x000000ffff177224 */ /* 0x000fe200000e0e11 */
[----:B------:R-:W-:-:S03]  /*13650*/  MOV R17, R14 ;  /* 0x0000000e00117202 */ /* 0x000fc60000000f00 */
[-C--:B------:R-:W-:Y:S02]  /*13660*/  IMAD R25, R15, R23.reuse, RZ ;  /* 0x000000170f197224 */ /* 0x080fe400078e02ff */
[----:B------:R-:W-:-:S04]  /*13670*/  IMAD.WIDE.U32 R16, P0, R14, R23, R16 ;  /* 0x000000170e107225 */ /* 0x000fc80007800010 */
[----:B------:R-:W-:-:S04]  /*13680*/  IMAD.HI.U32 R19, R15, R23, RZ ;  /* 0x000000170f137227 */ /* 0x000fc800078e00ff */
[----:B------:R-:W-:-:S04]  /*13690*/  IMAD.HI.U32 R16, P1, R15, R21, R16 ;  /* 0x000000150f107227 */ /* 0x000fc80007820010 */
[----:B------:R-:W-:Y:S01]  /*136a0*/  IMAD.X R19, R19, 0x1, R15, P0 ;  /* 0x0000000113137824 */ /* 0x000fe200000e060f */
[----:B------:R-:W-:-:S04]  /*136b0*/  IADD3 R17, P3, R25, R16, RZ ;  /* 0x0000001019117210 */ /* 0x000fc80007f7e0ff */
[----:B------:R-:W-:Y:S01]  /*136c0*/  IADD3.X R19, RZ, RZ, R19, P3, P1 ;  /* 0x000000ffff137210 */ /* 0x000fe20001fe2413 */
[----:B------:R-:W-:-:S04]  /*136d0*/  IMAD.WIDE.U32 R14, R17, R10, RZ ;  /* 0x0000000a110e7225 */ /* 0x000fc800078e00ff */
[----:B------:R-:W-:Y:S01]  /*136e0*/  IMAD R15, R17, R18, R15 ;  /* 0x00000012110f7224 */ /* 0x000fe200078e020f */
[----:B------:R-:W-:-:S03]  /*136f0*/  IADD3 R21, P0, RZ, -R14, RZ ;  /* 0x8000000eff157210 */ /* 0x000fc60007f1e0ff */
[----:B------:R-:W-:Y:S02]  /*13700*/  IMAD R15, R19, R10, R15 ;  /* 0x0000000a130f7224 */ /* 0x000fe400078e020f */
[----:B------:R-:W-:-:S04]  /*13710*/  IMAD.HI.U32 R16, R17, R21, RZ ;  /* 0x0000001511107227 */ /* 0x000fc800078e00ff */
[----:B------:R-:W-:Y:S02]  /*13720*/  IMAD.X R14, RZ, RZ, ~R15, P0 ;  /* 0x000000ffff0e7224 */ /* 0x000fe400000e0e0f */
[----:B------:R-:W-:Y:S02]  /*13730*/  IMAD.MOV.U32 R15, RZ, RZ, RZ ;  /* 0x000000ffff0f7224 */ /* 0x000fe400078e00ff */
[----:B------:R-:W-:-:S04]  /*13740*/  IMAD.WIDE.U32 R16, P0, R17, R14, R16 ;  /* 0x0000000e11107225 */ /* 0x000fc80007800010 */
[C---:B------:R-:W-:Y:S02]  /*13750*/  IMAD R20, R19.reuse, R14, RZ ;  /* 0x0000000e13147224 */ /* 0x040fe400078e02ff */
[----:B------:R-:W-:-:S04]  /*13760*/  IMAD.HI.U32 R17, P1, R19, R21, R16 ;  /* 0x0000001513117227 */ /* 0x000fc80007820010 */
[----:B------:R-:W-:Y:S01]  /*13770*/  IMAD.HI.U32 R14, R19, R14, RZ ;  /* 0x0000000e130e7227 */ /* 0x000fe200078e00ff */
[----:B------:R-:W-:-:S03]  /*13780*/  IADD3 R17, P3, R20, R17, RZ ;  /* 0x0000001114117210 */ /* 0x000fc60007f7e0ff */
[----:B------:R-:W-:Y:S02]  /*13790*/  IMAD.X R19, R14, 0x1, R19, P0 ;  /* 0x000000010e137824 */ /* 0x000fe400000e0613 */
[----:B------:R-:W-:-:S03]  /*137a0*/  IMAD.HI.U32 R14, R17, R5, RZ ;  /* 0x00000005110e7227 */ /* 0x000fc600078e00ff */
[----:B------:R-:W-:Y:S01]  /*137b0*/  IADD3.X R19, RZ, RZ, R19, P3, P1 ;  /* 0x000000ffff137210 */ /* 0x000fe20001fe2413 */
[----:B------:R-:W-:-:S04]  /*137c0*/  IMAD.WIDE.U32 R14, R17, R4, R14 ;  /* 0x00000004110e7225 */ /* 0x000fc800078e000e */
[C---:B------:R-:W-:Y:S02]  /*137d0*/  IMAD R21, R19.reuse, R4, RZ ;  /* 0x0000000413157224 */ /* 0x040fe400078e02ff */
[----:B------:R-:W-:-:S04]  /*137e0*/  IMAD.HI.U32 R14, P0, R19, R5, R14 ;  /* 0x00000005130e7227 */ /* 0x000fc8000780000e */
[----:B------:R-:W-:Y:S01]  /*137f0*/  IMAD.HI.U32 R17, R19, R4, RZ ;  /* 0x0000000413117227 */ /* 0x000fe200078e00ff */
[----:B------:R-:W-:-:S03]  /*13800*/  IADD3 R19, P1, R21, R14, RZ ;  /* 0x0000000e15137210 */ /* 0x000fc60007f3e0ff */
[----:B------:R-:W-:Y:S02]  /*13810*/  IMAD.X R17, RZ, RZ, R17, P0 ;  /* 0x000000ffff117224 */ /* 0x000fe400000e0611 */
[----:B------:R-:W-:-:S03]  /*13820*/  IMAD.WIDE.U32 R14, R19, R10, RZ ;  /* 0x0000000a130e7225 */ /* 0x000fc600078e00ff */
[----:B------:R-:W-:Y:S01]  /*13830*/  IADD3.X R17, RZ, R17, RZ, P1, !PT ;  /* 0x00000011ff117210 */ /* 0x000fe20000ffe4ff */
[----:B------:R-:W-:Y:S01]  /*13840*/  IMAD R15, R19, R18, R15 ;  /* 0x00000012130f7224 */ /* 0x000fe200078e020f */
[----:B------:R-:W-:-:S03]  /*13850*/  IADD3 R21, P1, -R14, R5, RZ ;  /* 0x000000050e157210 */ /* 0x000fc60007f3e1ff */
[-C--:B------:R-:W-:Y:S01]  /*13860*/  IMAD R15, R17, R10.reuse, R15 ;  /* 0x0000000a110f7224 */ /* 0x080fe200078e020f */
[----:B------:R-:W-:-:S03]  /*13870*/  ISETP.GE.U32.AND P0, PT, R21, R10, PT ;  /* 0x0000000a1500720c */ /* 0x000fc60003f06070 */
[----:B------:R-:W-:Y:S01]  /*13880*/  IMAD.X R23, R4, 0x1, ~R15, P1 ;  /* 0x0000000104177824 */ /* 0x000fe200008e0e0f */
[CC--:B------:R-:W-:Y:S02]  /*13890*/  IADD3 R5, P1, -R10.reuse, R21.reuse, RZ ;  /* 0x000000150a057210 */ /* 0x0c0fe40007f3e1ff */
[----:B------:R-:W-:Y:S02]  /*138a0*/  IADD3 R4, P3, R19, 0x1, RZ ;  /* 0x0000000113047810 */ /* 0x000fe40007f7e0ff */
[C---:B------:R-:W-:Y:S01]  /*138b0*/  ISETP.GE.U32.AND.EX P0, PT, R23.reuse, R18, PT, P0 ;  /* 0x000000121700720c */ /* 0x040fe20003f06100 */
[----:B------:R-:W-:Y:S01]  /*138c0*/  IMAD.X R15, R23, 0x1, ~R18, P1 ;  /* 0x00000001170f7824 */ /* 0x000fe200008e0e12 */
[----:B------:R-:W-:Y:S01]  /*138d0*/  ISETP.NE.U32.AND P1, PT, R10, RZ, PT ;  /* 0x000000ff0a00720c */ /* 0x000fe20003f25070 */
[----:B------:R-:W-:Y:S01]  /*138e0*/  IMAD.X R14, RZ, RZ, R17, P3 ;  /* 0x000000ffff0e7224 */ /* 0x000fe200018e0611 */
[----:B------:R-:W-:Y:S02]  /*138f0*/  SEL R5, R5, R21, P0 ;  /* 0x0000001505057207 */ /* 0x000fe40000000000 */
[----:B------:R-:W-:-:S02]  /*13900*/  SEL R19, R4, R19, P0 ;  /* 0x0000001304137207 */ /* 0x000fc40000000000 */
[----:B------:R-:W-:Y:S02]  /*13910*/  SEL R15, R15, R23, P0 ;  /* 0x000000170f0f7207 */ /* 0x000fe40000000000 */
[----:B------:R-:W-:Y:S02]  /*13920*/  SEL R4, R14, R17, P0 ;  /* 0x000000110e047207 */ /* 0x000fe40000000000 */
[----:B------:R-:W-:Y:S01]  /*13930*/  ISETP.GE.U32.AND P0, PT, R5, R10, PT ;  /* 0x0000000a0500720c */ /* 0x000fe20003f06070 */
[----:B------:R-:W-:Y:S01]  /*13940*/  HFMA2.MMA R5, -RZ, RZ, 0, 0 ;  /* 0x00000000ff057435 */ /* 0x000fe200000001ff */
[----:B------:R-:W-:Y:S02]  /*13950*/  IADD3 R14, P3, R19, 0x1, RZ ;  /* 0x00000001130e7810 */ /* 0x000fe40007f7e0ff */
[----:B------:R-:W-:Y:S02]  /*13960*/  ISETP.GE.U32.AND.EX P0, PT, R15, R18, PT, P0 ;  /* 0x000000120f00720c */ /* 0x000fe40003f06100 */
[----:B------:R-:W-:Y:S01]  /*13970*/  ISETP.NE.AND.EX P1, PT, R18, RZ, PT, P1 ;  /* 0x000000ff1200720c */ /* 0x000fe20003f25310 */
[----:B------:R-:W-:Y:S01]  /*13980*/  IMAD.X R15, RZ, RZ, R4, P3 ;  /* 0x000000ffff0f7224 */ /* 0x000fe200018e0604 */
[----:B------:R-:W-:-:S04]  /*13990*/  SEL R14, R14, R19, P0 ;  /* 0x000000130e0e7207 */ /* 0x000fc80000000000 */
[----:B------:R-:W-:Y:S01]  /*139a0*/  SEL R15, R15, R4, P0 ;  /* 0x000000040f0f7207 */ /* 0x000fe20000000000 */
[----:B------:R-:W-:Y:S01]  /*139b0*/  IMAD.MOV.U32 R4, RZ, RZ, R9 ;  /* 0x000000ffff047224 */ /* 0x000fe200078e0009 */
[----:B------:R-:W-:Y:S02]  /*139c0*/  SEL R14, R14, 0xffffffff, P1 ;  /* 0xffffffff0e0e7807 */ /* 0x000fe40000800000 */
[----:B------:R-:W-:Y:S01]  /*139d0*/  SEL R15, R15, 0xffffffff, P1 ;  /* 0xffffffff0f0f7807 */ /* 0x000fe20000800000 */
[----:B------:R-:W-:Y:S06]  /*139e0*/  RET.REL.NODEC R4 `(_ZN2at6native13reduce_kernelILi512ELi1ENS0_8ReduceOpIfNS0_9ArgMaxOpsIfEEjlLi4ELi4EEEEEvT1_) ;  /* 0xfffffec404847950 */ /* 0x000fec0003c3ffff */
        .weak           $__internal_1_$__cuda_sm20_rem_u64
        .type           $__internal_1_$__cuda_sm20_rem_u64,@function
        .size           $__internal_1_$__cuda_sm20_rem_u64,(.L_x_6958 - $__internal_1_$__cuda_sm20_rem_u64)
$__internal_1_$__cuda_sm20_rem_u64:
        /* <DEDUP_REMOVED lines=11> */
[----:B------:R-:W-:Y:S02]  /*13aa0*/  IMAD.X R23, RZ, RZ, ~R15, P0 ;  /* 0x000000ffff177224 */ /* 0x000fe400000e0e0f */
[----:B------:R-:W-:Y:S02]  /*13ab0*/  IMAD.MOV.U32 R15, RZ, RZ, R12 ;  /* 0x000000ffff0f7224 */ /* 0x000fe400078e000c */
[-C--:B------:R-:W-:Y:S02]  /*13ac0*/  IMAD R19, R13, R23.reuse, RZ ;  /* 0x000000170d137224 */ /* 0x080fe400078e02ff */
[----:B------:R-:W-:-:S04]  /*13ad0*/  IMAD.WIDE.U32 R14, P0, R12, R23, R14 ;  /* 0x000000170c0e7225 */ /* 0x000fc8000780000e */
[----:B------:R-:W-:-:S04]  /*13ae0*/  IMAD.HI.U32 R23, R13, R23, RZ ;  /* 0x000000170d177227 */ /* 0x000fc800078e00ff */
[----:B------:R-:W-:-:S05]  /*13af0*/  IMAD.HI.U32 R14, P1, R13, R21, R14 ;  /* 0x000000150d0e7227 */ /* 0x000fca000782000e */
[----:B------:R-:W-:Y:S02]  /*13b00*/  IADD3 R15, P2, R19, R14, RZ ;  /* 0x0000000e130f7210 */ /* 0x000fe40007f5e0ff */
[----:B------:R-:W-:-:S03]  /*13b10*/  IADD3.X R14, R23, R13, RZ, P0, !PT ;  /* 0x0000000d170e7210 */ /* 0x000fc600007fe4ff */
[----:B------:R-:W-:Y:S01]  /*13b20*/  IMAD.WIDE.U32 R12, R15, R16, RZ ;  /* 0x000000100f0c7225 */ /* 0x000fe200078e00ff */
[----:B------:R-:W-:-:S03]  /*13b30*/  IADD3.X R19, RZ, RZ, R14, P2, P1 ;  /* 0x000000ffff137210 */ /* 0x000fc600017e240e */
        /* <DEDUP_REMOVED lines=20> */
[----:B------:R-:W-:-:S04]  /*13c80*/  IMAD.WIDE.U32 R12, R15, R16, RZ ;  /* 0x000000100f0c7225 */ /* 0x000fc800078e00ff */
[----:B------:R-:W-:Y:S01]  /*13c90*/  IMAD.X R19, RZ, RZ, R14, P1 ;  /* 0x000000ffff137224 */ /* 0x000fe200008e060e */
[----:B------:R-:W-:Y:S01]  /*13ca0*/  IADD3 R21, P1, -R12, R4, RZ ;  /* 0x000000040c157210 */ /* 0x000fe20007f3e1ff */
[----:B------:R-:W-:-:S03]  /*13cb0*/  IMAD R15, R15, R9, R13 ;  /* 0x000000090f0f7224 */ /* 0x000fc600078e020d */
[-C--:B------:R-:W-:Y:S01]  /*13cc0*/  ISETP.GE.U32.AND P0, PT, R21, R16.reuse, PT ;  /* 0x000000101500720c */ /* 0x080fe20003f06070 */
[----:B------:R-:W-:-:S05]  /*13cd0*/  IMAD R4, R19, R16, R15 ;  /* 0x0000001013047224 */ /* 0x000fca00078e020f */
[----:B------:R-:W-:Y:S02]  /*13ce0*/  IADD3.X R4, ~R4, R17, RZ, P1, !PT ;  /* 0x0000001104047210 */ /* 0x000fe40000ffe5ff */
[----:B------:R-:W-:Y:S02]  /*13cf0*/  IADD3 R13, P1, -R16, R21, RZ ;  /* 0x00000015100d7210 */ /* 0x000fe40007f3e1ff */
[----:B------:R-:W-:-:S03]  /*13d00*/  ISETP.GE.U32.AND.EX P0, PT, R4, R9, PT, P0 ;  /* 0x000000090400720c */ /* 0x000fc60003f06100 */
[----:B------:R-:W-:Y:S01]  /*13d10*/  IMAD.X R12, R4, 0x1, ~R9, P1 ;  /* 0x00000001040c7824 */ /* 0x000fe200008e0e09 */
[----:B------:R-:W-:Y:S02]  /*13d20*/  SEL R13, R13, R21, P0 ;  /* 0x000000150d0d7207 */ /* 0x000fe40000000000 */
[----:B------:R-:W-:Y:S02]  /*13d30*/  ISETP.NE.U32.AND P1, PT, R16, RZ, PT ;  /* 0x000000ff1000720c */ /* 0x000fe40003f25070 */
[----:B------:R-:W-:Y:S02]  /*13d40*/  SEL R12, R12, R4, P0 ;  /* 0x000000040c0c7207 */ /* 0x000fe40000000000 */
[----:B------:R-:W-:Y:S02]  /*13d50*/  ISETP.GE.U32.AND P0, PT, R13, R16, PT ;  /* 0x000000100d00720c */ /* 0x000fe40003f06070 */
[----:B------:R-:W-:Y:S02]  /*13d60*/  IADD3 R4, P2, -R16, R13, RZ ;  /* 0x0000000d10047210 */ /* 0x000fe40007f5e1ff */
[----:B------:R-:W-:-:S02]  /*13d70*/  ISETP.GE.U32.AND.EX P0, PT, R12, R9, PT, P0 ;  /* 0x000000090c00720c */ /* 0x000fc40003f06100 */
[----:B------:R-:W-:Y:S01]  /*13d80*/  ISETP.NE.AND.EX P1, PT, R9, RZ, PT, P1 ;  /* 0x000000ff0900720c */ /* 0x000fe20003f25310 */
[----:B------:R-:W-:Y:S01]  /*13d90*/  IMAD.X R17, R12, 0x1, ~R9, P2 ;  /* 0x000000010c117824 */ /* 0x000fe200010e0e09 */
[----:B------:R-:W-:Y:S01]  /*13da0*/  SEL R16, R4, R13, P0 ;  /* 0x0000000d04107207 */ /* 0x000fe20000000000 */
[----:B------:R-:W-:Y:S02]  /*13db0*/  IMAD.MOV.U32 R4, RZ, RZ, R5 ;  /* 0x000000ffff047224 */ /* 0x000fe400078e0005 */
[----:B------:R-:W-:Y:S01]  /*13dc0*/  IMAD.MOV.U32 R5, RZ, RZ, 0x0 ;  /* 0x00000000ff057424 */ /* 0x000fe200078e00ff */
[----:B------:R-:W-:Y:S02]  /*13dd0*/  SEL R17, R17, R12, P0 ;  /* 0x0000000c11117207 */ /* 0x000fe40000000000 */
[----:B------:R-:W-:Y:S02]  /*13de0*/  SEL R16, R16, 0xffffffff, P1 ;  /* 0xffffffff10107807 */ /* 0x000fe40000800000 */
[----:B------:R-:W-:Y:S01]  /*13df0*/  SEL R17, R17, 0xffffffff, P1 ;  /* 0xffffffff11117807 */ /* 0x000fe20000800000 */
[----:B------:R-:W-:Y:S06]  /*13e00*/  RET.REL.NODEC R4 `(_ZN2at6native13reduce_kernelILi512ELi1ENS0_8ReduceOpIfNS0_9ArgMaxOpsIfEEjlLi4ELi4EEEEEvT1_) ;  /* 0xfffffec0047c7950 */ /* 0x000fec0003c3ffff */
.L_x_238:
[----:B------:R-:W-:-:S00]  /*13e10*/  BRA `(.L_x_238) ;  /* 0xfffffffc00fc7947 */ /* 0x000fc0000383ffff */
[----:B------:R-:W-:-:S00]  /*13e20*/  NOP ;  /* 0x0000000000007918 */ /* 0x000fc00000000000 */
        /* <DEDUP_REMOVED lines=13> */
.L_x_6958:


//--------------------- .text._ZN2at6native13reduce_kernelILi256ELi2ENS0_8ReduceOpIfNS0_9ArgMaxOpsIfEEjlLi4ELi4EEEEEvT1_ --------------------------
	.section	.text._ZN2at6native13reduce_kernelILi256ELi2ENS0_8ReduceOpIfNS0_9ArgMaxOpsIfEEjlLi4ELi4EEEEEvT1_,"ax",@progbits
	.align	128
        .global         _ZN2at6native13reduce_kernelILi256ELi2ENS0_8ReduceOpIfNS0_9ArgMaxOpsIfEEjlLi4ELi4EEEEEvT1_
        .type           _ZN2at6native13reduce_kernelILi256ELi2ENS0_8ReduceOpIfNS0_9ArgMaxOpsIfEEjlLi4ELi4EEEEEvT1_,@function
        .size           _ZN2at6native13reduce_kernelILi256ELi2ENS0_8ReduceOpIfNS0_9ArgMaxOpsIfEEjlLi4ELi4EEEEEvT1_,(.L_x_6960 - _ZN2at6native13reduce_kernelILi256ELi2ENS0_8ReduceOpIfNS0_9ArgMaxOpsIfEEjlLi4ELi4EEEEEvT1_)
        .other          _ZN2at6native13reduce_kernelILi256ELi2ENS0_8ReduceOpIfNS0_9ArgMaxOpsIfEEjlLi4ELi4EEEEEvT1_,@"STO_CUDA_ENTRY STV_DEFAULT"
_ZN2at6native13reduce_kernelILi256ELi2ENS0_8ReduceOpIfNS0_9ArgMaxOpsIfEEjlLi4ELi4EEEEEvT1_:
.text._ZN2at6native13reduce_kernelILi256ELi2ENS0_8ReduceOpIfNS0_9ArgMaxOpsIfEEjlLi4ELi4EEEEEvT1_:
        /* <DEDUP_REMOVED lines=15> */
[----:B-----5:R-:W-:Y:S02]  /*00f0*/  IMAD R3, R6, UR4, R3 ;  /* 0x0000000406037c24 */ /* 0x020fe4000f8e0203 */
[----:B----4-:R-:W-:Y:S02]  /*0100*/  IMAD R39, R22, UR8, R39 ;  /* 0x0000000816277c24 */ /* 0x010fe4000f8e0227 */
[----:B------:R-:W-:-:S02]  /*0110*/  IMAD.MOV.U32 R6, RZ, RZ, RZ ;  /* 0x000000ffff067224 */ /* 0x000fc400078e00ff */
[----:B------:R-:W-:Y:S01]  /*0120*/  IMAD.SHL.U32 R5, R3, 0x2, RZ ;  /* 0x0000000203057824 */ /* 0x000fe200078e00ff */
        /* <DEDUP_REMOVED lines=274> */
.L_x_239:
[----:B------:R-:W-:Y:S01]  /*1250*/  ULDC UR4, c[0x0][0x22c] ;  /* 0x00008b0000047ab9 */ /* 0x000fe20000000800 */
[----:B------:R-:W-:Y:S01]  /*1260*/  ULDC.64 UR60, c[0x0][0x208] ;  /* 0x00008200003c7ab9 */ /* 0x000fe20000000a00 */
[----:B------:R-:W-:Y:S01]  /*1270*/  IMAD.U32 R42, RZ, RZ, UR4 ;  /* 0x00000004ff2a7e24 */ /* 0x000fe2000f8e00ff */
[----:B------:R-:W-:Y:S01]  /*1280*/  ULDC UR4, c[0x0][0x230] ;  /* 0x00008c0000047ab9 */ /* 0x000fe20000000800 */
[----:B------:R-:W-:Y:S01]  /*1290*/  BSSY B6, `(.L_x_240) ;  /* 0x0000fc3000067945 */ /* 0x000fe20003800000 */
[----:B------:R-:W-:Y:S01]  /*12a0*/  CS2R R8, SRZ ;  /* 0x0000000000087805 */ /* 0x000fe2000001ff00 */
[----:B------:R-:W-:Y:S01]  /*12b0*/  IMAD.MOV.U32 R11, RZ, RZ, RZ ;  /* 0x000000ffff0b7224 */ /* 0x000fe200078e00ff */
[----:B------:R-:W-:Y:S01]  /*12c0*/  ISETP.GE.U32.AND P0, PT, R39, R42, PT ;  /* 0x0000002a2700720c */ /* 0x000fe20003f06070 */
[----:B------:R-:W-:Y:S02]  /*12d0*/  IMAD.MOV.U32 R0, RZ, RZ, RZ ;  /* 0x000000ffff007224 */ /* 0x000fe400078e00ff */
[----:B------:R-:W-:Y:S01]  /*12e0*/  IMAD.MOV.U32 R3, RZ, RZ, RZ ;  /* 0x000000ffff037224 */ /* 0x000fe200078e00ff */
[----:B------:R-:W-:Y:S01]  /*12f0*/  ISETP.GE.U32.OR P0, PT, R5, UR4, P0 ;  /* 0x0000000405007c0c */ /* 0x000fe20008706470 */
[----:B------:R-:W-:-:S12]  /*1300*/  IMAD.MOV.U32 R41, RZ, RZ, RZ ;  /* 0x000000ffff297224 */ /* 0x000fd800078e00ff */
[----:B------:R-:W-:Y:S05]  /*1310*/  @P0 BRA `(.L_x_241) ;  /* 0x000000f800e80947 */ /* 0x000fea0003800000 */
[----:B------:R-:W-:Y:S01]  /*1320*/  ULDC.U8 UR6, c[0x0][0x260] ;  /* 0x0000980000067ab9 */ /* 0x000fe20000000000 */
[----:B------:R-:W-:Y:S01]  /*1330*/  ULDC.64 UR4, c[0x0][0x5f8] ;  /* 0x00017e0000047ab9 */ /* 0x000fe20000000a00 */
[----:B------:R-:W-:Y:S02]  /*1340*/  ISETP.NE.AND P0, PT, RZ, UR6, PT ;  /* 0x00000006ff007c0c */ /* 0x000fe4000bf05270 */
[----:B------:R-:W-:-:S05]  /*1350*/  IADD3 R18, P1, R6, UR4, RZ ;  /* 0x0000000406127c10 */ /* 0x000fca000ff3e0ff */
[----:B------:R-:W-:-:S06]  /*1360*/  IMAD.X R19, RZ, RZ, UR5, P1 ;  /* 0x00000005ff137e24 */ /* 0x000fcc00088e06ff */
[----:B------:R-:W-:Y:S05]  /*1370*/  @!P0 BRA `(.L_x_242) ;  /* 0x0000001000888947 */ /* 0x000fea0003800000 */
[----:B------:R-:W-:Y:S01]  /*1380*/  MOV R0, 0x0 ;  /* 0x0000000000007802 */ /* 0x000fe20000000f00 */
[----:B------:R-:W-:Y:S01]  /*1390*/  ULDC.64 UR4, c[0x4][0x3b8] ;  /* 0x0100ee0000047ab9 */ /* 0x000fe20000000a00 */
[----:B------:R-:W-:Y:S01]  /*13a0*/  ULDC.64 UR6, c[0x4][0x2b0] ;  /* 0x0100ac0000067ab9 */ /* 0x000fe20000000a00 */
[----:B------:R-:W-:Y:S01]  /*13b0*/  IMAD.U32 R4, RZ, RZ, UR4 ;  /* 0x00000004ff047e24 */ /* 0x000fe2000f8e00ff */
[----:B------:R0:W1:Y:S01]  /*13c0*/  LDC.64 R14, c[0x4][R0] ;  /* 0x01000000000e7b82 */ /* 0x0000620000000a00 */
[----:B------:R-:W-:Y:S01]  /*13d0*/  IMAD.U32 R5, RZ, RZ, UR5 ;  /* 0x00000005ff057e24 */ /* 0x000fe2000f8e00ff */
[----:B------:R-:W-:Y:S01]  /*13e0*/  ULDC.64 UR4, c[0x4][0x3c0] ;  /* 0x0100f00000047ab9 */ /* 0x000fe20000000a00 */
[----:B------:R-:W-:Y:S02]  /*13f0*/  IMAD.U32 R10, RZ, RZ, UR6 ;  /* 0x00000006ff0a7e24 */ /* 0x000fe4000f8e00ff */
[----:B------:R-:W-:Y:S02]  /*1400*/  IMAD.U32 R6, RZ, RZ, UR4 ;  /* 0x00000004ff067e24 */ /* 0x000fe4000f8e00ff */
[----:B------:R-:W-:-:S02]  /*1410*/  IMAD.U32 R7, RZ, RZ, UR5 ;  /* 0x00000005ff077e24 */ /* 0x000fc4000f8e00ff */
[----:B------:R-:W-:Y:S02]  /*1420*/  IMAD.U32 R11, RZ, RZ, UR7 ;  /* 0x00000007ff0b7e24 */ /* 0x000fe4000f8e00ff */
[----:B------:R-:W-:Y:S02]  /*1430*/  IMAD.MOV.U32 R8, RZ, RZ, 0x1e3 ;  /* 0x000001e3ff087424 */ /* 0x000fe400078e00ff */
[----:B------:R-:W-:Y:S02]  /*1440*/  IMAD.MOV.U32 R12, RZ, RZ, 0x1 ;  /* 0x00000001ff0c7424 */ /* 0x000fe400078e00ff */
[----:B------:R-:W-:Y:S02]  /*1450*/  IMAD.MOV.U32 R13, RZ, RZ, RZ ;  /* 0x000000ffff0d7224 */ /* 0x000fe400078e00ff */
[----:B0-----:R-:W-:-:S07]  /*1460*/  IMAD.MOV.U32 R23, RZ, RZ, RZ ;  /* 0x000000ffff177224 */ /* 0x001fce00078e00ff */
[----:B------:R-:W-:-:S07]  /*1470*/  LEPC R20, `(.L_x_243) ;  /* 0x000000001014794e */ /* 0x000fce0000000000 */
[----:B-1----:R-:W-:Y:S05]  /*1480*/  CALL.ABS.NOINC R14 ;  /* 0x000000000e007343 */ /* 0x002fea0003c00000 */
.L_x_243:
[----:B------:R-:W0:Y:S01]  /*1490*/  LDC R13, c[0x0][0x218] ;  /* 0x00008600ff0d7b82 */ /* 0x000e220000000800 */
[----:B------:R-:W-:Y:S01]  /*14a0*/  SHF.R.U64 R0, R18, 0x2, R19 ;  /* 0x0000000212007819 */ /* 0x000fe20000001213 */
[----:B------:R-:W-:Y:S01]  /*14b0*/  ULDC UR4, c[0x0][0x22c] ;  /* 0x00008b0000047ab9 */ /* 0x000fe20000000800 */
[----:B------:R-:W-:Y:S01]  /*14c0*/  BSSY B0, `(.L_x_244) ;  /* 0x000003f000007945 */ /* 0x000fe20003800000 */
[----:B------:R-:W-:Y:S01]  /*14d0*/  IMAD.U32 R15, RZ, RZ, UR4 ;  /* 0x00000004ff0f7e24 */ /* 0x000fe2000f8e00ff */
[----:B------:R-:W-:-:S03]  /*14e0*/  LOP3.LUT R7, R0, 0x3, RZ, 0xc0, !PT ;  /* 0x0000000300077812 */ /* 0x000fc600078ec0ff */
        /* <DEDUP_REMOVED lines=11> */
[----:B------:R-:W-:Y:S01]  /*15a0*/  ULDC UR4, c[0x0][0x244] ;  /* 0x0000910000047ab9 */ /* 0x000fe20000000800 */
[----:B------:R-:W-:Y:S01]  /*15b0*/  ISETP.NE.AND P1, PT, R17, RZ, PT ;  /* 0x000000ff1100720c */ /* 0x000fe20003f25270 */
[----:B------:R-:W-:Y:S01]  /*15c0*/  BSSY B2, `(.L_x_248) ;  /* 0x000000a000027945 */ /* 0x000fe20003800000 */
[----:B------:R-:W-:Y:S02]  /*15d0*/  ISETP.NE.AND P0, PT, RZ, UR4, PT ;  /* 0x00000004ff007c0c */ /* 0x000fe4000bf05270 */
[----:B------:R-:W-:-:S11]  /*15e0*/  PRMT R0, RZ, 0x7610, R0 ;  /* 0x00007610ff007816 */ /* 0x000fd60000000000 */
[----:B------:R-:W-:Y:S05]  /*15f0*/  @P0 BRA P1, `(.L_x_249) ;  /* 0x0000000000180947 */ /* 0x000fea0000800000 */
[----:B------:R-:W-:Y:S01]  /*1600*/  ULDC UR4, c[0x0][0x248] ;  /* 0x0000920000047ab9 */ /* 0x000fe20000000800 */
[----:B------:R-:W-:Y:S01]  /*1610*/  IMAD.MOV.U32 R0, RZ, RZ, 0x1 ;  /* 0x00000001ff007424 */ /* 0x000fe200078e00ff */
[----:B------:R-:W-:-:S13]  /*1620*/  ISETP.NE.AND P0, PT, RZ, UR4, PT ;  /* 0x00000004ff007c0c */ /* 0x000fda000bf05270 */
[----:B------:R-:W-:-:S04]  /*1630*/  @P0 ISETP.NE.AND P1, PT, R22, RZ, PT ;  /* 0x000000ff1600020c */ /* 0x000fc80003f25270 */
[----:B------:R-:W-:-:S04]  /*1640*/  @P0 SEL R3, RZ, 0x1, P1 ;  /* 0x00000001ff030807 */ /* 0x000fc80000800000 */
[----:B------:R-:W-:-:S07]  /*1650*/  @P0 PRMT R0, R3, 0x7610, R0 ;  /* 0x0000761003000816 */ /* 0x000fce0000000000 */
.L_x_249:
[----:B------:R-:W-:Y:S05]  /*1660*/  BSYNC B2 ;  /* 0x0000000000027941 */ /* 0x000fea0003800000 */
.L_x_248:
[----:B------:R-:W-:-:S04]  /*1670*/  PRMT R0, R0, 0x9910, RZ ;  /* 0x0000991000007816 */ /* 0x000fc800000000ff */
[----:B------:R-:W-:-:S13]  /*1680*/  ISETP.NE.AND P0, PT, R0, RZ, PT ;  /* 0x000000ff0000720c */ /* 0x000fda0003f05270 */
[----:B------:R-:W-:Y:S05]  /*1690*/  @!P0 BRA `(.L_x_247) ;  /* 0x0000000000648947 */ /* 0x000fea0003800000 */
[----:B------:R-:W-:Y:S01]  /*16a0*/  IADD3 R3, P0, R2, -R7, RZ ;  /* 0x8000000702037210 */ /* 0x000fe20007f1e0ff */
[----:B------:R-:W0:Y:S04]  /*16b0*/  LDC R11, c[0x0][0x218] ;  /* 0x00008600ff0b7b82 */ /* 0x000e280000000800 */
[----:B------:R-:W-:Y:S01]  /*16c0*/  IMAD.X R0, RZ, RZ, -0x1, P0 ;  /* 0xffffffffff007424 */ /* 0x000fe200000e06ff */
[----:B------:R-:W-:-:S03]  /*16d0*/  LEA R4, P0, R3, R18, 0x2 ;  /* 0x0000001203047211 */ /* 0x000fc600078010ff */
[----:B------:R-:W1:Y:S01]  /*16e0*/  LDC.64 R8, c[0x0][0x220] ;  /* 0x00008800ff087b82 */ /* 0x000e620000000a00 */
[----:B------:R-:W-:-:S05]  /*16f0*/  LEA.HI.X R5, R3, R19, R0, 0x2, P0 ;  /* 0x0000001303057211 */ /* 0x000fca00000f1400 */
[----:B------:R-:W2:Y:S01]  /*1700*/  LDG.E R4, desc[UR60][R4.64] ;  /* 0x0000003c04047981 */ /* 0x000ea2000c1e1900 */
[----:B------:R-:W-:Y:S01]  /*1710*/  IMAD.IADD R3, R2, 0x1, -R7 ;  /* 0x0000000102037824 */ /* 0x000fe200078e0a07 */
[----:B0-----:R-:W-:-:S13]  /*1720*/  FSETP.GTU.FTZ.AND P1, PT, |R11|, +INF , PT ;  /* 0x7f8000000b00780b */ /* 0x001fda0003f3c200 */
[----:B-1----:R-:W-:-:S05]  /*1730*/  @!P1 IMAD.MOV.U32 R10, RZ, RZ, R8 ;  /* 0x000000ffff0a9224 */ /* 0x002fca00078e0008 */
[----:B------:R-:W-:Y:S01]  /*1740*/  @!P1 ISETP.GT.U32.AND P0, PT, R3, R10, PT ;  /* 0x0000000a0300920c */ /* 0x000fe20003f04070 */
[----:B------:R-:W-:-:S03]  /*1750*/  @P1 IMAD.MOV.U32 R10, RZ, RZ, R8 ;  /* 0x000000ffff0a1224 */ /* 0x000fc600078e0008 */
        /* <DEDUP_REMOVED lines=13> */
.L_x_247:
[----:B------:R-:W-:Y:S05]  /*1830*/  BSYNC B1 ;  /* 0x0000000000017941 */ /* 0x000fea0003800000 */
.L_x_246:
[----:B------:R-:W0:Y:S01]  /*1840*/  LDC R4, c[0x0][0x22c] ;  /* 0x00008b00ff047b82 */ /* 0x000e220000000800 */
[C---:B------:R-:W-:Y:S02]  /*1850*/  IADD3 R3, P0, -R7.reuse, 0x4, RZ ;  /* 0x0000000407037810 */ /* 0x040fe40007f1e1ff */
[----:B------:R-:W-:Y:S02]  /*1860*/  IADD3 R23, -R7, 0x4, RZ ;  /* 0x0000000407177810 */ /* 0x000fe40007ffe1ff */
[----:B------:R-:W-:Y:S01]  /*1870*/  LEA R18, P1, R3, R18, 0x2 ;  /* 0x0000001203127211 */ /* 0x000fe200078210ff */
[----:B------:R-:W-:-:S05]  /*1880*/  IMAD.X R0, RZ, RZ, -0x1, P0 ;  /* 0xffffffffff007424 */ /* 0x000fca00000e06ff */
[----:B------:R-:W-:Y:S02]  /*1890*/  LEA.HI.X R19, R3, R19, R0, 0x2, P1 ;  /* 0x0000001303137211 */ /* 0x000fe400008f1400 */
[----:B0-----:R-:W-:-:S07]  /*18a0*/  IADD3 R15, R7, -0x4, R4 ;  /* 0xfffffffc070f7810 */ /* 0x001fce0007ffe004 */
.L_x_245:
[----:B------:R-:W-:Y:S05]  /*18b0*/  BSYNC B0 ;  /* 0x0000000000007941 */ /* 0x000fea0003800000 */
.L_x_244:
[----:B------:R-:W-:Y:S01]  /*18c0*/  ULDC.64 UR4, c[0x0][0x240] ;  /* 0x0000900000047ab9 */ /* 0x000fe20000000a00 */
[----:B------:R-:W-:Y:S01]  /*18d0*/  BSSY B0, `(.L_x_250) ;  /* 0x0000067000007945 */ /* 0x000fe20003800000 */
[----:B------:R-:W-:Y:S01]  /*18e0*/  IMAD R0, R2, UR4, RZ ;  /* 0x0000000402007c24 */ /* 0x000fe2000f8e02ff */
[----:B------:R-:W-:Y:S01]  /*18f0*/  ULDC UR4, c[0x0][0x248] ;  /* 0x0000920000047ab9 */ /* 0x000fe20000000800 */
[----:B------:R-:W-:Y:S02]  /*1900*/  IMAD.MOV.U32 R8, RZ, RZ, R13 ;  /* 0x000000ffff087224 */ /* 0x000fe400078e000d */
[----:B------:R-:W-:Y:S02]  /*1910*/  IMAD R3, R17, UR5, R0 ;  /* 0x0000000511037c24 */ /* 0x000fe4000f8e0200 */
[----:B------:R-:W-:Y:S02]  /*1920*/  IMAD.MOV.U32 R0, RZ, RZ, R14 ;  /* 0x000000ffff007224 */ /* 0x000fe400078e000e */
[----:B------:R-:W-:-:S02]  /*1930*/  IMAD R25, R22, UR4, R3 ;  /* 0x0000000416197c24 */ /* 0x000fc4000f8e0203 */
[----:B------:R-:W-:Y:S02]  /*1940*/  IMAD.MOV.U32 R3, RZ, RZ, R12 ;  /* 0x000000ffff037224 */ /* 0x000fe400078e000c */
[----:B------:R-:W-:Y:S02]  /*1950*/  IMAD.SHL.U32 R4, R25, 0x4, RZ ;  /* 0x0000000419047824 */ /* 0x000fe400078e00ff */
[----:B------:R-:W-:Y:S02]  /*1960*/  IMAD.MOV.U32 R21, RZ, RZ, R14 ;  /* 0x000000ffff157224 */ /* 0x000fe400078e000e */
[----:B------:R-:W-:Y:S02]  /*1970*/  VIADD R6, R4, 0x3 ;  /* 0x0000000304067836 */ /* 0x000fe40000000000 */
[----:B------:R-:W-:Y:S02]  /*1980*/  IMAD.MOV.U32 R24, RZ, RZ, R12 ;  /* 0x000000ffff187224 */ /* 0x000fe400078e000c */
[----:B------:R-:W-:Y:S01]  /*1990*/  IMAD.MOV.U32 R20, RZ, RZ, R13 ;  /* 0x000000ffff147224 */ /* 0x000fe200078e000d */
[----:B------:R-:W-:-:S13]  /*19a0*/  ISETP.GE.U32.AND P0, PT, R6, R15, PT ;  /* 0x0000000f0600720c */ /* 0x000fda0003f06070 */
[----:B------:R-:W-:Y:S05]  /*19b0*/  @P0 BRA `(.L_x_251) ;  /* 0x0000000400600947 */ /* 0x000fea0003800000 */
[----:B------:R-:W-:Y:S02]  /*19c0*/  IMAD.MOV.U32 R26, RZ, RZ, R4 ;  /* 0x000000ffff1a7224 */ /* 0x000fe400078e0004 */
[----:B------:R-:W-:Y:S02]  /*19d0*/  IMAD.MOV.U32 R21, RZ, RZ, R14 ;  /* 0x000000ffff157224 */ /* 0x000fe400078e000e */
[----:B------:R-:W-:Y:S02]  /*19e0*/  IMAD.MOV.U32 R24, RZ, RZ, R12 ;  /* 0x000000ffff187224 */ /* 0x000fe400078e000c */
[----:B------:R-:W-:-:S07]  /*19f0*/  IMAD.MOV.U32 R20, RZ, RZ, R13 ;  /* 0x000000ffff147224 */ /* 0x000fce00078e000d */
.L_x_261:
[----:B------:R-:W-:-:S06]  /*1a00*/  IMAD.WIDE.U32 R4, R25, 0x10, R18 ;  /* 0x0000001019047825 */ /* 0x000fcc00078e0012 */
[----:B------:R-:W2:Y:S01]  /*1a10*/  LDG.E.128 R4, desc[UR60][R4.64] ;  /* 0x0000003c04047981 */ /* 0x000ea2000c1e1d00 */
[----:B------:R-:W-:Y:S01]  /*1a20*/  FSETP.GTU.FTZ.AND P1, PT, |R11|, +INF , PT ;  /* 0x7f8000000b00780b */ /* 0x000fe20003f3c200 */
[----:B------:R-:W-:Y:S01]  /*1a30*/  IMAD.IADD R27, R26, 0x1, R23 ;  /* 0x000000011a1b7824 */ /* 0x000fe200078e0217 */
[----:B------:R-:W-:Y:S11]  /*1a40*/  BSSY B1, `(.L_x_252) ;  /* 0x000001e000017945 */ /* 0x000ff60003800000 */
[----:B------:R-:W-:-:S02]  /*1a50*/  @!P1 ISETP.GE.U32.AND P0, PT, R10, R27, PT ;  /* 0x0000001b0a00920c */ /* 0x000fc40003f06070 */
[----:B------:R-:W-:Y:S02]  /*1a60*/  @P1 ISETP.LT.U32.AND P4, PT, R10, R27, PT ;  /* 0x0000001b0a00120c */ /* 0x000fe40003f81070 */
[----:B------:R-:W-:Y:S02]  /*1a70*/  @!P1 ISETP.GE.AND.EX P0, PT, R9, RZ, PT, P0 ;  /* 0x000000ff0900920c */ /* 0x000fe40003f06300 */
[CC--:B--2---:R-:W-:Y:S02]  /*1a80*/  FSETP.NEU.OR P3, PT, R11.reuse, R4.reuse, P1 ;  /* 0x000000040b00720b */ /* 0x0c4fe40000f6d400 */
[----:B------:R-:W-:-:S04]  /*1a90*/  @!P1 FSETP.GT.FTZ.AND P2, PT, R11, R4, PT ;  /* 0x000000040b00920b */ /* 0x000fc80003f54000 */
[----:B------:R-:W-:Y:S02]  /*1aa0*/  @!P1 SEL R26, RZ, 0xffffffff, !P2 ;  /* 0xffffffffff1a9807 */ /* 0x000fe40005000000 */
[----:B------:R-:W-:-:S05]  /*1ab0*/  FSETP.GTU.FTZ.AND P2, PT, |R20|, +INF , PT ;  /* 0x7f8000001400780b */ /* 0x000fca0003f5c200 */
[----:B------:R-:W-:Y:S02]  /*1ac0*/  @!P3 SEL R26, RZ, 0xffffffff, P0 ;  /* 0xffffffffff1ab807 */ /* 0x000fe40000000000 */
[----:B------:R-:W-:Y:S02]  /*1ad0*/  @P1 FSETP.GTU.FTZ.AND P3, PT, |R4|, +INF , PT ;  /* 0x7f8000000400180b */ /* 0x000fe40003f7c200 */
[----:B------:R-:W-:-:S04]  /*1ae0*/  @!P1 LOP3.LUT R26, R26, 0x1, RZ, 0xc0, !PT ;  /* 0x000000011a1a9812 */ /* 0x000fc800078ec0ff */
[----:B------:R-:W-:Y:S01]  /*1af0*/  @!P1 ISETP.EQ.U32.AND P0, PT, R26, 0x1, PT ;  /* 0x000000011a00980c */ /* 0x000fe20003f02070 */
[----:B------:R-:W-:Y:S01]  /*1b00*/  VIADD R26, R27, 0x1 ;  /* 0x000000011b1a7836 */ /* 0x000fe20000000000 */
[----:B------:R-:W-:-:S04]  /*1b10*/  @P1 ISETP.LT.OR.EX P0, PT, R9, RZ, !P3, P4 ;  /* 0x000000ff0900120c */ /* 0x000fc80005f01740 */
[----:B------:R-:W-:Y:S02]  /*1b20*/  FSEL R11, R11, R4, P0 ;  /* 0x000000040b0b7208 */ /* 0x000fe40000000000 */
[----:B------:R-:W-:Y:S02]  /*1b30*/  SEL R10, R10, R27, P0 ;  /* 0x0000001b0a0a7207 */ /* 0x000fe40000000000 */
[----:B------:R-:W-:Y:S01]  /*1b40*/  SEL R9, R9, RZ, P0 ;  /* 0x000000ff09097207 */ /* 0x000fe20000000000 */
[----:B------:R-:W-:Y:S06]  /*1b50*/  @P2 BRA `(.L_x_253) ;  /* 0x0000000000242947 */ /* 0x000fec0003800000 */
        /* <DEDUP_REMOVED lines=9> */
.L_x_253:
[----:B------:R-:W-:Y:S02]  /*1bf0*/  FSETP.GTU.FTZ.AND P0, PT, |R5|, +INF , PT ;  /* 0x7f8000000500780b */ /* 0x000fe40003f1c200 */
[----:B------:R-:W-:-:S04]  /*1c00*/  ISETP.LT.U32.AND P1, PT, R21, R26, PT ;  /* 0x0000001a1500720c */ /* 0x000fc80003f21070 */
[----:B------:R-:W-:-:S13]  /*1c10*/  ISETP.LT.OR.EX P0, PT, R24, RZ, !P0, P1 ;  /* 0x000000ff1800720c */ /* 0x000fda0004701710 */
.L_x_254:
[----:B------:R-:W-:Y:S05]  /*1c20*/  BSYNC B1 ;  /* 0x0000000000017941 */ /* 0x000fea0003800000 */
.L_x_252:
        /* <DEDUP_REMOVED lines=16> */
.L_x_256:
[----:B------:R-:W-:Y:S02]  /*1d30*/  FSETP.GTU.FTZ.AND P0, PT, |R6|, +INF , PT ;  /* 0x7f8000000600780b */ /* 0x000fe40003f1c200 */
[----:B------:R-:W-:-:S04]  /*1d40*/  ISETP.LT.U32.AND P1, PT, R14, R5, PT ;  /* 0x000000050e00720c */ /* 0x000fc80003f21070 */
[----:B------:R-:W-:-:S13]  /*1d50*/  ISETP.LT.OR.EX P0, PT, R12, RZ, !P0, P1 ;  /* 0x000000ff0c00720c */ /* 0x000fda0004701710 */
.L_x_257:
[----:B------:R-:W-:Y:S05]  /*1d60*/  BSYNC B1 ;  /* 0x0000000000017941 */ /* 0x000fea0003800000 */
.L_x_255:
[----:B------:R-:W-:Y:S01]  /*1d70*/  FSETP.GTU.FTZ.AND P1, PT, |R8|, +INF , PT ;  /* 0x7f8000000800780b */ /* 0x000fe20003f3c200 */
[----:B------:R-:W-:Y:S01]  /*1d80*/  BSSY B1, `(.L_x_258) ;  /* 0x0000012000017945 */ /* 0x000fe20003800000 */
[----:B------:R-:W-:Y:S01]  /*1d90*/  FSEL R13, R13, R6, P0 ;  /* 0x000000060d0d7208 */ /* 0x000fe20000000000 */
[----:B------:R-:W-:Y:S01]  /*1da0*/  VIADD R27, R27, 0x3 ;  /* 0x000000031b1b7836 */ /* 0x000fe20000000000 */
        /* <DEDUP_REMOVED lines=12> */
.L_x_259:
[----:B------:R-:W-:Y:S02]  /*1e70*/  FSETP.GTU.FTZ.AND P0, PT, |R7|, +INF , PT ;  /* 0x7f8000000700780b */ /* 0x000fe40003f1c200 */
[----:B------:R-:W-:-:S04]  /*1e80*/  ISETP.LT.U32.AND P1, PT, R0, R27, PT ;  /* 0x0000001b0000720c */ /* 0x000fc80003f21070 */
[----:B------:R-:W-:-:S13]  /*1e90*/  ISETP.LT.OR.EX P0, PT, R3, RZ, !P0, P1 ;  /* 0x000000ff0300720c */ /* 0x000fda0004701710 */
.L_x_260:
[----:B------:R-:W-:Y:S05]  /*1ea0*/  BSYNC B1 ;  /* 0x0000000000017941 */ /* 0x000fea0003800000 */
.L_x_258:
[----:B------:R-:W-:Y:S01]  /*1eb0*/  ULDC UR4, c[0x0][0x234] ;  /* 0x00008d0000047ab9 */ /* 0x000fe20000000800 */
[----:B------:R-:W-:Y:S01]  /*1ec0*/  FSEL R8, R8, R7, P0 ;  /* 0x0000000708087208 */ /* 0x000fe20000000000 */
[----:B------:R-:W-:Y:S01]  /*1ed0*/  VIADD R25, R25, UR4 ;  /* 0x0000000419197c36 */ /* 0x000fe20008000000 */
[----:B------:R-:W-:Y:S02]  /*1ee0*/  SEL R0, R0, R27, P0 ;  /* 0x0000001b00007207 */ /* 0x000fe40000000000 */
[----:B------:R-:W-:Y:S01]  /*1ef0*/  SEL R3, R3, RZ, P0 ;  /* 0x000000ff03037207 */ /* 0x000fe20000000000 */
[----:B------:R-:W-:-:S04]  /*1f00*/  IMAD.SHL.U32 R26, R25, 0x4, RZ ;  /* 0x00000004191a7824 */ /* 0x000fc800078e00ff */
[----:B------:R-:W-:-:S05]  /*1f10*/  VIADD R4, R26, 0x3 ;  /* 0x000000031a047836 */ /* 0x000fca0000000000 */
[----:B------:R-:W-:-:S13]  /*1f20*/  ISETP.GE.U32.AND P1, PT, R4, R15, PT ;  /* 0x0000000f0400720c */ /* 0x000fda0003f26070 */
[----:B------:R-:W-:Y:S05]  /*1f30*/  @!P1 BRA `(.L_x_261) ;  /* 0xfffffff800b09947 */ /* 0x000fea000383ffff */
.L_x_251:
[----:B------:R-:W-:Y:S05]  /*1f40*/  BSYNC B0 ;  /* 0x0000000000007941 */ /* 0x000fea0003800000 */
.L_x_250:
        /* <DEDUP_REMOVED lines=12> */
.L_x_263:
[----:B------:R-:W-:Y:S05]  /*2010*/  BSYNC B0 ;  /* 0x0000000000007941 */ /* 0x000fea0003800000 */
.L_x_262:
        /* <DEDUP_REMOVED lines=27> */
.L_x_265:
[----:B------:R-:W-:Y:S05]  /*21d0*/  BSYNC B0 ;  /* 0x0000000000007941 */ /* 0x000fea0003800000 */
.L_x_264:
[----:B------:R-:W-:Y:S01]  /*21e0*/  FSETP.GTU.FTZ.AND P0, PT, |R11|, +INF , PT ;  /* 0x7f8000000b00780b */ /* 0x000fe20003f1c200 */
[----:B------:R-:W-:-:S12]  /*21f0*/  BSSY B0, `(.L_x_266) ;  /* 0x000000e000007945 */ /* 0x000fd80003800000 */
        /* <DEDUP_REMOVED lines=10> */
.L_x_267:
[----:B------:R-:W-:Y:S02]  /*22a0*/  FSETP.GTU.FTZ.AND P0, PT, |R20|, +INF , PT ;  /* 0x7f8000001400780b */ /* 0x000fe40003f1c200 */
[----:B------:R-:W-:-:S04]  /*22b0*/  ISETP.LT.U32.AND P1, PT, R10, R21, PT ;  /* 0x000000150a00720c */ /* 0x000fc80003f21070 */
[----:B------:R-:W-:-:S13]  /*22c0*/  ISETP.LT.OR.EX P0, PT, R9, R24, !P0, P1 ;  /* 0x000000180900720c */ /* 0x000fda0004701710 */
.L_x_268:
[----:B------:R-:W-:Y:S05]  /*22d0*/  BSYNC B0 ;  /* 0x0000000000007941 */ /* 0x000fea0003800000 */
.L_x_266:
        /* <DEDUP_REMOVED lines=15> */
.L_x_270:
[----:B------:R-:W-:Y:S02]  /*23d0*/  FSETP.GTU.FTZ.AND P0, PT, |R13|, +INF , PT ;  /* 0x7f8000000d00780b */ /* 0x000fe40003f1c200 */
[----:B------:R-:W-:-:S04]  /*23e0*/  ISETP.LT.U32.AND P1, PT, R21, R14, PT ;  /* 0x0000000e1500720c */ /* 0x000fc80003f21070 */
[----:B------:R-:W-:-:S13]  /*23f0*/  ISETP.LT.OR.EX P0, PT, R9, R12, !P0, P1 ;  /* 0x0000000c0900720c */ /* 0x000fda0004701710 */
.L_x_271:
[----:B------:R-:W-:Y:S05]  /*2400*/  BSYNC B0 ;  /* 0x0000000000007941 */ /* 0x000fea0003800000 */
.L_x_269:
        /* <DEDUP_REMOVED lines=15> */
.L_x_273:
[----:B------:R-:W-:Y:S02]  /*2500*/  FSETP.GTU.FTZ.AND P0, PT, |R8|, +INF , PT ;  /* 0x7f8000000800780b */ /* 0x000fe40003f1c200 */
[----:B------:R-:W-:-:S04]  /*2510*/  ISETP.LT.U32.AND P1, PT, R21, R0, PT ;  /* 0x000000001500720c */ /* 0x000fc80003f21070 */
[----:B------:R-:W-:-:S13]  /*2520*/  ISETP.LT.OR.EX P0, PT, R12, R3, !P0, P1 ;  /* 0x000000030c00720c */ /* 0x000fda0004701710 */
.L_x_274:
[----:B------:R-:W-:Y:S05]  /*2530*/  BSYNC B0 ;  /* 0x0000000000007941 */ /* 0x000fea0003800000 */
.L_x_272:
[----:B------:R-:W-:Y:S02]  /*2540*/  FSEL R41, R13, R8, P0 ;  /* 0x000000080d297208 */ /* 0x000fe40000000000 */
[----:B------:R-:W-:Y:S02]  /*2550*/  CS2R R8, SRZ ;  /* 0x0000000000087805 */ /* 0x000fe4000001ff00 */
[----:B------:R-:W-:Y:S01]  /*2560*/  SEL R0, R21, R0, P0 ;  /* 0x0000000015007207 */ /* 0x000fe20000000000 */
[----:B------:R-:W-:Y:S01]  /*2570*/  IMAD.MOV.U32 R11, RZ, RZ, RZ ;  /* 0x000000ffff0b7224 */ /* 0x000fe200078e00ff */
[----:B------:R-:W-:Y:S01]  /*2580*/  SEL R3, R12, R3, P0 ;  /* 0x000000030c037207 */ /* 0x000fe20000000000 */
[----:B------:R-:W-:Y:S06]  /*2590*/  BRA `(.L_x_241) ;  /* 0x000000e800487947 */ /* 0x000fec0003800000 */
.L_x_242:
        /* <DEDUP_REMOVED lines=8> */
[----:B------:R-:W-:Y:S02]  /*2620*/  ULDC UR4, c[0x0][0x234] ;  /* 0x00008d0000047ab9 */ /* 0x000fe40000000800 */
[----:B------:R-:W-:-:S04]  /*2630*/  IMAD.U32 R40, RZ, RZ, UR4 ;  /* 0x00000004ff287e24 */ /* 0x000fc8000f8e00ff */
[----:B------:R-:W1:Y:S01]  /*2640*/  LDC R7, c[0x0][0x220] ;  /* 0x00008800ff077b82 */ /* 0x000e620000000800 */
[----:B------:R-:W-:-:S07]  /*2650*/  IMAD R3, R40, 0x3, R39 ;  /* 0x0000000328037824 */ /* 0x000fce00078e0227 */
[----:B------:R-:W2:Y:S01]  /*2660*/  LDC R20, c[0x0][0x224] ;  /* 0x00008900ff147b82 */ /* 0x000ea20000000800 */
[----:B0-----:R-:W-:Y:S02]  /*2670*/  IMAD.MOV.U32 R41, RZ, RZ, R6 ;  /* 0x000000ffff297224 */ /* 0x001fe400078e0006 */
[----:B-1----:R-:W-:Y:S02]  /*2680*/  IMAD.MOV.U32 R5, RZ, RZ, R7 ;  /* 0x000000ffff057224 */ /* 0x002fe400078e0007 */
[----:B--2---:R-:W-:Y:S01]  /*2690*/  IMAD.MOV.U32 R4, RZ, RZ, R20 ;  /* 0x000000ffff047224 */ /* 0x004fe200078e0014 */
[----:B------:R-:W-:Y:S06]  /*26a0*/  @!P0 BRA `(.L_x_276) ;  /* 0x000000a400a08947 */ /* 0x000fec0003800000 */
[----:B------:R-:W-:Y:S01]  /*26b0*/  ISETP.GE.U32.AND P0, PT, R3, R42, PT ;  /* 0x0000002a0300720c */ /* 0x000fe20003f06070 */
[----:B------:R-:W-:Y:S01]  /*26c0*/  BSSY B0, `(.L_x_277) ;  /* 0x00004e7000007945 */ /* 0x000fe20003800000 */
[--C-:B------:R-:W-:Y:S02]  /*26d0*/  IMAD.MOV.U32 R3, RZ, RZ, R7.reuse ;  /* 0x000000ffff037224 */ /* 0x100fe400078e0007 */
[----:B------:R-:W-:Y:S02]  /*26e0*/  IMAD.MOV.U32 R0, RZ, RZ, R20 ;  /* 0x000000ffff007224 */ /* 0x000fe400078e0014 */
[----:B------:R-:W-:Y:S02]  /*26f0*/  IMAD.MOV.U32 R38, RZ, RZ, R6 ;  /* 0x000000ffff267224 */ /* 0x000fe400078e0006 */
[----:B------:R-:W-:Y:S02]  /*2700*/  IMAD.MOV.U32 R8, RZ, RZ, R20 ;  /* 0x000000ffff087224 */ /* 0x000fe400078e0014 */
[----:B------:R-:W-:-:S02]  /*2710*/  IMAD.MOV.U32 R9, RZ, RZ, R7 ;  /* 0x000000ffff097224 */ /* 0x000fc400078e0007 */
[----:B------:R-:W-:Y:S02]  /*2720*/  IMAD.MOV.U32 R10, RZ, RZ, R20 ;  /* 0x000000ffff0a7224 */ /* 0x000fe400078e0014 */
[----:B------:R-:W-:Y:S02]  /*2730*/  IMAD.MOV.U32 R11, RZ, RZ, R6 ;  /* 0x000000ffff0b7224 */ /* 0x000fe400078e0006 */
[--C-:B------:R-:W-:Y:S02]  /*2740*/  IMAD.MOV.U32 R12, RZ, RZ, R7.reuse ;  /* 0x000000ffff0c7224 */ /* 0x100fe400078e0007 */
[----:B------:R-:W-:Y:S02]  /*2750*/  IMAD.MOV.U32 R13, RZ, RZ, R20 ;  /* 0x000000ffff0d7224 */ /* 0x000fe400078e0014 */
[----:B------:R-:W-:Y:S02]  /*2760*/  IMAD.MOV.U32 R14, RZ, RZ, R6 ;  /* 0x000000ffff0e7224 */ /* 0x000fe400078e0006 */
[----:B------:R-:W-:-:S02]  /*2770*/  IMAD.MOV.U32 R15, RZ, RZ, R7 ;  /* 0x000000ffff0f7224 */ /* 0x000fc400078e0007 */
[----:B------:R-:W-:Y:S02]  /*2780*/  IMAD.MOV.U32 R21, RZ, RZ, R6 ;  /* 0x000000ffff157224 */ /* 0x000fe400078e0006 */
[--C-:B------:R-:W-:Y:S02]  /*2790*/  IMAD.MOV.U32 R23, RZ, RZ, R7.reuse ;  /* 0x000000ffff177224 */ /* 0x100fe400078e0007 */
[----:B------:R-:W-:Y:S02]  /*27a0*/  IMAD.MOV.U32 R22, RZ, RZ, R20 ;  /* 0x000000ffff167224 */ /* 0x000fe400078e0014 */
[----:B------:R-:W-:Y:S02]  /*27b0*/  IMAD.MOV.U32 R34, RZ, RZ, R6 ;  /* 0x000000ffff227224 */ /* 0x000fe400078e0006 */
[----:B------:R-:W-:Y:S02]  /*27c0*/  IMAD.MOV.U32 R36, RZ, RZ, R7 ;  /* 0x000000ffff247224 */ /* 0x000fe400078e0007 */
[----:B------:R-:W-:-:S02]  /*27d0*/  IMAD.MOV.U32 R35, RZ, RZ, R20 ;  /* 0x000000ffff237224 */ /* 0x000fc400078e0014 */
[----:B------:R-:W-:Y:S01]  /*27e0*/  IMAD.MOV.U32 R37, RZ, RZ, R6 ;  /* 0x000000ffff257224 */ /* 0x000fe200078e0006 */
[----:B------:R-:W-:Y:S06]  /*27f0*/  @P0 BRA `(.L_x_278) ;  /* 0x0000004c004c0947 */ /* 0x000fec0003800000 */
[----:B------:R-:W-:Y:S01]  /*2800*/  ISETP.NE.AND P1, PT, R24, RZ, PT ;  /* 0x000000ff1800720c */ /* 0x000fe20003f25270 */
[--C-:B------:R-:W-:Y:S01]  /*2810*/  IMAD.MOV.U32 R3, RZ, RZ, R7.reuse ;  /* 0x000000ffff037224 */ /* 0x100fe200078e0007 */
[----:B------:R-:W0:Y:S01]  /*2820*/  LDC.64 R24, c[0x0][0x268] ;  /* 0x00009a00ff187b82 */ /* 0x000e220000000a00 */
[--C-:B------:R-:W-:Y:S02]  /*2830*/  IMAD.MOV.U32 R9, RZ, RZ, R7.reuse ;  /* 0x000000ffff097224 */ /* 0x100fe400078e0007 */
[--C-:B------:R-:W-:Y:S02]  /*2840*/  IMAD.MOV.U32 R12, RZ, RZ, R7.reuse ;  /* 0x000000ffff0c7224 */ /* 0x100fe400078e0007 */
[--C-:B------:R-:W-:Y:S02]  /*2850*/  IMAD.MOV.U32 R15, RZ, RZ, R7.reuse ;  /* 0x000000ffff0f7224 */ /* 0x100fe400078e0007 */
[--C-:B------:R-:W-:Y:S02]  /*2860*/  IMAD.MOV.U32 R23, RZ, RZ, R7.reuse ;  /* 0x000000ffff177224 */ /* 0x100fe400078e0007 */
[----:B------:R-:W-:-:S02]  /*2870*/  IMAD.MOV.U32 R36, RZ, RZ, R7 ;  /* 0x000000ffff247224 */ /* 0x000fc400078e0007 */
[--C-:B------:R-:W-:Y:S02]  /*2880*/  IMAD.MOV.U32 R0, RZ, RZ, R20.reuse ;  /* 0x000000ffff007224 */ /* 0x100fe400078e0014 */
        /* <DEDUP_REMOVED lines=10> */
[----:B------:R-:W-:-:S07]  /*2930*/  IMAD.MOV.U32 R37, RZ, RZ, R6 ;  /* 0x000000ffff257224 */ /* 0x000fce00078e0006 */
.L_x_304:
        /* <DEDUP_REMOVED lines=53> */
[----:B------:R-:W-:Y:S01]  /*2c90*/  IMAD.MOV.U32 R26, RZ, RZ, RZ ;  /* 0x000000ffff1a7224 */ /* 0x000fe200078e00ff */
[----:B0-----:R-:W-:Y:S01]  /*2ca0*/  ISETP.NE.AND P0, PT, R24, 0x1, PT ;  /* 0x000000011800780c */ /* 0x001fe20003f05270 */
[----:B------:R-:W-:Y:S02]  /*2cb0*/  IMAD.MOV.U32 R27, RZ, RZ, R39 ;  /* 0x000000ffff1b7224 */ /* 0x000fe400078e0027 */
[----:B------:R-:W-:-:S05]  /*2cc0*/  IMAD.HI.U32 R26, R39, UR30, R26 ;  /* 0x0000001e271a7c27 */ /* 0x000fca000f8e001a */
[----:B------:R-:W-:-:S05]  /*2cd0*/  SHF.R.U32.HI R28, RZ, UR31, R26 ;  /* 0x0000001fff1c7c19 */ /* 0x000fca000801161a */
[----:B------:R-:W-:-:S04]  /*2ce0*/  IMAD.MOV R30, RZ, RZ, -R28 ;  /* 0x000000ffff1e7224 */ /* 0x000fc800078e0a1c */
[----:B------:R-:W-:-:S04]  /*2cf0*/  IMAD R30, R30, R25, R39 ;  /* 0x000000191e1e7224 */ /* 0x000fc800078e0227 */
[----:B------:R-:W-:Y:S01]  /*2d00*/  IMAD R30, R30, UR54, RZ ;  /* 0x000000361e1e7c24 */ /* 0x000fe2000f8e02ff */
        /* <DEDUP_REMOVED lines=226> */
[----:B------:R-:W-:-:S07]  /*3b30*/  @P0 IMAD.MOV.U32 R28, RZ, RZ, RZ ;  /* 0x000000ffff1c0224 */ /* 0x000fce00078e00ff */
[----:B------:R-:W1:Y:S08]  /*3b40*/  @P0 LDC R31, c[0x0][0x38c] ;  /* 0x0000e300ff1f0b82 */ /* 0x000e700000000800 */
[----:B------:R-:W2:Y:S01]  /*3b50*/  @P0 LDC R33, c[0x0][0x3f8] ;  /* 0x0000fe00ff210b82 */ /* 0x000ea20000000800 */
[----:B0-----:R-:W-:-:S04]  /*3b60*/  @P0 IMAD.HI.U32 R26, R29, R26, R28 ;  /* 0x0000001a1d1a0227 */ /* 0x001fc800078e001c */
[----:B------:R-:W-:Y:S01]  /*3b70*/  IMAD.MOV R28, RZ, RZ, -R29 ;  /* 0x000000ffff1c7224 */ /* 0x000fe200078e0a1d */
[----:B------:R-:W-:-:S03]  /*3b80*/  @P0 SHF.R.U32.HI R26, RZ, R27, R26 ;  /* 0x0000001bff1a0219 */ /* 0x000fc6000001161a */
[----:B------:R-:W-:Y:S02]  /*3b90*/  IMAD R27, R28, UR36, R43 ;  /* 0x000000241c1b7c24 */ /* 0x000fe4000f8e022b */
[----:B------:R-:W-:Y:S02]  /*3ba0*/  @P0 IMAD.MOV R28, RZ, RZ, -R26 ;  /* 0x000000ffff1c0224 */ /* 0x000fe400078e0a1a */
[----:B------:R-:W-:Y:S02]  /*3bb0*/  IMAD R30, R27, UR28, R30 ;  /* 0x0000001c1b1e7c24 */ /* 0x000fe4000f8e021e */
[----:B-1----:R-:W-:-:S04]  /*3bc0*/  @P0 IMAD R29, R28, R31, R29 ;  /* 0x0000001f1c1d0224 */ /* 0x002fc800078e021d */
[----:B--2---:R-:W-:-:S07]  /*3bd0*/  @P0 IMAD R30, R29, R33, R30 ;  /* 0x000000211d1e0224 */ /* 0x004fce00078e021e */
.L_x_279:
[----:B------:R-:W-:-:S04]  /*3be0*/  LOP3.LUT R27, R30, 0xfffffff8, RZ, 0xc0, !PT ;  /* 0xfffffff81e1b7812 */ /* 0x000fc800078ec0ff */
[----:B------:R-:W-:-:S05]  /*3bf0*/  IADD3 R26, P0, R18, R27, RZ ;  /* 0x0000001b121a7210 */ /* 0x000fca0007f1e0ff */
[----:B------:R-:W-:-:S06]  /*3c00*/  IMAD.X R27, RZ, RZ, R19, P0 ;  /* 0x000000ffff1b7224 */ /* 0x000fcc00000e0613 */
[----:B------:R-:W5:Y:S01]  /*3c10*/  LDG.E.64 R26, desc[UR60][R26.64] ;  /* 0x0000003c1a1a7981 */ /* 0x000f62000c1e1b00 */
[----:B------:R-:W-:Y:S05]  /*3c20*/  @!P1 BRA `(.L_x_280) ;  /* 0x0000000c00d89947 */ /* 0x000fea0003800000 */
[----:B------:R-:W-:Y:S01]  /*3c30*/  ULDC UR36, c[0x0][0x234] ;  /* 0x00008d0000247ab9 */ /* 0x000fe20000000800 */
[----:B------:R-:W-:Y:S01]  /*3c40*/  IMAD.MOV.U32 R28, RZ, RZ, RZ ;  /* 0x000000ffff1c7224 */ /* 0x000fe200078e00ff */
[----:B0-----:R-:W-:Y:S01]  /*3c50*/  ISETP.NE.AND P0, PT, R24, 0x1, PT ;  /* 0x000000011800780c */ /* 0x001fe20003f05270 */
[----:B------:R-:W-:-:S04]  /*3c60*/  VIADD R29, R39, UR36 ;  /* 0x00000024271d7c36 */ /* 0x000fc80008000000 */
        /* <DEDUP_REMOVED lines=242> */
.L_x_280:
[----:B------:R-:W-:Y:S01]  /*4b90*/  LOP3.LUT R29, R32, 0xfffffff8, RZ, 0xc0, !PT ;  /* 0xfffffff8201d7812 */ /* 0x000fe200078ec0ff */
[----:B------:R-:W-:-:S03]  /*4ba0*/  ULDC UR36, c[0x0][0x234] ;  /* 0x00008d0000247ab9 */ /* 0x000fc60000000800 */
[----:B------:R-:W-:-:S05]  /*4bb0*/  IADD3 R28, P0, R18, R29, RZ ;  /* 0x0000001d121c7210 */ /* 0x000fca0007f1e0ff */
[----:B------:R-:W-:-:S06]  /*4bc0*/  IMAD.X R29, RZ, RZ, R19, P0 ;  /* 0x000000ffff1d7224 */ /* 0x000fcc00000e0613 */
[----:B------:R-:W5:Y:S01]  /*4bd0*/  LDG.E.64 R28, desc[UR60][R28.64] ;  /* 0x0000003c1c1c7981 */ /* 0x000f62000c1e1b00 */
[----:B------:R-:W-:Y:S02]  /*4be0*/  IMAD.U32 R40, RZ, RZ, UR36 ;  /* 0x00000024ff287e24 */ /* 0x000fe4000f8e00ff */
[----:B------:R-:W-:Y:S02]  /*4bf0*/  IMAD.MOV.U32 R44, RZ, RZ, RZ ;  /* 0x000000ffff2c7224 */ /* 0x000fe400078e00ff */
[----:B------:R-:W-:Y:S02]  /*4c00*/  IMAD.MOV.U32 R42, RZ, RZ, RZ ;  /* 0x000000ffff2a7224 */ /* 0x000fe400078e00ff */
[----:B------:R-:W-:Y:S01]  /*4c10*/  IMAD.IADD R45, R39, 0x1, R40 ;  /* 0x00000001272d7824 */ /* 0x000fe200078e0228 */
[----:B------:R-:W-:Y:S06]  /*4c20*/  @!P1 BRA `(.L_x_281) ;  /* 0x0000000c00d49947 */ /* 0x000fec0003800000 */
[----:B------:R-:W-:Y:S01]  /*4c30*/  IMAD.IADD R31, R45, 0x1, R40 ;  /* 0x000000012d1f7824 */ /* 0x000fe200078e0228 */
[----:B0-----:R-:W-:Y:S01]  /*4c40*/  ISETP.NE.AND P0, PT, R24, 0x1, PT ;  /* 0x000000011800780c */ /* 0x001fe20003f05270 */
[----:B------:R-:W-:-:S04]  /*4c50*/  IMAD.MOV.U32 R30, RZ, RZ, RZ ;  /* 0x000000ffff1e7224 */ /* 0x000fc800078e00ff */
        /* <DEDUP_REMOVED lines=242> */
.L_x_281:
[----:B------:R-:W-:-:S04]  /*5b80*/  LOP3.LUT R31, R42, 0xfffffff8, RZ, 0xc0, !PT ;  /* 0xfffffff82a1f7812 */ /* 0x000fc800078ec0ff */
[----:B------:R-:W-:-:S05]  /*5b90*/  IADD3 R30, P0, R18, R31, RZ ;  /* 0x0000001f121e7210 */ /* 0x000fca0007f1e0ff */
[----:B------:R-:W-:-:S06]  /*5ba0*/  IMAD.X R31, RZ, RZ, R19, P0 ;  /* 0x000000ffff1f7224 */ /* 0x000fcc00000e0613 */
[----:B------:R-:W5:Y:S01]  /*5bb0*/  LDG.E.64 R30, desc[UR60][R30.64] ;  /* 0x0000003c1e1e7981 */ /* 0x000f62000c1e1b00 */
[----:B------:R-:W-:Y:S05]  /*5bc0*/  @!P1 BRA `(.L_x_282) ;  /* 0x0000000c00d89947 */ /* 0x000fea0003800000 */
[--C-:B------:R-:W-:Y:S01]  /*5bd0*/  IMAD.IADD R33, R45, 0x1, R40.reuse ;  /* 0x000000012d217824 */ /* 0x100fe200078e0228 */
[----:B0-----:R-:W-:Y:S01]  /*5be0*/  ISETP.NE.AND P0, PT, R24, 0x1, PT ;  /* 0x000000011800780c */ /* 0x001fe20003f05270 */
[----:B------:R-:W-:Y:S02]  /*5bf0*/  IMAD.MOV.U32 R32, RZ, RZ, RZ ;  /* 0x000000ffff207224 */ /* 0x000fe400078e00ff */
[----:B------:R-:W-:-:S04]  /*5c00*/  IMAD.IADD R33, R33, 0x1, R40 ;  /* 0x0000000121217824 */ /* 0x000fc800078e0228 */
        /* <DEDUP_REMOVED lines=242> */
.L_x_282:
[----:B------:R-:W-:-:S04]  /*6b30*/  LOP3.LUT R33, R44, 0xfffffff8, RZ, 0xc0, !PT ;  /* 0xfffffff82c217812 */ /* 0x000fc800078ec0ff */
[----:B------:R-:W-:-:S05]  /*6b40*/  IADD3 R32, P0, R18, R33, RZ ;  /* 0x0000002112207210 */ /* 0x000fca0007f1e0ff */
[----:B------:R-:W-:-:S06]  /*6b50*/  IMAD.X R33, RZ, RZ, R19, P0 ;  /* 0x000000ffff217224 */ /* 0x000fcc00000e0613 */
[----:B------:R-:W5:Y:S01]  /*6b60*/  LDG.E.64 R32, desc[UR60][R32.64] ;  /* 0x0000003c20207981 */ /* 0x000f62000c1e1b00 */
[C---:B------:R-:W-:Y:S01]  /*6b70*/  FSETP.GTU.FTZ.AND P2, PT, |R37|.reuse, +INF , PT ;  /* 0x7f8000002500780b */ /* 0x040fe20003f5c200 */
[----:B------:R-:W-:Y:S03]  /*6b80*/  BSSY B1, `(.L_x_283) ;  /* 0x000001d000017945 */ /* 0x000fe60003800000 */
[----:B-----5:R-:W-:-:S09]  /*6b90*/  FSETP.NEU.OR P4, PT, R37, R26, P2 ;  /* 0x0000001a2500720b */ /* 0x020fd2000178d400 */
[----:B------:R-:W-:Y:S02]  /*6ba0*/  @!P2 ISETP.GE.U32.AND P0, PT, R36, R39, PT ;  /* 0x000000272400a20c */ /* 0x000fe40003f06070 */
[----:B------:R-:W-:Y:S02]  /*6bb0*/  @!P2 FSETP.GT.FTZ.AND P3, PT, R37, R26, PT ;  /* 0x0000001a2500a20b */ /* 0x000fe40003f74000 */
[----:B------:R-:W-:Y:S02]  /*6bc0*/  @!P2 ISETP.GE.AND.EX P0, PT, R35, RZ, PT, P0 ;  /* 0x000000ff2300a20c */ /* 0x000fe40003f06300 */
[----:B------:R-:W-:Y:S02]  /*6bd0*/  @!P2 SEL R42, RZ, 0xffffffff, !P3 ;  /* 0xffffffffff2aa807 */ /* 0x000fe40005800000 */
[----:B------:R-:W-:Y:S02]  /*6be0*/  FSETP.GTU.FTZ.AND P3, PT, |R34|, +INF , PT ;  /* 0x7f8000002200780b */ /* 0x000fe40003f7c200 */
[----:B------:R-:W-:-:S02]  /*6bf0*/  @!P4 SEL R42, RZ, 0xffffffff, P0 ;  /* 0xffffffffff2ac807 */ /* 0x000fc40000000000 */
[----:B------:R-:W-:Y:S02]  /*6c00*/  @P2 FSETP.GTU.FTZ.AND P4, PT, |R26|, +INF , PT ;  /* 0x7f8000001a00280b */ /* 0x000fe40003f9c200 */
[----:B------:R-:W-:Y:S02]  /*6c10*/  @!P2 LOP3.LUT R42, R42, 0x1, RZ, 0xc0, !PT ;  /* 0x000000012a2aa812 */ /* 0x000fe400078ec0ff */
[----:B------:R-:W-:Y:S02]  /*6c20*/  @P2 ISETP.LT.U32.AND P5, PT, R36, R39, PT ;  /* 0x000000272400220c */ /* 0x000fe40003fa1070 */
[----:B------:R-:W-:Y:S02]  /*6c30*/  @!P2 ISETP.EQ.U32.AND P0, PT, R42, 0x1, PT ;  /* 0x000000012a00a80c */ /* 0x000fe40003f02070 */
[----:B------:R-:W-:-:S04]  /*6c40*/  @P2 ISETP.LT.OR.EX P0, PT, R35, RZ, !P4, P5 ;  /* 0x000000ff2300220c */ /* 0x000fc80006701750 */
[----:B------:R-:W-:Y:S02]  /*6c50*/  FSEL R37, R37, R26, P0 ;  /* 0x0000001a25257208 */ /* 0x000fe40000000000 */
[----:B------:R-:W-:Y:S02]  /*6c60*/  SEL R36, R36, R39, P0 ;  /* 0x0000002724247207 */ /* 0x000fe40000000000 */
[----:B------:R-:W-:Y:S01]  /*6c70*/  SEL R35, R35, RZ, P0 ;  /* 0x000000ff23237207 */ /* 0x000fe20000000000 */
[----:B------:R-:W-:Y:S06]  /*6c80*/  @P3 BRA `(.L_x_284) ;  /* 0x0000000000243947 */ /* 0x000fec0003800000 */
[C---:B------:R-:W-:Y:S02]  /*6c90*/  FSETP.NEU.FTZ.AND P3, PT, R34.reuse, R27, PT ;  /* 0x0000001b2200720b */ /* 0x040fe40003f7d000 */
[----:B------:R-:W-:Y:S02]  /*6ca0*/  ISETP.GE.U32.AND P0, PT, R23, R39, PT ;  /* 0x000000271700720c */ /* 0x000fe40003f06070 */
[----:B------:R-:W-:Y:S02]  /*6cb0*/  FSETP.GT.FTZ.AND P2, PT, R34, R27, PT ;  /* 0x0000001b2200720b */ /* 0x000fe40003f54000 */
[----:B------:R-:W-:-:S04]  /*6cc0*/  ISETP.GE.AND.EX P0, PT, R22, RZ, PT, P0 ;  /* 0x000000ff1600720c */ /* 0x000fc80003f06300 */
[----:B------:R-:W-:-:S03]  /*6cd0*/  SEL R42, RZ, 0xffffffff, P0 ;  /* 0xffffffffff2a7807 */ /* 0x000fc60000000000 */
[----:B------:R-:W-:-:S04]  /*6ce0*/  @P3 SEL R42, RZ, 0xffffffff, !P2 ;  /* 0xffffffffff2a3807 */ /* 0x000fc80005000000 */
[----:B------:R-:W-:-:S04]  /*6cf0*/  LOP3.LUT R42, R42, 0x1, RZ, 0xc0, !PT ;  /* 0x000000012a2a7812 */ /* 0x000fc800078ec0ff */
[----:B------:R-:W-:Y:S01]  /*6d00*/  ISETP.EQ.U32.AND P0, PT, R42, 0x1, PT ;  /* 0x000000012a00780c */ /* 0x000fe20003f02070 */
[----:B------:R-:W-:-:S12]  /*6d10*/  BRA `(.L_x_285) ;  /* 0x00000000000c7947 */ /* 0x000fd80003800000 */
.L_x_284:
[----:B------:R-:W-:Y:S02]  /*6d20*/  FSETP.GTU.FTZ.AND P0, PT, |R27|, +INF , PT ;  /* 0x7f8000001b00780b */ /* 0x000fe40003f1c200 */
[----:B------:R-:W-:-:S04]  /*6d30*/  ISETP.LT.U32.AND P2, PT, R23, R39, PT ;  /* 0x000000271700720c */ /* 0x000fc80003f41070 */
[----:B------:R-:W-:-:S13]  /*6d40*/  ISETP.LT.OR.EX P0, PT, R22, RZ, !P0, P2 ;  /* 0x000000ff1600720c */ /* 0x000fda0004701720 */
.L_x_285:
[----:B------:R-:W-:Y:S05]  /*6d50*/  BSYNC B1 ;  /* 0x0000000000017941 */ /* 0x000fea0003800000 */
.L_x_283:
        /* <DEDUP_REMOVED lines=15> */
.L_x_287:
[----:B------:R-:W-:Y:S02]  /*6e50*/  FSETP.GTU.FTZ.AND P0, PT, |R28|, +INF , PT ;  /* 0x7f8000001c00780b */ /* 0x000fe40003f1c200 */
[----:B------:R-:W-:-:S04]  /*6e60*/  ISETP.LT.U32.AND P2, PT, R15, R45, PT ;  /* 0x0000002d0f00720c */ /* 0x000fc80003f41070 */
[----:B------:R-:W-:-:S13]  /*6e70*/  ISETP.LT.OR.EX P0, PT, R20, RZ, !P0, P2 ;  /* 0x000000ff1400720c */ /* 0x000fda0004701720 */
.L_x_288:
[----:B------:R-:W-:Y:S05]  /*6e80*/  BSYNC B1 ;  /* 0x0000000000017941 */ /* 0x000fea0003800000 */
.L_x_286:
[----:B------:R-:W-:Y:S01]  /*6e90*/  FSETP.GTU.FTZ.AND P2, PT, |R14|, +INF , PT ;  /* 0x7f8000000e00780b */ /* 0x000fe20003f5c200 */
[----:B------:R-:W-:Y:S01]  /*6ea0*/  BSSY B1, `(.L_x_289) ;  /* 0x0000011000017945 */ /* 0x000fe20003800000 */
[----:B------:R-:W-:Y:S02]  /*6eb0*/  FSEL R21, R21, R28, P0 ;  /* 0x0000001c15157208 */ /* 0x000fe40000000000 */
[----:B------:R-:W-:Y:S02]  /*6ec0*/  SEL R15, R15, R45, P0 ;  /* 0x0000002d0f0f7207 */ /* 0x000fe40000000000 */
[----:B------:R-:W-:-:S07]  /*6ed0*/  SEL R20, R20, RZ, P0 ;  /* 0x000000ff14147207 */ /* 0x000fce0000000000 */
[----:B------:R-:W-:Y:S05]  /*6ee0*/  @P2 BRA `(.L_x_290) ;  /* 0x0000000000242947 */ /* 0x000fea0003800000 */
[----:B------:R-:W-:Y:S02]  /*6ef0*/  FSETP.NEU.FTZ.AND P3, PT, R14, R29, PT ;  /* 0x0000001d0e00720b */ /* 0x000fe40003f7d000 */
        /* <DEDUP_REMOVED lines=8> */
.L_x_290:
[----:B------:R-:W-:Y:S02]  /*6f80*/  FSETP.GTU.FTZ.AND P0, PT, |R29|, +INF , PT ;  /* 0x7f8000001d00780b */ /* 0x000fe40003f1c200 */
[----:B------:R-:W-:-:S04]  /*6f90*/  ISETP.LT.U32.AND P2, PT, R12, R45, PT ;  /* 0x0000002d0c00720c */ /* 0x000fc80003f41070 */
[----:B------:R-:W-:-:S13]  /*6fa0*/  ISETP.LT.OR.EX P0, PT, R13, RZ, !P0, P2 ;  /* 0x000000ff0d00720c */ /* 0x000fda0004701720 */
.L_x_291:
[----:B------:R-:W-:Y:S05]  /*6fb0*/  BSYNC B1 ;  /* 0x0000000000017941 */ /* 0x000fea0003800000 */
.L_x_289:
[----:B------:R-:W-:Y:S01]  /*6fc0*/  FSETP.GTU.FTZ.AND P2, PT, |R11|, +INF , PT ;  /* 0x7f8000000b00780b */ /* 0x000fe20003f5c200 */
[----:B------:R-:W-:Y:S01]  /*6fd0*/  BSSY B1, `(.L_x_292) ;  /* 0x0000012000017945 */ /* 0x000fe20003800000 */
[----:B------:R-:W-:Y:S01]  /*6fe0*/  FSEL R14, R14, R29, P0 ;  /* 0x0000001d0e0e7208 */ /* 0x000fe20000000000 */
[----:B------:R-:W-:Y:S01]  /*6ff0*/  IMAD.IADD R42, R45, 0x1, R40 ;  /* 0x000000012d2a7824 */ /* 0x000fe200078e0228 */
        /* <DEDUP_REMOVED lines=12> */
.L_x_293:
[----:B------:R-:W-:Y:S02]  /*70c0*/  FSETP.GTU.FTZ.AND P0, PT, |R30|, +INF , PT ;  /* 0x7f8000001e00780b */ /* 0x000fe40003f1c200 */
[----:B------:R-:W-:-:S04]  /*70d0*/  ISETP.LT.U32.AND P2, PT, R7, R42, PT ;  /* 0x0000002a0700720c */ /* 0x000fc80003f41070 */
[----:B------:R-:W-:-:S13]  /*70e0*/  ISETP.LT.OR.EX P0, PT, R8, RZ, !P0, P2 ;  /* 0x000000ff0800720c */ /* 0x000fda0004701720 */
.L_x_294:
[----:B------:R-:W-:Y:S05]  /*70f0*/  BSYNC B1 ;  /* 0x0000000000017941 */ /* 0x000fea0003800000 */
.L_x_292:
[----:B------:R-:W-:Y:S01]  /*7100*/  FSETP.GTU.FTZ.AND P2, PT, |R6|, +INF , PT ;  /* 0x7f8000000600780b */ /* 0x000fe20003f5c200 */
[----:B------:R-:W-:Y:S01]  /*7110*/  BSSY B1, `(.L_x_295) ;  /* 0x0000011000017945 */ /* 0x000fe20003800000 */
[----:B------:R-:W-:Y:S02]  /*7120*/  FSEL R11, R11, R30, P0 ;  /* 0x0000001e0b0b7208 */ /* 0x000fe40000000000 */
[----:B------:R-:W-:Y:S02]  /*7130*/  SEL R7, R7, R42, P0 ;  /* 0x0000002a07077207 */ /* 0x000fe40000000000 */
[----:B------:R-:W-:-:S07]  /*7140*/  SEL R8, R8, RZ, P0 ;  /* 0x000000ff08087207 */ /* 0x000fce0000000000 */
[----:B------:R-:W-:Y:S05]  /*7150*/  @P2 BRA `(.L_x_296) ;  /* 0x0000000000242947 */ /* 0x000fea0003800000 */
[CC--:B------:R-:W-:Y:S02]  /*7160*/  FSETP.NEU.FTZ.AND P3, PT, R6.reuse, R31.reuse, PT ;  /* 0x0000001f0600720b */ /* 0x0c0fe40003f7d000 */
        /* <DEDUP_REMOVED lines=8> */
.L_x_296:
[----:B------:R-:W-:Y:S02]  /*71f0*/  FSETP.GTU.FTZ.AND P0, PT, |R31|, +INF , PT ;  /* 0x7f8000001f00780b */ /* 0x000fe40003f1c200 */
[----:B------:R-:W-:-:S04]  /*7200*/  ISETP.LT.U32.AND P2, PT, R3, R42, PT ;  /* 0x0000002a0300720c */ /* 0x000fc80003f41070 */
[----:B------:R-:W-:-:S13]  /*7210*/  ISETP.LT.OR.EX P0, PT, R0, RZ, !P0, P2 ;  /* 0x000000ff0000720c */ /* 0x000fda0004701720 */
.L_x_297:
[----:B------:R-:W-:Y:S05]  /*7220*/  BSYNC B1 ;  /* 0x0000000000017941 */ /* 0x000fea0003800000 */
.L_x_295:
        /* <DEDUP_REMOVED lines=16> */
.L_x_299:
[----:B------:R-:W-:Y:S02]  /*7330*/  FSETP.GTU.FTZ.AND P0, PT, |R32|, +INF , PT ;  /* 0x7f8000002000780b */ /* 0x000fe40003f1c200 */
[----:B------:R-:W-:-:S04]  /*7340*/  ISETP.LT.U32.AND P2, PT, R5, R44, PT ;  /* 0x0000002c0500720c */ /* 0x000fc80003f41070 */
[----:B------:R-:W-:-:S13]  /*7350*/  ISETP.LT.OR.EX P0, PT, R4, RZ, !P0, P2 ;  /* 0x000000ff0400720c */ /* 0x000fda0004701720 */
.L_x_300:
[----:B------:R-:W-:Y:S05]  /*7360*/  BSYNC B1 ;  /* 0x0000000000017941 */ /* 0x000fea0003800000 */
.L_x_298:
        /* <DEDUP_REMOVED lines=15> */
.L_x_302:
[----:B------:R-:W-:Y:S02]  /*7460*/  FSETP.GTU.FTZ.AND P0, PT, |R33|, +INF , PT ;  /* 0x7f8000002100780b */ /* 0x000fe40003f1c200 */
[----:B------:R-:W-:-:S04]  /*7470*/  ISETP.LT.U32.AND P2, PT, R9, R44, PT ;  /* 0x0000002c0900720c */ /* 0x000fc80003f41070 */
[----:B------:R-:W-:-:S13]  /*7480*/  ISETP.LT.OR.EX P0, PT, R10, RZ, !P0, P2 ;  /* 0x000000ff0a00720c */ /* 0x000fda0004701720 */
.L_x_303:
[----:B------:R-:W-:Y:S05]  /*7490*/  BSYNC B1 ;  /* 0x0000000000017941 */ /* 0x000fea0003800000 */
.L_x_301:
        /* <DEDUP_REMOVED lines=9> */
.L_x_278:
[----:B------:R-:W-:Y:S05]  /*7530*/  BSYNC B0 ;  /* 0x0000000000007941 */ /* 0x000fea0003800000 */
.L_x_277:
[----:B------:R-:W-:Y:S01]  /*7540*/  ISETP.GE.U32.AND P0, PT, R39, R42, PT ;  /* 0x0000002a2700720c */ /* 0x000fe20003f06070 */
[----:B------:R-:W-:-:S12]  /*7550*/  BSSY B0, `(.L_x_305) ;  /* 0x0000466000007945 */ /* 0x000fd80003800000 */
[----:B------:R-:W-:Y:S05]  /*7560*/  @P0 BRA `(.L_x_306) ;  /* 0x0000004400900947 */ /* 0x000fea0003800000 */
[----:B------:R-:W1:Y:S01]  /*7570*/  LDC R43, c[0x0][0x268] ;  /* 0x00009a00ff2b7b82 */ /* 0x000e620000000800 */
[----:B------:R-:W-:Y:S01]  /*7580*/  IMAD.MOV.U32 R46, RZ, RZ, RZ ;  /* 0x000000ffff2e7224 */ /* 0x000fe200078e00ff */
[----:B-1----:R-:W-:-:S13]  /*7590*/  ISETP.NE.AND P1, PT, R43, RZ, PT ;  /* 0x000000ff2b00720c */ /* 0x002fda0003f25270 */
[----:B------:R-:W-:Y:S05]  /*75a0*/  @!P1 BRA `(.L_x_307) ;  /* 0x0000001000449947 */ /* 0x000fea0003800000 */
[----:B0-----:R-:W-:Y:S01]  /*75b0*/  IMAD.MOV.U32 R24, RZ, RZ, RZ ;  /* 0x000000ffff187224 */ /* 0x001fe200078e00ff */
        /* <DEDUP_REMOVED lines=270> */
[----:B-1----:R-:W-:-:S04]  /*86a0*/  @P2 IMAD R49, R49, R26, R27 ;  /* 0x0000001a31312224 */ /* 0x002fc800078e021b */
[----:B--2---:R-:W-:-:S07]  /*86b0*/  @P2 IMAD R46, R49, R47, R46 ;  /* 0x0000002f312e2224 */ /* 0x004fce00078e022e */
.L_x_307:
[----:B------:R-:W-:-:S04]  /*86c0*/  LOP3.LUT R27, R46, 0xfffffff8, RZ, 0xc0, !PT ;  /* 0xfffffff82e1b7812 */ /* 0x000fc800078ec0ff */
[----:B------:R-:W-:-:S05]  /*86d0*/  IADD3 R26, P2, R18, R27, RZ ;  /* 0x0000001b121a7210 */ /* 0x000fca0007f5e0ff */
[----:B------:R-:W-:-:S06]  /*86e0*/  IMAD.X R27, RZ, RZ, R19, P2 ;  /* 0x000000ffff1b7224 */ /* 0x000fcc00010e0613 */
[----:B------:R-:W5:Y:S01]  /*86f0*/  LDG.E.64 R26, desc[UR60][R26.64] ;  /* 0x0000003c1a1a7981 */ /* 0x000f62000c1e1b00 */
[----:B------:R-:W-:-:S05]  /*8700*/  IMAD.IADD R45, R39, 0x1, R40 ;  /* 0x00000001272d7824 */ /* 0x000fca00078e0228 */
[----:B------:R-:W-:-:S13]  /*8710*/  ISETP.GE.U32.AND P2, PT, R45, R42, PT ;  /* 0x0000002a2d00720c */ /* 0x000fda0003f46070 */
[----:B------:R-:W-:Y:S05]  /*8720*/  @P2 BRA `(.L_x_306) ;  /* 0x0000003400202947 */ /* 0x000fea0003800000 */
        /* <DEDUP_REMOVED lines=8> */
[----:B0-----:R-:W-:-:S04]  /*87b0*/  IMAD.MOV R25, RZ, RZ, -R29 ;  /* 0x000000ffff197224 */ /* 0x001fc800078e0a1d */
        /* <DEDUP_REMOVED lines=265> */
.L_x_308:
        /* <DEDUP_REMOVED lines=281> */
.L_x_309:
[----:B------:R-:W-:-:S04]  /*a9e0*/  LOP3.LUT R31, R48, 0xfffffff8, RZ, 0xc0, !PT ;  /* 0xfffffff8301f7812 */ /* 0x000fc800078ec0ff */
[----:B------:R-:W-:-:S05]  /*a9f0*/  IADD3 R30, P2, R18, R31, RZ ;  /* 0x0000001f121e7210 */ /* 0x000fca0007f5e0ff */
[----:B------:R-:W-:-:S06]  /*aa00*/  IMAD.X R31, RZ, RZ, R19, P2 ;  /* 0x000000ffff1f7224 */ /* 0x000fcc00010e0613 */
[----:B------:R-:W5:Y:S01]  /*aa10*/  LDG.E.64 R30, desc[UR60][R30.64] ;  /* 0x0000003c1e1e7981 */ /* 0x000f62000c1e1b00 */
[----:B0-----:R-:W-:-:S05]  /*aa20*/  IMAD.IADD R25, R45, 0x1, R40 ;  /* 0x000000012d197824 */ /* 0x001fca00078e0228 */
        /* <DEDUP_REMOVED lines=276> */
.L_x_310:
[----:B------:R-:W-:-:S04]  /*bb70*/  LOP3.LUT R33, R44, 0xfffffff8, RZ, 0xc0, !PT ;  /* 0xfffffff82c217812 */ /* 0x000fc800078ec0ff */
[----:B------:R-:W-:-:S05]  /*bb80*/  IADD3 R32, P1, R18, R33, RZ ;  /* 0x0000002112207210 */ /* 0x000fca0007f3e0ff */
[----:B------:R-:W-:-:S06]  /*bb90*/  IMAD.X R33, RZ, RZ, R19, P1 ;  /* 0x000000ffff217224 */ /* 0x000fcc00008e0613 */
[----:B------:R-:W5:Y:S02]  /*bba0*/  LDG.E.64 R32, desc[UR60][R32.64] ;  /* 0x0000003c20207981 */ /* 0x000f64000c1e1b00 */
.L_x_306:
[----:B------:R-:W-:Y:S05]  /*bbb0*/  BSYNC B0 ;  /* 0x0000000000007941 */ /* 0x000fea0003800000 */
.L_x_305:
        /* <DEDUP_REMOVED lines=14> */
.L_x_314:
[----:B-----5:R-:W-:Y:S02]  /*bca0*/  FSETP.GTU.FTZ.AND P0, PT, |R26|, +INF , PT ;  /* 0x7f8000001a00780b */ /* 0x020fe40003f1c200 */
[----:B------:R-:W-:-:S04]  /*bcb0*/  ISETP.LT.U32.AND P1, PT, R36, R39, PT ;  /* 0x000000272400720c */ /* 0x000fc80003f21070 */
[----:B------:R-:W-:-:S13]  /*bcc0*/  ISETP.LT.OR.EX P0, PT, R35, RZ, !P0, P1 ;  /* 0x000000ff2300720c */ /* 0x000fda0004701710 */
.L_x_315:
[----:B------:R-:W-:Y:S05]  /*bcd0*/  BSYNC B1 ;  /* 0x0000000000017941 */ /* 0x000fea0003800000 */
.L_x_313:
[----:B------:R-:W-:Y:S01]  /*bce0*/  FSETP.GTU.FTZ.AND P1, PT, |R34|, +INF , PT ;  /* 0x7f8000002200780b */ /* 0x000fe20003f3c200 */
[----:B------:R-:W-:Y:S01]  /*bcf0*/  BSSY B1, `(.L_x_316) ;  /* 0x0000011000017945 */ /* 0x000fe20003800000 */
[----:B------:R-:W-:Y:S02]  /*bd00*/  FSEL R37, R37, R26, P0 ;  /* 0x0000001a25257208 */ /* 0x000fe40000000000 */
[----:B------:R-:W-:Y:S02]  /*bd10*/  SEL R36, R36, R39, P0 ;  /* 0x0000002724247207 */ /* 0x000fe40000000000 */
        /* <DEDUP_REMOVED lines=11> */
.L_x_317:
[----:B------:R-:W-:Y:S02]  /*bdd0*/  FSETP.GTU.FTZ.AND P0, PT, |R27|, +INF , PT ;  /* 0x7f8000001b00780b */ /* 0x000fe40003f1c200 */
[----:B------:R-:W-:-:S04]  /*bde0*/  ISETP.LT.U32.AND P1, PT, R23, R39, PT ;  /* 0x000000271700720c */ /* 0x000fc80003f21070 */
[----:B------:R-:W-:-:S13]  /*bdf0*/  ISETP.LT.OR.EX P0, PT, R22, RZ, !P0, P1 ;  /* 0x000000ff1600720c */ /* 0x000fda0004701710 */
.L_x_318:
[----:B------:R-:W-:Y:S05]  /*be00*/  BSYNC B1 ;  /* 0x0000000000017941 */ /* 0x000fea0003800000 */
.L_x_316:
        /* <DEDUP_REMOVED lines=18> */
.L_x_320:
[----:B------:R-:W-:Y:S02]  /*bf30*/  FSETP.GTU.FTZ.AND P0, PT, |R28|, +INF , PT ;  /* 0x7f8000001c00780b */ /* 0x000fe40003f1c200 */
[----:B------:R-:W-:-:S04]  /*bf40*/  ISETP.LT.U32.AND P1, PT, R15, R19, PT ;  /* 0x000000130f00720c */ /* 0x000fc80003f21070 */
[----:B------:R-:W-:-:S13]  /*bf50*/  ISETP.LT.OR.EX P0, PT, R20, RZ, !P0, P1 ;  /* 0x000000ff1400720c */ /* 0x000fda0004701710 */
.L_x_321:
[----:B------:R-:W-:Y:S05]  /*bf60*/  BSYNC B1 ;  /* 0x0000000000017941 */ /* 0x000fea0003800000 */
.L_x_319:
        /* <DEDUP_REMOVED lines=15> */
.L_x_323:
[----:B------:R-:W-:Y:S02]  /*c060*/  FSETP.GTU.FTZ.AND P0, PT, |R29|, +INF , PT ;  /* 0x7f8000001d00780b */ /* 0x000fe40003f1c200 */
[----:B------:R-:W-:-:S04]  /*c070*/  ISETP.LT.U32.AND P1, PT, R12, R19, PT ;  /* 0x000000130c00720c */ /* 0x000fc80003f21070 */
[----:B------:R-:W-:-:S13]  /*c080*/  ISETP.LT.OR.EX P0, PT, R13, RZ, !P0, P1 ;  /* 0x000000ff0d00720c */ /* 0x000fda0004701710 */
.L_x_324:
[----:B------:R-:W-:Y:S05]  /*c090*/  BSYNC B1 ;  /* 0x0000000000017941 */ /* 0x000fea0003800000 */
.L_x_322:
        /* <DEDUP_REMOVED lines=18> */
.L_x_326:
[----:B------:R-:W-:Y:S02]  /*c1c0*/  FSETP.GTU.FTZ.AND P0, PT, |R30|, +INF , PT ;  /* 0x7f8000001e00780b */ /* 0x000fe40003f1c200 */
[----:B------:R-:W-:-:S04]  /*c1d0*/  ISETP.LT.U32.AND P1, PT, R7, R24, PT ;  /* 0x000000180700720c */ /* 0x000fc80003f21070 */
[----:B------:R-:W-:-:S13]  /*c1e0*/  ISETP.LT.OR.EX P0, PT, R8, RZ, !P0, P1 ;  /* 0x000000ff0800720c */ /* 0x000fda0004701710 */
.L_x_327:
[----:B------:R-:W-:Y:S05]  /*c1f0*/  BSYNC B1 ;  /* 0x0000000000017941 */ /* 0x000fea0003800000 */
.L_x_325:
        /* <DEDUP_REMOVED lines=15> */
.L_x_329:
[----:B------:R-:W-:Y:S02]  /*c2f0*/  FSETP.GTU.FTZ.AND P0, PT, |R31|, +INF , PT ;  /* 0x7f8000001f00780b */ /* 0x000fe40003f1c200 */
[----:B------:R-:W-:-:S04]  /*c300*/  ISETP.LT.U32.AND P1, PT, R3, R24, PT ;  /* 0x000000180300720c */ /* 0x000fc80003f21070 */
[----:B------:R-:W-:-:S13]  /*c310*/  ISETP.LT.OR.EX P0, PT, R0, RZ, !P0, P1 ;  /* 0x000000ff0000720c */ /* 0x000fda0004701710 */
.L_x_330:
[----:B------:R-:W-:Y:S05]  /*c320*/  BSYNC B1 ;  /* 0x0000000000017941 */ /* 0x000fea0003800000 */
.L_x_328:
        /* <DEDUP_REMOVED lines=18> */
.L_x_332:
[----:B------:R-:W-:Y:S02]  /*c450*/  FSETP.GTU.FTZ.AND P0, PT, |R32|, +INF , PT ;  /* 0x7f8000002000780b */ /* 0x000fe40003f1c200 */
[----:B------:R-:W-:-:S04]  /*c460*/  ISETP.LT.U32.AND P1, PT, R5, R40, PT ;  /* 0x000000280500720c */ /* 0x000fc80003f21070 */
[----:B------:R-:W-:-:S13]  /*c470*/  ISETP.LT.OR.EX P0, PT, R4, RZ, !P0, P1 ;  /* 0x000000ff0400720c */ /* 0x000fda0004701710 */
.L_x_333:
[----:B------:R-:W-:Y:S05]  /*c480*/  BSYNC B1 ;  /* 0x0000000000017941 */ /* 0x000fea0003800000 */
.L_x_331:
        /* <DEDUP_REMOVED lines=15> */
.L_x_335:
[----:B------:R-:W-:Y:S02]  /*c580*/  FSETP.GTU.FTZ.AND P0, PT, |R33|, +INF , PT ;  /* 0x7f8000002100780b */ /* 0x000fe40003f1c200 */
[----:B------:R-:W-:-:S04]  /*c590*/  ISETP.LT.U32.AND P1, PT, R9, R40, PT ;  /* 0x000000280900720c */ /* 0x000fc80003f21070 */
[----:B------:R-:W-:-:S13]  /*c5a0*/  ISETP.LT.OR.EX P0, PT, R10, RZ, !P0, P1 ;  /* 0x000000ff0a00720c */ /* 0x000fda0004701710 */
.L_x_336:
[----:B------:R-:W-:Y:S05]  /*c5b0*/  BSYNC B1 ;  /* 0x0000000000017941 */ /* 0x000fea0003800000 */
.L_x_334:
[----:B------:R-:W-:Y:S02]  /*c5c0*/  FSEL R38, R38, R33, P0 ;  /* 0x0000002126267208 */ /* 0x000fe40000000000 */
[----:B------:R-:W-:Y:S02]  /*c5d0*/  SEL R9, R9, R40, P0 ;  /* 0x0000002809097207 */ /* 0x000fe40000000000 */
[----:B------:R-:W-:-:S07]  /*c5e0*/  SEL R10, R10, RZ, P0 ;  /* 0x000000ff0a0a7207 */ /* 0x000fce0000000000 */
.L_x_312:
[----:B------:R-:W-:Y:S05]  /*c5f0*/  BSYNC B0 ;  /* 0x0000000000007941 */ /* 0x000fea0003800000 */
.L_x_311:
[----:B------:R-:W-:Y:S01]  /*c600*/  FSETP.GTU.FTZ.AND P0, PT, |R37|, +INF , PT ;  /* 0x7f8000002500780b */ /* 0x000fe20003f1c200 */
[----:B------:R-:W-:-:S12]  /*c610*/  BSSY B0, `(.L_x_337) ;  /* 0x000000e000007945 */ /* 0x000fd80003800000 */
[----:B------:R-:W-:Y:S05]  /*c620*/  @P0 BRA `(.L_x_338) ;  /* 0x0000000000240947 */ /* 0x000fea0003800000 */
[C---:B------:R-:W-:Y:S02]  /*c630*/  FSETP.NEU.FTZ.AND P2, PT, R37.reuse, R21, PT ;  /* 0x000000152500720b */ /* 0x040fe40003f5d000 */
        /* <DEDUP_REMOVED lines=8> */
.L_x_338:
[----:B------:R-:W-:Y:S02]  /*c6c0*/  FSETP.GTU.FTZ.AND P0, PT, |R21|, +INF , PT ;  /* 0x7f8000001500780b */ /* 0x000fe40003f1c200 */
[----:B------:R-:W-:-:S04]  /*c6d0*/  ISETP.LT.U32.AND P1, PT, R36, R15, PT ;  /* 0x0000000f2400720c */ /* 0x000fc80003f21070 */
[----:B------:R-:W-:-:S13]  /*c6e0*/  ISETP.LT.OR.EX P0, PT, R35, R20, !P0, P1 ;  /* 0x000000142300720c */ /* 0x000fda0004701710 */
.L_x_339:
[----:B------:R-:W-:Y:S05]  /*c6f0*/  BSYNC B0 ;  /* 0x0000000000007941 */ /* 0x000fea0003800000 */
.L_x_337:
[----:B------:R-:W-:Y:S01]  /*c700*/  FSETP.GTU.FTZ.AND P1, PT, |R34|, +INF , PT ;  /* 0x7f8000002200780b */ /* 0x000fe20003f3c200 */
[----:B------:R-:W-:Y:S01]  /*c710*/  BSSY B0, `(.L_x_340) ;  /* 0x0000011000007945 */ /* 0x000fe20003800000 */
[----:B------:R-:W-:Y:S02]  /*c720*/  SEL R36, R36, R15, P0 ;  /* 0x0000000f24247207 */ /* 0x000fe40000000000 */
[----:B------:R-:W-:Y:S02]  /*c730*/  SEL R35, R35, R20, P0 ;  /* 0x0000001423237207 */ /* 0x000fe40000000000 */
[----:B------:R-:W-:-:S07]  /*c740*/  FSEL R18, R37, R21, P0 ;  /* 0x0000001525127208 */ /* 0x000fce0000000000 */
        /* <DEDUP_REMOVED lines=10> */
.L_x_341:
[----:B------:R-:W-:Y:S02]  /*c7f0*/  FSETP.GTU.FTZ.AND P0, PT, |R14|, +INF , PT ;  /* 0x7f8000000e00780b */ /* 0x000fe40003f1c200 */
[----:B------:R-:W-:-:S04]  /*c800*/  ISETP.LT.U32.AND P1, PT, R23, R12, PT ;  /* 0x0000000c1700720c */ /* 0x000fc80003f21070 */
[----:B------:R-:W-:-:S13]  /*c810*/  ISETP.LT.OR.EX P0, PT, R22, R13, !P0, P1 ;  /* 0x0000000d1600720c */ /* 0x000fda0004701710 */
.L_x_342:
[----:B------:R-:W-:Y:S05]  /*c820*/  BSYNC B0 ;  /* 0x0000000000007941 */ /* 0x000fea0003800000 */
.L_x_340:
[----:B------:R-:W-:Y:S01]  /*c830*/  FSETP.GTU.FTZ.AND P1, PT, |R18|, +INF , PT ;  /* 0x7f8000001200780b */ /* 0x000fe20003f3c200 */
[----:B------:R-:W-:Y:S01]  /*c840*/  BSSY B0, `(.L_x_343) ;  /* 0x0000011000007945 */ /* 0x000fe20003800000 */
[----:B------:R-:W-:Y:S02]  /*c850*/  SEL R20, R23, R12, P0 ;  /* 0x0000000c17147207 */ /* 0x000fe40000000000 */
[----:B------:R-:W-:Y:S02]  /*c860*/  SEL R13, R22, R13, P0 ;  /* 0x0000000d160d7207 */ /* 0x000fe40000000000 */
[----:B------:R-:W-:-:S07]  /*c870*/  FSEL R15, R34, R14, P0 ;  /* 0x0000000e220f7208 */ /* 0x000fce0000000000 */
        /* <DEDUP_REMOVED lines=10> */
.L_x_344:
[----:B------:R-:W-:Y:S02]  /*c920*/  FSETP.GTU.FTZ.AND P0, PT, |R11|, +INF , PT ;  /* 0x7f8000000b00780b */ /* 0x000fe40003f1c200 */
[----:B------:R-:W-:-:S04]  /*c930*/  ISETP.LT.U32.AND P1, PT, R36, R7, PT ;  /* 0x000000072400720c */ /* 0x000fc80003f21070 */
[----:B------:R-:W-:-:S13]  /*c940*/  ISETP.LT.OR.EX P0, PT, R35, R8, !P0, P1 ;  /* 0x000000082300720c */ /* 0x000fda0004701710 */
.L_x_345:
[----:B------:R-:W-:Y:S05]  /*c950*/  BSYNC B0 ;  /* 0x0000000000007941 */ /* 0x000fea0003800000 */
.L_x_343:
[----:B------:R-:W-:Y:S01]  /*c960*/  FSETP.GTU.FTZ.AND P1, PT, |R15|, +INF , PT ;  /* 0x7f8000000f00780b */ /* 0x000fe20003f3c200 */
[----:B------:R-:W-:Y:S01]  /*c970*/  BSSY B0, `(.L_x_346) ;  /* 0x0000011000007945 */ /* 0x000fe20003800000 */
[----:B------:R-:W-:Y:S02]  /*c980*/  SEL R36, R36, R7, P0 ;  /* 0x0000000724247207 */ /* 0x000fe40000000000 */
[----:B------:R-:W-:Y:S02]  /*c990*/  SEL R35, R35, R8, P0 ;  /* 0x0000000823237207 */ /* 0x000fe40000000000 */
[----:B------:R-:W-:-:S07]  /*c9a0*/  FSEL R18, R18, R11, P0 ;  /* 0x0000000b12127208 */ /* 0x000fce0000000000 */
        /* <DEDUP_REMOVED lines=10> */
.L_x_347:
[----:B------:R-:W-:Y:S02]  /*ca50*/  FSETP.GTU.FTZ.AND P0, PT, |R6|, +INF , PT ;  /* 0x7f8000000600780b */ /* 0x000fe40003f1c200 */
[----:B------:R-:W-:-:S04]  /*ca60*/  ISETP.LT.U32.AND P1, PT, R20, R3, PT ;  /* 0x000000031400720c */ /* 0x000fc80003f21070 */
[----:B------:R-:W-:-:S13]  /*ca70*/  ISETP.LT.OR.EX P0, PT, R13, R0, !P0, P1 ;  /* 0x000000000d00720c */ /* 0x000fda0004701710 */
.L_x_348:
[----:B------:R-:W-:Y:S05]  /*ca80*/  BSYNC B0 ;  /* 0x0000000000007941 */ /* 0x000fea0003800000 */
.L_x_346:
        /* <DEDUP_REMOVED lines=15> */
.L_x_350:
[----:B------:R-:W-:Y:S02]  /*cb80*/  FSETP.GTU.FTZ.AND P0, PT, |R41|, +INF , PT ;  /* 0x7f8000002900780b */ /* 0x000fe40003f1c200 */
[----:B------:R-:W-:-:S04]  /*cb90*/  ISETP.LT.U32.AND P1, PT, R36, R5, PT ;  /* 0x000000052400720c */ /* 0x000fc80003f21070 */
[----:B------:R-:W-:-:S13]  /*cba0*/  ISETP.LT.OR.EX P0, PT, R35, R4, !P0, P1 ;  /* 0x000000042300720c */ /* 0x000fda0004701710 */
.L_x_351:
[----:B------:R-:W-:Y:S05]  /*cbb0*/  BSYNC B0 ;  /* 0x0000000000007941 */ /* 0x000fea0003800000 */
.L_x_349:
        /* <DEDUP_REMOVED lines=15> */
.L_x_353:
[----:B------:R-:W-:Y:S02]  /*ccb0*/  FSETP.GTU.FTZ.AND P0, PT, |R38|, +INF , PT ;  /* 0x7f8000002600780b */ /* 0x000fe40003f1c200 */
[----:B------:R-:W-:-:S04]  /*ccc0*/  ISETP.LT.U32.AND P1, PT, R8, R9, PT ;  /* 0x000000090800720c */ /* 0x000fc80003f21070 */
[----:B------:R-:W-:-:S13]  /*ccd0*/  ISETP.LT.OR.EX P0, PT, R11, R10, !P0, P1 ;  /* 0x0000000a0b00720c */ /* 0x000fda0004701710 */
.L_x_354:
[----:B------:R-:W-:Y:S05]  /*cce0*/  BSYNC B0 ;  /* 0x0000000000007941 */ /* 0x000fea0003800000 */
.L_x_352:
[----:B------:R-:W-:Y:S02]  /*ccf0*/  SEL R8, R8, R9, P0 ;  /* 0x0000000908087207 */ /* 0x000fe40000000000 */
[----:B------:R-:W-:Y:S02]  /*cd00*/  SEL R11, R11, R10, P0 ;  /* 0x0000000a0b0b7207 */ /* 0x000fe40000000000 */
[----:B------:R-:W-:Y:S01]  /*cd10*/  FSEL R9, R15, R38, P0 ;  /* 0x000000260f097208 */ /* 0x000fe20000000000 */
[----:B------:R-:W-:Y:S06]  /*cd20*/  BRA `(.L_x_241) ;  /* 0x0000004000647947 */ /* 0x000fec0003800000 */
.L_x_276:
        /* <DEDUP_REMOVED lines=20> */
[----:B------:R-:W-:Y:S01]  /*ce70*/  IMAD.MOV.U32 R35, RZ, RZ, R6 ;  /* 0x000000ffff237224 */ /* 0x000fe200078e0006 */
[----:B------:R-:W-:Y:S06]  /*ce80*/  @P0 BRA `(.L_x_356) ;  /* 0x0000000c000c0947 */ /* 0x000fec0003800000 */
[----:B------:R-:W0:Y:S01]  /*ce90*/  LDC R40, c[0x0][0x234] ;  /* 0x00008d00ff287b82 */ /* 0x000e220000000800 */
        /* <DEDUP_REMOVED lines=12> */
[----:B------:R-:W-:Y:S02]  /*cf60*/  IMAD.MOV.U32 R34, RZ, RZ, R20 ;  /* 0x000000ffff227224 */ /* 0x000fe400078e0014 */
[--C-:B------:R-:W-:Y:S02]  /*cf70*/  IMAD.MOV.U32 R8, RZ, RZ, R6.reuse ;  /* 0x000000ffff087224 */ /* 0x100fe400078e0006 */
[--C-:B------:R-:W-:Y:S02]  /*cf80*/  IMAD.MOV.U32 R13, RZ, RZ, R6.reuse ;  /* 0x000000ffff0d7224 */ /* 0x100fe400078e0006 */
[--C-:B------:R-:W-:Y:S02]  /*cf90*/  IMAD.MOV.U32 R28, RZ, RZ, R6.reuse ;  /* 0x000000ffff1c7224 */ /* 0x100fe400078e0006 */
[--C-:B------:R-:W-:Y:S02]  /*cfa0*/  IMAD.MOV.U32 R31, RZ, RZ, R6.reuse ;  /* 0x000000ffff1f7224 */ /* 0x100fe400078e0006 */
[----:B------:R-:W-:-:S02]  /*cfb0*/  IMAD.MOV.U32 R32, RZ, RZ, R6 ;  /* 0x000000ffff207224 */ /* 0x000fc400078e0006 */
[----:B------:R-:W-:-:S07]  /*cfc0*/  IMAD.MOV.U32 R35, RZ, RZ, R6 ;  /* 0x000000ffff237224 */ /* 0x000fce00078e0006 */
.L_x_378:
[----:B------:R-:W-:-:S05]  /*cfd0*/  IMAD R20, R38, R39, RZ ;  /* 0x0000002726147224 */ /* 0x000fca00078e02ff */
[----:B------:R-:W-:-:S05]  /*cfe0*/  SHF.R.U32.HI R21, RZ, 0x1, R20 ;  /* 0x00000001ff157819 */ /* 0x000fca0000011614 */
[----:B------:R-:W-:-:S06]  /*cff0*/  IMAD.WIDE.U32 R20, R21, 0x8, R18 ;  /* 0x0000000815147825 */ /* 0x000fcc00078e0012 */
[----:B------:R-:W2:Y:S01]  /*d000*/  LDG.E.64 R20, desc[UR60][R20.64] ;  /* 0x0000003c14147981 */ /* 0x000ea2000c1e1b00 */
[----:B0-----:R-:W-:-:S04]  /*d010*/  IMAD.IADD R43, R39, 0x1, R40 ;  /* 0x00000001272b7824 */ /* 0x001fc800078e0228 */
[--C-:B------:R-:W-:Y:S02]  /*d020*/  IMAD.IADD R45, R43, 0x1, R40.reuse ;  /* 0x000000012b2d7824 */ /* 0x100fe400078e0228 */
[C---:B------:R-:W-:Y:S02]  /*d030*/  IMAD R22, R38.reuse, R43, RZ ;  /* 0x0000002b26167224 */ /* 0x040fe400078e02ff */
[----:B------:R-:W-:Y:S02]  /*d040*/  IMAD.IADD R37, R45, 0x1, R40 ;  /* 0x000000012d257824 */ /* 0x000fe400078e0228 */
[C---:B------:R-:W-:Y:S01]  /*d050*/  IMAD R24, R38.reuse, R45, RZ ;  /* 0x0000002d26187224 */ /* 0x040fe200078e02ff */
[----:B------:R-:W-:Y:S01]  /*d060*/  SHF.R.U32.HI R23, RZ, 0x1, R22 ;  /* 0x00000001ff177819 */ /* 0x000fe20000011616 */
[----:B------:R-:W-:-:S03]  /*d070*/  IMAD R25, R38, R37, RZ ;  /* 0x0000002526197224 */ /* 0x000fc600078e02ff */
[----:B------:R-:W-:Y:S01]  /*d080*/  SHF.R.U32.HI R27, RZ, 0x1, R24 ;  /* 0x00000001ff1b7819 */ /* 0x000fe20000011618 */
[----:B------:R-:W-:Y:S01]  /*d090*/  IMAD.WIDE.U32 R22, R23, 0x8, R18 ;  /* 0x0000000817167825 */ /* 0x000fe200078e0012 */
[----:B------:R-:W-:-:S03]  /*d0a0*/  SHF.R.U32.HI R25, RZ, 0x1, R25 ;  /* 0x00000001ff197819 */ /* 0x000fc60000011619 */
[--C-:B------:R-:W-:Y:S02]  /*d0b0*/  IMAD.WIDE.U32 R26, R27, 0x8, R18.reuse ;  /* 0x000000081b1a7825 */ /* 0x100fe400078e0012 */
[----:B------:R-:W5:Y:S02]  /*d0c0*/  LDG.E.64 R22, desc[UR60][R22.64] ;  /* 0x0000003c16167981 */ /* 0x000f64000c1e1b00 */
[----:B------:R-:W-:Y:S02]  /*d0d0*/  IMAD.WIDE.U32 R24, R25, 0x8, R18 ;  /* 0x0000000819187825 */ /* 0x000fe400078e0012 */
[----:B------:R-:W5:Y:S04]  /*d0e0*/  LDG.E.64 R26, desc[UR60][R26.64] ;  /* 0x0000003c1a1a7981 */ /* 0x000f68000c1e1b00 */
[----:B------:R-:W5:Y:S01]  /*d0f0*/  LDG.E.64 R24, desc[UR60][R24.64] ;  /* 0x0000003c18187981 */ /* 0x000f62000c1e1b00 */
[----:B------:R-:W-:-:S02]  /*d100*/  FSETP.GTU.FTZ.AND P2, PT, |R35|, +INF , PT ;  /* 0x7f8000002300780b */ /* 0x000fc40003f5c200 */
[----:B------:R-:W-:Y:S01]  /*d110*/  PLOP3.LUT P0, PT, PT, PT, PT, 0x80, 0x0 ;  /* 0x000000000000781c */ /* 0x000fe20003f0f070 */
[----:B------:R-:W-:Y:S10]  /*d120*/  BSSY B1, `(.L_x_357) ;  /* 0x000001e000017945 */ /* 0x000ff40003800000 */
[----:B------:R-:W-:-:S02]  /*d130*/  @P2 ISETP.LT.U32.AND P4, PT, R36, R39, PT ;  /* 0x000000272400220c */ /* 0x000fc40003f81070 */
[----:B--2---:R-:W-:-:S04]  /*d140*/  @!P2 FSETP.NEU.FTZ.AND P1, PT, R35, R20, PT ;  /* 0x000000142300a20b */ /* 0x004fc80003f3d000 */
[----:B------:R-:W-:Y:S02]  /*d150*/  @!P2 PLOP3.LUT P0, PT, P1, PT, PT, 0x80, 0x0 ;  /* 0x000000000000a81c */ /* 0x000fe40000f0f070 */
[----:B------:R-:W-:Y:S02]  /*d160*/  @!P2 ISETP.GE.U32.AND P1, PT, R36, R39, PT ;  /* 0x000000272400a20c */ /* 0x000fe40003f26070 */
[----:B------:R-:W-:Y:S02]  /*d170*/  @!P2 FSETP.GT.FTZ.AND P3, PT, R35, R20, PT ;  /* 0x000000142300a20b */ /* 0x000fe40003f74000 */
[----:B------:R-:W-:Y:S02]  /*d180*/  @!P2 ISETP.GE.AND.EX P1, PT, R34, RZ, PT, P1 ;  /* 0x000000ff2200a20c */ /* 0x000fe40003f26310 */
[----:B------:R-:W-:-:S05]  /*d190*/  @!P2 SEL R42, RZ, 0xffffffff, !P3 ;  /* 0xffffffffff2aa807 */ /* 0x000fca0005800000 */
[----:B------:R-:W-:Y:S02]  /*d1a0*/  @!P0 SEL R42, RZ, 0xffffffff, P1 ;  /* 0xffffffffff2a8807 */ /* 0x000fe40000800000 */
[----:B------:R-:W-:Y:S02]  /*d1b0*/  FSETP.GTU.FTZ.AND P1, PT, |R32|, +INF , PT ;  /* 0x7f8000002000780b */ /* 0x000fe40003f3c200 */
[----:B------:R-:W-:Y:S02]  /*d1c0*/  @!P2 LOP3.LUT R42, R42, 0x1, RZ, 0xc0, !PT ;  /* 0x000000012a2aa812 */ /* 0x000fe400078ec0ff */
[----:B------:R-:W-:Y:S02]  /*d1d0*/  @P2 FSETP.GTU.FTZ.AND P3, PT, |R20|, +INF , PT ;  /* 0x7f8000001400280b */ /* 0x000fe40003f7c200 */
[----:B------:R-:W-:Y:S02]  /*d1e0*/  @!P2 ISETP.EQ.U32.AND P0, PT, R42, 0x1, PT ;  /* 0x000000012a00a80c */ /* 0x000fe40003f02070 */
[----:B------:R-:W-:-:S04]  /*d1f0*/  @P2 ISETP.LT.OR.EX P0, PT, R34, RZ, !P3, P4 ;  /* 0x000000ff2200220c */ /* 0x000fc80005f01740 */
[----:B------:R-:W-:Y:S02]  /*d200*/  FSEL R35, R35, R20, P0 ;  /* 0x0000001423237208 */ /* 0x000fe40000000000 */
[----:B------:R-:W-:Y:S02]  /*d210*/  SEL R36, R36, R39, P0 ;  /* 0x0000002724247207 */ /* 0x000fe40000000000 */
[----:B------:R-:W-:Y:S01]  /*d220*/  SEL R34, R34, RZ, P0 ;  /* 0x000000ff22227207 */ /* 0x000fe20000000000 */
[----:B------:R-:W-:Y:S06]  /*d230*/  @P1 BRA `(.L_x_358) ;  /* 0x0000000000241947 */ /* 0x000fec0003800000 */
        /* <DEDUP_REMOVED lines=9> */
.L_x_358:
[----:B------:R-:W-:Y:S02]  /*d2d0*/  FSETP.GTU.FTZ.AND P0, PT, |R21|, +INF , PT ;  /* 0x7f8000001500780b */ /* 0x000fe40003f1c200 */
[----:B------:R-:W-:-:S04]  /*d2e0*/  ISETP.LT.U32.AND P1, PT, R30, R39, PT ;  /* 0x000000271e00720c */ /* 0x000fc80003f21070 */
[----:B------:R-:W-:-:S13]  /*d2f0*/  ISETP.LT.OR.EX P0, PT, R33, RZ, !P0, P1 ;  /* 0x000000ff2100720c */ /* 0x000fda0004701710 */
.L_x_359:
[----:B------:R-:W-:Y:S05]  /*d300*/  BSYNC B1 ;  /* 0x0000000000017941 */ /* 0x000fea0003800000 */
.L_x_357:
[----:B------:R-:W-:Y:S01]  /*d310*/  FSETP.GTU.FTZ.AND P1, PT, |R31|, +INF , PT ;  /* 0x7f8000001f00780b */ /* 0x000fe20003f3c200 */
[----:B------:R-:W-:Y:S01]  /*d320*/  BSSY B1, `(.L_x_360) ;  /* 0x0000011000017945 */ /* 0x000fe20003800000 */
[----:B------:R-:W-:Y:S02]  /*d330*/  SEL R30, R30, R39, P0 ;  /* 0x000000271e1e7207 */ /* 0x000fe40000000000 */
[----:B------:R-:W-:Y:S02]  /*d340*/  FSEL R32, R32, R21, P0 ;  /* 0x0000001520207208 */ /* 0x000fe40000000000 */
[----:B------:R-:W-:-:S07]  /*d350*/  SEL R33, R33, RZ, P0 ;  /* 0x000000ff21217207 */ /* 0x000fce0000000000 */
        /* <DEDUP_REMOVED lines=10> */
.L_x_361:
[----:B-----5:R-:W-:Y:S02]  /*d400*/  FSETP.GTU.FTZ.AND P0, PT, |R22|, +INF , PT ;  /* 0x7f8000001600780b */ /* 0x020fe40003f1c200 */
[----:B------:R-:W-:-:S04]  /*d410*/  ISETP.LT.U32.AND P1, PT, R15, R43, PT ;  /* 0x0000002b0f00720c */ /* 0x000fc80003f21070 */
[----:B------:R-:W-:-:S13]  /*d420*/  ISETP.LT.OR.EX P0, PT, R29, RZ, !P0, P1 ;  /* 0x000000ff1d00720c */ /* 0x000fda0004701710 */
.L_x_362:
[----:B------:R-:W-:Y:S05]  /*d430*/  BSYNC B1 ;  /* 0x0000000000017941 */ /* 0x000fea0003800000 */
.L_x_360:
        /* <DEDUP_REMOVED lines=15> */
.L_x_364:
[----:B------:R-:W-:Y:S02]  /*d530*/  FSETP.GTU.FTZ.AND P0, PT, |R23|, +INF , PT ;  /* 0x7f8000001700780b */ /* 0x000fe40003f1c200 */
[----:B------:R-:W-:-:S04]  /*d540*/  ISETP.LT.U32.AND P1, PT, R12, R43, PT ;  /* 0x0000002b0c00720c */ /* 0x000fc80003f21070 */
[----:B------:R-:W-:-:S13]  /*d550*/  ISETP.LT.OR.EX P0, PT, R14, RZ, !P0, P1 ;  /* 0x000000ff0e00720c */ /* 0x000fda0004701710 */
.L_x_365:
[----:B------:R-:W-:Y:S05]  /*d560*/  BSYNC B1 ;  /* 0x0000000000017941 */ /* 0x000fea0003800000 */
.L_x_363:
        /* <DEDUP_REMOVED lines=15> */
.L_x_367:
[----:B------:R-:W-:Y:S02]  /*d660*/  FSETP.GTU.FTZ.AND P0, PT, |R26|, +INF , PT ;  /* 0x7f8000001a00780b */ /* 0x000fe40003f1c200 */
[----:B------:R-:W-:-:S04]  /*d670*/  ISETP.LT.U32.AND P1, PT, R7, R45, PT ;  /* 0x0000002d0700720c */ /* 0x000fc80003f21070 */
[----:B------:R-:W-:-:S13]  /*d680*/  ISETP.LT.OR.EX P0, PT, R9, RZ, !P0, P1 ;  /* 0x000000ff0900720c */ /* 0x000fda0004701710 */
.L_x_368:
[----:B------:R-:W-:Y:S05]  /*d690*/  BSYNC B1 ;  /* 0x0000000000017941 */ /* 0x000fea0003800000 */
.L_x_366:
        /* <DEDUP_REMOVED lines=15> */
.L_x_370:
[----:B------:R-:W-:Y:S02]  /*d790*/  FSETP.GTU.FTZ.AND P0, PT, |R27|, +INF , PT ;  /* 0x7f8000001b00780b */ /* 0x000fe40003f1c200 */
[----:B------:R-:W-:-:S04]  /*d7a0*/  ISETP.LT.U32.AND P1, PT, R0, R45, PT ;  /* 0x0000002d0000720c */ /* 0x000fc80003f21070 */
[----:B------:R-:W-:-:S13]  /*d7b0*/  ISETP.LT.OR.EX P0, PT, R3, RZ, !P0, P1 ;  /* 0x000000ff0300720c */ /* 0x000fda0004701710 */
.L_x_371:
[----:B------:R-:W-:Y:S05]  /*d7c0*/  BSYNC B1 ;  /* 0x0000000000017941 */ /* 0x000fea0003800000 */
.L_x_369:
        /* <DEDUP_REMOVED lines=15> */
.L_x_373:
[----:B------:R-:W-:Y:S02]  /*d8c0*/  FSETP.GTU.FTZ.AND P0, PT, |R24|, +INF , PT ;  /* 0x7f8000001800780b */ /* 0x000fe40003f1c200 */
[----:B------:R-:W-:-:S04]  /*d8d0*/  ISETP.LT.U32.AND P1, PT, R5, R37, PT ;  /* 0x000000250500720c */ /* 0x000fc80003f21070 */
[----:B------:R-:W-:-:S13]  /*d8e0*/  ISETP.LT.OR.EX P0, PT, R4, RZ, !P0, P1 ;  /* 0x000000ff0400720c */ /* 0x000fda0004701710 */
.L_x_374:
[----:B------:R-:W-:Y:S05]  /*d8f0*/  BSYNC B1 ;  /* 0x0000000000017941 */ /* 0x000fea0003800000 */
.L_x_372:
        /* <DEDUP_REMOVED lines=15> */
.L_x_376:
[----:B------:R-:W-:Y:S02]  /*d9f0*/  FSETP.GTU.FTZ.AND P0, PT, |R25|, +INF , PT ;  /* 0x7f8000001900780b */ /* 0x000fe40003f1c200 */
[----:B------:R-:W-:-:S04]  /*da00*/  ISETP.LT.U32.AND P1, PT, R10, R37, PT ;  /* 0x000000250a00720c */ /* 0x000fc80003f21070 */
[----:B------:R-:W-:-:S13]  /*da10*/  ISETP.LT.OR.EX P0, PT, R11, RZ, !P0, P1 ;  /* 0x000000ff0b00720c */ /* 0x000fda0004701710 */
.L_x_377:
[----:B------:R-:W-:Y:S05]  /*da20*/  BSYNC B1 ;  /* 0x0000000000017941 */ /* 0x000fea0003800000 */
.L_x_375:
        /* <DEDUP_REMOVED lines=9> */
.L_x_356:
[----:B------:R-:W-:Y:S05]  /*dac0*/  BSYNC B0 ;  /* 0x0000000000007941 */ /* 0x000fea0003800000 */
.L_x_355:
[----:B------:R-:W-:Y:S01]  /*dad0*/  ISETP.GE.U32.AND P1, PT, R39, R42, PT ;  /* 0x0000002a2700720c */ /* 0x000fe20003f26070 */
[----:B------:R-:W-:-:S12]  /*dae0*/  BSSY B0, `(.L_x_379) ;  /* 0x000001a000007945 */ /* 0x000fd80003800000 */
[----:B------:R-:W-:Y:S05]  /*daf0*/  @P1 BRA `(.L_x_380) ;  /* 0x0000000000601947 */ /* 0x000fea0003800000 */
[----:B------:R-:W-:-:S05]  /*db00*/  IMAD R20, R38, R39, RZ ;  /* 0x0000002726147224 */ /* 0x000fca00078e02ff */
[----:B------:R-:W-:-:S05]  /*db10*/  SHF.R.U32.HI R21, RZ, 0x1, R20 ;  /* 0x00000001ff157819 */ /* 0x000fca0000011614 */
[----:B------:R-:W-:-:S06]  /*db20*/  IMAD.WIDE.U32 R20, R21, 0x8, R18 ;  /* 0x0000000815147825 */ /* 0x000fcc00078e0012 */
[----:B------:R-:W5:Y:S01]  /*db30*/  LDG.E.64 R20, desc[UR60][R20.64] ;  /* 0x0000003c14147981 */ /* 0x000f62000c1e1b00 */
[----:B------:R-:W-:-:S05]  /*db40*/  IMAD.IADD R37, R39, 0x1, R40 ;  /* 0x0000000127257824 */ /* 0x000fca00078e0228 */
[----:B------:R-:W-:-:S13]  /*db50*/  ISETP.GE.U32.AND P0, PT, R37, R42, PT ;  /* 0x0000002a2500720c */ /* 0x000fda0003f06070 */
        /* <DEDUP_REMOVED lines=8> */
[----:B------:R-:W-:Y:S02]  /*dbe0*/  IMAD.IADD R27, R37, 0x1, R40 ;  /* 0x00000001251b7824 */ /* 0x000fe400078e0228 */
[----:B------:R-:W-:-:S03]  /*dbf0*/  IMAD R26, R38, R37, RZ ;  /* 0x00000025261a7224 */ /* 0x000fc600078e02ff */
[----:B------:R-:W-:-:S13]  /*dc00*/  ISETP.GE.U32.AND P0, PT, R27, R42, PT ;  /* 0x0000002a1b00720c */ /* 0x000fda0003f06070 */
[----:B------:R-:W-:Y:S01]  /*dc10*/  @!P0 IMAD R38, R38, R27, RZ ;  /* 0x0000001b26268224 */ /* 0x000fe200078e02ff */
[----:B------:R-:W-:-:S04]  /*dc20*/  SHF.R.U32.HI R27, RZ, 0x1, R26 ;  /* 0x00000001ff1b7819 */ /* 0x000fc8000001161a */
[----:B------:R-:W-:Y:S01]  /*dc30*/  @!P0 SHF.R.U32.HI R37, RZ, 0x1, R38 ;  /* 0x00000001ff258819 */ /* 0x000fe20000011626 */
[----:B------:R-:W-:-:S04]  /*dc40*/  IMAD.WIDE.U32 R26, R27, 0x8, R18 ;  /* 0x000000081b1a7825 */ /* 0x000fc800078e0012 */
[----:B------:R-:W-:Y:S02]  /*dc50*/  @!P0 IMAD.WIDE.U32 R18, R37, 0x8, R18 ;  /* 0x0000000825128825 */ /* 0x000fe400078e0012 */
[----:B------:R-:W5:Y:S04]  /*dc60*/  LDG.E.64 R26, desc[UR60][R26.64] ;  /* 0x0000003c1a1a7981 */ /* 0x000f68000c1e1b00 */
[----:B------:R0:W5:Y:S02]  /*dc70*/  @!P0 LDG.E.64 R24, desc[UR60][R18.64] ;  /* 0x0000003c12188981 */ /* 0x000164000c1e1b00 */
.L_x_380:
[----:B------:R-:W-:Y:S05]  /*dc80*/  BSYNC B0 ;  /* 0x0000000000007941 */ /* 0x000fea0003800000 */
.L_x_379:
        /* <DEDUP_REMOVED lines=14> */
.L_x_384:
[----:B-----5:R-:W-:Y:S02]  /*dd70*/  FSETP.GTU.FTZ.AND P0, PT, |R20|, +INF , PT ;  /* 0x7f8000001400780b */ /* 0x020fe40003f1c200 */
[----:B------:R-:W-:-:S04]  /*dd80*/  ISETP.LT.U32.AND P1, PT, R36, R39, PT ;  /* 0x000000272400720c */ /* 0x000fc80003f21070 */
[----:B------:R-:W-:-:S13]  /*dd90*/  ISETP.LT.OR.EX P0, PT, R34, RZ, !P0, P1 ;  /* 0x000000ff2200720c */ /* 0x000fda0004701710 */
.L_x_385:
[----:B------:R-:W-:Y:S05]  /*dda0*/  BSYNC B1 ;  /* 0x0000000000017941 */ /* 0x000fea0003800000 */
.L_x_383:
        /* <DEDUP_REMOVED lines=15> */
.L_x_387:
[----:B------:R-:W-:Y:S02]  /*dea0*/  FSETP.GTU.FTZ.AND P0, PT, |R21|, +INF , PT ;  /* 0x7f8000001500780b */ /* 0x000fe40003f1c200 */
[----:B------:R-:W-:-:S04]  /*deb0*/  ISETP.LT.U32.AND P1, PT, R30, R39, PT ;  /* 0x000000271e00720c */ /* 0x000fc80003f21070 */
[----:B------:R-:W-:-:S13]  /*dec0*/  ISETP.LT.OR.EX P0, PT, R33, RZ, !P0, P1 ;  /* 0x000000ff2100720c */ /* 0x000fda0004701710 */
.L_x_388:
[----:B------:R-:W-:Y:S05]  /*ded0*/  BSYNC B1 ;  /* 0x0000000000017941 */ /* 0x000fea0003800000 */
.L_x_386:
        /* <DEDUP_REMOVED lines=18> */
.L_x_390:
[----:B------:R-:W-:Y:S02]  /*e000*/  FSETP.GTU.FTZ.AND P0, PT, |R22|, +INF , PT ;  /* 0x7f8000001600780b */ /* 0x000fe40003f1c200 */
[----:B------:R-:W-:-:S04]  /*e010*/  ISETP.LT.U32.AND P1, PT, R15, R37, PT ;  /* 0x000000250f00720c */ /* 0x000fc80003f21070 */
[----:B------:R-:W-:-:S13]  /*e020*/  ISETP.LT.OR.EX P0, PT, R29, RZ, !P0, P1 ;  /* 0x000000ff1d00720c */ /* 0x000fda0004701710 */
.L_x_391:
[----:B------:R-:W-:Y:S05]  /*e030*/  BSYNC B1 ;  /* 0x0000000000017941 */ /* 0x000fea0003800000 */
.L_x_389:
        /* <DEDUP_REMOVED lines=15> */
.L_x_393:
[----:B------:R-:W-:Y:S02]  /*e130*/  FSETP.GTU.FTZ.AND P0, PT, |R23|, +INF , PT ;  /* 0x7f8000001700780b */ /* 0x000fe40003f1c200 */
[----:B------:R-:W-:-:S04]  /*e140*/  ISETP.LT.U32.AND P1, PT, R12, R37, PT ;  /* 0x000000250c00720c */ /* 0x000fc80003f21070 */
[----:B------:R-:W-:-:S13]  /*e150*/  ISETP.LT.OR.EX P0, PT, R14, RZ, !P0, P1 ;  /* 0x000000ff0e00720c */ /* 0x000fda0004701710 */
.L_x_394:
[----:B------:R-:W-:Y:S05]  /*e160*/  BSYNC B1 ;  /* 0x0000000000017941 */ /* 0x000fea0003800000 */
.L_x_392:
        /* <DEDUP_REMOVED lines=18> */
.L_x_396:
[----:B------:R-:W-:Y:S02]  /*e290*/  FSETP.GTU.FTZ.AND P0, PT, |R26|, +INF , PT ;  /* 0x7f8000001a00780b */ /* 0x000fe40003f1c200 */
[----:B------:R-:W-:-:S04]  /*e2a0*/  ISETP.LT.U32.AND P1, PT, R7, R19, PT ;  /* 0x000000130700720c */ /* 0x000fc80003f21070 */
[----:B------:R-:W-:-:S13]  /*e2b0*/  ISETP.LT.OR.EX P0, PT, R9, RZ, !P0, P1 ;  /* 0x000000ff0900720c */ /* 0x000fda0004701710 */
.L_x_397:
[----:B------:R-:W-:Y:S05]  /*e2c0*/  BSYNC B1 ;  /* 0x0000000000017941 */ /* 0x000fea0003800000 */
.L_x_395:
        /* <DEDUP_REMOVED lines=15> */
.L_x_399:
[----:B------:R-:W-:Y:S02]  /*e3c0*/  FSETP.GTU.FTZ.AND P0, PT, |R27|, +INF , PT ;  /* 0x7f8000001b00780b */ /* 0x000fe40003f1c200 */
[----:B------:R-:W-:-:S04]  /*e3d0*/  ISETP.LT.U32.AND P1, PT, R0, R19, PT ;  /* 0x000000130000720c */ /* 0x000fc80003f21070 */
[----:B------:R-:W-:-:S13]  /*e3e0*/  ISETP.LT.OR.EX P0, PT, R3, RZ, !P0, P1 ;  /* 0x000000ff0300720c */ /* 0x000fda0004701710 */
.L_x_400:
[----:B------:R-:W-:Y:S05]  /*e3f0*/  BSYNC B1 ;  /* 0x0000000000017941 */ /* 0x000fea0003800000 */
.L_x_398:
        /* <DEDUP_REMOVED lines=18> */
.L_x_402:
[----:B------:R-:W-:Y:S02]  /*e520*/  FSETP.GTU.FTZ.AND P0, PT, |R24|, +INF , PT ;  /* 0x7f8000001800780b */ /* 0x000fe40003f1c200 */
[----:B------:R-:W-:-:S04]  /*e530*/  ISETP.LT.U32.AND P1, PT, R5, R21, PT ;  /* 0x000000150500720c */ /* 0x000fc80003f21070 */
[----:B------:R-:W-:-:S13]  /*e540*/  ISETP.LT.OR.EX P0, PT, R4, RZ, !P0, P1 ;  /* 0x000000ff0400720c */ /* 0x000fda0004701710 */
.L_x_403:
[----:B------:R-:W-:Y:S05]  /*e550*/  BSYNC B1 ;  /* 0x0000000000017941 */ /* 0x000fea0003800000 */
.L_x_401:
        /* <DEDUP_REMOVED lines=15> */
.L_x_405:
[----:B------:R-:W-:Y:S02]  /*e650*/  FSETP.GTU.FTZ.AND P0, PT, |R25|, +INF , PT ;  /* 0x7f8000001900780b */ /* 0x000fe40003f1c200 */
[----:B------:R-:W-:-:S04]  /*e660*/  ISETP.LT.U32.AND P1, PT, R10, R21, PT ;  /* 0x000000150a00720c */ /* 0x000fc80003f21070 */
[----:B------:R-:W-:-:S13]  /*e670*/  ISETP.LT.OR.EX P0, PT, R11, RZ, !P0, P1 ;  /* 0x000000ff0b00720c */ /* 0x000fda0004701710 */
.L_x_406:
[----:B------:R-:W-:Y:S05]  /*e680*/  BSYNC B1 ;  /* 0x0000000000017941 */ /* 0x000fea0003800000 */
.L_x_404:
[----:B------:R-:W-:Y:S02]  /*e690*/  FSEL R6, R6, R25, P0 ;  /* 0x0000001906067208 */ /* 0x000fe40000000000 */
[----:B------:R-:W-:Y:S02]  /*e6a0*/  SEL R10, R10, R21, P0 ;  /* 0x000000150a0a7207 */ /* 0x000fe40000000000 */
[----:B------:R-:W-:-:S07]  /*e6b0*/  SEL R11, R11, RZ, P0 ;  /* 0x000000ff0b0b7207 */ /* 0x000fce0000000000 */
.L_x_382:
[----:B------:R-:W-:Y:S05]  /*e6c0*/  BSYNC B0 ;  /* 0x0000000000007941 */ /* 0x000fea0003800000 */
.L_x_381:
[----:B------:R-:W-:Y:S01]  /*e6d0*/  FSETP.GTU.FTZ.AND P0, PT, |R35|, +INF , PT ;  /* 0x7f8000002300780b */ /* 0x000fe20003f1c200 */
[----:B------:R-:W-:-:S12]  /*e6e0*/  BSSY B0, `(.L_x_407) ;  /* 0x000000e000007945 */ /* 0x000fd80003800000 */
[----:B------:R-:W-:Y:S05]  /*e6f0*/  @P0 BRA `(.L_x_408) ;  /* 0x0000000000240947 */ /* 0x000fea0003800000 */
[C---:B------:R-:W-:Y:S02]  /*e700*/  FSETP.NEU.FTZ.AND P2, PT, R35.reuse, R31, PT ;  /* 0x0000001f2300720b */ /* 0x040fe40003f5d000 */
[----:B------:R-:W-:Y:S02]  /*e710*/  ISETP.GE.U32.AND P0, PT, R36, R15, PT ;  /* 0x0000000f2400720c */ /* 0x000fe40003f06070 */
[----:B------:R-:W-:Y:S02]  /*e720*/  FSETP.GT.FTZ.AND P1, PT, R35, R31, PT ;  /* 0x0000001f2300720b */ /* 0x000fe40003f34000 */
[----:B------:R-:W-:Y:S02]  /*e730*/  ISETP.GE.AND.EX P0, PT, R34, R29, PT, P0 ;  /* 0x0000001d2200720c */ /* 0x000fe40003f06300 */
[----:B0-----:R-:W-:-:S05]  /*e740*/  SEL R18, RZ, 0xffffffff, !P1 ;  /* 0xffffffffff127807 */ /* 0x001fca0004800000 */
[----:B------:R-:W-:-:S04]  /*e750*/  @!P2 SEL R18, RZ, 0xffffffff, P0 ;  /* 0xffffffffff12a807 */ /* 0x000fc80000000000 */
[----:B------:R-:W-:-:S04]  /*e760*/  LOP3.LUT R18, R18, 0x1, RZ, 0xc0, !PT ;  /* 0x0000000112127812 */ /* 0x000fc800078ec0ff */
[----:B------:R-:W-:Y:S01]  /*e770*/  ISETP.EQ.U32.AND P0, PT, R18, 0x1, PT ;  /* 0x000000011200780c */ /* 0x000fe20003f02070 */
[----:B------:R-:W-:-:S12]  /*e780*/  BRA `(.L_x_409) ;  /* 0x00000000000c7947 */ /* 0x000fd80003800000 */
.L_x_408:
[----:B------:R-:W-:Y:S02]  /*e790*/  FSETP.GTU.FTZ.AND P0, PT, |R31|, +INF , PT ;  /* 0x7f8000001f00780b */ /* 0x000fe40003f1c200 */
[----:B------:R-:W-:-:S04]  /*e7a0*/  ISETP.LT.U32.AND P1, PT, R36, R15, PT ;  /* 0x0000000f2400720c */ /* 0x000fc80003f21070 */
[----:B------:R-:W-:-:S13]  /*e7b0*/  ISETP.LT.OR.EX P0, PT, R34, R29, !P0, P1 ;  /* 0x0000001d2200720c */ /* 0x000fda0004701710 */
.L_x_409:
[----:B------:R-:W-:Y:S05]  /*e7c0*/  BSYNC B0 ;  /* 0x0000000000007941 */ /* 0x000fea0003800000 */
.L_x_407:
[----:B------:R-:W-:Y:S01]  /*e7d0*/  FSETP.GTU.FTZ.AND P1, PT, |R32|, +INF , PT ;  /* 0x7f8000002000780b */ /* 0x000fe20003f3c200 */
[----:B------:R-:W-:Y:S01]  /*e7e0*/  BSSY B0, `(.L_x_410) ;  /* 0x0000011000007945 */ /* 0x000fe20003800000 */
[----:B------:R-:W-:Y:S02]  /*e7f0*/  SEL R36, R36, R15, P0 ;  /* 0x0000000f24247207 */ /* 0x000fe40000000000 */
[----:B------:R-:W-:Y:S02]  /*e800*/  SEL R34, R34, R29, P0 ;  /* 0x0000001d22227207 */ /* 0x000fe40000000000 */
[----:B0-----:R-:W-:-:S07]  /*e810*/  FSEL R18, R35, R31, P0 ;  /* 0x0000001f23127208 */ /* 0x001fce0000000000 */
        /* <DEDUP_REMOVED lines=10> */
.L_x_411:
[----:B------:R-:W-:Y:S02]  /*e8c0*/  FSETP.GTU.FTZ.AND P0, PT, |R28|, +INF , PT ;  /* 0x7f8000001c00780b */ /* 0x000fe40003f1c200 */
[----:B------:R-:W-:-:S04]  /*e8d0*/  ISETP.LT.U32.AND P1, PT, R30, R12, PT ;  /* 0x0000000c1e00720c */ /* 0x000fc80003f21070 */
[----:B------:R-:W-:-:S13]  /*e8e0*/  ISETP.LT.OR.EX P0, PT, R33, R14, !P0, P1 ;  /* 0x0000000e2100720c */ /* 0x000fda0004701710 */
.L_x_412:
[----:B------:R-:W-:Y:S05]  /*e8f0*/  BSYNC B0 ;  /* 0x0000000000007941 */ /* 0x000fea0003800000 */
.L_x_410:
        /* <DEDUP_REMOVED lines=15> */
.L_x_414:
[----:B------:R-:W-:Y:S02]  /*e9f0*/  FSETP.GTU.FTZ.AND P0, PT, |R13|, +INF , PT ;  /* 0x7f8000000d00780b */ /* 0x000fe40003f1c200 */
[----:B------:R-:W-:-:S04]  /*ea00*/  ISETP.LT.U32.AND P1, PT, R36, R7, PT ;  /* 0x000000072400720c */ /* 0x000fc80003f21070 */
[----:B------:R-:W-:-:S13]  /*ea10*/  ISETP.LT.OR.EX P0, PT, R34, R9, !P0, P1 ;  /* 0x000000092200720c */ /* 0x000fda0004701710 */
.L_x_415:
[----:B------:R-:W-:Y:S05]  /*ea20*/  BSYNC B0 ;  /* 0x0000000000007941 */ /* 0x000fea0003800000 */
.L_x_413:
        /* <DEDUP_REMOVED lines=15> */
.L_x_417:
[----:B------:R-:W-:Y:S02]  /*eb20*/  FSETP.GTU.FTZ.AND P0, PT, |R8|, +INF , PT ;  /* 0x7f8000000800780b */ /* 0x000fe40003f1c200 */
[----:B------:R-:W-:-:S04]  /*eb30*/  ISETP.LT.U32.AND P1, PT, R15, R0, PT ;  /* 0x000000000f00720c */ /* 0x000fc80003f21070 */
[----:B------:R-:W-:-:S13]  /*eb40*/  ISETP.LT.OR.EX P0, PT, R14, R3, !P0, P1 ;  /* 0x000000030e00720c */ /* 0x000fda0004701710 */
.L_x_418:
[----:B------:R-:W-:Y:S05]  /*eb50*/  BSYNC B0 ;  /* 0x0000000000007941 */ /* 0x000fea0003800000 */
.L_x_416:
        /* <DEDUP_REMOVED lines=15> */
.L_x_420:
[----:B------:R-:W-:Y:S02]  /*ec50*/  FSETP.GTU.FTZ.AND P0, PT, |R41|, +INF , PT ;  /* 0x7f8000002900780b */ /* 0x000fe40003f1c200 */
[----:B------:R-:W-:-:S04]  /*ec60*/  ISETP.LT.U32.AND P1, PT, R36, R5, PT ;  /* 0x000000052400720c */ /* 0x000fc80003f21070 */
[----:B------:R-:W-:-:S13]  /*ec70*/  ISETP.LT.OR.EX P0, PT, R9, R4, !P0, P1 ;  /* 0x000000040900720c */ /* 0x000fda0004701710 */
.L_x_421:
[----:B------:R-:W-:Y:S05]  /*ec80*/  BSYNC B0 ;  /* 0x0000000000007941 */ /* 0x000fea0003800000 */
.L_x_419:
        /* <DEDUP_REMOVED lines=15> */
.L_x_423:
[----:B------:R-:W-:Y:S02]  /*ed80*/  FSETP.GTU.FTZ.AND P0, PT, |R6|, +INF , PT ;  /* 0x7f8000000600780b */ /* 0x000fe40003f1c200 */
[----:B------:R-:W-:-:S04]  /*ed90*/  ISETP.LT.U32.AND P1, PT, R15, R10, PT ;  /* 0x0000000a0f00720c */ /* 0x000fc80003f21070 */
[----:B------:R-:W-:-:S13]  /*eda0*/  ISETP.LT.OR.EX P0, PT, R14, R11, !P0, P1 ;  /* 0x0000000b0e00720c */ /* 0x000fda0004701710 */
.L_x_424:
[----:B------:R-:W-:Y:S05]  /*edb0*/  BSYNC B0 ;  /* 0x0000000000007941 */ /* 0x000fea0003800000 */
.L_x_422:
[----:B------:R-:W-:Y:S02]  /*edc0*/  SEL R8, R15, R10, P0 ;  /* 0x0000000a0f087207 */ /* 0x000fe40000000000 */
[----:B------:R-:W-:Y:S02]  /*edd0*/  SEL R11, R14, R11, P0 ;  /* 0x0000000b0e0b7207 */ /* 0x000fe40000000000 */
[----:B------:R-:W-:Y:S01]  /*ede0*/  FSEL R9, R19, R6, P0 ;  /* 0x0000000613097208 */ /* 0x000fe20000000000 */
[----:B------:R-:W-:Y:S06]  /*edf0*/  BRA `(.L_x_241) ;  /* 0x0000002000307947 */ /* 0x000fec0003800000 */
.L_x_275:
[----:B------:R-:W-:Y:S01]  /*ee00*/  ULDC UR4, c[0x0][0x234] ;  /* 0x00008d0000047ab9 */ /* 0x000fe20000000800 */
[----:B------:R-:W0:Y:S01]  /*ee10*/  LDC R4, c[0x0][0x218] ;  /* 0x00008600ff047b82 */ /* 0x000e220000000800 */
[----:B------:R-:W-:Y:S01]  /*ee20*/  IMAD.U32 R0, RZ, RZ, UR4 ;  /* 0x00000004ff007e24 */ /* 0x000fe2000f8e00ff */
[----:B------:R-:W-:Y:S03]  /*ee30*/  BSSY B0, `(.L_x_425) ;  /* 0x00000da000007945 */ /* 0x000fe60003800000 */
[----:B------:R-:W-:-:S03]  /*ee40*/  IMAD R3, R0, 0x3, R39 ;  /* 0x0000000300037824 */ /* 0x000fc600078e0227 */
[----:B------:R-:W1:Y:S02]  /*ee50*/  LDC R12, c[0x0][0x220] ;  /* 0x00008800ff0c7b82 */ /* 0x000e640000000800 */
[----:B------:R-:W-:Y:S01]  /*ee60*/  ISETP.GE.U32.AND P0, PT, R3, R42, PT ;  /* 0x0000002a0300720c */ /* 0x000fe20003f06070 */
[----:B------:R-:W-:-:S05]  /*ee70*/  IMAD.MOV.U32 R3, RZ, RZ, R39 ;  /* 0x000000ffff037224 */ /* 0x000fca00078e0027 */
[----:B------:R-:W2:Y:S01]  /*ee80*/  LDC R31, c[0x0][0x224] ;  /* 0x00008900ff1f7b82 */ /* 0x000ea20000000800 */
[--C-:B0-----:R-:W-:Y:S02]  /*ee90*/  IMAD.MOV.U32 R5, RZ, RZ, R4.reuse ;  /* 0x000000ffff057224 */ /* 0x101fe400078e0004 */
[--C-:B------:R-:W-:Y:S02]  /*eea0*/  IMAD.MOV.U32 R6, RZ, RZ, R4.reuse ;  /* 0x000000ffff067224 */ /* 0x100fe400078e0004 */
[--C-:B------:R-:W-:Y:S02]  /*eeb0*/  IMAD.MOV.U32 R7, RZ, RZ, R4.reuse ;  /* 0x000000ffff077224 */ /* 0x100fe400078e0004 */
[--C-:B------:R-:W-:Y:S02]  /*eec0*/  IMAD.MOV.U32 R8, RZ, RZ, R4.reuse ;  /* 0x000000ffff087224 */ /* 0x100fe400078e0004 */
[--C-:B------:R-:W-:Y:S02]  /*eed0*/  IMAD.MOV.U32 R9, RZ, RZ, R4.reuse ;  /* 0x000000ffff097224 */ /* 0x100fe400078e0004 */
[----:B------:R-:W-:-:S02]  /*eee0*/  IMAD.MOV.U32 R10, RZ, RZ, R4 ;  /* 0x000000ffff0a7224 */ /* 0x000fc400078e0004 */
[----:B------:R-:W-:Y:S02]  /*eef0*/  IMAD.MOV.U32 R39, RZ, RZ, R4 ;  /* 0x000000ffff277224 */ /* 0x000fe400078e0004 */
[--C-:B-1----:R-:W-:Y:S02]  /*ef00*/  IMAD.MOV.U32 R11, RZ, RZ, R12.reuse ;  /* 0x000000ffff0b7224 */ /* 0x102fe400078e000c */
[--C-:B------:R-:W-:Y:S02]  /*ef10*/  IMAD.MOV.U32 R13, RZ, RZ, R12.reuse ;  /* 0x000000ffff0d7224 */ /* 0x100fe400078e000c */
[--C-:B------:R-:W-:Y:S02]  /*ef20*/  IMAD.MOV.U32 R14, RZ, RZ, R12.reuse ;  /* 0x000000ffff0e7224 */ /* 0x100fe400078e000c */
[--C-:B------:R-:W-:Y:S02]  /*ef30*/  IMAD.MOV.U32 R15, RZ, RZ, R12.reuse ;  /* 0x000000ffff0f7224 */ /* 0x100fe400078e000c */
[----:B------:R-:W-:-:S02]  /*ef40*/  IMAD.MOV.U32 R20, RZ, RZ, R12 ;  /* 0x000000ffff147224 */ /* 0x000fc400078e000c */
[--C-:B------:R-:W-:Y:S02]  /*ef50*/  IMAD.MOV.U32 R21, RZ, RZ, R12.reuse ;  /* 0x000000ffff157224 */ /* 0x100fe400078e000c */
[----:B------:R-:W-:Y:S02]  /*ef60*/  IMAD.MOV.U32 R30, RZ, RZ, R12 ;  /* 0x000000ffff1e7224 */ /* 0x000fe400078e000c */
[--C-:B--2---:R-:W-:Y:S02]  /*ef70*/  IMAD.MOV.U32 R32, RZ, RZ, R31.reuse ;  /* 0x000000ffff207224 */ /* 0x104fe400078e001f */
[--C-:B------:R-:W-:Y:S02]  /*ef80*/  IMAD.MOV.U32 R33, RZ, RZ, R31.reuse ;  /* 0x000000ffff217224 */ /* 0x100fe400078e001f */
[--C-:B------:R-:W-:Y:S02]  /*ef90*/  IMAD.MOV.U32 R34, RZ, RZ, R31.reuse ;  /* 0x000000ffff227224 */ /* 0x100fe400078e001f */
[----:B------:R-:W-:-:S02]  /*efa0*/  IMAD.MOV.U32 R35, RZ, RZ, R31 ;  /* 0x000000ffff237224 */ /* 0x000fc400078e001f */
[--C-:B------:R-:W-:Y:S02]  /*efb0*/  IMAD.MOV.U32 R36, RZ, RZ, R31.reuse ;  /* 0x000000ffff247224 */ /* 0x100fe400078e001f */
[--C-:B------:R-:W-:Y:S02]  /*efc0*/  IMAD.MOV.U32 R38, RZ, RZ, R31.reuse ;  /* 0x000000ffff267224 */ /* 0x100fe400078e001f */
        /* <DEDUP_REMOVED lines=21> */
.L_x_448:
[----:B------:R-:W-:-:S05]  /*f120*/  SHF.R.U32.HI R23, RZ, 0x1, R3 ;  /* 0x00000001ff177819 */ /* 0x000fca0000011603 */
[----:B------:R-:W-:-:S06]  /*f130*/  IMAD.WIDE.U32 R22, R23, 0x8, R18 ;  /* 0x0000000817167825 */ /* 0x000fcc00078e0012 */
[----:B------:R-:W2:Y:S01]  /*f140*/  LDG.E.64 R22, desc[UR60][R22.64] ;  /* 0x0000003c16167981 */ /* 0x000ea2000c1e1b00 */
[----:B0-----:R-:W-:-:S04]  /*f150*/  IMAD.IADD R41, R3, 0x1, R0 ;  /* 0x0000000103297824 */ /* 0x001fc800078e0200 */
[----:B------:R-:W-:Y:S01]  /*f160*/  IMAD.IADD R43, R41, 0x1, R0 ;  /* 0x00000001292b7824 */ /* 0x000fe200078e0200 */
[----:B------:R-:W-:-:S03]  /*f170*/  SHF.R.U32.HI R25, RZ, 0x1, R41 ;  /* 0x00000001ff197819 */ /* 0x000fc60000011629 */
[----:B------:R-:W-:Y:S01]  /*f180*/  IMAD.IADD R40, R43, 0x1, R0 ;  /* 0x000000012b287824 */ /* 0x000fe200078e0200 */
[----:B------:R-:W-:Y:S01]  /*f190*/  SHF.R.U32.HI R29, RZ, 0x1, R43 ;  /* 0x00000001ff1d7819 */ /* 0x000fe2000001162b */
[----:B------:R-:W-:-:S03]  /*f1a0*/  IMAD.WIDE.U32 R24, R25, 0x8, R18 ;  /* 0x0000000819187825 */ /* 0x000fc600078e0012 */
[----:B------:R-:W-:Y:S01]  /*f1b0*/  SHF.R.U32.HI R27, RZ, 0x1, R40 ;  /* 0x00000001ff1b7819 */ /* 0x000fe20000011628 */
        /* <DEDUP_REMOVED lines=34> */
.L_x_428:
[----:B------:R-:W-:Y:S02]  /*f3e0*/  FSETP.GTU.FTZ.AND P0, PT, |R23|, +INF , PT ;  /* 0x7f8000001700780b */ /* 0x000fe40003f1c200 */
[----:B------:R-:W-:-:S04]  /*f3f0*/  ISETP.LT.U32.AND P1, PT, R30, R3, PT ;  /* 0x000000031e00720c */ /* 0x000fc80003f21070 */
[----:B------:R-:W-:-:S13]  /*f400*/  ISETP.LT.OR.EX P0, PT, R37, RZ, !P0, P1 ;  /* 0x000000ff2500720c */ /* 0x000fda0004701710 */
.L_x_429:
[----:B------:R-:W-:Y:S05]  /*f410*/  BSYNC B1 ;  /* 0x0000000000017941 */ /* 0x000fea0003800000 */
.L_x_427:
        /* <DEDUP_REMOVED lines=15> */
.L_x_431:
[----:B-----5:R-:W-:Y:S02]  /*f510*/  FSETP.GTU.FTZ.AND P0, PT, |R24|, +INF , PT ;  /* 0x7f8000001800780b */ /* 0x020fe40003f1c200 */
[----:B------:R-:W-:-:S04]  /*f520*/  ISETP.LT.U32.AND P1, PT, R21, R41, PT ;  /* 0x000000291500720c */ /* 0x000fc80003f21070 */
[----:B------:R-:W-:-:S13]  /*f530*/  ISETP.LT.OR.EX P0, PT, R38, RZ, !P0, P1 ;  /* 0x000000ff2600720c */ /* 0x000fda0004701710 */
.L_x_432:
[----:B------:R-:W-:Y:S05]  /*f540*/  BSYNC B1 ;  /* 0x0000000000017941 */ /* 0x000fea0003800000 */
.L_x_430:
        /* <DEDUP_REMOVED lines=15> */
.L_x_434:
[----:B------:R-:W-:Y:S02]  /*f640*/  FSETP.GTU.FTZ.AND P0, PT, |R25|, +INF , PT ;  /* 0x7f8000001900780b */ /* 0x000fe40003f1c200 */
[----:B------:R-:W-:-:S04]  /*f650*/  ISETP.LT.U32.AND P1, PT, R20, R41, PT ;  /* 0x000000291400720c */ /* 0x000fc80003f21070 */
[----:B------:R-:W-:-:S13]  /*f660*/  ISETP.LT.OR.EX P0, PT, R36, RZ, !P0, P1 ;  /* 0x000000ff2400720c */ /* 0x000fda0004701710 */
.L_x_435:
[----:B------:R-:W-:Y:S05]  /*f670*/  BSYNC B1 ;  /* 0x0000000000017941 */ /* 0x000fea0003800000 */
.L_x_433:
[----:B------:R-:W-:Y:S01]  /*f680*/  FSETP.GTU.FTZ.AND P1, PT, |R7|, +INF , PT ;  /* 0x7f8000000700780b */ /* 0x000fe20003f3c200 */
[----:B------:R-:W-:Y:S01]  /*f690*/  BSSY B1, `(.L_x_436) ;  /* 0x0000011000017945 */ /* 0x000fe20003800000 */
[----:B------:R-:W-:Y:S02]  /*f6a0*/  SEL R20, R20, R41, P0 ;  /* 0x0000002914147207 */ /* 0x000fe40000000000 */
        /* <DEDUP_REMOVED lines=12> */
.L_x_437:
[----:B------:R-:W-:Y:S02]  /*f770*/  FSETP.GTU.FTZ.AND P0, PT, |R28|, +INF , PT ;  /* 0x7f8000001c00780b */ /* 0x000fe40003f1c200 */
[----:B------:R-:W-:-:S04]  /*f780*/  ISETP.LT.U32.AND P1, PT, R14, R43, PT ;  /* 0x0000002b0e00720c */ /* 0x000fc80003f21070 */
[----:B------:R-:W-:-:S13]  /*f790*/  ISETP.LT.OR.EX P0, PT, R34, RZ, !P0, P1 ;  /* 0x000000ff2200720c */ /* 0x000fda0004701710 */
.L_x_438:
[----:B------:R-:W-:Y:S05]  /*f7a0*/  BSYNC B1 ;  /* 0x0000000000017941 */ /* 0x000fea0003800000 */
.L_x_436:
        /* <DEDUP_REMOVED lines=15> */
.L_x_440:
[----:B------:R-:W-:Y:S02]  /*f8a0*/  FSETP.GTU.FTZ.AND P0, PT, |R29|, +INF , PT ;  /* 0x7f8000001d00780b */ /* 0x000fe40003f1c200 */
[----:B------:R-:W-:-:S04]  /*f8b0*/  ISETP.LT.U32.AND P1, PT, R13, R43, PT ;  /* 0x0000002b0d00720c */ /* 0x000fc80003f21070 */
[----:B------:R-:W-:-:S13]  /*f8c0*/  ISETP.LT.OR.EX P0, PT, R33, RZ, !P0, P1 ;  /* 0x000000ff2100720c */ /* 0x000fda0004701710 */
.L_x_441:
[----:B------:R-:W-:Y:S05]  /*f8d0*/  BSYNC B1 ;  /* 0x0000000000017941 */ /* 0x000fea0003800000 */
.L_x_439:
        /* <DEDUP_REMOVED lines=15> */
.L_x_443:
[----:B------:R-:W-:Y:S02]  /*f9d0*/  FSETP.GTU.FTZ.AND P0, PT, |R26|, +INF , PT ;  /* 0x7f8000001a00780b */ /* 0x000fe40003f1c200 */
[----:B------:R-:W-:-:S04]  /*f9e0*/  ISETP.LT.U32.AND P1, PT, R11, R40, PT ;  /* 0x000000280b00720c */ /* 0x000fc80003f21070 */
[----:B------:R-:W-:-:S13]  /*f9f0*/  ISETP.LT.OR.EX P0, PT, R32, RZ, !P0, P1 ;  /* 0x000000ff2000720c */ /* 0x000fda0004701710 */
.L_x_444:
[----:B------:R-:W-:Y:S05]  /*fa00*/  BSYNC B1 ;  /* 0x0000000000017941 */ /* 0x000fea0003800000 */
.L_x_442:
        /* <DEDUP_REMOVED lines=15> */
.L_x_446:
[----:B------:R-:W-:Y:S02]  /*fb00*/  FSETP.GTU.FTZ.AND P0, PT, |R27|, +INF , PT ;  /* 0x7f8000001b00780b */ /* 0x000fe40003f1c200 */
[----:B------:R-:W-:-:S04]  /*fb10*/  ISETP.LT.U32.AND P1, PT, R15, R40, PT ;  /* 0x000000280f00720c */ /* 0x000fc80003f21070 */
[----:B------:R-:W-:-:S13]  /*fb20*/  ISETP.LT.OR.EX P0, PT, R35, RZ, !P0, P1 ;  /* 0x000000ff2300720c */ /* 0x000fda0004701710 */
.L_x_447:
[----:B------:R-:W-:Y:S05]  /*fb30*/  BSYNC B1 ;  /* 0x0000000000017941 */ /* 0x000fea0003800000 */
.L_x_445:
        /* <DEDUP_REMOVED lines=9> */
.L_x_426:
[----:B------:R-:W-:Y:S05]  /*fbd0*/  BSYNC B0 ;  /* 0x0000000000007941 */ /* 0x000fea0003800000 */
.L_x_425:
[----:B------:R-:W-:Y:S01]  /*fbe0*/  ISETP.GE.U32.AND P1, PT, R3, R42, PT ;  /* 0x0000002a0300720c */ /* 0x000fe20003f26070 */
[----:B------:R-:W-:-:S12]  /*fbf0*/  BSSY B0, `(.L_x_449) ;  /* 0x0000016000007945 */ /* 0x000fd80003800000 */
[----:B------:R-:W-:Y:S05]  /*fc00*/  @P1 BRA `(.L_x_450) ;  /* 0x0000000000501947 */ /* 0x000fea0003800000 */
[----:B------:R-:W-:-:S05]  /*fc10*/  SHF.R.U32.HI R23, RZ, 0x1, R3 ;  /* 0x00000001ff177819 */ /* 0x000fca0000011603 */
[----:B------:R-:W-:-:S06]  /*fc20*/  IMAD.WIDE.U32 R22, R23, 0x8, R18 ;  /* 0x0000000817167825 */ /* 0x000fcc00078e0012 */
[----:B------:R-:W5:Y:S01]  /*fc30*/  LDG.E.64 R22, desc[UR60][R22.64] ;  /* 0x0000003c16167981 */ /* 0x000f62000c1e1b00 */
[----:B------:R-:W-:-:S05]  /*fc40*/  IMAD.IADD R41, R3, 0x1, R0 ;  /* 0x0000000103297824 */ /* 0x000fca00078e0200 */
[----:B------:R-:W-:-:S13]  /*fc50*/  ISETP.GE.U32.AND P0, PT, R41, R42, PT ;  /* 0x0000002a2900720c */ /* 0x000fda0003f06070 */
[----:B------:R-:W-:Y:S05]  /*fc60*/  @P0 BRA `(.L_x_450) ;  /* 0x0000000000380947 */ /* 0x000fea0003800000 */
[----:B------:R-:W-:-:S05]  /*fc70*/  SHF.R.U32.HI R25, RZ, 0x1, R41 ;  /* 0x00000001ff197819 */ /* 0x000fca0000011629 */
[----:B------:R-:W-:-:S06]  /*fc80*/  IMAD.WIDE.U32 R24, R25, 0x8, R18 ;  /* 0x0000000819187825 */ /* 0x000fcc00078e0012 */
[----:B------:R-:W5:Y:S01]  /*fc90*/  LDG.E.64 R24, desc[UR60][R24.64] ;  /* 0x0000003c18187981 */ /* 0x000f62000c1e1b00 */
[----:B------:R-:W-:-:S05]  /*fca0*/  IMAD.IADD R41, R41, 0x1, R0 ;  /* 0x0000000129297824 */ /* 0x000fca00078e0200 */
[----:B------:R-:W-:-:S13]  /*fcb0*/  ISETP.GE.U32.AND P0, PT, R41, R42, PT ;  /* 0x0000002a2900720c */ /* 0x000fda0003f06070 */
[----:B------:R-:W-:Y:S05]  /*fcc0*/  @P0 BRA `(.L_x_450) ;  /* 0x0000000000200947 */ /* 0x000fea0003800000 */
[----:B------:R-:W-:Y:S01]  /*fcd0*/  IMAD.IADD R43, R41, 0x1, R0 ;  /* 0x00000001292b7824 */ /* 0x000fe200078e0200 */
[----:B------:R-:W-:-:S04]  /*fce0*/  SHF.R.U32.HI R29, RZ, 0x1, R41 ;  /* 0x00000001ff1d7819 */ /* 0x000fc80000011629 */
[----:B------:R-:W-:Y:S01]  /*fcf0*/  ISETP.GE.U32.AND P0, PT, R43, R42, PT ;  /* 0x0000002a2b00720c */ /* 0x000fe20003f06070 */
[----:B------:R-:W-:-:S06]  /*fd00*/  IMAD.WIDE.U32 R28, R29, 0x8, R18 ;  /* 0x000000081d1c7825 */ /* 0x000fcc00078e0012 */
[----:B------:R-:W5:Y:S06]  /*fd10*/  LDG.E.64 R28, desc[UR60][R28.64] ;  /* 0x0000003c1c1c7981 */ /* 0x000f6c000c1e1b00 */
[----:B------:R-:W-:-:S05]  /*fd20*/  @!P0 SHF.R.U32.HI R41, RZ, 0x1, R43 ;  /* 0x00000001ff298819 */ /* 0x000fca000001162b */
[----:B------:R-:W-:-:S05]  /*fd30*/  @!P0 IMAD.WIDE.U32 R18, R41, 0x8, R18 ;  /* 0x0000000829128825 */ /* 0x000fca00078e0012 */
[----:B------:R0:W5:Y:S02]  /*fd40*/  @!P0 LDG.E.64 R26, desc[UR60][R18.64] ;  /* 0x0000003c121a8981 */ /* 0x000164000c1e1b00 */
.L_x_450:
[----:B------:R-:W-:Y:S05]  /*fd50*/  BSYNC B0 ;  /* 0x0000000000007941 */ /* 0x000fea0003800000 */
.L_x_449:
        /* <DEDUP_REMOVED lines=14> */
.L_x_454:
[----:B-----5:R-:W-:Y:S02]  /*fe40*/  FSETP.GTU.FTZ.AND P0, PT, |R22|, +INF , PT ;  /* 0x7f8000001600780b */ /* 0x020fe40003f1c200 */
[----:B------:R-:W-:-:S04]  /*fe50*/  ISETP.LT.U32.AND P1, PT, R12, R3, PT ;  /* 0x000000030c00720c */ /* 0x000fc80003f21070 */
[----:B------:R-:W-:-:S13]  /*fe60*/  ISETP.LT.OR.EX P0, PT, R31, RZ, !P0, P1 ;  /* 0x000000ff1f00720c */ /* 0x000fda0004701710 */
.L_x_455:
[----:B------:R-:W-:Y:S05]  /*fe70*/  BSYNC B1 ;  /* 0x0000000000017941 */ /* 0x000fea0003800000 */
.L_x_453:
        /* <DEDUP_REMOVED lines=15> */
.L_x_457:
[----:B------:R-:W-:Y:S02]  /*ff70*/  FSETP.GTU.FTZ.AND P0, PT, |R23|, +INF , PT ;  /* 0x7f8000001700780b */ /* 0x000fe40003f1c200 */
[----:B------:R-:W-:-:S04]  /*ff80*/  ISETP.LT.U32.AND P1, PT, R30, R3, PT ;  /* 0x000000031e00720c */ /* 0x000fc80003f21070 */
[----:B------:R-:W-:-:S13]  /*ff90*/  ISETP.LT.OR.EX P0, PT, R37, RZ, !P0, P1 ;  /* 0x000000ff2500720c */ /* 0x000fda0004701710 */
.L_x_458:
[----:B------:R-:W-:Y:S05]  /*ffa0*/  BSYNC B1 ;  /* 0x0000000000017941 */ /* 0x000fea0003800000 */
.L_x_456:
        /* <DEDUP_REMOVED lines=18> */
.L_x_460:
[----:B------:R-:W-:Y:S02]  /*100d0*/  FSETP.GTU.FTZ.AND P0, PT, |R24|, +INF , PT ;  /* 0x7f8000001800780b */ /* 0x000fe40003f1c200 */
[----:B------:R-:W-:-:S04]  /*100e0*/  ISETP.LT.U32.AND P1, PT, R21, R41, PT ;  /* 0x000000291500720c */ /* 0x000fc80003f21070 */
[----:B------:R-:W-:-:S13]  /*100f0*/  ISETP.LT.OR.EX P0, PT, R38, RZ, !P0, P1 ;  /* 0x000000ff2600720c */ /* 0x000fda0004701710 */
.L_x_461:
[----:B------:R-:W-:Y:S05]  /*10100*/  BSYNC B1 ;  /* 0x0000000000017941 */ /* 0x000fea0003800000 */
.L_x_459:
        /* <DEDUP_REMOVED lines=15> */
.L_x_463:
[----:B------:R-:W-:Y:S02]  /*10200*/  FSETP.GTU.FTZ.AND P0, PT, |R25|, +INF , PT ;  /* 0x7f8000001900780b */ /* 0x000fe40003f1c200 */
[----:B------:R-:W-:-:S04]  /*10210*/  ISETP.LT.U32.AND P1, PT, R20, R41, PT ;  /* 0x000000291400720c */ /* 0x000fc80003f21070 */
[----:B------:R-:W-:-:S13]  /*10220*/  ISETP.LT.OR.EX P0, PT, R36, RZ, !P0, P1 ;  /* 0x000000ff2400720c */ /* 0x000fda0004701710 */
.L_x_464:
[----:B------:R-:W-:Y:S05]  /*10230*/  BSYNC B1 ;  /* 0x0000000000017941 */ /* 0x000fea0003800000 */
.L_x_462:
        /* <DEDUP_REMOVED lines=18> */
.L_x_466:
[----:B------:R-:W-:Y:S02]  /*10360*/  FSETP.GTU.FTZ.AND P0, PT, |R28|, +INF , PT ;  /* 0x7f8000001c00780b */ /* 0x000fe40003f1c200 */
[----:B------:R-:W-:-:S04]  /*10370*/  ISETP.LT.U32.AND P1, PT, R14, R19, PT ;  /* 0x000000130e00720c */ /* 0x000fc80003f21070 */
[----:B------:R-:W-:-:S13]  /*10380*/  ISETP.LT.OR.EX P0, PT, R34, RZ, !P0, P1 ;  /* 0x000000ff2200720c */ /* 0x000fda0004701710 */
.L_x_467:
[----:B------:R-:W-:Y:S05]  /*10390*/  BSYNC B1 ;  /* 0x0000000000017941 */ /* 0x000fea0003800000 */
.L_x_465:
        /* <DEDUP_REMOVED lines=15> */
.L_x_469:
[----:B------:R-:W-:Y:S02]  /*10490*/  FSETP.GTU.FTZ.AND P0, PT, |R29|, +INF , PT ;  /* 0x7f8000001d00780b */ /* 0x000fe40003f1c200 */
[----:B------:R-:W-:-:S04]  /*104a0*/  ISETP.LT.U32.AND P1, PT, R13, R19, PT ;  /* 0x000000130d00720c */ /* 0x000fc80003f21070 */
[----:B------:R-:W-:-:S13]  /*104b0*/  ISETP.LT.OR.EX P0, PT, R33, RZ, !P0, P1 ;  /* 0x000000ff2100720c */ /* 0x000fda0004701710 */
.L_x_470:
[----:B------:R-:W-:Y:S05]  /*104c0*/  BSYNC B1 ;  /* 0x0000000000017941 */ /* 0x000fea0003800000 */
.L_x_468:
        /* <DEDUP_REMOVED lines=18> */
.L_x_472:
[----:B------:R-:W-:Y:S02]  /*105f0*/  FSETP.GTU.FTZ.AND P0, PT, |R26|, +INF , PT ;  /* 0x7f8000001a00780b */ /* 0x000fe40003f1c200 */
[----:B------:R-:W-:-:S04]  /*10600*/  ISETP.LT.U32.AND P1, PT, R11, R18, PT ;  /* 0x000000120b00720c */ /* 0x000fc80003f21070 */
[----:B------:R-:W-:-:S13]  /*10610*/  ISETP.LT.OR.EX P0, PT, R32, RZ, !P0, P1 ;  /* 0x000000ff2000720c */ /* 0x000fda0004701710 */
.L_x_473:
[----:B------:R-:W-:Y:S05]  /*10620*/  BSYNC B1 ;  /* 0x0000000000017941 */ /* 0x000fea0003800000 */
.L_x_471:
        /* <DEDUP_REMOVED lines=15> */
.L_x_475:
[----:B------:R-:W-:Y:S02]  /*10720*/  FSETP.GTU.FTZ.AND P0, PT, |R27|, +INF , PT ;  /* 0x7f8000001b00780b */ /* 0x000fe40003f1c200 */
[----:B------:R-:W-:-:S04]  /*10730*/  ISETP.LT.U32.AND P1, PT, R15, R18, PT ;  /* 0x000000120f00720c */ /* 0x000fc80003f21070 */
[----:B------:R-:W-:-:S13]  /*10740*/  ISETP.LT.OR.EX P0, PT, R35, RZ, !P0, P1 ;  /* 0x000000ff2300720c */ /* 0x000fda0004701710 */
.L_x_476:
[----:B------:R-:W-:Y:S05]  /*10750*/  BSYNC B1 ;  /* 0x0000000000017941 */ /* 0x000fea0003800000 */
.L_x_474:
[----:B------:R-:W-:Y:S02]  /*10760*/  FSEL R4, R4, R27, P0 ;  /* 0x0000001b04047208 */ /* 0x000fe40000000000 */
[----:B------:R-:W-:Y:S02]  /*10770*/  SEL R15, R15, R18, P0 ;  /* 0x000000120f0f7207 */ /* 0x000fe40000000000 */
[----:B------:R-:W-:-:S07]  /*10780*/  SEL R35, R35, RZ, P0 ;  /* 0x000000ff23237207 */ /* 0x000fce0000000000 */
.L_x_452:
[----:B------:R-:W-:Y:S05]  /*10790*/  BSYNC B0 ;  /* 0x0000000000007941 */ /* 0x000fea0003800000 */
.L_x_451:
        /* <DEDUP_REMOVED lines=12> */
.L_x_478:
[----:B------:R-:W-:Y:S02]  /*10860*/  FSETP.GTU.FTZ.AND P0, PT, |R9|, +INF , PT ;  /* 0x7f8000000900780b */ /* 0x000fe40003f1c200 */
[----:B------:R-:W-:-:S04]  /*10870*/  ISETP.LT.U32.AND P1, PT, R12, R21, PT ;  /* 0x000000150c00720c */ /* 0x000fc80003f21070 */
[----:B------:R-:W-:-:S13]  /*10880*/  ISETP.LT.OR.EX P0, PT, R31, R38, !P0, P1 ;  /* 0x000000261f00720c */ /* 0x000fda0004701710 */
.L_x_479:
[----:B------:R-:W-:Y:S05]  /*10890*/  BSYNC B0 ;  /* 0x0000000000007941 */ /* 0x000fea0003800000 */
.L_x_477:
        /* <DEDUP_REMOVED lines=15> */
.L_x_481:
[----:B------:R-:W-:Y:S02]  /*10990*/  FSETP.GTU.FTZ.AND P0, PT, |R8|, +INF , PT ;  /* 0x7f8000000800780b */ /* 0x000fe40003f1c200 */
[----:B------:R-:W-:-:S04]  /*109a0*/  ISETP.LT.U32.AND P1, PT, R30, R20, PT ;  /* 0x000000141e00720c */ /* 0x000fc80003f21070 */
[----:B------:R-:W-:-:S13]  /*109b0*/  ISETP.LT.OR.EX P0, PT, R37, R36, !P0, P1 ;  /* 0x000000242500720c */ /* 0x000fda0004701710 */
.L_x_482:
[----:B------:R-:W-:Y:S05]  /*109c0*/  BSYNC B0 ;  /* 0x0000000000007941 */ /* 0x000fea0003800000 */
.L_x_480:
        /* <DEDUP_REMOVED lines=15> */
.L_x_484:
[----:B------:R-:W-:Y:S02]  /*10ac0*/  FSETP.GTU.FTZ.AND P0, PT, |R7|, +INF , PT ;  /* 0x7f8000000700780b */ /* 0x000fe40003f1c200 */
[----:B------:R-:W-:-:S04]  /*10ad0*/  ISETP.LT.U32.AND P1, PT, R21, R14, PT ;  /* 0x0000000e1500720c */ /* 0x000fc80003f21070 */
[----:B------:R-:W-:-:S13]  /*10ae0*/  ISETP.LT.OR.EX P0, PT, R31, R34, !P0, P1 ;  /* 0x000000221f00720c */ /* 0x000fda0004701710 */
.L_x_485:
[----:B------:R-:W-:Y:S05]  /*10af0*/  BSYNC B0 ;  /* 0x0000000000007941 */ /* 0x000fea0003800000 */
.L_x_483:
        /* <DEDUP_REMOVED lines=15> */
.L_x_487:
[----:B------:R-:W-:Y:S02]  /*10bf0*/  FSETP.GTU.FTZ.AND P0, PT, |R6|, +INF , PT ;  /* 0x7f8000000600780b */ /* 0x000fe40003f1c200 */
[----:B------:R-:W-:-:S04]  /*10c00*/  ISETP.LT.U32.AND P1, PT, R20, R13, PT ;  /* 0x0000000d1400720c */ /* 0x000fc80003f21070 */
[----:B------:R-:W-:-:S13]  /*10c10*/  ISETP.LT.OR.EX P0, PT, R36, R33, !P0, P1 ;  /* 0x000000212400720c */ /* 0x000fda0004701710 */
.L_x_488:
[----:B------:R-:W-:Y:S05]  /*10c20*/  BSYNC B0 ;  /* 0x0000000000007941 */ /* 0x000fea0003800000 */
.L_x_486:
        /* <DEDUP_REMOVED lines=15> */
.L_x_490:
[----:B------:R-:W-:Y:S02]  /*10d20*/  FSETP.GTU.FTZ.AND P0, PT, |R5|, +INF , PT ;  /* 0x7f8000000500780b */ /* 0x000fe40003f1c200 */
[----:B------:R-:W-:-:S04]  /*10d30*/  ISETP.LT.U32.AND P1, PT, R14, R11, PT ;  /* 0x0000000b0e00720c */ /* 0x000fc80003f21070 */
[----:B------:R-:W-:-:S13]  /*10d40*/  ISETP.LT.OR.EX P0, PT, R31, R32, !P0, P1 ;  /* 0x000000201f00720c */ /* 0x000fda0004701710 */
.L_x_491:
[----:B------:R-:W-:Y:S05]  /*10d50*/  BSYNC B0 ;  /* 0x0000000000007941 */ /* 0x000fea0003800000 */
.L_x_489:
        /* <DEDUP_REMOVED lines=15> */
.L_x_493:
[----:B------:R-:W-:Y:S02]  /*10e50*/  FSETP.GTU.FTZ.AND P0, PT, |R4|, +INF , PT ;  /* 0x7f8000000400780b */ /* 0x000fe40003f1c200 */
[----:B------:R-:W-:-:S04]  /*10e60*/  ISETP.LT.U32.AND P1, PT, R8, R15, PT ;  /* 0x0000000f0800720c */ /* 0x000fc80003f21070 */
[----:B------:R-:W-:-:S13]  /*10e70*/  ISETP.LT.OR.EX P0, PT, R36, R35, !P0, P1 ;  /* 0x000000232400720c */ /* 0x000fda0004701710 */
.L_x_494:
[----:B------:R-:W-:Y:S05]  /*10e80*/  BSYNC B0 ;  /* 0x0000000000007941 */ /* 0x000fea0003800000 */
.L_x_492:
[----:B------:R-:W-:Y:S02]  /*10e90*/  SEL R8, R8, R15, P0 ;  /* 0x0000000f08087207 */ /* 0x000fe40000000000 */
[----:B------:R-:W-:Y:S02]  /*10ea0*/  SEL R11, R36, R35, P0 ;  /* 0x00000023240b7207 */ /* 0x000fe40000000000 */
[----:B------:R-:W-:-:S07]  /*10eb0*/  FSEL R9, R9, R4, P0 ;  /* 0x0000000409097208 */ /* 0x000fce0000000000 */
.L_x_241:
[----:B------:R-:W-:Y:S05]  /*10ec0*/  BSYNC B6 ;  /* 0x0000000000067941 */ /* 0x000fea0003800000 */
.L_x_240:
[----:B------:R-:W-:Y:S02]  /*10ed0*/  ULDC UR4, c[0x0][0x244] ;  /* 0x0000910000047ab9 */ /* 0x000fe40000000800 */
[----:B------:R-:W-:-:S13]  /*10ee0*/  ISETP.NE.AND P0, PT, RZ, UR4, PT ;  /* 0x00000004ff007c0c */ /* 0x000fda000bf05270 */
[----:B------:R-:W-:Y:S05]  /*10ef0*/  @!P0 BRA `(.L_x_495) ;  /* 0x0000000400448947 */ /* 0x000fea0003800000 */
[----:B------:R-:W1:Y:S01]  /*10f00*/  S2R R6, SR_CgaCtaId ;  /* 0x0000000000067919 */ /* 0x000e620000008800 */
[----:B------:R-:W2:Y:S01]  /*10f10*/  LDC R15, c[0x0][RZ] ;  /* 0x00000000ff0f7b82 */ /* 0x000ea20000000800 */
[----:B------:R-:W-:Y:S01]  /*10f20*/  MOV R4, 0x400 ;  /* 0x0000040000047802 */ /* 0x000fe20000000f00 */
[----:B------:R-:W-:-:S04]  /*10f30*/  IMAD.MOV.U32 R10, RZ, RZ, R8 ;  /* 0x000000ffff0a7224 */ /* 0x000fc800078e0008 */
[----:B------:R-:W-:Y:S02]  /*10f40*/  VIADD R5, R4, 0x10 ;  /* 0x0000001004057836 */ /* 0x000fe40000000000 */
[----:B0-----:R-:W0:Y:S01]  /*10f50*/  LDC R18, c[0x0][0x4] ;  /* 0x00000100ff127b82 */ /* 0x001e220000000800 */
[----:B--2---:R-:W-:Y:S02]  /*10f60*/  IMAD R4, R17, R15, R2 ;  /* 0x0000000f11047224 */ /* 0x004fe400078e0202 */
[----:B-1----:R-:W-:Y:S01]  /*10f70*/  LEA R13, R6, R5, 0x18 ;  /* 0x00000005060d7211 */ /* 0x002fe200078ec0ff */
[----:B------:R-:W-:Y:S01]  /*10f80*/  IMAD.MOV.U32 R5, RZ, RZ, R3 ;  /* 0x000000ffff057224 */ /* 0x000fe200078e0003 */
[----:B0-----:R-:W-:-:S03]  /*10f90*/  SHF.R.U32.HI R6, RZ, 0x1, R18 ;  /* 0x00000001ff067819 */ /* 0x001fc60000011612 */
[----:B------:R-:W-:Y:S01]  /*10fa0*/  IMAD R12, R4, 0x20, R13 ;  /* 0x00000020040c7824 */ /* 0x000fe200078e020d */
[----:B------:R-:W-:Y:S01]  /*10fb0*/  ISETP.NE.AND P0, PT, R6, RZ, PT ;  /* 0x000000ff0600720c */ /* 0x000fe20003f05270 */
[----:B------:R-:W-:-:S03]  /*10fc0*/  IMAD.MOV.U32 R4, RZ, RZ, R0 ;  /* 0x000000ffff047224 */ /* 0x000fc600078e0000 */
[----:B------:R1:W-:Y:S04]  /*10fd0*/  STS.64 [R12+0x18], R10 ;  /* 0x0000180a0c007388 */ /* 0x0003e80000000a00 */
[----:B------:R1:W-:Y:S04]  /*10fe0*/  STS.64 [R12+0x8], R4 ;  /* 0x000008040c007388 */ /* 0x0003e80000000a00 */
[----:B------:R1:W-:Y:S04]  /*10ff0*/  STS [R12], R41 ;  /* 0x000000290c007388 */ /* 0x0003e80000000800 */
[----:B------:R1:W-:Y:S01]  /*11000*/  STS [R12+0x10], R9 ;  /* 0x000010090c007388 */ /* 0x0003e20000000800 */
[----:B------:R-:W-:Y:S05]  /*11010*/  @!P0 BRA `(.L_x_495) ;  /* 0x0000000000fc8947 */ /* 0x000fea0003800000 */
[----:B------:R-:W-:-:S07]  /*11020*/  IMAD.MOV.U32 R14, RZ, RZ, R6 ;  /* 0x000000ffff0e7224 */ /* 0x000fce00078e0006 */
.L_x_504:
[----:B01----:R-:W-:Y:S01]  /*11030*/  IMAD.IADD R5, R17, 0x1, R14 ;  /* 0x0000000111057824 */ /* 0x003fe200078e020e */
[----:B------:R-:W-:Y:S05]  /*11040*/  WARPSYNC.ALL ;  /* 0x0000000000007948 */ /* 0x000fea0003800000 */
[----:B------:R-:W-:Y:S01]  /*11050*/  BAR.SYNC.DEFER_BLOCKING 0x0 ;  /* 0x0000000000007b1d */ /* 0x000fe20000010000 */
[----:B------:R-:W-:-:S04]  /*11060*/  ISETP.GE.U32.AND P0, PT, R5, R18, PT ;  /* 0x000000120500720c */ /* 0x000fc80003f06070 */
[----:B------:R-:W-:Y:S01]  /*11070*/  ISETP.GE.U32.OR P0, PT, R17, R14, P0 ;  /* 0x0000000e1100720c */ /* 0x000fe20000706470 */
[----:B------:R-:W-:-:S12]  /*11080*/  BSSY B0, `(.L_x_496) ;  /* 0x0000035000007945 */ /* 0x000fd80003800000 */
[----:B------:R-:W-:Y:S05]  /*11090*/  @P0 BRA `(.L_x_497) ;  /* 0x0000000000cc0947 */ /* 0x000fea0003800000 */
[----:B------:R-:W-:Y:S01]  /*110a0*/  IMAD R4, R5, R15, R2 ;  /* 0x0000000f05047224 */ /* 0x000fe200078e0202 */
[----:B------:R-:W-:Y:S01]  /*110b0*/  FSETP.GTU.FTZ.AND P0, PT, |R41|, +INF , PT ;  /* 0x7f8000002900780b */ /* 0x000fe20003f1c200 */
[----:B------:R-:W-:Y:S02]  /*110c0*/  BSSY B1, `(.L_x_498) ;  /* 0x0000013000017945 */ /* 0x000fe40003800000 */
[----:B------:R-:W-:-:S05]  /*110d0*/  IMAD R10, R4, 0x20, R13 ;  /* 0x00000020040a7824 */ /* 0x000fca00078e020d */
[----:B-----5:R0:W1:Y:S04]  /*110e0*/  LDS R20, [R10] ;  /* 0x000000000a147984 */ /* 0x0200680000000800 */
[----:B------:R0:W2:Y:S04]  /*110f0*/  LDS R22, [R10+0x10] ;  /* 0x000010000a167984 */ /* 0x0000a80000000800 */
[----:B------:R0:W3:Y:S04]  /*11100*/  LDS.64 R4, [R10+0x8] ;  /* 0x000008000a047984 */ /* 0x0000e80000000a00 */
[----:B------:R0:W4:Y:S01]  /*11110*/  LDS.64 R6, [R10+0x18] ;  /* 0x000018000a067984 */ /* 0x0001220000000a00 */
[----:B------:R-:W-:Y:S05]  /*11120*/  @P0 BRA `(.L_x_499) ;  /* 0x0000000000240947 */ /* 0x000fea0003800000 */
[C---:B-1----:R-:W-:Y:S02]  /*11130*/  FSETP.NEU.FTZ.AND P2, PT, R41.reuse, R20, PT ;  /* 0x000000142900720b */ /* 0x042fe40003f5d000 */
        /* <DEDUP_REMOVED lines=8> */
.L_x_499:
[----:B-1----:R-:W-:Y:S02]  /*111c0*/  FSETP.GTU.FTZ.AND P0, PT, |R20|, +INF , PT ;  /* 0x7f8000001400780b */ /* 0x002fe40003f1c200 */
[----:B---3--:R-:W-:-:S04]  /*111d0*/  ISETP.LT.U32.AND P1, PT, R0, R4, PT ;  /* 0x000000040000720c */ /* 0x008fc80003f21070 */
[----:B------:R-:W-:-:S13]  /*111e0*/  ISETP.LT.OR.EX P0, PT, R3, R5, !P0, P1 ;  /* 0x000000050300720c */ /* 0x000fda0004701710 */
.L_x_500:
[----:B------:R-:W-:Y:S05]  /*111f0*/  BSYNC B1 ;  /* 0x0000000000017941 */ /* 0x000fea0003800000 */
.L_x_498:
[----:B------:R-:W-:Y:S01]  /*11200*/  FSETP.GTU.FTZ.AND P1, PT, |R9|, +INF , PT ;  /* 0x7f8000000900780b */ /* 0x000fe20003f3c200 */
[----:B------:R-:W-:Y:S01]  /*11210*/  BSSY B1, `(.L_x_501) ;  /* 0x0000011000017945 */ /* 0x000fe20003800000 */
[----:B------:R-:W-:Y:S02]  /*11220*/  SEL R0, R0, R4, P0 ;  /* 0x0000000400007207 */ /* 0x000fe40000000000 */
[----:B------:R-:W-:Y:S02]  /*11230*/  SEL R3, R3, R5, P0 ;  /* 0x0000000503037207 */ /* 0x000fe40000000000 */
[----:B------:R-:W-:-:S07]  /*11240*/  FSEL R41, R41, R20, P0 ;  /* 0x0000001429297208 */ /* 0x000fce0000000000 */
[----:B------:R-:W-:Y:S05]  /*11250*/  @P1 BRA `(.L_x_502) ;  /* 0x0000000000241947 */ /* 0x000fea0003800000 */
[C---:B--2---:R-:W-:Y:S02]  /*11260*/  FSETP.NEU.FTZ.AND P2, PT, R9.reuse, R22, PT ;  /* 0x000000160900720b */ /* 0x044fe40003f5d000 */
[----:B----4-:R-:W-:Y:S02]  /*11270*/  ISETP.GE.U32.AND P0, PT, R8, R6, PT ;  /* 0x000000060800720c */ /* 0x010fe40003f06070 */
[----:B------:R-:W-:Y:S02]  /*11280*/  FSETP.GT.FTZ.AND P1, PT, R9, R22, PT ;  /* 0x000000160900720b */ /* 0x000fe40003f34000 */
[----:B------:R-:W-:Y:S02]  /*11290*/  ISETP.GE.AND.EX P0, PT, R11, R7, PT, P0 ;  /* 0x000000070b00720c */ /* 0x000fe40003f06300 */
[----:B------:R-:W-:-:S05]  /*112a0*/  SEL R4, RZ, 0xffffffff, !P1 ;  /* 0xffffffffff047807 */ /* 0x000fca0004800000 */
[----:B------:R-:W-:-:S04]  /*112b0*/  @!P2 SEL R4, RZ, 0xffffffff, P0 ;  /* 0xffffffffff04a807 */ /* 0x000fc80000000000 */
[----:B------:R-:W-:-:S04]  /*112c0*/  LOP3.LUT R4, R4, 0x1, RZ, 0xc0, !PT ;  /* 0x0000000104047812 */ /* 0x000fc800078ec0ff */
[----:B------:R-:W-:Y:S01]  /*112d0*/  ISETP.EQ.U32.AND P0, PT, R4, 0x1, PT ;  /* 0x000000010400780c */ /* 0x000fe20003f02070 */
[----:B------:R-:W-:-:S12]  /*112e0*/  BRA `(.L_x_503) ;  /* 0x00000000000c7947 */ /* 0x000fd80003800000 */
.L_x_502:
[----:B--2---:R-:W-:Y:S02]  /*112f0*/  FSETP.GTU.FTZ.AND P0, PT, |R22|, +INF , PT ;  /* 0x7f8000001600780b */ /* 0x004fe40003f1c200 */
[----:B----4-:R-:W-:-:S04]  /*11300*/  ISETP.LT.U32.AND P1, PT, R8, R6, PT ;  /* 0x000000060800720c */ /* 0x010fc80003f21070 */
[----:B------:R-:W-:-:S13]  /*11310*/  ISETP.LT.OR.EX P0, PT, R11, R7, !P0, P1 ;  /* 0x000000070b00720c */ /* 0x000fda0004701710 */
.L_x_503:
[----:B------:R-:W-:Y:S05]  /*11320*/  BSYNC B1 ;  /* 0x0000000000017941 */ /* 0x000fea0003800000 */
.L_x_501:
[----:B------:R-:W-:Y:S01]  /*11330*/  SEL R8, R8, R6, P0 ;  /* 0x0000000608087207 */ /* 0x000fe20000000000 */
[----:B------:R-:W-:Y:S01]  /*11340*/  IMAD.MOV.U32 R4, RZ, RZ, R0 ;  /* 0x000000ffff047224 */ /* 0x000fe200078e0000 */
[----:B------:R-:W-:Y:S01]  /*11350*/  SEL R11, R11, R7, P0 ;  /* 0x000000070b0b7207 */ /* 0x000fe20000000000 */
[----:B------:R-:W-:Y:S01]  /*11360*/  IMAD.MOV.U32 R5, RZ, RZ, R3 ;  /* 0x000000ffff057224 */ /* 0x000fe200078e0003 */
[----:B------:R-:W-:Y:S01]  /*11370*/  FSEL R9, R9, R22, P0 ;  /* 0x0000001609097208 */ /* 0x000fe20000000000 */
[----:B0-----:R-:W-:Y:S01]  /*11380*/  IMAD.MOV.U32 R10, RZ, RZ, R8 ;  /* 0x000000ffff0a7224 */ /* 0x001fe200078e0008 */
[----:B------:R0:W-:Y:S04]  /*11390*/  STS [R12], R41 ;  /* 0x000000290c007388 */ /* 0x0001e80000000800 */
[----:B------:R0:W-:Y:S04]  /*113a0*/  STS.64 [R12+0x8], R4 ;  /* 0x000008040c007388 */ /* 0x0001e80000000a00 */
[----:B------:R0:W-:Y:S04]  /*113b0*/  STS.64 [R12+0x18], R10 ;  /* 0x0000180a0c007388 */ /* 0x0001e80000000a00 */
[----:B------:R0:W-:Y:S02]  /*113c0*/  STS [R12+0x10], R9 ;  /* 0x000010090c007388 */ /* 0x0001e40000000800 */
.L_x_497:
[----:B------:R-:W-:Y:S05]  /*113d0*/  BSYNC B0 ;  /* 0x0000000000007941 */ /* 0x000fea0003800000 */
.L_x_496:
[----:B------:R-:W-:Y:S02]  /*113e0*/  ISETP.GT.AND P0, PT, R14, 0x1, PT ;  /* 0x000000010e00780c */ /* 0x000fe40003f04270 */
[----:B------:R-:W-:-:S11]  /*113f0*/  SHF.R.S32.HI R14, RZ, 0x1, R14 ;  /* 0x00000001ff0e7819 */ /* 0x000fd6000001140e */
[----:B------:R-:W-:Y:S05]  /*11400*/  @P0 BRA `(.L_x_504) ;  /* 0xfffffffc00080947 */ /* 0x000fea000383ffff */
.L_x_495:
[----:B------:R-:W-:Y:S02]  /*11410*/  ULDC UR4, c[0x0][0x240] ;  /* 0x0000900000047ab9 */ /* 0x000fe40000000800 */
[----:B------:R-:W-:-:S13]  /*11420*/  ISETP.NE.AND P0, PT, RZ, UR4, PT ;  /* 0x00000004ff007c0c */ /* 0x000fda000bf05270 */
[----:B------:R-:W-:Y:S05]  /*11430*/  @!P0 BRA `(.L_x_505) ;  /* 0x0000000800248947 */ /* 0x000fea0003800000 */
[----:B------:R-:W2:Y:S02]  /*11440*/  LDC R15, c[0x0][RZ] ;  /* 0x00000000ff0f7b82 */ /* 0x000ea40000000800 */
[----:B--2---:R-:W-:Y:S01]  /*11450*/  ISETP.GT.AND P0, PT, R15, 0x20, PT ;  /* 0x000000200f00780c */ /* 0x004fe20003f04270 */
[----:B------:R-:W-:-:S12]  /*11460*/  IMAD.MOV.U32 R6, RZ, RZ, R15 ;  /* 0x000000ffff067224 */ /* 0x000fd800078e000f */
[----:B------:R-:W-:Y:S05]  /*11470*/  @!P0 BRA `(.L_x_506) ;  /* 0x0000000400448947 */ /* 0x000fea0003800000 */
[----:B------:R-:W2:Y:S01]  /*11480*/  S2UR UR5, SR_CgaCtaId ;  /* 0x00000000000579c3 */ /* 0x000ea20000008800 */
[----:B------:R-:W-:Y:S01]  /*11490*/  UMOV UR4, 0x400 ;  /* 0x0000040000047882 */ /* 0x000fe20000000000 */
[-C--:B------:R-:W-:Y:S01]  /*114a0*/  IMAD R17, R17, R15.reuse, R2 ;  /* 0x0000000f11117224 */ /* 0x080fe200078e0202 */
[----:B------:R-:W-:Y:S01]  /*114b0*/  UIADD3 UR4, UR4, 0x10, URZ ;  /* 0x0000001004047890 */ /* 0x000fe2000fffe03f */
[----:B01----:R-:W-:Y:S01]  /*114c0*/  IMAD.MOV.U32 R4, RZ, RZ, R0 ;  /* 0x000000ffff047224 */ /* 0x003fe200078e0000 */
[----:B------:R-:W-:Y:S01]  /*114d0*/  LEA.HI R6, R15, R15, RZ, 0x1 ;  /* 0x0000000f0f067211 */ /* 0x000fe200078f08ff */
[----:B------:R-:W-:Y:S02]  /*114e0*/  IMAD.MOV.U32 R5, RZ, RZ, R3 ;  /* 0x000000ffff057224 */ /* 0x000fe400078e0003 */
[----:B------:R-:W-:Y:S01]  /*114f0*/  IMAD.MOV.U32 R10, RZ, RZ, R8 ;  /* 0x000000ffff0a7224 */ /* 0x000fe200078e0008 */
[----:B------:R-:W-:Y:S01]  /*11500*/  SHF.R.S32.HI R7, RZ, 0x1, R6 ;  /* 0x00000001ff077819 */ /* 0x000fe20000011406 */
[----:B------:R-:W-:-:S03]  /*11510*/  IMAD.MOV.U32 R6, RZ, RZ, 0x20 ;  /* 0x00000020ff067424 */ /* 0x000fc600078e00ff */
[----:B------:R-:W-:Y:S01]  /*11520*/  ISETP.GE.AND P0, PT, R7, 0x20, PT ;  /* 0x000000200700780c */ /* 0x000fe20003f06270 */
[----:B--2---:R-:W-:-:S06]  /*11530*/  ULEA UR4, UR5, UR4, 0x18 ;  /* 0x0000000405047291 */ /* 0x004fcc000f8ec03f */
[----:B------:R-:W-:-:S05]  /*11540*/  LEA R17, R17, UR4, 0x5 ;  /* 0x0000000411117c11 */ /* 0x000fca000f8e28ff */
[----:B------:R2:W-:Y:S04]  /*11550*/  STS.64 [R17+0x8], R4 ;  /* 0x0000080411007388 */ /* 0x0005e80000000a00 */
[----:B------:R2:W-:Y:S04]  /*11560*/  STS.64 [R17+0x18], R10 ;  /* 0x0000180a11007388 */ /* 0x0005e80000000a00 */
[----:B------:R2:W-:Y:S04]  /*11570*/  STS [R17], R41 ;  /* 0x0000002911007388 */ /* 0x0005e80000000800 */
[----:B------:R2:W-:Y:S01]  /*11580*/  STS [R17+0x10], R9 ;  /* 0x0000100911007388 */ /* 0x0005e20000000800 */
[----:B------:R-:W-:Y:S05]  /*11590*/  @!P0 BRA `(.L_x_506) ;  /* 0x0000000000fc8947 */ /* 0x000fea0003800000 */
[----:B------:R-:W-:-:S07]  /*115a0*/  IMAD.MOV.U32 R13, RZ, RZ, R7 ;  /* 0x000000ffff0d7224 */ /* 0x000fce00078e0007 */
.L_x_515:
[----:B0-2---:R-:W-:Y:S01]  /*115b0*/  IMAD.IADD R4, R2, 0x1, R13 ;  /* 0x0000000102047824 */ /* 0x005fe200078e020d */
[----:B------:R-:W-:Y:S05]  /*115c0*/  WARPSYNC.ALL ;  /* 0x0000000000007948 */ /* 0x000fea0003800000 */
[----:B------:R-:W-:Y:S01]  /*115d0*/  BAR.SYNC.DEFER_BLOCKING 0x0 ;  /* 0x0000000000007b1d */ /* 0x000fe20000010000 */
[----:B------:R-:W-:-:S04]  /*115e0*/  ISETP.GE.U32.AND P0, PT, R4, R15, PT ;  /* 0x0000000f0400720c */ /* 0x000fc80003f06070 */
[----:B------:R-:W-:Y:S01]  /*115f0*/  ISETP.GE.U32.OR P0, PT, R2, R13, P0 ;  /* 0x0000000d0200720c */ /* 0x000fe20000706470 */
[----:B------:R-:W-:-:S12]  /*11600*/  BSSY B0, `(.L_x_507) ;  /* 0x0000034000007945 */ /* 0x000fd80003800000 */
[----:B------:R-:W-:Y:S05]  /*11610*/  @P0 BRA `(.L_x_508) ;  /* 0x0000000000c80947 */ /* 0x000fea0003800000 */
[----:B------:R-:W-:Y:S01]  /*11620*/  IMAD R10, R13, 0x20, R17 ;  /* 0x000000200d0a7824 */ /* 0x000fe200078e0211 */
[----:B------:R-:W-:Y:S01]  /*11630*/  FSETP.GTU.FTZ.AND P0, PT, |R41|, +INF , PT ;  /* 0x7f8000002900780b */ /* 0x000fe20003f1c200 */
[----:B------:R-:W-:Y:S03]  /*11640*/  BSSY B1, `(.L_x_509) ;  /* 0x0000012000017945 */ /* 0x000fe60003800000 */
[----:B------:R0:W1:Y:S04]  /*11650*/  LDS R12, [R10] ;  /* 0x000000000a0c7984 */ /* 0x0000680000000800 */
        /* <DEDUP_REMOVED lines=13> */
.L_x_510:
[----:B-1----:R-:W-:Y:S02]  /*11730*/  FSETP.GTU.FTZ.AND P0, PT, |R12|, +INF , PT ;  /* 0x7f8000000c00780b */ /* 0x002fe40003f1c200 */
[----:B---3--:R-:W-:-:S04]  /*11740*/  ISETP.LT.U32.AND P1, PT, R0, R4, PT ;  /* 0x000000040000720c */ /* 0x008fc80003f21070 */
[----:B------:R-:W-:-:S13]  /*11750*/  ISETP.LT.OR.EX P0, PT, R3, R5, !P0, P1 ;  /* 0x000000050300720c */ /* 0x000fda0004701710 */
.L_x_511:
[----:B------:R-:W-:Y:S05]  /*11760*/  BSYNC B1 ;  /* 0x0000000000017941 */ /* 0x000fea0003800000 */
.L_x_509:
        /* <DEDUP_REMOVED lines=15> */
.L_x_513:
[----:B--2---:R-:W-:Y:S02]  /*11860*/  FSETP.GTU.FTZ.AND P0, PT, |R14|, +INF , PT ;  /* 0x7f8000000e00780b */ /* 0x004fe40003f1c200 */
[----:B----4-:R-:W-:-:S04]  /*11870*/  ISETP.LT.U32.AND P1, PT, R8, R6, PT ;  /* 0x000000060800720c */ /* 0x010fc80003f21070 */
[----:B------:R-:W-:-:S13]  /*11880*/  ISETP.LT.OR.EX P0, PT, R11, R7, !P0, P1 ;  /* 0x000000070b00720c */ /* 0x000fda0004701710 */
.L_x_514:
[----:B------:R-:W-:Y:S05]  /*11890*/  BSYNC B1 ;  /* 0x0000000000017941 */ /* 0x000fea0003800000 */
.L_x_512:
        /* <DEDUP_REMOVED lines=10> */
.L_x_508:
[----:B------:R-:W-:Y:S05]  /*11940*/  BSYNC B0 ;  /* 0x0000000000007941 */ /* 0x000fea0003800000 */
.L_x_507:
[----:B------:R-:W-:-:S04]  /*11950*/  SHF.R.S32.HI R13, RZ, 0x1, R13 ;  /* 0x00000001ff0d7819 */ /* 0x000fc8000001140d */
[----:B------:R-:W-:-:S13]  /*11960*/  ISETP.GE.AND P0, PT, R13, 0x20, PT ;  /* 0x000000200d00780c */ /* 0x000fda0003f06270 */
[----:B------:R-:W-:Y:S05]  /*11970*/  @P0 BRA `(.L_x_515) ;  /* 0xfffffffc000c0947 */ /* 0x000fea000383ffff */
[----:B------:R-:W-:-:S07]  /*11980*/  IMAD.MOV.U32 R6, RZ, RZ, 0x20 ;  /* 0x00000020ff067424 */ /* 0x000fce00078e00ff */
.L_x_506:
[----:B------:R-:W-:Y:S01]  /*11990*/  ISETP.GE.AND P0, PT, R6, 0x2, PT ;  /* 0x000000020600780c */ /* 0x000fe20003f06270 */
[----:B------:R-:W-:Y:S05]  /*119a0*/  WARPSYNC.ALL ;  /* 0x0000000000007948 */ /* 0x000fea0003800000 */
[----:B------:R-:W-:Y:S07]  /*119b0*/  BAR.SYNC.DEFER_BLOCKING 0x0 ;  /* 0x0000000000007b1d */ /* 0x000fee0000010000 */
[----:B------:R-:W-:Y:S05]  /*119c0*/  @!P0 BRA `(.L_x_505) ;  /* 0x0000000000c08947 */ /* 0x000fea0003800000 */
[----:B012---:R-:W-:-:S07]  /*119d0*/  IMAD.MOV.U32 R4, RZ, RZ, 0x1 ;  /* 0x00000001ff047424 */ /* 0x007fce00078e00ff */
.L_x_522:
[----:B------:R-:W-:Y:S01]  /*119e0*/  FSETP.GTU.FTZ.AND P0, PT, |R41|, +INF , PT ;  /* 0x7f8000002900780b */ /* 0x000fe20003f1c200 */
[----:B------:R0:W1:Y:S01]  /*119f0*/  SHFL.DOWN PT, R10, R41, R4, 0x1f ;  /* 0x08001f04290a7589 */ /* 0x00006200000e0000 */
[----:B------:R-:W-:Y:S03]  /*11a00*/  BSSY B0, `(.L_x_516) ;  /* 0x0000010000007945 */ /* 0x000fe60003800000 */
[----:B------:R0:W2:Y:S04]  /*11a10*/  SHFL.DOWN PT, R12, R3, R4, 0x1f ;  /* 0x08001f04030c7589 */ /* 0x0000a800000e0000 */
[----:B------:R0:W3:Y:S04]  /*11a20*/  SHFL.DOWN PT, R7, R0, R4, 0x1f ;  /* 0x08001f0400077589 */ /* 0x0000e800000e0000 */
[----:B------:R-:W-:Y:S05]  /*11a30*/  @P0 BRA `(.L_x_517) ;  /* 0x0000000000240947 */ /* 0x000fea0003800000 */
[CC--:B-1----:R-:W-:Y:S02]  /*11a40*/  FSETP.NEU.FTZ.AND P2, PT, R41.reuse, R10.reuse, PT ;  /* 0x0000000a2900720b */ /* 0x0c2fe40003f5d000 */
[----:B---3--:R-:W-:Y:S02]  /*11a50*/  ISETP.GE.U32.AND P0, PT, R0, R7, PT ;  /* 0x000000070000720c */ /* 0x008fe40003f06070 */
[----:B------:R-:W-:Y:S02]  /*11a60*/  FSETP.GT.FTZ.AND P1, PT, R41, R10, PT ;  /* 0x0000000a2900720b */ /* 0x000fe40003f34000 */
[----:B--2---:R-:W-:Y:S02]  /*11a70*/  ISETP.GE.AND.EX P0, PT, R3, R12, PT, P0 ;  /* 0x0000000c0300720c */ /* 0x004fe40003f06300 */
[----:B------:R-:W-:-:S05]  /*11a80*/  SEL R5, RZ, 0xffffffff, !P1 ;  /* 0xffffffffff057807 */ /* 0x000fca0004800000 */
[----:B------:R-:W-:-:S04]  /*11a90*/  @!P2 SEL R5, RZ, 0xffffffff, P0 ;  /* 0xffffffffff05a807 */ /* 0x000fc80000000000 */
[----:B------:R-:W-:-:S04]  /*11aa0*/  LOP3.LUT R5, R5, 0x1, RZ, 0xc0, !PT ;  /* 0x0000000105057812 */ /* 0x000fc800078ec0ff */
[----:B------:R-:W-:Y:S01]  /*11ab0*/  ISETP.EQ.U32.AND P0, PT, R5, 0x1, PT ;  /* 0x000000010500780c */ /* 0x000fe20003f02070 */
[----:B------:R-:W-:-:S12]  /*11ac0*/  BRA `(.L_x_518) ;  /* 0x00000000000c7947 */ /* 0x000fd80003800000 */
.L_x_517:
[----:B-1----:R-:W-:Y:S02]  /*11ad0*/  FSETP.GTU.FTZ.AND P0, PT, |R10|, +INF , PT ;  /* 0x7f8000000a00780b */ /* 0x002fe40003f1c200 */
[----:B---3--:R-:W-:-:S04]  /*11ae0*/  ISETP.LT.U32.AND P1, PT, R0, R7, PT ;  /* 0x000000070000720c */ /* 0x008fc80003f21070 */
[----:B--2---:R-:W-:-:S13]  /*11af0*/  ISETP.LT.OR.EX P0, PT, R3, R12, !P0, P1 ;  /* 0x0000000c0300720c */ /* 0x004fda0004701710 */
.L_x_518:
[----:B------:R-:W-:Y:S05]  /*11b00*/  BSYNC B0 ;  /* 0x0000000000007941 */ /* 0x000fea0003800000 */
.L_x_516:
[----:B------:R-:W-:Y:S01]  /*11b10*/  FSETP.GTU.FTZ.AND P1, PT, |R9|, +INF , PT ;  /* 0x7f8000000900780b */ /* 0x000fe20003f3c200 */
[----:B------:R1:W2:Y:S01]  /*11b20*/  SHFL.DOWN PT, R14, R9, R4, 0x1f ;  /* 0x08001f04090e7589 */ /* 0x0002a200000e0000 */
[----:B------:R-:W-:Y:S01]  /*11b30*/  BSSY B0, `(.L_x_519) ;  /* 0x0000013000007945 */ /* 0x000fe20003800000 */
[----:B0-----:R-:W-:Y:S02]  /*11b40*/  SEL R0, R0, R7, P0 ;  /* 0x0000000700007207 */ /* 0x001fe40000000000 */
[----:B------:R1:W0:Y:S01]  /*11b50*/  SHFL.DOWN PT, R18, R11, R4, 0x1f ;  /* 0x08001f040b127589 */ /* 0x00022200000e0000 */
[----:B------:R-:W-:Y:S02]  /*11b60*/  SEL R3, R3, R12, P0 ;  /* 0x0000000c03037207 */ /* 0x000fe40000000000 */
[----:B------:R-:W-:Y:S01]  /*11b70*/  FSEL R41, R41, R10, P0 ;  /* 0x0000000a29297208 */ /* 0x000fe20000000000 */
[----:B------:R1:W3:Y:S04]  /*11b80*/  SHFL.DOWN PT, R13, R8, R4, 0x1f ;  /* 0x08001f04080d7589 */ /* 0x0002e800000e0000 */
[----:B------:R-:W-:Y:S05]  /*11b90*/  @P1 BRA `(.L_x_520) ;  /* 0x0000000000241947 */ /* 0x000fea0003800000 */
[CC--:B--2---:R-:W-:Y:S02]  /*11ba0*/  FSETP.NEU.FTZ.AND P2, PT, R9.reuse, R14.reuse, PT ;  /* 0x0000000e0900720b */ /* 0x0c4fe40003f5d000 */
[----:B---3--:R-:W-:Y:S02]  /*11bb0*/  ISETP.GE.U32.AND P0, PT, R8, R13, PT ;  /* 0x0000000d0800720c */ /* 0x008fe40003f06070 */
[----:B------:R-:W-:Y:S02]  /*11bc0*/  FSETP.GT.FTZ.AND P1, PT, R9, R14, PT ;  /* 0x0000000e0900720b */ /* 0x000fe40003f34000 */
[----:B0-----:R-:W-:Y:S02]  /*11bd0*/  ISETP.GE.AND.EX P0, PT, R11, R18, PT, P0 ;  /* 0x000000120b00720c */ /* 0x001fe40003f06300 */
[----:B------:R-:W-:-:S05]  /*11be0*/  SEL R5, RZ, 0xffffffff, !P1 ;  /* 0xffffffffff057807 */ /* 0x000fca0004800000 */
[----:B------:R-:W-:-:S04]  /*11bf0*/  @!P2 SEL R5, RZ, 0xffffffff, P0 ;  /* 0xffffffffff05a807 */ /* 0x000fc80000000000 */
[----:B------:R-:W-:-:S04]  /*11c00*/  LOP3.LUT R5, R5, 0x1, RZ, 0xc0, !PT ;  /* 0x0000000105057812 */ /* 0x000fc800078ec0ff */
[----:B------:R-:W-:Y:S01]  /*11c10*/  ISETP.EQ.U32.AND P0, PT, R5, 0x1, PT ;  /* 0x000000010500780c */ /* 0x000fe20003f02070 */
[----:B------:R-:W-:-:S12]  /*11c20*/  BRA `(.L_x_521) ;  /* 0x00000000000c7947 */ /* 0x000fd80003800000 */
.L_x_520:
[----:B--2---:R-:W-:Y:S02]  /*11c30*/  FSETP.GTU.FTZ.AND P0, PT, |R14|, +INF , PT ;  /* 0x7f8000000e00780b */ /* 0x004fe40003f1c200 */
[----:B---3--:R-:W-:-:S04]  /*11c40*/  ISETP.LT.U32.AND P1, PT, R8, R13, PT ;  /* 0x0000000d0800720c */ /* 0x008fc80003f21070 */
[----:B0-----:R-:W-:-:S13]  /*11c50*/  ISETP.LT.OR.EX P0, PT, R11, R18, !P0, P1 ;  /* 0x000000120b00720c */ /* 0x001fda0004701710 */
.L_x_521:
[----:B------:R-:W-:Y:S05]  /*11c60*/  BSYNC B0 ;  /* 0x0000000000007941 */ /* 0x000fea0003800000 */
.L_x_519:
[----:B-1----:R-:W-:Y:S01]  /*11c70*/  IMAD.SHL.U32 R4, R4, 0x2, RZ ;  /* 0x0000000204047824 */ /* 0x002fe200078e00ff */
[----:B------:R-:W-:Y:S02]  /*11c80*/  FSEL R9, R9, R14, P0 ;  /* 0x0000000e09097208 */ /* 0x000fe40000000000 */
[----:B------:R-:W-:Y:S02]  /*11c90*/  SEL R8, R8, R13, P0 ;  /* 0x0000000d08087207 */ /* 0x000fe40000000000 */
[----:B------:R-:W-:Y:S02]  /*11ca0*/  ISETP.GE.AND P1, PT, R4, R6, PT ;  /* 0x000000060400720c */ /* 0x000fe40003f26270 */
[----:B------:R-:W-:-:S11]  /*11cb0*/  SEL R11, R11, R18, P0 ;  /* 0x000000120b0b7207 */ /* 0x000fd60000000000 */
[----:B------:R-:W-:Y:S05]  /*11cc0*/  @!P1 BRA `(.L_x_522) ;  /* 0xfffffffc00449947 */ /* 0x000fea000383ffff */
.L_x_505:
[----:B012---:R-:W0:Y:S01]  /*11cd0*/  LDC R10, c[0x0][0x3fc] ;  /* 0x0000ff00ff0a7b82 */ /* 0x007e220000000800 */
[----:B------:R-:W-:Y:S02]  /*11ce0*/  CS2R R18, SRZ ;  /* 0x0000000000127805 */ /* 0x000fe4000001ff00 */
[----:B0-----:R-:W-:-:S13]  /*11cf0*/  ISETP.NE.AND P0, PT, R10, RZ, PT ;  /* 0x000000ff0a00720c */ /* 0x001fda0003f05270 */
[----:B------:R-:W-:Y:S05]  /*11d00*/  @!P0 BRA `(.L_x_523) ;  /* 0x0000001000608947 */ /* 0x000fea0003800000 */
[----:B------:R-:W0:Y:S01]  /*11d10*/  S2R R5, SR_TID.Y ;  /* 0x0000000000057919 */ /* 0x000e220000002200 */
[----:B------:R-:W1:Y:S01]  /*11d20*/  S2UR UR4, SR_CTAID.X ;  /* 0x00000000000479c3 */ /* 0x000e620000002500 */
[----:B------:R-:W-:Y:S01]  /*11d30*/  ULDC UR5, c[0x0][0x250] ;  /* 0x0000940000057ab9 */ /* 0x000fe20000000800 */
[----:B------:R-:W-:Y:S01]  /*11d40*/  ULDC.64 UR6, c[0x0][0x400] ;  /* 0x0001000000067ab9 */ /* 0x000fe20000000a00 */
[----:B------:R-:W-:-:S05]  /*11d50*/  ISETP.NE.AND P1, PT, R10, 0x1, PT ;  /* 0x000000010a00780c */ /* 0x000fca0003f25270 */
[----:B------:R-:W1:Y:S01]  /*11d60*/  LDC R4, c[0x0][0x238] ;  /* 0x00008e00ff047b82 */ /* 0x000e620000000800 */
[----:B0-----:R-:W-:-:S04]  /*11d70*/  IMAD R5, R5, UR5, R16 ;  /* 0x0000000505057c24 */ /* 0x001fc8000f8e0210 */
[----:B-1----:R-:W-:Y:S01]  /*11d80*/  IMAD R4, R4, UR4, R5 ;  /* 0x0000000404047c24 */ /* 0x002fe2000f8e0205 */
[----:B------:R-:W-:-:S03]  /*11d90*/  ULDC UR4, c[0x0][0x408] ;  /* 0x0001020000047ab9 */ /* 0x000fc60000000800 */
[----:B------:R-:W-:Y:S02]  /*11da0*/  IMAD.SHL.U32 R5, R4, 0x2, RZ ;  /* 0x0000000204057824 */ /* 0x000fe400078e00ff */
        /* <DEDUP_REMOVED lines=270> */
.L_x_523:
[----:B------:R-:W0:Y:S01]  /*12e90*/  S2R R7, SR_TID.Y ;  /* 0x0000000000077919 */ /* 0x000e220000002200 */
[----:B------:R-:W1:Y:S01]  /*12ea0*/  S2UR UR4, SR_CTAID.X ;  /* 0x00000000000479c3 */ /* 0x000e620000002500 */
[----:B------:R-:W-:-:S07]  /*12eb0*/  ULDC UR5, c[0x0][0x250] ;  /* 0x0000940000057ab9 */ /* 0x000fce0000000800 */
[----:B------:R-:W1:Y:S01]  /*12ec0*/  LDC R5, c[0x0][0x238] ;  /* 0x00008e00ff057b82 */ /* 0x000e620000000800 */
[----:B0-----:R-:W-:-:S04]  /*12ed0*/  IMAD R6, R7, UR5, R16 ;  /* 0x0000000507067c24 */ /* 0x001fc8000f8e0210 */
[----:B-1----:R-:W-:Y:S01]  /*12ee0*/  IMAD R6, R5, UR4, R6 ;  /* 0x0000000405067c24 */ /* 0x002fe2000f8e0206 */
[----:B------:R-:W-:Y:S06]  /*12ef0*/  @!P0 BRA `(.L_x_524) ;  /* 0x0000001000488947 */ /* 0x000fec0003800000 */
[----:B------:R-:W-:Y:S01]  /*12f00*/  LEA R5, R6, 0x1, 0x1 ;  /* 0x0000000106057811 */ /* 0x000fe200078e08ff */
        /* <DEDUP_REMOVED lines=273> */
.L_x_524:
[----:B------:R-:W-:Y:S01]  /*14020*/  ULDC.64 UR4, c[0x0][0x610] ;  /* 0x0001840000047ab9 */ /* 0x000fe20000000a00 */
[----:B------:R-:W-:Y:S02]  /*14030*/  CS2R R4, SRZ ;  /* 0x0000000000047805 */ /* 0x000fe4000001ff00 */
[----:B------:R-:W-:Y:S01]  /*14040*/  ISETP.NE.U32.AND P0, PT, RZ, UR4, PT ;  /* 0x00000004ff007c0c */ /* 0x000fe2000bf05070 */
[----:B------:R-:W-:-:S03]  /*14050*/  IMAD.MOV.U32 R10, RZ, RZ, RZ ;  /* 0x000000ffff0a7224 */ /* 0x000fc600078e00ff */
[----:B------:R-:W-:-:S13]  /*14060*/  ISETP.NE.AND.EX P0, PT, RZ, UR5, PT, P0 ;  /* 0x00000005ff007c0c */ /* 0x000fda000bf05300 */
[----:B------:R-:W-:Y:S05]  /*14070*/  @!P0 BRA `(.L_x_525) ;  /* 0x0000000800348947 */ /* 0x000fea0003800000 */
[----:B------:R-:W-:Y:S01]  /*14080*/  BSSY B0, `(.L_x_526) ;  /* 0x000002b000007945 */ /* 0x000fe20003800000 */
[----:B------:R-:W-:Y:S02]  /*14090*/  IMAD.MOV.U32 R12, RZ, RZ, 0x8 ;  /* 0x00000008ff0c7424 */ /* 0x000fe400078e00ff */
[----:B------:R-:W-:Y:S02]  /*140a0*/  IMAD.MOV.U32 R14, RZ, RZ, RZ ;  /* 0x000000ffff0e7224 */ /* 0x000fe400078e00ff */
[----:B------:R-:W-:Y:S02]  /*140b0*/  IMAD.MOV.U32 R4, RZ, RZ, 0x10 ;  /* 0x00000010ff047424 */ /* 0x000fe400078e00ff */
[----:B------:R-:W-:-:S07]  /*140c0*/  IMAD.MOV.U32 R5, RZ, RZ, 0x0 ;  /* 0x00000000ff057424 */ /* 0x000fce00078e00ff */
.L_x_530:
[----:B------:R-:W-:Y:S01]  /*140d0*/  LOP3.LUT R10, R14, R5, RZ, 0xfc, !PT ;  /* 0x000000050e0a7212 */ /* 0x000fe200078efcff */
[----:B------:R-:W-:Y:S01]  /*140e0*/  BSSY B1, `(.L_x_527) ;  /* 0x000001f000017945 */ /* 0x000fe20003800000 */
[----:B------:R-:W-:Y:S02]  /*140f0*/  IMAD.MOV.U32 R13, RZ, RZ, R5 ;  /* 0x000000ffff0d7224 */ /* 0x000fe400078e0005 */
[----:B------:R-:W-:Y:S01]  /*14100*/  ISETP.NE.U32.AND P0, PT, R10, RZ, PT ;  /* 0x000000ff0a00720c */ /* 0x000fe20003f05070 */
[----:B------:R-:W-:-:S12]  /*14110*/  IMAD.MOV.U32 R10, RZ, RZ, R4 ;  /* 0x000000ffff0a7224 */ /* 0x000fd800078e0004 */
[----:B------:R-:W-:Y:S05]  /*14120*/  @!P0 BRA `(.L_x_528) ;  /* 0x00000000001c8947 */ /* 0x000fea0003800000 */
[----:B------:R-:W-:Y:S02]  /*14130*/  IMAD.MOV.U32 R15, RZ, RZ, R5 ;  /* 0x000000ffff0f7224 */ /* 0x000fe400078e0005 */
[----:B------:R-:W-:Y:S01]  /*14140*/  IMAD.MOV.U32 R5, RZ, RZ, R12 ;  /* 0x000000ffff057224 */ /* 0x000fe200078e000c */
[----:B------:R-:W-:-:S07]  /*14150*/  MOV R12, 0x14170 ;  /* 0x00014170000c7802 */ /* 0x000fce0000000f00 */
[----:B-----5:R-:W-:Y:S05]  /*14160*/  CALL.REL.NOINC `($__internal_3_$__cuda_sm20_rem_u64) ;  /* 0x0000006400207944 */ /* 0x020fea0003c00000 */
[----:B------:R-:W-:Y:S02]  /*14170*/  IMAD.MOV.U32 R4, RZ, RZ, R14 ;  /* 0x000000ffff047224 */ /* 0x000fe400078e000e */
[----:B------:R-:W-:Y:S01]  /*14180*/  IMAD.MOV.U32 R5, RZ, RZ, R15 ;  /* 0x000000ffff057224 */ /* 0x000fe200078e000f */
[----:B------:R-:W-:Y:S06]  /*14190*/  BRA `(.L_x_529) ;  /* 0x00000000004c7947 */ /* 0x000fec0003800000 */
.L_x_528:
[----:B------:R-:W0:Y:S01]  /*141a0*/  I2F.U32.RP R5, R4 ;  /* 0x0000000400057306 */ /* 0x000e220000209000 */
[----:B------:R-:W-:-:S07]  /*141b0*/  ISETP.NE.U32.AND P1, PT, R4, RZ, PT ;  /* 0x000000ff0400720c */ /* 0x000fce0003f25070 */
[----:B0-----:R-:W0:Y:S02]  /*141c0*/  MUFU.RCP R5, R5 ;  /* 0x0000000500057308 */ /* 0x001e240000001000 */
[----:B0-----:R-:W-:Y:S02]  /*141d0*/  VIADD R14, R5, 0xffffffe ;  /* 0x0ffffffe050e7836 */ /* 0x001fe40000000000 */
[----:B------:R-:W-:-:S04]  /*141e0*/  IMAD.MOV.U32 R5, RZ, RZ, RZ ;  /* 0x000000ffff057224 */ /* 0x000fc800078e00ff */
[----:B------:R0:W1:Y:S02]  /*141f0*/  F2I.FTZ.U32.TRUNC.NTZ R15, R14 ;  /* 0x0000000e000f7305 */ /* 0x000064000021f000 */
[----:B0-----:R-:W-:Y:S02]  /*14200*/  IMAD.MOV.U32 R14, RZ, RZ, RZ ;  /* 0x000000ffff0e7224 */ /* 0x001fe400078e00ff */
[----:B-1----:R-:W-:-:S04]  /*14210*/  IMAD.MOV R17, RZ, RZ, -R15 ;  /* 0x000000ffff117224 */ /* 0x002fc800078e0a0f */
        /* <DEDUP_REMOVED lines=8> */
[----:B------:R-:W-:Y:S01]  /*142a0*/  @P0 IMAD.IADD R15, R15, 0x1, -R4 ;  /* 0x000000010f0f0824 */ /* 0x000fe200078e0a04 */
[----:B------:R-:W-:-:S05]  /*142b0*/  @!P1 LOP3.LUT R15, RZ, R4, RZ, 0x33, !PT ;  /* 0x00000004ff0f9212 */ /* 0x000fca00078e33ff */
[----:B------:R-:W-:-:S07]  /*142c0*/  IMAD.MOV.U32 R4, RZ, RZ, R15 ;  /* 0x000000ffff047224 */ /* 0x000fce00078e000f */
.L_x_529:
[----:B------:R-:W-:Y:S05]  /*142d0*/  BSYNC B1 ;  /* 0x0000000000017941 */ /* 0x000fea0003800000 */
.L_x_527:
[----:B------:R-:W-:Y:S01]  /*142e0*/  ISETP.NE.U32.AND P0, PT, R4, RZ, PT ;  /* 0x000000ff0400720c */ /* 0x000fe20003f05070 */
[----:B------:R-:W-:Y:S02]  /*142f0*/  IMAD.MOV.U32 R12, RZ, RZ, R10 ;  /* 0x000000ffff0c7224 */ /* 0x000fe400078e000a */
[----:B------:R-:W-:Y:S01]  /*14300*/  IMAD.MOV.U32 R14, RZ, RZ, R13 ;  /* 0x000000ffff0e7224 */ /* 0x000fe200078e000d */
[----:B------:R-:W-:-:S13]  /*14310*/  ISETP.NE.AND.EX P0, PT, R5, RZ, PT, P0 ;  /* 0x000000ff0500720c */ /* 0x000fda0003f05300 */
[----:B------:R-:W-:Y:S05]  /*14320*/  @P0 BRA `(.L_x_530) ;  /* 0xfffffffc00680947 */ /* 0x000fea000383ffff */
[----:B------:R-:W-:Y:S05]  /*14330*/  BSYNC B0 ;  /* 0x0000000000007941 */ /* 0x000fea0003800000 */
.L_x_526:
[----:B------:R-:W-:Y:S01]  /*14340*/  ISETP.NE.U32.AND P2, PT, R13, RZ, PT ;  /* 0x000000ff0d00720c */ /* 0x000fe20003f45070 */
[----:B------:R-:W-:-:S12]  /*14350*/  BSSY B0, `(.L_x_531) ;  /* 0x000001c000007945 */ /* 0x000fd80003800000 */
[----:B------:R-:W-:Y:S05]  /*14360*/  @!P2 BRA `(.L_x_532) ;  /* 0x00000000001ca947 */ /* 0x000fea0003800000 */
[----:B------:R-:W-:Y:S01]  /*14370*/  IMAD.MOV.U32 R12, RZ, RZ, 0x10 ;  /* 0x00000010ff0c7424 */ /* 0x000fe200078e00ff */
[----:B------:R-:W-:Y:S01]  /*14380*/  MOV R14, 0x143b0 ;  /* 0x000143b0000e7802 */ /* 0x000fe20000000f00 */
[----:B------:R-:W-:-:S07]  /*14390*/  IMAD.MOV.U32 R15, RZ, RZ, RZ ;  /* 0x000000ffff0f7224 */ /* 0x000fce00078e00ff */
[----:B-----5:R-:W-:Y:S05]  /*143a0*/  CALL.REL.NOINC `($__internal_2_$__cuda_sm20_div_u64) ;  /* 0x0000005c007c7944 */ /* 0x020fea0003c00000 */
[----:B------:R-:W-:Y:S02]  /*143b0*/  IMAD.MOV.U32 R4, RZ, RZ, R12 ;  /* 0x000000ffff047224 */ /* 0x000fe400078e000c */
[----:B------:R-:W-:Y:S01]  /*143c0*/  IMAD.MOV.U32 R5, RZ, RZ, R17 ;  /* 0x000000ffff057224 */ /* 0x000fe200078e0011 */
[----:B------:R-:W-:Y:S06]  /*143d0*/  BRA `(.L_x_533) ;  /* 0x00000000004c7947 */ /* 0x000fec0003800000 */
.L_x_532:
[----:B------:R-:W0:Y:S01]  /*143e0*/  I2F.U32.RP R12, R10 ;  /* 0x0000000a000c7306 */ /* 0x000e220000209000 */
[----:B------:R-:W-:Y:S01]  /*143f0*/  IMAD.MOV.U32 R4, RZ, RZ, RZ ;  /* 0x000000ffff047224 */ /* 0x000fe200078e00ff */
[----:B------:R-:W-:-:S06]  /*14400*/  ISETP.NE.U32.AND P3, PT, R10, RZ, PT ;  /* 0x000000ff0a00720c */ /* 0x000fcc0003f65070 */
[----:B0-----:R-:W0:Y:S02]  /*14410*/  MUFU.RCP R12, R12 ;  /* 0x0000000c000c7308 */ /* 0x001e240000001000 */
[----:B0-----:R-:W-:-:S06]  /*14420*/  VIADD R14, R12, 0xffffffe ;  /* 0x0ffffffe0c0e7836 */ /* 0x001fcc0000000000 */
[----:B------:R-:W0:Y:S02]  /*14430*/  F2I.FTZ.U32.TRUNC.NTZ R5, R14 ;  /* 0x0000000e00057305 */ /* 0x000e24000021f000 */
[----:B0-----:R-:W-:-:S04]  /*14440*/  IMAD.MOV R15, RZ, RZ, -R5 ;  /* 0x000000ffff0f7224 */ /* 0x001fc800078e0a05 */
[----:B------:R-:W-:-:S04]  /*14450*/  IMAD R15, R15, R10, RZ ;  /* 0x0000000a0f0f7224 */ /* 0x000fc800078e02ff */
[----:B------:R-:W-:-:S06]  /*14460*/  IMAD.HI.U32 R4, R5, R15, R4 ;  /* 0x0000000f05047227 */ /* 0x000fcc00078e0004 */
[----:B------:R-:W-:-:S04]  /*14470*/  IMAD.HI.U32 R4, R4, 0x10, RZ ;  /* 0x0000001004047827 */ /* 0x000fc800078e00ff */
[----:B------:R-:W-:-:S04]  /*14480*/  IMAD.MOV R5, RZ, RZ, -R4 ;  /* 0x000000ffff057224 */ /* 0x000fc800078e0a04 */
[----:B------:R-:W-:-:S05]  /*14490*/  IMAD R5, R10, R5, 0x10 ;  /* 0x000000100a057424 */ /* 0x000fca00078e0205 */
[----:B------:R-:W-:-:S13]  /*144a0*/  ISETP.GE.U32.AND P0, PT, R5, R10, PT ;  /* 0x0000000a0500720c */ /* 0x000fda0003f06070 */
[----:B------:R-:W-:Y:S02]  /*144b0*/  @P0 IMAD.IADD R5, R5, 0x1, -R10 ;  /* 0x0000000105050824 */ /* 0x000fe400078e0a0a */
[----:B------:R-:W-:-:S03]  /*144c0*/  @P0 VIADD R4, R4, 0x1 ;  /* 0x0000000104040836 */ /* 0x000fc60000000000 */
[----:B------:R-:W-:Y:S01]  /*144d0*/  ISETP.GE.U32.AND P1, PT, R5, R10, PT ;  /* 0x0000000a0500720c */ /* 0x000fe20003f26070 */
[----:B------:R-:W-:-:S12]  /*144e0*/  IMAD.MOV.U32 R5, RZ, RZ, RZ ;  /* 0x000000ffff057224 */ /* 0x000fd800078e00ff */
[----:B------:R-:W-:Y:S01]  /*144f0*/  @P1 VIADD R4, R4, 0x1 ;  /* 0x0000000104041836 */ /* 0x000fe20000000000 */
[----:B------:R-:W-:-:S07]  /*14500*/  @!P3 LOP3.LUT R4, RZ, R10, RZ, 0x33, !PT ;  /* 0x0000000aff04b212 */ /* 0x000fce00078e33ff */
.L_x_533:
[----:B------:R-:W-:Y:S05]  /*14510*/  BSYNC B0 ;  /* 0x0000000000007941 */ /* 0x000fea0003800000 */
.L_x_531:
[----:B------:R-:W-:Y:S04]  /*14520*/  BSSY B0, `(.L_x_534) ;  /* 0x000001c000007945 */ /* 0x000fe80003800000 */
        /* <DEDUP_REMOVED lines=8> */
.L_x_535:
        /* <DEDUP_REMOVED lines=16> */
[----:B------:R-:W-:-:S13]  /*146b0*/  ISETP.GE.U32.AND P1, PT, R13, R10, PT ;  /* 0x0000000a0d00720c */ /* 0x000fda0003f26070 */
[----:B------:R-:W-:Y:S01]  /*146c0*/  @P1 VIADD R14, R14, 0x1 ;  /* 0x000000010e0e1836 */ /* 0x000fe20000000000 */
[----:B------:R-:W-:-:S07]  /*146d0*/  @!P2 LOP3.LUT R14, RZ, R10, RZ, 0x33, !PT ;  /* 0x0000000aff0ea212 */ /* 0x000fce00078e33ff */
.L_x_536:
[----:B------:R-:W-:Y:S05]  /*146e0*/  BSYNC B0 ;  /* 0x0000000000007941 */ /* 0x000fea0003800000 */
.L_x_534:
[-C--:B------:R-:W-:Y:S01]  /*146f0*/  IMAD R5, R5, R19.reuse, RZ ;  /* 0x0000001305057224 */ /* 0x080fe200078e02ff */
[----:B------:R-:W-:Y:S01]  /*14700*/  BSSY B0, `(.L_x_537) ;  /* 0x0000020000007945 */ /* 0x000fe20003800000 */
[----:B------:R-:W-:-:S04]  /*14710*/  IMAD.WIDE.U32 R12, R4, R19, RZ ;  /* 0x00000013040c7225 */ /* 0x000fc800078e00ff */
[----:B------:R-:W-:-:S05]  /*14720*/  IMAD.IADD R5, R13, 0x1, R5 ;  /* 0x000000010d057824 */ /* 0x000fca00078e0205 */
[----:B------:R-:W-:-:S13]  /*14730*/  LOP3.LUT P0, RZ, R5, 0x1f, RZ, 0xc0, !PT ;  /* 0x0000001f05ff7812 */ /* 0x000fda000780c0ff */
[----:B------:R-:W-:Y:S05]  /*14740*/  @!P0 BRA `(.L_x_538) ;  /* 0x0000000000208947 */ /* 0x000fea0003800000 */
[----:B------:R-:W-:Y:S01]  /*14750*/  IMAD.MOV.U32 R10, RZ, RZ, R14 ;  /* 0x000000ffff0a7224 */ /* 0x000fe200078e000e */
[----:B------:R-:W-:Y:S01]  /*14760*/  MOV R14, 0x147a0 ;  /* 0x000147a0000e7802 */ /* 0x000fe20000000f00 */
[----:B------:R-:W-:Y:S02]  /*14770*/  IMAD.MOV.U32 R13, RZ, RZ, R15 ;  /* 0x000000ffff0d7224 */ /* 0x000fe400078e000f */
[----:B------:R-:W-:-:S07]  /*14780*/  IMAD.MOV.U32 R15, RZ, RZ, R5 ;  /* 0x000000ffff0f7224 */ /* 0x000fce00078e0005 */
[----:B-----5:R-:W-:Y:S05]  /*14790*/  CALL.REL.NOINC `($__internal_2_$__cuda_sm20_div_u64) ;  /* 0x0000005800807944 */ /* 0x020fea0003c00000 */
[----:B------:R-:W-:Y:S02]  /*147a0*/  IMAD.MOV.U32 R4, RZ, RZ, R12 ;  /* 0x000000ffff047224 */ /* 0x000fe400078e000c */
[----:B------:R-:W-:Y:S01]  /*147b0*/  IMAD.MOV.U32 R5, RZ, RZ, R17 ;  /* 0x000000ffff057224 */ /* 0x000fe200078e0011 */
[----:B------:R-:W-:Y:S06]  /*147c0*/  BRA `(.L_x_539) ;  /* 0x00000000004c7947 */ /* 0x000fec0003800000 */
.L_x_538:
[----:B------:R-:W0:Y:S01]  /*147d0*/  I2F.U32.RP R10, R14 ;  /* 0x0000000e000a7306 */ /* 0x000e220000209000 */
[----:B------:R-:W-:-:S07]  /*147e0*/  ISETP.NE.U32.AND P2, PT, R14, RZ, PT ;  /* 0x000000ff0e00720c */ /* 0x000fce0003f45070 */
[----:B0-----:R-:W0:Y:S02]  /*147f0*/  MUFU.RCP R10, R10 ;  /* 0x0000000a000a7308 */ /* 0x001e240000001000 */
[----:B0-----:R-:W-:-:S06]  /*14800*/  VIADD R4, R10, 0xffffffe ;  /* 0x0ffffffe0a047836 */ /* 0x001fcc0000000000 */
[----:B------:R0:W1:Y:S02]  /*14810*/  F2I.FTZ.U32.TRUNC.NTZ R5, R4 ;  /* 0x0000000400057305 */ /* 0x000064000021f000 */
[----:B0-----:R-:W-:Y:S02]  /*14820*/  IMAD.MOV.U32 R4, RZ, RZ, RZ ;  /* 0x000000ffff047224 */ /* 0x001fe400078e00ff */
[----:B-1----:R-:W-:-:S04]  /*14830*/  IMAD.MOV R13, RZ, RZ, -R5 ;  /* 0x000000ffff0d7224 */ /* 0x002fc800078e0a05 */
[----:B------:R-:W-:-:S04]  /*14840*/  IMAD R13, R13, R14, RZ ;  /* 0x0000000e0d0d7224 */ /* 0x000fc800078e02ff */
[----:B------:R-:W-:-:S06]  /*14850*/  IMAD.HI.U32 R5, R5, R13, R4 ;  /* 0x0000000d05057227 */ /* 0x000fcc00078e0004 */
[----:B------:R-:W-:-:S04]  /*14860*/  IMAD.HI.U32 R4, R5, R12, RZ ;  /* 0x0000000c05047227 */ /* 0x000fc800078e00ff */
[----:B------:R-:W-:Y:S02]  /*14870*/  IMAD.MOV R13, RZ, RZ, -R4 ;  /* 0x000000ffff0d7224 */ /* 0x000fe400078e0a04 */
[----:B------:R-:W-:Y:S02]  /*14880*/  IMAD.MOV.U32 R5, RZ, RZ, RZ ;  /* 0x000000ffff057224 */ /* 0x000fe400078e00ff */
[----:B------:R-:W-:-:S05]  /*14890*/  IMAD R13, R14, R13, R12 ;  /* 0x0000000d0e0d7224 */ /* 0x000fca00078e020c */
[----:B------:R-:W-:-:S13]  /*148a0*/  ISETP.GE.U32.AND P0, PT, R13, R14, PT ;  /* 0x0000000e0d00720c */ /* 0x000fda0003f06070 */
[----:B------:R-:W-:Y:S02]  /*148b0*/  @P0 IMAD.IADD R13, R13, 0x1, -R14 ;  /* 0x000000010d0d0824 */ /* 0x000fe400078e0a0e */
[----:B------:R-:W-:-:S03]  /*148c0*/  @P0 VIADD R4, R4, 0x1 ;  /* 0x0000000104040836 */ /* 0x000fc60000000000 */
[----:B------:R-:W-:-:S13]  /*148d0*/  ISETP.GE.U32.AND P1, PT, R13, R14, PT ;  /* 0x0000000e0d00720c */ /* 0x000fda0003f26070 */
[----:B------:R-:W-:Y:S01]  /*148e0*/  @P1 VIADD R4, R4, 0x1 ;  /* 0x0000000104041836 */ /* 0x000fe20000000000 */
[----:B------:R-:W-:-:S07]  /*148f0*/  @!P2 LOP3.LUT R4, RZ, R14, RZ, 0x33, !PT ;  /* 0x0000000eff04a212 */ /* 0x000fce00078e33ff */
.L_x_539:
[----:B------:R-:W-:Y:S05]  /*14900*/  BSYNC B0 ;  /* 0x0000000000007941 */ /* 0x000fea0003800000 */
.L_x_537:
[----:B------:R-:W-:Y:S02]  /*14910*/  ULDC.64 UR4, c[0x0][0x610] ;  /* 0x0001840000047ab9 */ /* 0x000fe40000000a00 */
[----:B------:R-:W-:-:S04]  /*14920*/  IADD3 R4, P0, R4, UR4, RZ ;  /* 0x0000000404047c10 */ /* 0x000fc8000ff1e0ff */
[----:B------:R-:W-:-:S05]  /*14930*/  IADD3.X R5, R5, UR5, RZ, P0, !PT ;  /* 0x0000000505057c10 */ /* 0x000fca00087fe4ff */
[----:B------:R-:W-:-:S07]  /*14940*/  IMAD.MOV.U32 R10, RZ, RZ, R5 ;  /* 0x000000ffff0a7224 */ /* 0x000fce00078e0005 */
.L_x_525:
[----:B------:R-:W-:Y:S02]  /*14950*/  ULDC UR4, c[0x0][0x248] ;  /* 0x0000920000047ab9 */ /* 0x000fe40000000800 */
[----:B------:R-:W-:-:S13]  /*14960*/  ISETP.NE.AND P0, PT, RZ, UR4, PT ;  /* 0x00000004ff007c0c */ /* 0x000fda000bf05270 */
[----:B------:R-:W-:Y:S05]  /*14970*/  @!P0 BRA `(.L_x_540) ;  /* 0x0000004800ac8947 */ /* 0x000fea0003800000 */
[----:B------:R-:W0:Y:S01]  /*14980*/  LDC R6, c[0x0][0x3fc] ;  /* 0x0000ff00ff067b82 */ /* 0x000e220000000800 */
[----:B------:R-:W1:Y:S01]  /*14990*/  S2R R12, SR_CTAID.X ;  /* 0x00000000000c7919 */ /* 0x000e620000002500 */
[----:B------:R-:W-:Y:S01]  /*149a0*/  ULDC UR4, c[0x0][0x24c] ;  /* 0x0000930000047ab9 */ /* 0x000fe20000000800 */
[----:B------:R-:W-:Y:S01]  /*149b0*/  CS2R R18, SRZ ;  /* 0x0000000000127805 */ /* 0x000fe2000001ff00 */
[----:B------:R-:W-:Y:S01]  /*149c0*/  IMAD R14, R2, UR4, RZ ;  /* 0x00000004020e7c24 */ /* 0x000fe2000f8e02ff */
[----:B------:R-:W-:-:S03]  /*149d0*/  ULDC UR4, c[0x0][0x250] ;  /* 0x0000940000047ab9 */ /* 0x000fc60000000800 */
[----:B------:R-:W-:Y:S01]  /*149e0*/  IMAD R13, R7, UR4, R14 ;  /* 0x00000004070d7c24 */ /* 0x000fe2000f8e020e */
[----:B------:R-:W-:Y:S01]  /*149f0*/  ULDC UR4, c[0x0][0x238] ;  /* 0x00008e0000047ab9 */ /* 0x000fe20000000800 */
[----:B0-----:R-:W-:Y:S02]  /*14a00*/  ISETP.NE.AND P0, PT, R6, RZ, PT ;  /* 0x000000ff0600720c */ /* 0x001fe40003f05270 */
[----:B-1----:R-:W-:-:S04]  /*14a10*/  IMAD R13, R12, UR4, R13 ;  /* 0x000000040c0d7c24 */ /* 0x002fc8000f8e020d */
[----:B------:R-:W-:-:S07]  /*14a20*/  IMAD.SHL.U32 R15, R13, 0x2, RZ ;  /* 0x000000020d0f7824 */ /* 0x000fce00078e00ff */
        /* <DEDUP_REMOVED lines=15> */
[----:B-----5:R-:W-:Y:S01]  /*14b20*/  IMAD.HI.U32 R20, R17, UR4, R16 ;  /* 0x0000000411147c27 */ /* 0x020fe2000f8e0010 */
        /* <DEDUP_REMOVED lines=258> */
.L_x_541:
[----:B------:R-:W-:Y:S05]  /*15b50*/  @!P0 BRA `(.L_x_542) ;  /* 0x0000001000488947 */ /* 0x000fea0003800000 */
[----:B------:R-:W-:Y:S01]  /*15b60*/  VIADD R17, R15, 0x1 ;  /* 0x000000010f117836 */ /* 0x000fe20000000000 */
[----:B------:R-:W-:Y:S01]  /*15b70*/  ULDC.64 UR6, c[0x0][0x400] ;  /* 0x0001000000067ab9 */ /* 0x000fe20000000a00 */
[----:B------:R-:W-:Y:S01]  /*15b80*/  IMAD.MOV.U32 R16, RZ, RZ, RZ ;  /* 0x000000ffff107224 */ /* 0x000fe200078e00ff */
[----:B------:R-:W-:Y:S01]  /*15b90*/  ULDC UR4, c[0x0][0x408] ;  /* 0x0001020000047ab9 */ /* 0x000fe20000000800 */
[----:B------:R-:W-:Y:S02]  /*15ba0*/  ISETP.NE.AND P0, PT, R6, 0x1, PT ;  /* 0x000000010600780c */ /* 0x000fe40003f05270 */
[----:B-----5:R-:W-:-:S05]  /*15bb0*/  IMAD.HI.U32 R20, R17, UR7, R16 ;  /* 0x0000000711147c27 */ /* 0x020fca000f8e0010 */
        /* <DEDUP_REMOVED lines=268> */
.L_x_542:
[----:B-----5:R-:W0:Y:S01]  /*16c80*/  LDC R22, c[0x0][0x240] ;  /* 0x00009000ff167b82 */ /* 0x020e220000000800 */
[----:B------:R-:W-:Y:S01]  /*16c90*/  ULDC UR4, c[0x0][0x230] ;  /* 0x00008c0000047ab9 */ /* 0x000fe20000000800 */
[----:B------:R-:W-:Y:S01]  /*16ca0*/  BSSY B0, `(.L_x_543) ;  /* 0x000000c000007945 */ /* 0x000fe20003800000 */
[----:B------:R-:W-:Y:S02]  /*16cb0*/  PRMT R6, RZ, 0x7610, R6 ;  /* 0x00007610ff067816 */ /* 0x000fe40000000006 */
[----:B0-----:R-:W-:-:S04]  /*16cc0*/  ISETP.NE.AND P0, PT, R22, RZ, PT ;  /* 0x000000ff1600720c */ /* 0x001fc80003f05270 */
        /* <DEDUP_REMOVED lines=9> */
.L_x_544:
[----:B------:R-:W-:Y:S05]  /*16d60*/  BSYNC B0 ;  /* 0x0000000000007941 */ /* 0x000fea0003800000 */
.L_x_543:
[----:B------:R-:W-:Y:S01]  /*16d70*/  PRMT R6, R6, 0x9910, RZ ;  /* 0x0000991006067816 */ /* 0x000fe200000000ff */
[----:B------:R-:W-:Y:S01]  /*16d80*/  BSSY B0, `(.L_x_545) ;  /* 0x0000014000007945 */ /* 0x000fe20003800000 */
[----:B------:R-:W-:Y:S02]  /*16d90*/  LOP3.LUT P0, RZ, R2, R7, RZ, 0xfc, !PT ;  /* 0x0000000702ff7212 */ /* 0x000fe4000780fcff */
[----:B------:R-:W-:-:S13]  /*16da0*/  ISETP.NE.AND P1, PT, R6, RZ, PT ;  /* 0x000000ff0600720c */ /* 0x000fda0003f25270 */
[----:B------:R-:W-:Y:S05]  /*16db0*/  @!P1 BRA `(.L_x_546) ;  /* 0x0000000000409947 */ /* 0x000fea0003800000 */
[----:B------:R-:W0:Y:S01]  /*16dc0*/  S2UR UR4, SR_CTAID.Y ;  /* 0x00000000000479c3 */ /* 0x000e220000002600 */
[----:B------:R-:W-:Y:S01]  /*16dd0*/  ISETP.NE.AND P2, PT, R22, RZ, PT ;  /* 0x000000ff1600720c */ /* 0x000fe20003f45270 */
[----:B------:R-:W-:Y:S02]  /*16de0*/  IMAD.MOV.U32 R16, RZ, RZ, R0 ;  /* 0x000000ffff107224 */ /* 0x000fe400078e0000 */
[----:B------:R-:W-:Y:S02]  /*16df0*/  IMAD.MOV.U32 R17, RZ, RZ, R3 ;  /* 0x000000ffff117224 */ /* 0x000fe400078e0003 */
[----:B------:R-:W-:Y:S02]  /*16e00*/  IMAD.MOV.U32 R20, RZ, RZ, R8 ;  /* 0x000000ffff147224 */ /* 0x000fe400078e0008 */
[----:B------:R-:W0:Y:S01]  /*16e10*/  LDC R13, c[0x0][0x10] ;  /* 0x00000400ff0d7b82 */ /* 0x000e220000000800 */
[----:B------:R-:W-:-:S07]  /*16e20*/  IMAD.MOV.U32 R21, RZ, RZ, R11 ;  /* 0x000000ffff157224 */ /* 0x000fce00078e000b */
[----:B------:R-:W1:Y:S01]  /*16e30*/  LDC.64 R14, c[0x0][0x618] ;  /* 0x00018600ff0e7b82 */ /* 0x000e620000000a00 */
[----:B0-----:R-:W-:Y:S01]  /*16e40*/  IMAD R13, R12, R13, UR4 ;  /* 0x000000040c0d7e24 */ /* 0x001fe2000f8e020d */
[----:B------:R-:W-:-:S03]  /*16e50*/  ULDC UR4, c[0x0][0x0] ;  /* 0x0000000000047ab9 */ /* 0x000fc60000000800 */
[----:B------:R-:W-:-:S04]  /*16e60*/  @!P2 IMAD R13, R13, UR4, R2 ;  /* 0x000000040d0dac24 */ /* 0x000fc8000f8e0202 */
[----:B-1----:R-:W-:-:S05]  /*16e70*/  IMAD.WIDE.U32 R14, R13, 0x20, R14 ;  /* 0x000000200d0e7825 */ /* 0x002fca00078e000e */
[----:B------:R0:W-:Y:S04]  /*16e80*/  STG.E.64 desc[UR60][R14.64+0x8], R16 ;  /* 0x000008100e007986 */ /* 0x0001e8000c101b3c */
[----:B------:R0:W-:Y:S04]  /*16e90*/  STG.E.64 desc[UR60][R14.64+0x18], R20 ;  /* 0x000018140e007986 */ /* 0x0001e8000c101b3c */
[----:B------:R0:W-:Y:S04]  /*16ea0*/  STG.E desc[UR60][R14.64], R41 ;  /* 0x000000290e007986 */ /* 0x0001e8000c10193c */
[----:B------:R0:W-:Y:S02]  /*16eb0*/  STG.E desc[UR60][R14.64+0x10], R9 ;  /* 0x000010090e007986 */ /* 0x0001e4000c10193c */
.L_x_546:
[----:B------:R-:W-:Y:S05]  /*16ec0*/  BSYNC B0 ;  /* 0x0000000000007941 */ /* 0x000fea0003800000 */
.L_x_545:
[----:B------:R-:W-:Y:S01]  /*16ed0*/  @!PT LDS RZ, [RZ] ;  /* 0x00000000fffff984 */ /* 0x000fe20000000800 */
[----:B------:R-:W-:Y:S01]  /*16ee0*/  @!PT LDS RZ, [RZ] ;  /* 0x00000000fffff984 */ /* 0x000fe20000000800 */
[----:B------:R-:W-:Y:S01]  /*16ef0*/  @!PT LDS RZ, [RZ] ;  /* 0x00000000fffff984 */ /* 0x000fe20000000800 */
[----:B------:R-:W-:Y:S01]  /*16f00*/  @!PT LDS RZ, [RZ] ;  /* 0x00000000fffff984 */ /* 0x000fe20000000800 */
[----:B------:R1:W-:Y:S06]  /*16f10*/  MEMBAR.ALL.CTA ;  /* 0x0000000000007992 */ /* 0x0003ec0000008000 */
[----:B-1----:R-:W-:Y:S06]  /*16f20*/  MEMBAR.SC.GPU ;  /* 0x0000000000007992 */ /* 0x002fec0000002000 */
[----:B------:R-:W-:-:S00]  /*16f30*/  ERRBAR ;  /* 0x00000000000079ab */ /* 0x000fc00000000000 */
[----:B------:R-:W-:Y:S06]  /*16f40*/  CGAERRBAR ;  /* 0x00000000000075ab */ /* 0x000fec0000000000 */
[----:B------:R-:W-:Y:S01]  /*16f50*/  CCTL.IVALL ;  /* 0x00000000ff00798f */ /* 0x000fe20002000000 */
[----:B------:R-:W-:Y:S05]  /*16f60*/  WARPSYNC.ALL ;  /* 0x0000000000007948 */ /* 0x000fea0003800000 */
[----:B------:R-:W-:Y:S06]  /*16f70*/  BAR.SYNC.DEFER_BLOCKING 0x0 ;  /* 0x0000000000007b1d */ /* 0x000fec0000010000 */
[----:B------:R-:W-:Y:S02]  /*16f80*/  BSSY B0, `(.L_x_547) ;  /* 0x0000018000007945 */ /* 0x000fe40003800000 */
[----:B------:R-:W-:Y:S06]  /*16f90*/  BAR.SYNC.DEFER_BLOCKING 0x0 ;  /* 0x0000000000007b1d */ /* 0x000fec0000010000 */
[----:B------:R-:W-:Y:S05]  /*16fa0*/  @P0 BRA `(.L_x_548) ;  /* 0x0000000000540947 */ /* 0x000fea0003800000 */
[----:B------:R-:W1:Y:S01]  /*16fb0*/  S2R R11, SR_LANEID ;  /* 0x00000000000b7919 */ /* 0x000e620000000000 */
[----:B------:R-:W-:Y:S01]  /*16fc0*/  VOTEU.ANY UR4, UPT, PT ;  /* 0x0000000000047886 */ /* 0x000fe200038e0100 */
[----:B0-----:R-:W0:Y:S01]  /*16fd0*/  LDC.64 R8, c[0x0][0x620] ;  /* 0x00018800ff087b82 */ /* 0x001e220000000a00 */
[----:B------:R-:W1:Y:S08]  /*16fe0*/  FLO.U32 R6, UR4 ;  /* 0x0000000400067d00 */ /* 0x000e7000080e0000 */
[----:B------:R-:W2:Y:S01]  /*16ff0*/  POPC R3, UR4 ;  /* 0x0000000400037d09 */ /* 0x000ea20008000000 */
[----:B0-----:R-:W-:Y:S01]  /*17000*/  IMAD.WIDE.U32 R8, R12, 0x4, R8 ;  /* 0x000000040c087825 */ /* 0x001fe200078e0008 */
[----:B-1----:R-:W-:-:S13]  /*17010*/  ISETP.EQ.U32.AND P0, PT, R6, R11, PT ;  /* 0x0000000b0600720c */ /* 0x002fda0003f02070 */
[----:B--2---:R-:W2:Y:S01]  /*17020*/  @P0 ATOMG.E.ADD.STRONG.GPU PT, R3, desc[UR60][R8.64], R3 ;  /* 0x00000003080309a8 */ /* 0x004ea200081ee1fc */
[----:B------:R-:W0:Y:S01]  /*17030*/  S2UR UR6, SR_CgaCtaId ;  /* 0x00000000000679c3 */ /* 0x000e220000008800 */
[----:B------:R-:W-:Y:S01]  /*17040*/  UMOV UR5, 0x400 ;  /* 0x0000040000057882 */ /* 0x000fe20000000000 */
[----:B------:R-:W1:Y:S01]  /*17050*/  S2R R11, SR_LTMASK ;  /* 0x00000000000b7919 */ /* 0x000e620000003900 */
[----:B0-----:R-:W-:Y:S01]  /*17060*/  ULEA UR5, UR6, UR5, 0x18 ;  /* 0x0000000506057291 */ /* 0x001fe2000f8ec03f */
[----:B-1----:R-:W-:Y:S01]  /*17070*/  LOP3.LUT R11, R11, UR4, RZ, 0xc0, !PT ;  /* 0x000000040b0b7c12 */ /* 0x002fe2000f8ec0ff */
[----:B------:R-:W-:Y:S02]  /*17080*/  ULDC UR4, c[0x0][0x10] ;  /* 0x0000040000047ab9 */ /* 0x000fe40000000800 */
[----:B------:R-:W-:-:S03]  /*17090*/  UIADD3 UR4, UR4, -0x1, URZ ;  /* 0xffffffff04047890 */ /* 0x000fc6000fffe03f */
[----:B------:R-:W0:Y:S01]  /*170a0*/  POPC R11, R11 ;  /* 0x0000000b000b7309 */ /* 0x000e220000000000 */
[----:B--2---:R-:W0:Y:S02]  /*170b0*/  SHFL.IDX PT, R0, R3, R6, 0x1f ;  /* 0x00001f0603007589 */ /* 0x004e2400000e0000 */
[----:B0-----:R-:W-:-:S05]  /*170c0*/  IMAD.IADD R0, R0, 0x1, R11 ;  /* 0x0000000100007824 */ /* 0x001fca00078e020b */
[----:B------:R-:W-:-:S04]  /*170d0*/  ISETP.NE.AND P0, PT, R0, UR4, PT ;  /* 0x0000000400007c0c */ /* 0x000fc8000bf05270 */
[----:B------:R-:W-:-:S05]  /*170e0*/  SEL R0, RZ, 0x1, P0 ;  /* 0x00000001ff007807 */ /* 0x000fca0000000000 */
[----:B------:R1:W-:Y:S04]  /*170f0*/  STS.U8 [UR5], R0 ;  /* 0x00000000ff007988 */ /* 0x0003e80008000005 */
.L_x_548:
[----:B------:R-:W-:Y:S05]  /*17100*/  BSYNC B0 ;  /* 0x0000000000007941 */ /* 0x000fea0003800000 */
.L_x_547:
[----:B------:R-:W2:Y:S08]  /*17110*/  S2UR UR5, SR_CgaCtaId ;  /* 0x00000000000579c3 */ /* 0x000eb00000008800 */
[----:B------:R-:W-:Y:S06]  /*17120*/  BAR.SYNC.DEFER_BLOCKING 0x0 ;  /* 0x0000000000007b1d */ /* 0x000fec0000010000 */
[----:B------:R-:W-:-:S02]  /*17130*/  UMOV UR4, 0x400 ;  /* 0x0000040000047882 */ /* 0x000fc40000000000 */
[----:B--2---:R-:W-:-:S09]  /*17140*/  ULEA UR4, UR5, UR4, 0x18 ;  /* 0x0000000405047291 */ /* 0x004fd2000f8ec03f */
[----:B-1----:R-:W1:Y:S02]  /*17150*/  LDS.U8 R0, [UR4] ;  /* 0x00000004ff007984 */ /* 0x002e640008000000 */
[----:B-1----:R-:W-:-:S13]  /*17160*/  ISETP.NE.AND P0, PT, R0, RZ, PT ;  /* 0x000000ff0000720c */ /* 0x002fda0003f05270 */
[----:B------:R-:W-:Y:S05]  /*17170*/  @!P0 EXIT ;  /* 0x000000000000894d */ /* 0x000fea0003800000 */
[----:B------:R-:W-:Y:S01]  /*17180*/  ISETP.NE.AND P0, PT, R22, RZ, PT ;  /* 0x000000ff1600720c */ /* 0x000fe20003f05270 */
        /* <DEDUP_REMOVED lines=9> */
[----:B------:R-:W-:Y:S01]  /*17220*/  ULDC UR6, c[0x0][0x218] ;  /* 0x0000860000067ab9 */ /* 0x000fe20000000800 */
[----:B------:R-:W-:Y:S01]  /*17230*/  ULDC.64 UR8, c[0x0][0x220] ;  /* 0x0000880000087ab9 */ /* 0x000fe20000000a00 */
[----:B------:R-:W-:Y:S01]  /*17240*/  BSSY B0, `(.L_x_549) ;  /* 0x0000080000007945 */ /* 0x000fe20003800000 */
[----:B0-----:R-:W-:-:S02]  /*17250*/  IMAD.U32 R9, RZ, RZ, UR6 ;  /* 0x00000006ff097e24 */ /* 0x001fc4000f8e00ff */
[----:B------:R-:W-:Y:S02]  /*17260*/  IMAD.U32 R0, RZ, RZ, UR8 ;  /* 0x00000008ff007e24 */ /* 0x000fe4000f8e00ff */
[----:B------:R-:W-:Y:S01]  /*17270*/  IMAD.U32 R11, RZ, RZ, UR9 ;  /* 0x00000009ff0b7e24 */ /* 0x000fe2000f8e00ff */
[----:B------:R-:W-:Y:S06]  /*17280*/  @!P0 BRA `(.L_x_550) ;  /* 0x0000000000fc8947 */ /* 0x000fec0003800000 */
[----:B------:R-:W-:Y:S01]  /*17290*/  ULDC UR4, c[0x0][0x0] ;  /* 0x0000000000047ab9 */ /* 0x000fe20000000800 */
[----:B------:R-:W-:Y:S01]  /*172a0*/  ULDC UR5, c[0x0][0x23c] ;  /* 0x00008f0000057ab9 */ /* 0x000fe20000000800 */
[----:B------:R-:W-:Y:S01]  /*172b0*/  IMAD R8, R7, UR4, R2 ;  /* 0x0000000407087c24 */ /* 0x000fe2000f8e0202 */
[----:B------:R-:W-:Y:S01]  /*172c0*/  ULDC UR7, c[0x0][0x23c] ;  /* 0x00008f0000077ab9 */ /* 0x000fe20000000800 */
[----:B------:R-:W-:Y:S02]  /*172d0*/  IMAD.U32 R3, RZ, RZ, UR6 ;  /* 0x00000006ff037e24 */ /* 0x000fe4000f8e00ff */
[----:B------:R-:W-:Y:S01]  /*172e0*/  IMAD.U32 R6, RZ, RZ, UR8 ;  /* 0x00000008ff067e24 */ /* 0x000fe2000f8e00ff */
[----:B------:R-:W-:Y:S01]  /*172f0*/  ISETP.GE.U32.AND P0, PT, R8, UR5, PT ;  /* 0x0000000508007c0c */ /* 0x000fe2000bf06070 */
[----:B------:R-:W-:-:S12]  /*17300*/  IMAD.U32 R13, RZ, RZ, UR9 ;  /* 0x00000009ff0d7e24 */ /* 0x000fd8000f8e00ff */
[----:B------:R-:W-:Y:S05]  /*17310*/  @P0 BRA `(.L_x_551) ;  /* 0x0000000400c80947 */ /* 0x000fea0003800000 */
[----:B------:R-:W-:Y:S01]  /*17320*/  ULDC UR5, c[0x0][0x10] ;  /* 0x0000040000057ab9 */ /* 0x000fe20000000800 */
[----:B------:R-:W0:Y:S01]  /*17330*/  LDC R27, c[0x0][0x4] ;  /* 0x00000100ff1b7b82 */ /* 0x000e220000000800 */
[----:B------:R-:W-:Y:S01]  /*17340*/  BSSY B1, `(.L_x_552) ;  /* 0x0000032000017945 */ /* 0x000fe20003800000 */
[----:B------:R-:W-:Y:S02]  /*17350*/  IMAD.U32 R3, RZ, RZ, UR6 ;  /* 0x00000006ff037e24 */ /* 0x000fe4000f8e00ff */
[----:B------:R-:W-:Y:S02]  /*17360*/  IMAD.U32 R6, RZ, RZ, UR8 ;  /* 0x00000008ff067e24 */ /* 0x000fe4000f8e00ff */
[----:B------:R-:W-:Y:S02]  /*17370*/  IMAD.U32 R13, RZ, RZ, UR9 ;  /* 0x00000009ff0d7e24 */ /* 0x000fe4000f8e00ff */
[----:B------:R-:W1:Y:S01]  /*17380*/  LDC.64 R14, c[0x0][0x618] ;  /* 0x00018600ff0e7b82 */ /* 0x000e620000000a00 */
[----:B------:R-:W-:-:S02]  /*17390*/  IMAD R25, R12, UR5, RZ ;  /* 0x000000050c197c24 */ /* 0x000fc4000f8e02ff */
[----:B0-----:R-:W-:-:S07]  /*173a0*/  IMAD R27, R27, UR4, RZ ;  /* 0x000000041b1b7c24 */ /* 0x001fce000f8e02ff */
.L_x_556:
[----:B------:R-:W-:-:S04]  /*173b0*/  IMAD.IADD R17, R25, 0x1, R8 ;  /* 0x0000000119117824 */ /* 0x000fc800078e0208 */
[----:B-1----:R-:W-:-:S05]  /*173c0*/  IMAD.WIDE.U32 R16, R17, 0x20, R14 ;  /* 0x0000002011107825 */ /* 0x002fca00078e000e */
[----:B------:R-:W2:Y:S04]  /*173d0*/  LDG.E R24, desc[UR60][R16.64] ;  /* 0x0000003c10187981 */ /* 0x000ea8000c1e1900 */
[----:B------:R-:W3:Y:S04]  /*173e0*/  LDG.E.64 R20, desc[UR60][R16.64+0x8] ;  /* 0x0000083c10147981 */ /* 0x000ee8000c1e1b00 */
[----:B------:R0:W5:Y:S04]  /*173f0*/  LDG.E R26, desc[UR60][R16.64+0x10] ;  /* 0x0000103c101a7981 */ /* 0x000168000c1e1900 */
[----:B------:R0:W5:Y:S01]  /*17400*/  LDG.E.64 R22, desc[UR60][R16.64+0x18] ;  /* 0x0000183c10167981 */ /* 0x000162000c1e1b00 */
[----:B------:R-:W-:Y:S01]  /*17410*/  FSETP.GTU.FTZ.AND P2, PT, |R9|, +INF , PT ;  /* 0x7f8000000900780b */ /* 0x000fe20003f5c200 */
[----:B------:R-:W-:Y:S01]  /*17420*/  IMAD.IADD R8, R27, 0x1, R8 ;  /* 0x000000011b087824 */ /* 0x000fe200078e0208 */
[----:B------:R-:W-:Y:S02]  /*17430*/  BSSY B2, `(.L_x_553) ;  /* 0x000001e000027945 */ /* 0x000fe40003800000 */
[----:B--2---:R-:W-:-:S09]  /*17440*/  FSETP.NEU.OR P4, PT, R9, R24, P2 ;  /* 0x000000180900720b */ /* 0x004fd2000178d400 */
[----:B------:R-:W-:Y:S02]  /*17450*/  @!P2 FSETP.GT.FTZ.AND P3, PT, R9, R24, PT ;  /* 0x000000180900a20b */ /* 0x000fe40003f74000 */
[CC--:B---3--:R-:W-:Y:S02]  /*17460*/  @!P2 ISETP.GE.U32.AND P0, PT, R0.reuse, R20.reuse, PT ;  /* 0x000000140000a20c */ /* 0x0c8fe40003f06070 */
[----:B------:R-:W-:Y:S02]  /*17470*/  @!P2 SEL R12, RZ, 0xffffffff, !P3 ;  /* 0xffffffffff0ca807 */ /* 0x000fe40005800000 */
[----:B------:R-:W-:Y:S02]  /*17480*/  @!P2 ISETP.GE.AND.EX P0, PT, R11, R21, PT, P0 ;  /* 0x000000150b00a20c */ /* 0x000fe40003f06300 */
[----:B------:R-:W-:Y:S02]  /*17490*/  @P2 ISETP.LT.U32.AND P6, PT, R0, R20, PT ;  /* 0x000000140000220c */ /* 0x000fe40003fc1070 */
[----:B------:R-:W-:-:S02]  /*174a0*/  @P2 FSETP.GTU.FTZ.AND P5, PT, |R24|, +INF , PT ;  /* 0x7f8000001800280b */ /* 0x000fc40003fbc200 */
[----:B------:R-:W-:Y:S02]  /*174b0*/  @!P4 SEL R12, RZ, 0xffffffff, P0 ;  /* 0xffffffffff0cc807 */ /* 0x000fe40000000000 */
[----:B------:R-:W-:Y:S02]  /*174c0*/  FSETP.GTU.FTZ.AND P4, PT, |R3|, +INF , PT ;  /* 0x7f8000000300780b */ /* 0x000fe40003f9c200 */
[----:B------:R-:W-:Y:S02]  /*174d0*/  @!P2 LOP3.LUT R12, R12, 0x1, RZ, 0xc0, !PT ;  /* 0x000000010c0ca812 */ /* 0x000fe400078ec0ff */
[----:B------:R-:W-:Y:S02]  /*174e0*/  ISETP.GE.U32.AND P3, PT, R8, UR7, PT ;  /* 0x0000000708007c0c */ /* 0x000fe4000bf66070 */
[----:B------:R-:W-:Y:S02]  /*174f0*/  @!P2 ISETP.EQ.U32.AND P0, PT, R12, 0x1, PT ;  /* 0x000000010c00a80c */ /* 0x000fe40003f02070 */
[----:B------:R-:W-:-:S04]  /*17500*/  @P2 ISETP.LT.OR.EX P0, PT, R11, R21, !P5, P6 ;  /* 0x000000150b00220c */ /* 0x000fc80006f01760 */
[----:B------:R-:W-:Y:S02]  /*17510*/  SEL R0, R0, R20, P0 ;  /* 0x0000001400007207 */ /* 0x000fe40000000000 */
[----:B------:R-:W-:Y:S02]  /*17520*/  SEL R11, R11, R21, P0 ;  /* 0x000000150b0b7207 */ /* 0x000fe40000000000 */
[----:B------:R-:W-:Y:S01]  /*17530*/  FSEL R9, R9, R24, P0 ;  /* 0x0000001809097208 */ /* 0x000fe20000000000 */
[----:B0-----:R-:W-:Y:S06]  /*17540*/  @P4 BRA `(.L_x_554) ;  /* 0x0000000000244947 */ /* 0x001fec0003800000 */
[C---:B-----5:R-:W-:Y:S02]  /*17550*/  FSETP.NEU.FTZ.AND P4, PT, R3.reuse, R26, PT ;  /* 0x0000001a0300720b */ /* 0x060fe40003f9d000 */
        /* <DEDUP_REMOVED lines=8> */
.L_x_554:
[----:B-----5:R-:W-:Y:S02]  /*175e0*/  FSETP.GTU.FTZ.AND P0, PT, |R26|, +INF , PT ;  /* 0x7f8000001a00780b */ /* 0x020fe40003f1c200 */
[----:B------:R-:W-:-:S04]  /*175f0*/  ISETP.LT.U32.AND P2, PT, R6, R22, PT ;  /* 0x000000160600720c */ /* 0x000fc80003f41070 */
[----:B------:R-:W-:-:S13]  /*17600*/  ISETP.LT.OR.EX P0, PT, R13, R23, !P0, P2 ;  /* 0x000000170d00720c */ /* 0x000fda0004701720 */
.L_x_555:
[----:B------:R-:W-:Y:S05]  /*17610*/  BSYNC B2 ;  /* 0x0000000000027941 */ /* 0x000fea0003800000 */
.L_x_553:
[----:B------:R-:W-:Y:S02]  /*17620*/  SEL R6, R6, R22, P0 ;  /* 0x0000001606067207 */ /* 0x000fe40000000000 */
[----:B------:R-:W-:Y:S02]  /*17630*/  SEL R13, R13, R23, P0 ;  /* 0x000000170d0d7207 */ /* 0x000fe40000000000 */
[----:B------:R-:W-:Y:S01]  /*17640*/  FSEL R3, R3, R26, P0 ;  /* 0x0000001a03037208 */ /* 0x000fe20000000000 */
[----:B------:R-:W-:Y:S06]  /*17650*/  @!P3 BRA `(.L_x_556) ;  /* 0xfffffffc0054b947 */ /* 0x000fec000383ffff */
[----:B------:R-:W-:Y:S05]  /*17660*/  BSYNC B1 ;  /* 0x0000000000017941 */ /* 0x000fea0003800000 */
.L_x_552:
[----:B------:R-:W-:Y:S05]  /*17670*/  BRA `(.L_x_551) ;  /* 0x0000000000f07947 */ /* 0x000fea0003800000 */
.L_x_550:
[----:B------:R-:W-:Y:S01]  /*17680*/  ULDC UR4, c[0x0][0x23c] ;  /* 0x00008f0000047ab9 */ /* 0x000fe20000000800 */
[----:B------:R-:W-:Y:S01]  /*17690*/  ULDC UR5, c[0x0][0x23c] ;  /* 0x00008f0000057ab9 */ /* 0x000fe20000000800 */
[----:B------:R-:W-:Y:S01]  /*176a0*/  ISETP.GE.U32.AND P0, PT, R7, UR4, PT ;  /* 0x0000000407007c0c */ /* 0x000fe2000bf06070 */
[----:B------:R-:W-:Y:S02]  /*176b0*/  IMAD.U32 R3, RZ, RZ, UR6 ;  /* 0x00000006ff037e24 */ /* 0x000fe4000f8e00ff */
[----:B------:R-:W-:Y:S02]  /*176c0*/  IMAD.U32 R6, RZ, RZ, UR8 ;  /* 0x00000008ff067e24 */ /* 0x000fe4000f8e00ff */
[----:B------:R-:W-:-:S08]  /*176d0*/  IMAD.U32 R13, RZ, RZ, UR9 ;  /* 0x00000009ff0d7e24 */ /* 0x000fd0000f8e00ff */
[----:B------:R-:W-:Y:S05]  /*176e0*/  @P0 BRA `(.L_x_551) ;  /* 0x0000000000d40947 */ /* 0x000fea0003800000 */
[----:B------:R-:W-:Y:S01]  /*176f0*/  ULDC UR4, c[0x0][0x10] ;  /* 0x0000040000047ab9 */ /* 0x000fe20000000800 */
[----:B------:R-:W0:Y:S01]  /*17700*/  LDC R24, c[0x0][RZ] ;  /* 0x00000000ff187b82 */ /* 0x000e220000000800 */
[----:B------:R-:W-:Y:S02]  /*17710*/  IMAD.U32 R3, RZ, RZ, UR6 ;  /* 0x00000006ff037e24 */ /* 0x000fe4000f8e00ff */
[----:B------:R-:W-:Y:S02]  /*17720*/  IMAD.U32 R6, RZ, RZ, UR8 ;  /* 0x00000008ff067e24 */ /* 0x000fe4000f8e00ff */
[----:B------:R-:W-:Y:S02]  /*17730*/  IMAD.U32 R13, RZ, RZ, UR9 ;  /* 0x00000009ff0d7e24 */ /* 0x000fe4000f8e00ff */
[----:B------:R-:W-:Y:S01]  /*17740*/  IMAD.MOV.U32 R25, RZ, RZ, R7 ;  /* 0x000000ffff197224 */ /* 0x000fe200078e0007 */
[----:B------:R-:W1:Y:S01]  /*17750*/  LDC.64 R14, c[0x0][0x618] ;  /* 0x00018600ff0e7b82 */ /* 0x000e620000000a00 */
[----:B------:R-:W-:-:S07]  /*17760*/  IMAD R12, R12, UR4, RZ ;  /* 0x000000040c0c7c24 */ /* 0x000fce000f8e02ff */
[----:B------:R-:W2:Y:S02]  /*17770*/  LDC R26, c[0x0][0x4] ;  /* 0x00000100ff1a7b82 */ /* 0x000ea40000000800 */
.L_x_560:
[----:B------:R-:W-:-:S04]  /*17780*/  IMAD.IADD R17, R12, 0x1, R25 ;  /* 0x000000010c117824 */ /* 0x000fc800078e0219 */
[----:B0-----:R-:W-:-:S04]  /*17790*/  IMAD R17, R17, R24, R2 ;  /* 0x0000001811117224 */ /* 0x001fc800078e0202 */
[----:B-1----:R-:W-:-:S05]  /*177a0*/  IMAD.WIDE.U32 R16, R17, 0x20, R14 ;  /* 0x0000002011107825 */ /* 0x002fca00078e000e */
[----:B------:R-:W3:Y:S04]  /*177b0*/  LDG.E R28, desc[UR60][R16.64] ;  /* 0x0000003c101c7981 */ /* 0x000ee8000c1e1900 */
[----:B------:R-:W4:Y:S04]  /*177c0*/  LDG.E.64 R20, desc[UR60][R16.64+0x8] ;  /* 0x0000083c10147981 */ /* 0x000f28000c1e1b00 */
[----:B------:R0:W5:Y:S04]  /*177d0*/  LDG.E R30, desc[UR60][R16.64+0x10] ;  /* 0x0000103c101e7981 */ /* 0x000168000c1e1900 */
[----:B------:R0:W5:Y:S01]  /*177e0*/  LDG.E.64 R22, desc[UR60][R16.64+0x18] ;  /* 0x0000183c10167981 */ /* 0x000162000c1e1b00 */
[C---:B------:R-:W-:Y:S01]  /*177f0*/  FSETP.GTU.FTZ.AND P2, PT, |R9|.reuse, +INF , PT ;  /* 0x7f8000000900780b */ /* 0x040fe20003f5c200 */
[----:B--2---:R-:W-:Y:S01]  /*17800*/  IMAD.IADD R25, R26, 0x1, R25 ;  /* 0x000000011a197824 */ /* 0x004fe200078e0219 */
[----:B------:R-:W-:Y:S02]  /*17810*/  BSSY B1, `(.L_x_557) ;  /* 0x000001e000017945 */ /* 0x000fe40003800000 */
[----:B---3--:R-:W-:-:S09]  /*17820*/  FSETP.NEU.OR P4, PT, R9, R28, P2 ;  /* 0x0000001c0900720b */ /* 0x008fd2000178d400 */
[----:B------:R-:W-:Y:S02]  /*17830*/  @!P2 FSETP.GT.FTZ.AND P3, PT, R9, R28, PT ;  /* 0x0000001c0900a20b */ /* 0x000fe40003f74000 */
[CC--:B----4-:R-:W-:Y:S02]  /*17840*/  @!P2 ISETP.GE.U32.AND P0, PT, R0.reuse, R20.reuse, PT ;  /* 0x000000140000a20c */ /* 0x0d0fe40003f06070 */
        /* <DEDUP_REMOVED lines=23> */
.L_x_558:
[----:B-----5:R-:W-:Y:S02]  /*179c0*/  FSETP.GTU.FTZ.AND P0, PT, |R30|, +INF , PT ;  /* 0x7f8000001e00780b */ /* 0x020fe40003f1c200 */
[----:B------:R-:W-:-:S04]  /*179d0*/  ISETP.LT.U32.AND P2, PT, R6, R22, PT ;  /* 0x000000160600720c */ /* 0x000fc80003f41070 */
[----:B------:R-:W-:-:S13]  /*179e0*/  ISETP.LT.OR.EX P0, PT, R13, R23, !P0, P2 ;  /* 0x000000170d00720c */ /* 0x000fda0004701720 */
.L_x_559:
[----:B------:R-:W-:Y:S05]  /*179f0*/  BSYNC B1 ;  /* 0x0000000000017941 */ /* 0x000fea0003800000 */
.L_x_557:
[----:B------:R-:W-:Y:S02]  /*17a00*/  SEL R6, R6, R22, P0 ;  /* 0x0000001606067207 */ /* 0x000fe40000000000 */
[----:B------:R-:W-:Y:S02]  /*17a10*/  SEL R13, R13, R23, P0 ;  /* 0x000000170d0d7207 */ /* 0x000fe40000000000 */
[----:B------:R-:W-:Y:S01]  /*17a20*/  FSEL R3, R3, R30, P0 ;  /* 0x0000001e03037208 */ /* 0x000fe20000000000 */
[----:B------:R-:W-:Y:S06]  /*17a30*/  @!P3 BRA `(.L_x_560) ;  /* 0xfffffffc0050b947 */ /* 0x000fec000383ffff */
.L_x_551:
[----:B------:R-:W-:Y:S05]  /*17a40*/  BSYNC B0 ;  /* 0x0000000000007941 */ /* 0x000fea0003800000 */
.L_x_549:
[----:B------:R-:W0:Y:S01]  /*17a50*/  S2UR UR5, SR_CgaCtaId ;  /* 0x00000000000579c3 */ /* 0x000e220000008800 */
[----:B------:R-:W-:Y:S01]  /*17a60*/  UMOV UR4, 0x400 ;  /* 0x0000040000047882 */ /* 0x000fe20000000000 */
[----:B------:R-:W-:Y:S01]  /*17a70*/  IMAD.MOV.U32 R16, RZ, RZ, R0 ;  /* 0x000000ffff107224 */ /* 0x000fe200078e0000 */
[----:B------:R-:W-:Y:S01]  /*17a80*/  UIADD3 UR4, UR4, 0x10, URZ ;  /* 0x0000001004047890 */ /* 0x000fe2000fffe03f */
[----:B------:R-:W-:Y:S02]  /*17a90*/  IMAD.MOV.U32 R17, RZ, RZ, R11 ;  /* 0x000000ffff117224 */ /* 0x000fe400078e000b */
[----:B------:R-:W-:Y:S02]  /*17aa0*/  IMAD.MOV.U32 R12, RZ, RZ, R6 ;  /* 0x000000ffff0c7224 */ /* 0x000fe400078e0006 */
[----:B------:R-:W1:Y:S01]  /*17ab0*/  LDC R15, c[0x0][RZ] ;  /* 0x00000000ff0f7b82 */ /* 0x000e620000000800 */
[----:B------:R-:W-:Y:S01]  /*17ac0*/  ULDC UR6, c[0x0][0x4] ;  /* 0x0000010000067ab9 */ /* 0x000fe20000000800 */
[----:B0-----:R-:W-:-:S02]  /*17ad0*/  ULEA UR4, UR5, UR4, 0x18 ;  /* 0x0000000405047291 */ /* 0x001fc4000f8ec03f */
[----:B------:R-:W-:Y:S01]  /*17ae0*/  USHF.R.U32.HI UR5, URZ, 0x1, UR6 ;  /* 0x000000013f057899 */ /* 0x000fe20008011606 */
[----:B-1----:R-:W-:-:S05]  /*17af0*/  IMAD R8, R7, R15, R2 ;  /* 0x0000000f07087224 */ /* 0x002fca00078e0202 */
[----:B------:R-:W-:Y:S02]  /*17b00*/  ISETP.NE.AND P0, PT, RZ, UR5, PT ;  /* 0x00000005ff007c0c */ /* 0x000fe4000bf05270 */
[----:B------:R-:W-:-:S05]  /*17b10*/  LEA R8, R8, UR4, 0x5 ;  /* 0x0000000408087c11 */ /* 0x000fca000f8e28ff */
[----:B------:R0:W-:Y:S04]  /*17b20*/  STS.64 [R8+0x8], R16 ;  /* 0x0000081008007388 */ /* 0x0001e80000000a00 */
[----:B------:R0:W-:Y:S04]  /*17b30*/  STS.64 [R8+0x18], R12 ;  /* 0x0000180c08007388 */ /* 0x0001e80000000a00 */
[----:B------:R0:W-:Y:S04]  /*17b40*/  STS [R8], R9 ;  /* 0x0000000908007388 */ /* 0x0001e80000000800 */
[----:B------:R0:W-:Y:S01]  /*17b50*/  STS [R8+0x10], R3 ;  /* 0x0000100308007388 */ /* 0x0001e20000000800 */
[----:B------:R-:W-:Y:S05]  /*17b60*/  @!P0 BRA `(.L_x_561) ;  /* 0x0000000000f88947 */ /* 0x000fea0003800000 */
[----:B------:R-:W-:-:S07]  /*17b70*/  IMAD.U32 R14, RZ, RZ, UR5 ;  /* 0x00000005ff0e7e24 */ /* 0x000fce000f8e00ff */
.L_x_570:
[C---:B0-----:R-:W-:Y:S01]  /*17b80*/  IMAD.IADD R12, R7.reuse, 0x1, R14 ;  /* 0x00000001070c7824 */ /* 0x041fe200078e020e */
[----:B------:R-:W-:Y:S04]  /*17b90*/  BAR.SYNC.DEFER_BLOCKING 0x0 ;  /* 0x0000000000007b1d */ /* 0x000fe80000010000 */
[----:B------:R-:W-:Y:S02]  /*17ba0*/  ISETP.GE.U32.AND P0, PT, R12, UR6, PT ;  /* 0x000000060c007c0c */ /* 0x000fe4000bf06070 */
[----:B------:R-:W-:Y:S02]  /*17bb0*/  BSSY B0, `(.L_x_562) ;  /* 0x0000036000007945 */ /* 0x000fe40003800000 */
[----:B------:R-:W-:-:S13]  /*17bc0*/  ISETP.GE.U32.OR P0, PT, R7, R14, P0 ;  /* 0x0000000e0700720c */ /* 0x000fda0000706470 */
[----:B------:R-:W-:Y:S05]  /*17bd0*/  @P0 BRA `(.L_x_563) ;  /* 0x0000000000cc0947 */ /* 0x000fea0003800000 */
[----:B------:R-:W-:Y:S01]  /*17be0*/  IMAD R12, R12, R15, R2 ;  /* 0x0000000f0c0c7224 */ /* 0x000fe200078e0202 */
[----:B------:R-:W-:Y:S01]  /*17bf0*/  FSETP.GTU.FTZ.AND P0, PT, |R9|, +INF , PT ;  /* 0x7f8000000900780b */ /* 0x000fe20003f1c200 */
[----:B------:R-:W-:Y:S03]  /*17c00*/  BSSY B1, `(.L_x_564) ;  /* 0x0000013000017945 */ /* 0x000fe60003800000 */
[----:B------:R-:W-:-:S05]  /*17c10*/  LEA R12, R12, UR4, 0x5 ;  /* 0x000000040c0c7c11 */ /* 0x000fca000f8e28ff */
        /* <DEDUP_REMOVED lines=14> */
.L_x_565:
[----:B-1----:R-:W-:Y:S02]  /*17d00*/  FSETP.GTU.FTZ.AND P0, PT, |R22|, +INF , PT ;  /* 0x7f8000001600780b */ /* 0x002fe40003f1c200 */
[----:B---3--:R-:W-:-:S04]  /*17d10*/  ISETP.LT.U32.AND P2, PT, R0, R16, PT ;  /* 0x000000100000720c */ /* 0x008fc80003f41070 */
[----:B------:R-:W-:-:S13]  /*17d20*/  ISETP.LT.OR.EX P0, PT, R11, R17, !P0, P2 ;  /* 0x000000110b00720c */ /* 0x000fda0004701720 */
.L_x_566:
[----:B------:R-:W-:Y:S05]  /*17d30*/  BSYNC B1 ;  /* 0x0000000000017941 */ /* 0x000fea0003800000 */
.L_x_564:
        /* <DEDUP_REMOVED lines=10> */
[----:B0-----:R-:W-:-:S05]  /*17de0*/  SEL R12, RZ, 0xffffffff, !P2 ;  /* 0xffffffffff0c7807 */ /* 0x001fca0005000000 */
[----:B------:R-:W-:-:S04]  /*17df0*/  @!P3 SEL R12, RZ, 0xffffffff, P0 ;  /* 0xffffffffff0cb807 */ /* 0x000fc80000000000 */
[----:B------:R-:W-:-:S04]  /*17e00*/  LOP3.LUT R12, R12, 0x1, RZ, 0xc0, !PT ;  /* 0x000000010c0c7812 */ /* 0x000fc800078ec0ff */
[----:B------:R-:W-:Y:S01]  /*17e10*/  ISETP.EQ.U32.AND P0, PT, R12, 0x1, PT ;  /* 0x000000010c00780c */ /* 0x000fe20003f02070 */
[----:B------:R-:W-:-:S12]  /*17e20*/  BRA `(.L_x_569) ;  /* 0x00000000000c7947 */ /* 0x000fd80003800000 */
.L_x_568:
[----:B--2---:R-:W-:Y:S02]  /*17e30*/  FSETP.GTU.FTZ.AND P0, PT, |R24|, +INF , PT ;  /* 0x7f8000001800780b */ /* 0x004fe40003f1c200 */
[----:B----4-:R-:W-:-:S04]  /*17e40*/  ISETP.LT.U32.AND P2, PT, R6, R20, PT ;  /* 0x000000140600720c */ /* 0x010fc80003f41070 */
[----:B------:R-:W-:-:S13]  /*17e50*/  ISETP.LT.OR.EX P0, PT, R13, R21, !P0, P2 ;  /* 0x000000150d00720c */ /* 0x000fda0004701720 */
.L_x_569:
[----:B------:R-:W-:Y:S05]  /*17e60*/  BSYNC B1 ;  /* 0x0000000000017941 */ /* 0x000fea0003800000 */
.L_x_567:
        /* <DEDUP_REMOVED lines=10> */
.L_x_563:
[----:B------:R-:W-:Y:S05]  /*17f10*/  BSYNC B0 ;  /* 0x0000000000007941 */ /* 0x000fea0003800000 */
.L_x_562:
[----:B------:R-:W-:Y:S02]  /*17f20*/  ISETP.GT.AND P0, PT, R14, 0x1, PT ;  /* 0x000000010e00780c */ /* 0x000fe40003f04270 */
[----:B------:R-:W-:-:S11]  /*17f30*/  SHF.R.S32.HI R14, RZ, 0x1, R14 ;  /* 0x00000001ff0e7819 */ /* 0x000fd6000001140e */
[----:B------:R-:W-:Y:S05]  /*17f40*/  @P0 BRA `(.L_x_570) ;  /* 0xfffffffc000c0947 */ /* 0x000fea000383ffff */
.L_x_561:
[----:B------:R-:W-:Y:S02]  /*17f50*/  ULDC UR4, c[0x0][0x240] ;  /* 0x0000900000047ab9 */ /* 0x000fe40000000800 */
[----:B------:R-:W-:-:S13]  /*17f60*/  ISETP.NE.AND P0, PT, RZ, UR4, PT ;  /* 0x00000004ff007c0c */ /* 0x000fda000bf05270 */
[----:B------:R-:W-:Y:S05]  /*17f70*/  @!P0 BRA `(.L_x_571) ;  /* 0x0000000400fc8947 */ /* 0x000fea0003800000 */
[----:B------:R-:W-:Y:S01]  /*17f80*/  ISETP.GT.AND P0, PT, R15, 0x20, PT ;  /* 0x000000200f00780c */ /* 0x000fe20003f04270 */
[----:B0-----:R-:W-:-:S12]  /*17f90*/  IMAD.MOV.U32 R12, RZ, RZ, R15 ;  /* 0x000000ffff0c7224 */ /* 0x001fd800078e000f */
[----:B------:R-:W-:Y:S05]  /*17fa0*/  @!P0 BRA `(.L_x_572) ;  /* 0x0000000400248947 */ /* 0x000fea0003800000 */
[----:B------:R-:W-:Y:S01]  /*17fb0*/  IMAD.MOV.U32 R16, RZ, RZ, R0 ;  /* 0x000000ffff107224 */ /* 0x000fe200078e0000 */
[----:B------:R-:W-:Y:S01]  /*17fc0*/  LEA.HI R12, R15, R15, RZ, 0x1 ;  /* 0x0000000f0f0c7211 */ /* 0x000fe200078f08ff */
[----:B------:R-:W-:Y:S01]  /*17fd0*/  IMAD.MOV.U32 R17, RZ, RZ, R11 ;  /* 0x000000ffff117224 */ /* 0x000fe200078e000b */
[----:B------:R0:W-:Y:S01]  /*17fe0*/  STS [R8], R9 ;  /* 0x0000000908007388 */ /* 0x0001e20000000800 */
[----:B------:R-:W-:Y:S01]  /*17ff0*/  IMAD.MOV.U32 R7, RZ, RZ, R13 ;  /* 0x000000ffff077224 */ /* 0x000fe200078e000d */
[----:B------:R-:W-:Y:S01]  /*18000*/  SHF.R.S32.HI R14, RZ, 0x1, R12 ;  /* 0x00000001ff0e7819 */ /* 0x000fe2000001140c */
[----:B------:R-:W-:Y:S01]  /*18010*/  IMAD.MOV.U32 R12, RZ, RZ, 0x20 ;  /* 0x00000020ff0c7424 */ /* 0x000fe200078e00ff */
[----:B------:R0:W-:Y:S02]  /*18020*/  STS.64 [R8+0x8], R16 ;  /* 0x0000081008007388 */ /* 0x0001e40000000a00 */
[----:B------:R-:W-:Y:S02]  /*18030*/  ISETP.GE.AND P0, PT, R14, 0x20, PT ;  /* 0x000000200e00780c */ /* 0x000fe40003f06270 */
[----:B------:R0:W-:Y:S04]  /*18040*/  STS.64 [R8+0x18], R6 ;  /* 0x0000180608007388 */ /* 0x0001e80000000a00 */
[----:B------:R0:W-:Y:S07]  /*18050*/  STS [R8+0x10], R3 ;  /* 0x0000100308007388 */ /* 0x0001ee0000000800 */
[----:B------:R-:W-:Y:S05]  /*18060*/  @!P0 BRA `(.L_x_572) ;  /* 0x0000000000f48947 */ /* 0x000fea0003800000 */
.L_x_581:
[----:B------:R-:W-:Y:S01]  /*18070*/  IMAD.IADD R12, R2, 0x1, R14 ;  /* 0x00000001020c7824 */ /* 0x000fe200078e020e */
[----:B------:R-:W-:Y:S04]  /*18080*/  BAR.SYNC.DEFER_BLOCKING 0x0 ;  /* 0x0000000000007b1d */ /* 0x000fe80000010000 */
[----:B------:R-:W-:Y:S02]  /*18090*/  ISETP.GE.U32.AND P0, PT, R12, R15, PT ;  /* 0x0000000f0c00720c */ /* 0x000fe40003f06070 */
[----:B------:R-:W-:Y:S02]  /*180a0*/  BSSY B0, `(.L_x_573) ;  /* 0x0000035000007945 */ /* 0x000fe40003800000 */
[----:B------:R-:W-:-:S13]  /*180b0*/  ISETP.GE.U32.OR P0, PT, R2, R14, P0 ;  /* 0x0000000e0200720c */ /* 0x000fda0000706470 */
[----:B-1----:R-:W-:Y:S05]  /*180c0*/  @P0 BRA `(.L_x_574) ;  /* 0x0000000000c80947 */ /* 0x002fea0003800000 */
[----:B0-----:R-:W-:Y:S01]  /*180d0*/  IMAD R7, R14, 0x20, R8 ;  /* 0x000000200e077824 */ /* 0x001fe200078e0208 */
        /* <DEDUP_REMOVED lines=16> */
.L_x_576:
[----:B-1----:R-:W-:Y:S02]  /*181e0*/  FSETP.GTU.FTZ.AND P0, PT, |R12|, +INF , PT ;  /* 0x7f8000000c00780b */ /* 0x002fe40003f1c200 */
[----:B---3--:R-:W-:-:S04]  /*181f0*/  ISETP.LT.U32.AND P2, PT, R0, R16, PT ;  /* 0x000000100000720c */ /* 0x008fc80003f41070 */
[----:B------:R-:W-:-:S13]  /*18200*/  ISETP.LT.OR.EX P0, PT, R11, R17, !P0, P2 ;  /* 0x000000110b00720c */ /* 0x000fda0004701720 */
.L_x_577:
[----:B------:R-:W-:Y:S05]  /*18210*/  BSYNC B1 ;  /* 0x0000000000017941 */ /* 0x000fea0003800000 */
.L_x_575:
        /* <DEDUP_REMOVED lines=15> */
.L_x_579:
[----:B--2---:R-:W-:Y:S02]  /*18310*/  FSETP.GTU.FTZ.AND P0, PT, |R22|, +INF , PT ;  /* 0x7f8000001600780b */ /* 0x004fe40003f1c200 */
[----:B----4-:R-:W-:-:S04]  /*18320*/  ISETP.LT.U32.AND P2, PT, R6, R20, PT ;  /* 0x000000140600720c */ /* 0x010fc80003f41070 */
[----:B------:R-:W-:-:S13]  /*18330*/  ISETP.LT.OR.EX P0, PT, R13, R21, !P0, P2 ;  /* 0x000000150d00720c */ /* 0x000fda0004701720 */
.L_x_580:
[----:B------:R-:W-:Y:S05]  /*18340*/  BSYNC B1 ;  /* 0x0000000000017941 */ /* 0x000fea0003800000 */
.L_x_578:
        /* <DEDUP_REMOVED lines=10> */
.L_x_574:
[----:B------:R-:W-:Y:S05]  /*183f0*/  BSYNC B0 ;  /* 0x0000000000007941 */ /* 0x000fea0003800000 */
.L_x_573:
[----:B------:R-:W-:-:S04]  /*18400*/  SHF.R.S32.HI R14, RZ, 0x1, R14 ;  /* 0x00000001ff0e7819 */ /* 0x000fc8000001140e */
[----:B------:R-:W-:-:S13]  /*18410*/  ISETP.GE.AND P0, PT, R14, 0x20, PT ;  /* 0x000000200e00780c */ /* 0x000fda0003f06270 */
[----:B------:R-:W-:Y:S05]  /*18420*/  @P0 BRA `(.L_x_581) ;  /* 0xfffffffc00100947 */ /* 0x000fea000383ffff */
[----:B------:R-:W-:-:S07]  /*18430*/  IMAD.MOV.U32 R12, RZ, RZ, 0x20 ;  /* 0x00000020ff0c7424 */ /* 0x000fce00078e00ff */
.L_x_572:
[----:B------:R-:W-:Y:S01]  /*18440*/  BAR.SYNC.DEFER_BLOCKING 0x0 ;  /* 0x0000000000007b1d */ /* 0x000fe20000010000 */
[----:B------:R-:W-:-:S13]  /*18450*/  ISETP.GE.AND P0, PT, R12, 0x2, PT ;  /* 0x000000020c00780c */ /* 0x000fda0003f06270 */
[----:B------:R-:W-:Y:S05]  /*18460*/  @!P0 BRA `(.L_x_571) ;  /* 0x0000000000c08947 */ /* 0x000fea0003800000 */
[----:B------:R-:W-:-:S07]  /*18470*/  IMAD.MOV.U32 R2, RZ, RZ, 0x1 ;  /* 0x00000001ff027424 */ /* 0x000fce00078e00ff */
.L_x_588:
[----:B------:R-:W-:Y:S01]  /*18480*/  FSETP.GTU.FTZ.AND P0, PT, |R9|, +INF , PT ;  /* 0x7f8000000900780b */ /* 0x000fe20003f1c200 */
[----:B01----:R0:W1:Y:S01]  /*18490*/  SHFL.DOWN PT, R8, R9, R2, 0x1f ;  /* 0x08001f0209087589 */ /* 0x00306200000e0000 */
        /* <DEDUP_REMOVED lines=13> */
.L_x_583:
[----:B-1----:R-:W-:Y:S02]  /*18570*/  FSETP.GTU.FTZ.AND P0, PT, |R8|, +INF , PT ;  /* 0x7f8000000800780b */ /* 0x002fe40003f1c200 */
[----:B---3--:R-:W-:-:S04]  /*18580*/  ISETP.LT.U32.AND P2, PT, R0, R15, PT ;  /* 0x0000000f0000720c */ /* 0x008fc80003f41070 */
[----:B--2---:R-:W-:-:S13]  /*18590*/  ISETP.LT.OR.EX P0, PT, R11, R14, !P0, P2 ;  /* 0x0000000e0b00720c */ /* 0x004fda0004701720 */
.L_x_584:
[----:B------:R-:W-:Y:S05]  /*185a0*/  BSYNC B0 ;  /* 0x0000000000007941 */ /* 0x000fea0003800000 */
.L_x_582:
        /* <DEDUP_REMOVED lines=18> */
.L_x_586:
[----:B--2---:R-:W-:Y:S02]  /*186d0*/  FSETP.GTU.FTZ.AND P0, PT, |R16|, +INF , PT ;  /* 0x7f8000001000780b */ /* 0x004fe40003f1c200 */
[----:B---3--:R-:W-:-:S04]  /*186e0*/  ISETP.LT.U32.AND P2, PT, R6, R17, PT ;  /* 0x000000110600720c */ /* 0x008fc80003f41070 */
[----:B0-----:R-:W-:-:S13]  /*186f0*/  ISETP.LT.OR.EX P0, PT, R13, R20, !P0, P2 ;  /* 0x000000140d00720c */ /* 0x001fda0004701720 */
.L_x_587:
[----:B------:R-:W-:Y:S05]  /*18700*/  BSYNC B0 ;  /* 0x0000000000007941 */ /* 0x000fea0003800000 */
.L_x_585:
[----:B-1----:R-:W-:Y:S01]  /*18710*/  IMAD.SHL.U32 R2, R2, 0x2, RZ ;  /* 0x0000000202027824 */ /* 0x002fe200078e00ff */
[----:B------:R-:W-:Y:S02]  /*18720*/  FSEL R3, R3, R16, P0 ;  /* 0x0000001003037208 */ /* 0x000fe40000000000 */
[----:B------:R-:W-:Y:S02]  /*18730*/  SEL R6, R6, R17, P0 ;  /* 0x0000001106067207 */ /* 0x000fe40000000000 */
[----:B------:R-:W-:Y:S02]  /*18740*/  ISETP.GE.AND P2, PT, R2, R12, PT ;  /* 0x0000000c0200720c */ /* 0x000fe40003f46270 */
[----:B------:R-:W-:-:S11]  /*18750*/  SEL R13, R13, R20, P0 ;  /* 0x000000140d0d7207 */ /* 0x000fd60000000000 */
[----:B------:R-:W-:Y:S05]  /*18760*/  @!P2 BRA `(.L_x_588) ;  /* 0xfffffffc0044a947 */ /* 0x000fea000383ffff */
.L_x_571:
[----:B------:R-:W-:Y:S05]  /*18770*/  @!P1 EXIT ;  /* 0x000000000000994d */ /* 0x000fea0003800000 */
[----:B------:R-:W0:Y:S01]  /*18780*/  LDC.64 R14, c[0x0][0x628] ;  /* 0x00018a00ff0e7b82 */ /* 0x000e220000000a00 */
[----:B------:R-:W-:Y:S01]  /*18790*/  ISETP.NE.U32.AND P0, PT, R4, RZ, PT ;  /* 0x000000ff0400720c */ /* 0x000fe20003f05070 */
[----:B------:R-:W-:Y:S02]  /*187a0*/  ULDC.U8 UR4, c[0x0][0x630] ;  /* 0x00018c0000047ab9 */ /* 0x000fe40000000000 */
[----:B------:R-:W-:Y:S02]  /*187b0*/  ISETP.NE.AND P1, PT, RZ, UR4, PT ;  /* 0x00000004ff007c0c */ /* 0x000fe4000bf25270 */
[----:B------:R-:W-:Y:S02]  /*187c0*/  ISETP.NE.AND.EX P0, PT, R10, RZ, PT, P0 ;  /* 0x000000ff0a00720c */ /* 0x000fe40003f05300 */
[----:B01----:R-:W-:-:S04]  /*187d0*/  SEL R7, R14, RZ, P1 ;  /* 0x000000ff0e077207 */ /* 0x003fc80000800000 */
[-C--:B------:R-:W-:Y:S02]  /*187e0*/  IADD3 R22, P2, R0, R7.reuse, RZ ;  /* 0x0000000700167210 */ /* 0x080fe40007f5e0ff */
[----:B------:R-:W-:Y:S02]  /*187f0*/  IADD3 R16, P3, R6, R7, RZ ;  /* 0x0000000706107210 */ /* 0x000fe40007f7e0ff */
[----:B------:R-:W-:-:S05]  /*18800*/  SEL R0, R15, RZ, P1 ;  /* 0x000000ff0f007207 */ /* 0x000fca0000800000 */
[--C-:B------:R-:W-:Y:S02]  /*18810*/  IMAD.X R23, R11, 0x1, R0.reuse, P2 ;  /* 0x000000010b177824 */ /* 0x100fe400010e0600 */
[----:B------:R-:W-:Y:S01]  /*18820*/  IMAD.X R17, R13, 0x1, R0, P3 ;  /* 0x000000010d117824 */ /* 0x000fe200018e0600 */
[----:B------:R-:W-:Y:S06]  /*18830*/  @!P0 BRA `(.L_x_589) ;  /* 0x0000000400688947 */ /* 0x000fec0003800000 */
[----:B------:R-:W-:Y:S02]  /*18840*/  ULDC.U8 UR4, c[0x0][0x631] ;  /* 0x00018c4000047ab9 */ /* 0x000fe40000000000 */
[----:B------:R-:W-:Y:S01]  /*18850*/  ISETP.NE.AND P2, PT, RZ, UR4, PT ;  /* 0x00000004ff007c0c */ /* 0x000fe2000bf45270 */
[----:B------:R-:W-:-:S12]  /*18860*/  @!P1 BRA `(.L_x_590) ;  /* 0x0000000000889947 */ /* 0x000fd80003800000 */
[----:B------:R-:W2:Y:S04]  /*18870*/  LDG.E R8, desc[UR60][R4.64] ;  /* 0x0000003c04087981 */ /* 0x000ea8000c1e1900 */
[----:B------:R-:W3:Y:S04]  /*18880*/  LDG.E R12, desc[UR60][R4.64+0x10] ;  /* 0x0000103c040c7981 */ /* 0x000ee8000c1e1900 */
[----:B------:R-:W4:Y:S04]  /*18890*/  LDG.E.64 R6, desc[UR60][R4.64+0x8] ;  /* 0x0000083c04067981 */ /* 0x000f28000c1e1b00 */
[----:B------:R-:W5:Y:S01]  /*188a0*/  LDG.E.64 R10, desc[UR60][R4.64+0x18] ;  /* 0x0000183c040a7981 */ /* 0x000f62000c1e1b00 */
[----:B--2---:R-:W-:-:S02]  /*188b0*/  FSETP.GTU.FTZ.AND P4, PT, |R8|, +INF , PT ;  /* 0x7f8000000800780b */ /* 0x004fc40003f9c200 */
[----:B---3--:R-:W-:Y:S02]  /*188c0*/  FSETP.GTU.FTZ.AND P3, PT, |R12|, +INF , PT ;  /* 0x7f8000000c00780b */ /* 0x008fe40003f7c200 */
[----:B------:R-:W-:Y:S02]  /*188d0*/  FSETP.NEU.OR P6, PT, R8, R9, P4 ;  /* 0x000000090800720b */ /* 0x000fe400027cd400 */
[----:B------:R-:W-:-:S07]  /*188e0*/  FSETP.NEU.OR P5, PT, R12, R3, P3 ;  /* 0x000000030c00720b */ /* 0x000fce0001fad400 */
[----:B----4-:R-:W-:Y:S02]  /*188f0*/  @!P4 ISETP.GE.U32.AND P1, PT, R6, R22, PT ;  /* 0x000000160600c20c */ /* 0x010fe40003f26070 */
[----:B------:R-:W-:Y:S02]  /*18900*/  @!P4 FSETP.GT.FTZ.AND P0, PT, R8, R9, PT ;  /* 0x000000090800c20b */ /* 0x000fe40003f14000 */
[----:B------:R-:W-:Y:S02]  /*18910*/  @!P4 ISETP.GE.AND.EX P1, PT, R7, R23, PT, P1 ;  /* 0x000000170700c20c */ /* 0x000fe40003f26310 */
[----:B------:R-:W-:Y:S02]  /*18920*/  @!P4 SEL R0, RZ, 0xffffffff, !P0 ;  /* 0xffffffffff00c807 */ /* 0x000fe40004000000 */
[----:B-----5:R-:W-:Y:S02]  /*18930*/  @!P3 ISETP.GE.U32.AND P0, PT, R10, R16, PT ;  /* 0x000000100a00b20c */ /* 0x020fe40003f06070 */
[----:B------:R-:W-:-:S02]  /*18940*/  @!P6 SEL R0, RZ, 0xffffffff, P1 ;  /* 0xffffffffff00e807 */ /* 0x000fc40000800000 */
[----:B------:R-:W-:Y:S02]  /*18950*/  @!P3 FSETP.GT.FTZ.AND P1, PT, R12, R3, PT ;  /* 0x000000030c00b20b */ /* 0x000fe40003f34000 */
[----:B------:R-:W-:Y:S02]  /*18960*/  @!P3 ISETP.GE.AND.EX P0, PT, R11, R17, PT, P0 ;  /* 0x000000110b00b20c */ /* 0x000fe40003f06300 */
[----:B------:R-:W-:Y:S02]  /*18970*/  @!P3 SEL R2, RZ, 0xffffffff, !P1 ;  /* 0xffffffffff02b807 */ /* 0x000fe40004800000 */
[----:B------:R-:W-:Y:S02]  /*18980*/  @!P4 LOP3.LUT R0, R0, 0x1, RZ, 0xc0, !PT ;  /* 0x000000010000c812 */ /* 0x000fe400078ec0ff */
[----:B------:R-:W-:Y:S02]  /*18990*/  @P4 FSETP.GTU.FTZ.AND P1, PT, |R9|, +INF , PT ;  /* 0x7f8000000900480b */ /* 0x000fe40003f3c200 */
[----:B------:R-:W-:-:S02]  /*189a0*/  @!P5 SEL R2, RZ, 0xffffffff, P0 ;  /* 0xffffffffff02d807 */ /* 0x000fc40000000000 */
[----:B------:R-:W-:Y:S02]  /*189b0*/  @P4 ISETP.LT.U32.AND P6, PT, R6, R22, PT ;  /* 0x000000160600420c */ /* 0x000fe40003fc1070 */
[----:B------:R-:W-:Y:S02]  /*189c0*/  @!P4 ISETP.EQ.U32.AND P0, PT, R0, 0x1, PT ;  /* 0x000000010000c80c */ /* 0x000fe40003f02070 */
[----:B------:R-:W-:Y:S02]  /*189d0*/  @!P3 LOP3.LUT R2, R2, 0x1, RZ, 0xc0, !PT ;  /* 0x000000010202b812 */ /* 0x000fe400078ec0ff */
[----:B------:R-:W-:Y:S02]  /*189e0*/  @P4 ISETP.LT.OR.EX P0, PT, R7, R23, !P1, P6 ;  /* 0x000000170700420c */ /* 0x000fe40004f01760 */
[----:B------:R-:W-:Y:S02]  /*189f0*/  @P3 FSETP.GTU.FTZ.AND P5, PT, |R3|, +INF , PT ;  /* 0x7f8000000300380b */ /* 0x000fe40003fbc200 */
[----:B------:R-:W-:-:S02]  /*18a00*/  @P3 ISETP.LT.U32.AND P4, PT, R10, R16, PT ;  /* 0x000000100a00320c */ /* 0x000fc40003f81070 */
[----:B------:R-:W-:Y:S02]  /*18a10*/  @!P3 ISETP.EQ.U32.AND P1, PT, R2, 0x1, PT ;  /* 0x000000010200b80c */ /* 0x000fe40003f22070 */
[----:B------:R-:W-:Y:S02]  /*18a20*/  @P3 ISETP.LT.OR.EX P1, PT, R11, R17, !P5, P4 ;  /* 0x000000110b00320c */ /* 0x000fe40006f21740 */
[----:B------:R-:W-:Y:S02]  /*18a30*/  SEL R22, R6, R22, P0 ;  /* 0x0000001606167207 */ /* 0x000fe40000000000 */
[----:B------:R-:W-:Y:S02]  /*18a40*/  SEL R23, R7, R23, P0 ;  /* 0x0000001707177207 */ /* 0x000fe40000000000 */
[----:B------:R-:W-:Y:S02]  /*18a50*/  FSEL R9, R8, R9, P0 ;  /* 0x0000000908097208 */ /* 0x000fe40000000000 */
[----:B------:R-:W-:-:S02]  /*18a60*/  SEL R16, R10, R16, P1 ;  /* 0x000000100a107207 */ /* 0x000fc40000800000 */
[----:B------:R-:W-:Y:S02]  /*18a70*/  SEL R17, R11, R17, P1 ;  /* 0x000000110b117207 */ /* 0x000fe40000800000 */
[----:B------:R-:W-:-:S07]  /*18a80*/  FSEL R3, R12, R3, P1 ;  /* 0x000000030c037208 */ /* 0x000fce0000800000 */
.L_x_590:
[----:B------:R-:W-:Y:S05]  /*18a90*/  @!P2 BRA `(.L_x_591) ;  /* 0x0000000000bca947 */ /* 0x000fea0003800000 */
[----:B------:R-:W0:Y:S02]  /*18aa0*/  LDC R24, c[0x0][0x634] ;  /* 0x00018d00ff187b82 */ /* 0x000e240000000800 */
[----:B0-----:R-:W-:-:S04]  /*18ab0*/  ISETP.NE.AND P0, PT, R24, 0x1, PT ;  /* 0x000000011800780c */ /* 0x001fc80003f05270 */
[----:B------:R-:W-:-:S09]  /*18ac0*/  P2R R0, PR, RZ, 0x1 ;  /* 0x00000001ff007803 */ /* 0x000fd20000000000 */
        /* <DEDUP_REMOVED lines=14> */
[----:B0-----:R-:W-:-:S07]  /*18bb0*/  IMAD.MOV.U32 R13, RZ, RZ, RZ ;  /* 0x000000ffff0d7224 */ /* 0x001fce00078e00ff */
[----:B------:R-:W-:-:S07]  /*18bc0*/  LEPC R20, `(.L_x_592) ;  /* 0x000000001014794e */ /* 0x000fce0000000000 */
[----:B-1----:R-:W-:Y:S05]  /*18bd0*/  CALL.ABS.NOINC R2 ;  /* 0x0000000002007343 */ /* 0x002fea0003c00000 */
.L_x_592:
[----:B------:R-:W-:Y:S01]  /*18be0*/  ULDC.64 UR4, c[0x0][0x600] ;  /* 0x0001800000047ab9 */ /* 0x000fe20000000a00 */
[----:B------:R-:W-:Y:S02]  /*18bf0*/  ISETP.NE.AND P6, PT, R24, 0x1, PT ;  /* 0x000000011800780c */ /* 0x000fe40003fc5270 */
[----:B------:R-:W-:-:S05]  /*18c00*/  IADD3 R2, P0, R19, UR4, RZ ;  /* 0x0000000413027c10 */ /* 0x000fca000ff1e0ff */
[----:B------:R-:W-:-:S05]  /*18c10*/  IMAD.X R3, RZ, RZ, UR5, P0 ;  /* 0x00000005ff037e24 */ /* 0x000fca00080e06ff */
[----:B------:R0:W-:Y:S01]  /*18c20*/  STG.E.64 desc[UR60][R2.64], R22 ;  /* 0x0000001602007986 */ /* 0x0001e2000c101b3c */
[----:B------:R-:W-:Y:S05]  /*18c30*/  @!P6 BRA `(.L_x_593) ;  /* 0x000000000040e947 */ /* 0x000fea0003800000 */
[----:B------:R-:W-:Y:S01]  /*18c40*/  MOV R0, 0x0 ;  /* 0x0000000000007802 */ /* 0x000fe20000000f00 */
[----:B------:R-:W-:Y:S01]  /*18c50*/  ULDC.64 UR4, c[0x4][0x3d8] ;  /* 0x0100f60000047ab9 */ /* 0x000fe20000000a00 */
[----:B------:R-:W-:Y:S01]  /*18c60*/  ULDC.64 UR6, c[0x4][0x2a0] ;  /* 0x0100a80000067ab9 */ /* 0x000fe20000000a00 */
[----:B------:R-:W-:Y:S01]  /*18c70*/  IMAD.U32 R4, RZ, RZ, UR4 ;  /* 0x00000004ff047e24 */ /* 0x000fe2000f8e00ff */
[----:B0-----:R0:W1:Y:S01]  /*18c80*/  LDC.64 R2, c[0x4][R0] ;  /* 0x0100000000027b82 */ /* 0x0010620000000a00 */
        /* <DEDUP_REMOVED lines=11> */
.L_x_593:
[----:B------:R-:W-:Y:S02]  /*18d40*/  ULDC.64 UR4, c[0x0][0x600] ;  /* 0x0001800000047ab9 */ /* 0x000fe40000000a00 */
[----:B------:R-:W-:-:S05]  /*18d50*/  IADD3 R18, P0, R18, UR4, RZ ;  /* 0x0000000412127c10 */ /* 0x000fca000ff1e0ff */
[----:B------:R-:W-:-:S05]  /*18d60*/  IMAD.X R19, RZ, RZ, UR5, P0 ;  /* 0x00000005ff137e24 */ /* 0x000fca00080e06ff */
[----:B------:R-:W-:Y:S01]  /*18d70*/  STG.E.64 desc[UR60][R18.64], R16 ;  /* 0x0000001012007986 */ /* 0x000fe2000c101b3c */
[----:B------:R-:W-:Y:S05]  /*18d80*/  EXIT ;  /* 0x000000000000794d */ /* 0x000fea0003800000 */
.L_x_591:
[----:B------:R-:W-:Y:S04]  /*18d90*/  STG.E.64 desc[UR60][R4.64+0x8], R22 ;  /* 0x0000081604007986 */ /* 0x000fe8000c101b3c */
[----:B------:R-:W-:Y:S04]  /*18da0*/  STG.E.64 desc[UR60][R4.64+0x18], R16 ;  /* 0x0000181004007986 */ /* 0x000fe8000c101b3c */
[----:B------:R-:W-:Y:S04]  /*18db0*/  STG.E desc[UR60][R4.64], R9 ;  /* 0x0000000904007986 */ /* 0x000fe8000c10193c */
[----:B------:R-:W-:Y:S01]  /*18dc0*/  STG.E desc[UR60][R4.64+0x10], R3 ;  /* 0x0000100304007986 */ /* 0x000fe2000c10193c */
[----:B------:R-:W-:Y:S05]  /*18dd0*/  EXIT ;  /* 0x000000000000794d */ /* 0x000fea0003800000 */
.L_x_589:
        /* <DEDUP_REMOVED lines=17> */
.L_x_595:
[----:B------:R-:W-:Y:S02]  /*18ef0*/  CS2R R22, SRZ ;  /* 0x0000000000167805 */ /* 0x000fe4000001ff00 */
[----:B------:R-:W-:-:S07]  /*18f00*/  CS2R R16, SRZ ;  /* 0x0000000000107805 */ /* 0x000fce000001ff00 */
.L_x_594:
[----:B------:R-:W-:Y:S02]  /*18f10*/  ULDC.U8 UR4, c[0x0][0x631] ;  /* 0x00018c4000047ab9 */ /* 0x000fe40000000000 */
[----:B------:R-:W-:-:S13]  /*18f20*/  ISETP.NE.AND P0, PT, RZ, UR4, PT ;  /* 0x00000004ff007c0c */ /* 0x000fda000bf05270 */
        /* <DEDUP_REMOVED lines=21> */
.L_x_597:
        /* <DEDUP_REMOVED lines=22> */
.L_x_598:
[----:B------:R-:W-:Y:S02]  /*191e0*/  ULDC.64 UR4, c[0x0][0x600] ;  /* 0x0001800000047ab9 */ /* 0x000fe40000000a00 */
[----:B------:R-:W-:-:S05]  /*191f0*/  IADD3 R18, P0, R18, UR4, RZ ;  /* 0x0000000412127c10 */ /* 0x000fca000ff1e0ff */
[----:B------:R-:W-:-:S05]  /*19200*/  IMAD.X R19, RZ, RZ, UR5, P0 ;  /* 0x00000005ff137e24 */ /* 0x000fca00080e06ff */
[----:B------:R-:W-:Y:S01]  /*19210*/  STG.E.64 desc[UR60][R18.64], R16 ;  /* 0x0000001012007986 */ /* 0x000fe2000c101b3c */
[----:B------:R-:W-:Y:S05]  /*19220*/  EXIT ;  /* 0x000000000000794d */ /* 0x000fea0003800000 */
.L_x_596:
        /* <DEDUP_REMOVED lines=16> */
.L_x_599:
[----:B------:R-:W0:Y:S01]  /*19330*/  LDC.64 R2, c[0x4][R2] ;  /* 0x0100000002027b82 */ /* 0x000e220000000a00 */
[----:B------:R-:W-:Y:S01]  /*19340*/  ULDC.64 UR4, c[0x4][0x3c8] ;  /* 0x0100f20000047ab9 */ /* 0x000fe20000000a00 */
[----:B------:R-:W-:Y:S01]  /*19350*/  ULDC.64 UR6, c[0x4][0x2a8] ;  /* 0x0100aa0000067ab9 */ /* 0x000fe20000000a00 */
[----:B------:R-:W-:Y:S02]  /*19360*/  IMAD.U32 R4, RZ, RZ, UR4 ;  /* 0x00000004ff047e24 */ /* 0x000fe4000f8e00ff */
        /* <DEDUP_REMOVED lines=8> */
[----:B------:R-:W-:-:S07]  /*193f0*/  IMAD.MOV.U32 R13, RZ, RZ, RZ ;  /* 0x000000ffff0d7224 */ /* 0x000fce00078e00ff */
[----:B------:R-:W-:-:S07]  /*19400*/  LEPC R20, `(.L_x_600) ;  /* 0x000000001014794e */ /* 0x000fce0000000000 */
[----:B0-----:R-:W-:Y:S05]  /*19410*/  CALL.ABS.NOINC R2 ;  /* 0x0000000002007343 */ /* 0x001fea0003c00000 */
.L_x_600:
[----:B------:R-:W-:Y:S05]  /*19420*/  EXIT ;  /* 0x000000000000794d */ /* 0x000fea0003800000 */
.L_x_540:
[----:B------:R-:W-:Y:S01]  /*19430*/  IMAD.SHL.U32 R6, R6, 0x2, RZ ;  /* 0x0000000206067824 */ /* 0x000fe200078e00ff */
        /* <DEDUP_REMOVED lines=16> */
[----:B0-----:R-:W-:-:S04]  /*19540*/  SEL R13, R6, RZ, P3 ;  /* 0x000000ff060d7207 */ /* 0x001fc80001800000 */
[-C--:B-----5:R-:W-:Y:S02]  /*19550*/  IADD3 R22, P2, R0, R13.reuse, RZ ;  /* 0x0000000d00167210 */ /* 0x0a0fe40007f5e0ff */
        /* <DEDUP_REMOVED lines=42> */
.L_x_602:
        /* <DEDUP_REMOVED lines=21> */
.L_x_604:
        /* <DEDUP_REMOVED lines=22> */
.L_x_605:
[----:B------:R-:W-:Y:S02]  /*19ab0*/  ULDC.64 UR4, c[0x0][0x600] ;  /* 0x0001800000047ab9 */ /* 0x000fe40000000a00 */
[----:B------:R-:W-:-:S05]  /*19ac0*/  IADD3 R18, P0, R18, UR4, RZ ;  /* 0x0000000412127c10 */ /* 0x000fca000ff1e0ff */
[----:B------:R-:W-:-:S05]  /*19ad0*/  IMAD.X R19, RZ, RZ, UR5, P0 ;  /* 0x00000005ff137e24 */ /* 0x000fca00080e06ff */
[----:B------:R-:W-:Y:S01]  /*19ae0*/  STG.E.64 desc[UR60][R18.64], R16 ;  /* 0x0000001012007986 */ /* 0x000fe2000c101b3c */
[----:B------:R-:W-:Y:S05]  /*19af0*/  EXIT ;  /* 0x000000000000794d */ /* 0x000fea0003800000 */
.L_x_603:
[----:B------:R-:W-:Y:S04]  /*19b00*/  STG.E.64 desc[UR60][R4.64+0x8], R22 ;  /* 0x0000081604007986 */ /* 0x000fe8000c101b3c */
[----:B------:R-:W-:Y:S04]  /*19b10*/  STG.E.64 desc[UR60][R4.64+0x18], R16 ;  /* 0x0000181004007986 */ /* 0x000fe8000c101b3c */
[----:B------:R-:W-:Y:S04]  /*19b20*/  STG.E desc[UR60][R4.64], R41 ;  /* 0x0000002904007986 */ /* 0x000fe8000c10193c */
[----:B------:R-:W-:Y:S01]  /*19b30*/  STG.E desc[UR60][R4.64+0x10], R9 ;  /* 0x0000100904007986 */ /* 0x000fe2000c10193c */
[----:B------:R-:W-:Y:S05]  /*19b40*/  EXIT ;  /* 0x000000000000794d */ /* 0x000fea0003800000 */
.L_x_601:
        /* <DEDUP_REMOVED lines=17> */
.L_x_607:
[----:B------:R-:W-:Y:S02]  /*19c60*/  CS2R R16, SRZ ;  /* 0x0000000000107805 */ /* 0x000fe4000001ff00 */
[----:B------:R-:W-:-:S07]  /*19c70*/  CS2R R22, SRZ ;  /* 0x0000000000167805 */ /* 0x000fce000001ff00 */
.L_x_606:
        /* <DEDUP_REMOVED lines=23> */
.L_x_609:
        /* <DEDUP_REMOVED lines=22> */
.L_x_610:
[----:B------:R-:W-:Y:S02]  /*19f50*/  ULDC.64 UR4, c[0x0][0x600] ;  /* 0x0001800000047ab9 */ /* 0x000fe40000000a00 */
[----:B------:R-:W-:-:S05]  /*19f60*/  IADD3 R18, P0, R18, UR4, RZ ;  /* 0x0000000412127c10 */ /* 0x000fca000ff1e0ff */
[----:B------:R-:W-:-:S05]  /*19f70*/  IMAD.X R19, RZ, RZ, UR5, P0 ;  /* 0x00000005ff137e24 */ /* 0x000fca00080e06ff */
[----:B------:R-:W-:Y:S01]  /*19f80*/  STG.E.64 desc[UR60][R18.64], R16 ;  /* 0x0000001012007986 */ /* 0x000fe2000c101b3c */
[----:B------:R-:W-:Y:S05]  /*19f90*/  EXIT ;  /* 0x000000000000794d */ /* 0x000fea0003800000 */
.L_x_608:
        /* <DEDUP_REMOVED lines=16> */
.L_x_611:
        /* <DEDUP_REMOVED lines=15> */
.L_x_612:
[----:B------:R-:W-:Y:S05]  /*1a190*/  EXIT ;  /* 0x000000000000794d */ /* 0x000fea0003800000 */
        .weak           $__internal_2_$__cuda_sm20_div_u64
        .type           $__internal_2_$__cuda_sm20_div_u64,@function
        .size           $__internal_2_$__cuda_sm20_div_u64,($__internal_3_$__cuda_sm20_rem_u64 - $__internal_2_$__cuda_sm20_div_u64)
$__internal_2_$__cuda_sm20_div_u64:
        /* <DEDUP_REMOVED lines=17> */
[----:B------:R-:W-:Y:S01]  /*1a2b0*/  IADD3 R21, P3, R23, R20, RZ ;  /* 0x0000001417157210 */ /* 0x000fe20007f7e0ff */
[----:B------:R-:W-:-:S04]  /*1a2c0*/  IMAD.X R20, R27, 0x1, R17, P0 ;  /* 0x000000011b147824 */ /* 0x000fc800000e0611 */
        /* <DEDUP_REMOVED lines=27> */
[----:B------:R-:W-:-:S04]  /*1a480*/  IMAD R12, R23, R10, R17 ;  /* 0x0000000a170c7224 */ /* 0x000fc800078e0211 */
[----:B------:R-:W-:Y:S01]  /*1a490*/  IMAD.X R22, R15, 0x1, ~R12, P1 ;  /* 0x000000010f167824 */ /* 0x000fe200008e0e0c */
[----:B------:R-:W-:Y:S02]  /*1a4a0*/  IADD3 R12, P3, R21, 0x1, RZ ;  /* 0x00000001150c7810 */ /* 0x000fe40007f7e0ff */
[----:B------:R-:W-:Y:S02]  /*1a4b0*/  IADD3 R15, P1, -R10, R25, RZ ;  /* 0x000000190a0f7210 */ /* 0x000fe40007f3e1ff */
[C---:B------:R-:W-:Y:S01]  /*1a4c0*/  ISETP.GE.U32.AND.EX P0, PT, R22.reuse, R13, PT, P0 ;  /* 0x0000000d1600720c */ /* 0x040fe20003f06100 */
[----:B------:R-:W-:Y:S02]  /*1a4d0*/  IMAD.X R16, RZ, RZ, R23, P3 ;  /* 0x000000ffff107224 */ /* 0x000fe400018e0617 */
[----:B------:R-:W-:Y:S01]  /*1a4e0*/  IMAD.X R20, R22, 0x1, ~R13, P1 ;  /* 0x0000000116147824 */ /* 0x000fe200008e0e0d */
[----:B------:R-:W-:Y:S02]  /*1a4f0*/  SEL R21, R12, R21, P0 ;  /* 0x000000150c157207 */ /* 0x000fe40000000000 */
[----:B------:R-:W-:-:S02]  /*1a500*/  SEL R15, R15, R25, P0 ;  /* 0x000000190f0f7207 */ /* 0x000fc40000000000 */
[----:B------:R-:W-:Y:S02]  /*1a510*/  SEL R16, R16, R23, P0 ;  /* 0x0000001710107207 */ /* 0x000fe40000000000 */
[----:B------:R-:W-:Y:S02]  /*1a520*/  IADD3 R12, P3, R21, 0x1, RZ ;  /* 0x00000001150c7810 */ /* 0x000fe40007f7e0ff */
[----:B------:R-:W-:Y:S02]  /*1a530*/  SEL R20, R20, R22, P0 ;  /* 0x0000001614147207 */ /* 0x000fe40000000000 */
[----:B------:R-:W-:Y:S01]  /*1a540*/  ISETP.GE.U32.AND P0, PT, R15, R10, PT ;  /* 0x0000000a0f00720c */ /* 0x000fe20003f06070 */
[----:B------:R-:W-:Y:S01]  /*1a550*/  IMAD.X R17, RZ, RZ, R16, P3 ;  /* 0x000000ffff117224 */ /* 0x000fe200018e0610 */
[----:B------:R-:W-:Y:S01]  /*1a560*/  ISETP.NE.U32.AND P1, PT, R10, RZ, PT ;  /* 0x000000ff0a00720c */ /* 0x000fe20003f25070 */
[----:B------:R-:W-:Y:S01]  /*1a570*/  IMAD.MOV.U32 R15, RZ, RZ, 0x0 ;  /* 0x00000000ff0f7424 */ /* 0x000fe200078e00ff */
[----:B------:R-:W-:-:S02]  /*1a580*/  ISETP.GE.U32.AND.EX P0, PT, R20, R13, PT, P0 ;  /* 0x0000000d1400720c */ /* 0x000fc40003f06100 */
[----:B------:R-:W-:Y:S02]  /*1a590*/  ISETP.NE.AND.EX P1, PT, R13, RZ, PT, P1 ;  /* 0x000000ff0d00720c */ /* 0x000fe40003f25310 */
[----:B------:R-:W-:Y:S02]  /*1a5a0*/  SEL R12, R12, R21, P0 ;  /* 0x000000150c0c7207 */ /* 0x000fe40000000000 */
[----:B------:R-:W-:Y:S02]  /*1a5b0*/  SEL R17, R17, R16, P0 ;  /* 0x0000001011117207 */ /* 0x000fe40000000000 */
[----:B------:R-:W-:Y:S02]  /*1a5c0*/  SEL R12, R12, 0xffffffff, P1 ;  /* 0xffffffff0c0c7807 */ /* 0x000fe40000800000 */
[----:B------:R-:W-:Y:S01]  /*1a5d0*/  SEL R17, R17, 0xffffffff, P1 ;  /* 0xffffffff11117807 */ /* 0x000fe20000800000 */
[----:B------:R-:W-:Y:S06]  /*1a5e0*/  RET.REL.NODEC R14 `(_ZN2at6native13reduce_kernelILi256ELi2ENS0_8ReduceOpIfNS0_9ArgMaxOpsIfEEjlLi4ELi4EEEEEvT1_) ;  /* 0xfffffe580e847950 */ /* 0x000fec0003c3ffff */
        .weak           $__internal_3_$__cuda_sm20_rem_u64
        .type           $__internal_3_$__cuda_sm20_rem_u64,@function
        .size           $__internal_3_$__cuda_sm20_rem_u64,(.L_x_6960 - $__internal_3_$__cuda_sm20_rem_u64)
$__internal_3_$__cuda_sm20_rem_u64:
        /* <DEDUP_REMOVED lines=42> */
[----:B------:R-:W-:Y:S02]  /*1a890*/  IMAD.X R23, RZ, RZ, R20, P1 ;  /* 0x000000ffff177224 */ /* 0x000fe400008e0614 */
[----:B------:R-:W-:Y:S01]  /*1a8a0*/  IMAD R21, R21, R15, R17 ;  /* 0x0000000f15157224 */ /* 0x000fe200078e0211 */
[----:B------:R-:W-:-:S03]  /*1a8b0*/  IADD3 R17, P1, -R16, R5, RZ ;  /* 0x0000000510117210 */ /* 0x000fc60007f3e1ff */
[-C--:B------:R-:W-:Y:S01]  /*1a8c0*/  IMAD R21, R23, R4.reuse, R21 ;  /* 0x0000000417157224 */ /* 0x080fe200078e0215 */
[----:B------:R-:W-:-:S03]  /*1a8d0*/  ISETP.GE.U32.AND P0, PT, R17, R4, PT ;  /* 0x000000041100720c */ /* 0x000fc60003f06070 */
[----:B------:R-:W-:Y:S01]  /*1a8e0*/  IMAD.X R14, R14, 0x1, ~R21, P1 ;  /* 0x000000010e0e7824 */ /* 0x000fe200008e0e15 */
[----:B------:R-:W-:-:S04]  /*1a8f0*/  IADD3 R5, P1, -R4, R17, RZ ;  /* 0x0000001104057210 */ /* 0x000fc80007f3e1ff */
[C---:B------:R-:W-:Y:S01]  /*1a900*/  ISETP.GE.U32.AND.EX P0, PT, R14.reuse, R15, PT, P0 ;  /* 0x0000000f0e00720c */ /* 0x040fe20003f06100 */
[----:B------:R-:W-:Y:S01]  /*1a910*/  IMAD.X R16, R14, 0x1, ~R15, P1 ;  /* 0x000000010e107824 */ /* 0x000fe200008e0e0f */
[----:B------:R-:W-:Y:S02]  /*1a920*/  ISETP.NE.U32.AND P1, PT, R4, RZ, PT ;  /* 0x000000ff0400720c */ /* 0x000fe40003f25070 */
[----:B------:R-:W-:Y:S02]  /*1a930*/  SEL R5, R5, R17, P0 ;  /* 0x0000001105057207 */ /* 0x000fe40000000000 */
[----:B------:R-:W-:Y:S02]  /*1a940*/  SEL R16, R16, R14, P0 ;  /* 0x0000000e10107207 */ /* 0x000fe40000000000 */
[----:B------:R-:W-:Y:S02]  /*1a950*/  IADD3 R14, P2, -R4, R5, RZ ;  /* 0x00000005040e7210 */ /* 0x000fe40007f5e1ff */
[----:B------:R-:W-:-:S02]  /*1a960*/  ISETP.GE.U32.AND P0, PT, R5, R4, PT ;  /* 0x000000040500720c */ /* 0x000fc40003f06070 */
[----:B------:R-:W-:Y:S01]  /*1a970*/  ISETP.NE.AND.EX P1, PT, R15, RZ, PT, P1 ;  /* 0x000000ff0f00720c */ /* 0x000fe20003f25310 */
[C---:B------:R-:W-:Y:S01]  /*1a980*/  IMAD.X R4, R16.reuse, 0x1, ~R15, P2 ;  /* 0x0000000110047824 */ /* 0x040fe200010e0e0f */
[----:B------:R-:W-:-:S04]  /*1a990*/  ISETP.GE.U32.AND.EX P0, PT, R16, R15, PT, P0 ;  /* 0x0000000f1000720c */ /* 0x000fc80003f06100 */
[----:B------:R-:W-:Y:S01]  /*1a9a0*/  SEL R14, R14, R5, P0 ;  /* 0x000000050e0e7207 */ /* 0x000fe20000000000 */
[----:B------:R-:W-:Y:S01]  /*1a9b0*/  IMAD.MOV.U32 R5, RZ, RZ, 0x0 ;  /* 0x00000000ff057424 */ /* 0x000fe200078e00ff */
[----:B------:R-:W-:Y:S01]  /*1a9c0*/  SEL R15, R4, R16, P0 ;  /* 0x00000010040f7207 */ /* 0x000fe20000000000 */
[----:B------:R-:W-:Y:S01]  /*1a9d0*/  IMAD.MOV.U32 R4, RZ, RZ, R12 ;  /* 0x000000ffff047224 */ /* 0x000fe200078e000c */
[----:B------:R-:W-:Y:S02]  /*1a9e0*/  SEL R14, R14, 0xffffffff, P1 ;  /* 0xffffffff0e0e7807 */ /* 0x000fe40000800000 */
[----:B------:R-:W-:Y:S01]  /*1a9f0*/  SEL R15, R15, 0xffffffff, P1 ;  /* 0xffffffff0f0f7807 */ /* 0x000fe20000800000 */
[----:B------:R-:W-:Y:S06]  /*1aa00*/  RET.REL.NODEC R4 `(_ZN2at6native13reduce_kernelILi256ELi2ENS0_8ReduceOpIfNS0_9ArgMaxOpsIfEEjlLi4ELi4EEEEEvT1_) ;  /* 0xfffffe54047c7950 */ /* 0x000fec0003c3ffff */
.L_x_613:
        /* <DEDUP_REMOVED lines=15> */
.L_x_6960:


//--------------------- .text._ZN2at6native13reduce_kernelILi128ELi4ENS0_8ReduceOpIfNS0_9ArgMaxOpsIfEEjlLi4ELi4EEEEEvT1_ --------------------------
	.section	.text._ZN2at6native13reduce_kernelILi128ELi4ENS0_8ReduceOpIfNS0_9ArgMaxOpsIfEEjlLi4ELi4EEEEEvT1_,"ax",@progbits
	.align	128
        .global         _ZN2at6native13reduce_kernelILi128ELi4ENS0_8ReduceOpIfNS0_9ArgMaxOpsIfEEjlLi4ELi4EEEEEvT1_
        .type           _ZN2at6native13reduce_kernelILi128ELi4ENS0_8ReduceOpIfNS0_9ArgMaxOpsIfEEjlLi4ELi4EEEEEvT1_,@function
        .size           _ZN2at6native13reduce_kernelILi128ELi4ENS0_8ReduceOpIfNS0_9ArgMaxOpsIfEEjlLi4ELi4EEEEEvT1_,(.L_x_6962 - _ZN2at6native13reduce_kernelILi128ELi4ENS0_8ReduceOpIfNS0_9ArgMaxOpsIfEEjlLi4ELi4EEEEEvT1_)
        .other          _ZN2at6native13reduce_kernelILi128ELi4ENS0_8ReduceOpIfNS0_9ArgMaxOpsIfEEjlLi4ELi4EEEEEvT1_,@"STO_CUDA_ENTRY STV_DEFAULT"
_ZN2at6native13reduce_kernelILi128ELi4ENS0_8ReduceOpIfNS0_9ArgMaxOpsIfEEjlLi4ELi4EEEEEvT1_:
.text._ZN2at6native13reduce_kernelILi128ELi4ENS0_8ReduceOpIfNS0_9ArgMaxOpsIfEEjlLi4ELi4EEEEEvT1_:
        /* <DEDUP_REMOVED lines=293> */
.L_x_614:
[----:B------:R-:W-:Y:S01]  /*1250*/  ULDC UR4, c[0x0][0x22c] ;  /* 0x00008b0000047ab9 */ /* 0x000fe20000000800 */
[----:B------:R-:W-:Y:S01]  /*1260*/  ULDC.64 UR60, c[0x0][0x208] ;  /* 0x00008200003c7ab9 */ /* 0x000fe20000000a00 */
[----:B------:R-:W-:Y:S01]  /*1270*/  IMAD.U32 R74, RZ, RZ, UR4 ;  /* 0x00000004ff4a7e24 */ /* 0x000fe2000f8e00ff */
[----:B------:R-:W-:Y:S01]  /*1280*/  ULDC UR4, c[0x0][0x230] ;  /* 0x00008c0000047ab9 */ /* 0x000fe20000000800 */
[----:B------:R-:W-:Y:S01]  /*1290*/  BSSY B6, `(.L_x_615) ;  /* 0x000153e000067945 */ /* 0x000fe20003800000 */
[----:B------:R-:W-:Y:S01]  /*12a0*/  CS2R R24, SRZ ;  /* 0x0000000000187805 */ /* 0x000fe2000001ff00 */
[----:B------:R-:W-:Y:S01]  /*12b0*/  IMAD.MOV.U32 R9, RZ, RZ, RZ ;  /* 0x000000ffff097224 */ /* 0x000fe200078e00ff */
[----:B------:R-:W-:Y:S02]  /*12c0*/  ISETP.GE.U32.AND P0, PT, R73, R74, PT ;  /* 0x0000004a4900720c */ /* 0x000fe40003f06070 */
[----:B------:R-:W-:Y:S01]  /*12d0*/  CS2R R70, SRZ ;  /* 0x0000000000467805 */ /* 0x000fe2000001ff00 */
[----:B------:R-:W-:Y:S01]  /*12e0*/  IMAD.MOV.U32 R69, RZ, RZ, RZ ;  /* 0x000000ffff457224 */ /* 0x000fe200078e00ff */
[----:B------:R-:W-:-:S02]  /*12f0*/  CS2R R30, SRZ ;  /* 0x00000000001e7805 */ /* 0x000fc4000001ff00 */
[----:B------:R-:W-:Y:S01]  /*1300*/  ISETP.GE.U32.OR P0, PT, R5, UR4, P0 ;  /* 0x0000000405007c0c */ /* 0x000fe20008706470 */
[----:B------:R-:W-:Y:S02]  /*1310*/  IMAD.MOV.U32 R29, RZ, RZ, RZ ;  /* 0x000000ffff1d7224 */ /* 0x000fe400078e00ff */
[----:B------:R-:W-:Y:S02]  /*1320*/  IMAD.MOV.U32 R5, RZ, RZ, RZ ;  /* 0x000000ffff057224 */ /* 0x000fe400078e00ff */
[----:B------:R-:W-:Y:S02]  /*1330*/  IMAD.MOV.U32 R64, RZ, RZ, RZ ;  /* 0x000000ffff407224 */ /* 0x000fe400078e00ff */
[----:B------:R-:W-:-:S06]  /*1340*/  IMAD.MOV.U32 R63, RZ, RZ, RZ ;  /* 0x000000ffff3f7224 */ /* 0x000fcc00078e00ff */
        /* <DEDUP_REMOVED lines=24> */
.L_x_618:
[----:B------:R-:W0:Y:S01]  /*14d0*/  LDC R11, c[0x0][0x218] ;  /* 0x00008600ff0b7b82 */ /* 0x000e220000000800 */
[----:B------:R-:W-:Y:S01]  /*14e0*/  SHF.R.U64 R0, R18, 0x2, R19 ;  /* 0x0000000212007819 */ /* 0x000fe20000001213 */
[----:B------:R-:W-:Y:S01]  /*14f0*/  ULDC UR4, c[0x0][0x22c] ;  /* 0x00008b0000047ab9 */ /* 0x000fe20000000800 */
[----:B------:R-:W-:Y:S02]  /*1500*/  BSSY B0, `(.L_x_619) ;  /* 0x000003f000007945 */ /* 0x000fe40003800000 */
[----:B------:R-:W-:Y:S01]  /*1510*/  LOP3.LUT R7, R0, 0x3, RZ, 0xc0, !PT ;  /* 0x0000000300077812 */ /* 0x000fe200078ec0ff */
[----:B------:R-:W-:Y:S02]  /*1520*/  IMAD.U32 R0, RZ, RZ, UR4 ;  /* 0x00000004ff007e24 */ /* 0x000fe4000f8e00ff */
        /* <DEDUP_REMOVED lines=23> */
.L_x_624:
[----:B------:R-:W-:Y:S05]  /*16a0*/  BSYNC B2 ;  /* 0x0000000000027941 */ /* 0x000fea0003800000 */
.L_x_623:
[----:B------:R-:W-:-:S04]  /*16b0*/  PRMT R0, R0, 0x9910, RZ ;  /* 0x0000991000007816 */ /* 0x000fc800000000ff */
[----:B------:R-:W-:-:S13]  /*16c0*/  ISETP.NE.AND P0, PT, R0, RZ, PT ;  /* 0x000000ff0000720c */ /* 0x000fda0003f05270 */
[----:B------:R-:W-:Y:S05]  /*16d0*/  @!P0 BRA `(.L_x_622) ;  /* 0x0000000000648947 */ /* 0x000fea0003800000 */
[----:B------:R-:W-:Y:S01]  /*16e0*/  IADD3 R3, P0, R16, -R7, RZ ;  /* 0x8000000710037210 */ /* 0x000fe20007f1e0ff */
[----:B------:R-:W0:Y:S04]  /*16f0*/  LDC.64 R20, c[0x0][0x220] ;  /* 0x00008800ff147b82 */ /* 0x000e280000000a00 */
[----:B------:R-:W-:Y:S01]  /*1700*/  IMAD.X R0, RZ, RZ, -0x1, P0 ;  /* 0xffffffffff007424 */ /* 0x000fe200000e06ff */
[----:B------:R-:W-:-:S04]  /*1710*/  LEA R4, P0, R3, R18, 0x2 ;  /* 0x0000001203047211 */ /* 0x000fc800078010ff */
[----:B------:R-:W-:Y:S02]  /*1720*/  LEA.HI.X R5, R3, R19, R0, 0x2, P0 ;  /* 0x0000001303057211 */ /* 0x000fe400000f1400 */
[----:B------:R-:W1:Y:S03]  /*1730*/  LDC R3, c[0x0][0x218] ;  /* 0x00008600ff037b82 */ /* 0x000e660000000800 */
[----:B------:R-:W2:Y:S01]  /*1740*/  LDG.E R4, desc[UR60][R4.64] ;  /* 0x0000003c04047981 */ /* 0x000ea2000c1e1900 */
[----:B------:R-:W-:Y:S01]  /*1750*/  IMAD.IADD R9, R16, 0x1, -R7 ;  /* 0x0000000110097824 */ /* 0x000fe200078e0a07 */
[----:B-1----:R-:W-:-:S13]  /*1760*/  FSETP.GTU.FTZ.AND P1, PT, |R3|, +INF , PT ;  /* 0x7f8000000300780b */ /* 0x002fda0003f3c200 */
[----:B0-----:R-:W-:-:S05]  /*1770*/  @!P1 IMAD.MOV.U32 R24, RZ, RZ, R20 ;  /* 0x000000ffff189224 */ /* 0x001fca00078e0014 */
        /* <DEDUP_REMOVED lines=15> */
.L_x_622:
[----:B------:R-:W-:Y:S05]  /*1870*/  BSYNC B1 ;  /* 0x0000000000017941 */ /* 0x000fea0003800000 */
.L_x_621:
[----:B------:R-:W0:Y:S01]  /*1880*/  LDC R0, c[0x0][0x22c] ;  /* 0x00008b00ff007b82 */ /* 0x000e220000000800 */
[C---:B------:R-:W-:Y:S02]  /*1890*/  IADD3 R5, P0, -R7.reuse, 0x4, RZ ;  /* 0x0000000407057810 */ /* 0x040fe40007f1e1ff */
[----:B------:R-:W-:Y:S02]  /*18a0*/  IADD3 R23, -R7, 0x4, RZ ;  /* 0x0000000407177810 */ /* 0x000fe40007ffe1ff */
[----:B------:R-:W-:Y:S01]  /*18b0*/  LEA R18, P1, R5, R18, 0x2 ;  /* 0x0000001205127211 */ /* 0x000fe200078210ff */
[----:B------:R-:W-:-:S05]  /*18c0*/  IMAD.X R4, RZ, RZ, -0x1, P0 ;  /* 0xffffffffff047424 */ /* 0x000fca00000e06ff */
[----:B------:R-:W-:Y:S02]  /*18d0*/  LEA.HI.X R19, R5, R19, R4, 0x2, P1 ;  /* 0x0000001305137211 */ /* 0x000fe400008f1404 */
[----:B0-----:R-:W-:-:S07]  /*18e0*/  IADD3 R0, R7, -0x4, R0 ;  /* 0xfffffffc07007810 */ /* 0x001fce0007ffe000 */
.L_x_620:
[----:B------:R-:W-:Y:S05]  /*18f0*/  BSYNC B0 ;  /* 0x0000000000007941 */ /* 0x000fea0003800000 */
.L_x_619:
        /* <DEDUP_REMOVED lines=8> */
[--C-:B------:R-:W-:Y:S02]  /*1980*/  IMAD.MOV.U32 R63, RZ, RZ, R14.reuse ;  /* 0x000000ffff3f7224 */ /* 0x100fe400078e000e */
        /* <DEDUP_REMOVED lines=11> */
.L_x_636:
        /* <DEDUP_REMOVED lines=31> */
.L_x_628:
[----:B------:R-:W-:Y:S02]  /*1c30*/  FSETP.GTU.FTZ.AND P0, PT, |R5|, +INF , PT ;  /* 0x7f8000000500780b */ /* 0x000fe40003f1c200 */
[----:B------:R-:W-:-:S04]  /*1c40*/  ISETP.LT.U32.AND P1, PT, R13, R10, PT ;  /* 0x0000000a0d00720c */ /* 0x000fc80003f21070 */
[----:B------:R-:W-:-:S13]  /*1c50*/  ISETP.LT.OR.EX P0, PT, R14, RZ, !P0, P1 ;  /* 0x000000ff0e00720c */ /* 0x000fda0004701710 */
.L_x_629:
[----:B------:R-:W-:Y:S05]  /*1c60*/  BSYNC B1 ;  /* 0x0000000000017941 */ /* 0x000fea0003800000 */
.L_x_627:
[----:B------:R-:W-:Y:S01]  /*1c70*/  FSETP.GTU.FTZ.AND P1, PT, |R11|, +INF , PT ;  /* 0x7f8000000b00780b */ /* 0x000fe20003f3c200 */
[----:B------:R-:W-:Y:S01]  /*1c80*/  BSSY B1, `(.L_x_630) ;  /* 0x0000012000017945 */ /* 0x000fe20003800000 */
[----:B------:R-:W-:Y:S01]  /*1c90*/  SEL R13, R13, R10, P0 ;  /* 0x0000000a0d0d7207 */ /* 0x000fe20000000000 */
[----:B------:R-:W-:Y:S01]  /*1ca0*/  VIADD R10, R25, 0x2 ;  /* 0x00000002190a7836 */ /* 0x000fe20000000000 */
        /* <DEDUP_REMOVED lines=12> */
.L_x_631:
[----:B------:R-:W-:Y:S02]  /*1d70*/  FSETP.GTU.FTZ.AND P0, PT, |R6|, +INF , PT ;  /* 0x7f8000000600780b */ /* 0x000fe40003f1c200 */
[----:B------:R-:W-:-:S04]  /*1d80*/  ISETP.LT.U32.AND P1, PT, R15, R10, PT ;  /* 0x0000000a0f00720c */ /* 0x000fc80003f21070 */
[----:B------:R-:W-:-:S13]  /*1d90*/  ISETP.LT.OR.EX P0, PT, R20, RZ, !P0, P1 ;  /* 0x000000ff1400720c */ /* 0x000fda0004701710 */
.L_x_632:
[----:B------:R-:W-:Y:S05]  /*1da0*/  BSYNC B1 ;  /* 0x0000000000017941 */ /* 0x000fea0003800000 */
.L_x_630:
        /* <DEDUP_REMOVED lines=16> */
.L_x_634:
[----:B------:R-:W-:Y:S02]  /*1eb0*/  FSETP.GTU.FTZ.AND P0, PT, |R7|, +INF , PT ;  /* 0x7f8000000700780b */ /* 0x000fe40003f1c200 */
[----:B------:R-:W-:-:S04]  /*1ec0*/  ISETP.LT.U32.AND P1, PT, R64, R25, PT ;  /* 0x000000194000720c */ /* 0x000fc80003f21070 */
[----:B------:R-:W-:-:S13]  /*1ed0*/  ISETP.LT.OR.EX P0, PT, R63, RZ, !P0, P1 ;  /* 0x000000ff3f00720c */ /* 0x000fda0004701710 */
.L_x_635:
[----:B------:R-:W-:Y:S05]  /*1ee0*/  BSYNC B1 ;  /* 0x0000000000017941 */ /* 0x000fea0003800000 */
.L_x_633:
        /* <DEDUP_REMOVED lines=9> */
.L_x_626:
[----:B------:R-:W-:Y:S05]  /*1f80*/  BSYNC B0 ;  /* 0x0000000000007941 */ /* 0x000fea0003800000 */
.L_x_625:
        /* <DEDUP_REMOVED lines=12> */
.L_x_638:
[----:B------:R-:W-:Y:S05]  /*2050*/  BSYNC B0 ;  /* 0x0000000000007941 */ /* 0x000fea0003800000 */
.L_x_637:
        /* <DEDUP_REMOVED lines=27> */
.L_x_640:
[----:B------:R-:W-:Y:S05]  /*2210*/  BSYNC B0 ;  /* 0x0000000000007941 */ /* 0x000fea0003800000 */
.L_x_639:
        /* <DEDUP_REMOVED lines=12> */
.L_x_642:
[----:B------:R-:W-:Y:S02]  /*22e0*/  FSETP.GTU.FTZ.AND P0, PT, |R12|, +INF , PT ;  /* 0x7f8000000c00780b */ /* 0x000fe40003f1c200 */
[----:B------:R-:W-:-:S04]  /*22f0*/  ISETP.LT.U32.AND P1, PT, R24, R13, PT ;  /* 0x0000000d1800720c */ /* 0x000fc80003f21070 */
[----:B------:R-:W-:-:S13]  /*2300*/  ISETP.LT.OR.EX P0, PT, R21, R14, !P0, P1 ;  /* 0x0000000e1500720c */ /* 0x000fda0004701710 */
.L_x_643:
[----:B------:R-:W-:Y:S05]  /*2310*/  BSYNC B0 ;  /* 0x0000000000007941 */ /* 0x000fea0003800000 */
.L_x_641:
        /* <DEDUP_REMOVED lines=15> */
.L_x_645:
[----:B------:R-:W-:Y:S02]  /*2410*/  FSETP.GTU.FTZ.AND P0, PT, |R11|, +INF , PT ;  /* 0x7f8000000b00780b */ /* 0x000fe40003f1c200 */
[----:B------:R-:W-:-:S04]  /*2420*/  ISETP.LT.U32.AND P1, PT, R24, R15, PT ;  /* 0x0000000f1800720c */ /* 0x000fc80003f21070 */
[----:B------:R-:W-:-:S13]  /*2430*/  ISETP.LT.OR.EX P0, PT, R21, R20, !P0, P1 ;  /* 0x000000141500720c */ /* 0x000fda0004701710 */
.L_x_646:
[----:B------:R-:W-:Y:S05]  /*2440*/  BSYNC B0 ;  /* 0x0000000000007941 */ /* 0x000fea0003800000 */
.L_x_644:
        /* <DEDUP_REMOVED lines=15> */
.L_x_648:
[----:B------:R-:W-:Y:S02]  /*2540*/  FSETP.GTU.FTZ.AND P0, PT, |R8|, +INF , PT ;  /* 0x7f8000000800780b */ /* 0x000fe40003f1c200 */
[----:B------:R-:W-:-:S04]  /*2550*/  ISETP.LT.U32.AND P1, PT, R15, R64, PT ;  /* 0x000000400f00720c */ /* 0x000fc80003f21070 */
[----:B------:R-:W-:-:S13]  /*2560*/  ISETP.LT.OR.EX P0, PT, R20, R63, !P0, P1 ;  /* 0x0000003f1400720c */ /* 0x000fda0004701710 */
.L_x_649:
[----:B------:R-:W-:Y:S05]  /*2570*/  BSYNC B0 ;  /* 0x0000000000007941 */ /* 0x000fea0003800000 */
.L_x_647:
[----:B------:R-:W-:Y:S01]  /*2580*/  SEL R64, R15, R64, P0 ;  /* 0x000000400f407207 */ /* 0x000fe20000000000 */
[----:B------:R-:W-:Y:S01]  /*2590*/  IMAD.MOV.U32 R30, RZ, RZ, RZ ;  /* 0x000000ffff1e7224 */ /* 0x000fe200078e00ff */
[----:B------:R-:W-:Y:S01]  /*25a0*/  SEL R63, R20, R63, P0 ;  /* 0x0000003f143f7207 */ /* 0x000fe20000000000 */
[----:B------:R-:W-:Y:S01]  /*25b0*/  IMAD.MOV.U32 R29, RZ, RZ, RZ ;  /* 0x000000ffff1d7224 */ /* 0x000fe200078e00ff */
[----:B------:R-:W-:Y:S01]  /*25c0*/  FSEL R31, R11, R8, P0 ;  /* 0x000000080b1f7208 */ /* 0x000fe20000000000 */
[----:B------:R-:W-:Y:S01]  /*25d0*/  IMAD.MOV.U32 R5, RZ, RZ, RZ ;  /* 0x000000ffff057224 */ /* 0x000fe200078e00ff */
[----:B------:R-:W-:Y:S01]  /*25e0*/  CS2R R70, SRZ ;  /* 0x0000000000467805 */ /* 0x000fe2000001ff00 */
[----:B------:R-:W-:Y:S01]  /*25f0*/  IMAD.MOV.U32 R69, RZ, RZ, RZ ;  /* 0x000000ffff457224 */ /* 0x000fe200078e00ff */
[----:B------:R-:W-:Y:S01]  /*2600*/  CS2R R24, SRZ ;  /* 0x0000000000187805 */ /* 0x000fe2000001ff00 */
[----:B------:R-:W-:Y:S01]  /*2610*/  IMAD.MOV.U32 R9, RZ, RZ, RZ ;  /* 0x000000ffff097224 */ /* 0x000fe200078e00ff */
[----:B------:R-:W-:Y:S06]  /*2620*/  BRA `(.L_x_616) ;  /* 0x0000014000107947 */ /* 0x000fec0003800000 */
.L_x_617:
        /* <DEDUP_REMOVED lines=19> */
[----:B------:R-:W-:Y:S02]  /*2760*/  IMAD.MOV.U32 R67, RZ, RZ, R45 ;  /* 0x000000ffff437224 */ /* 0x000fe400078e002d */
[----:B------:R-:W-:Y:S02]  /*2770*/  IMAD.MOV.U32 R65, RZ, RZ, R43 ;  /* 0x000000ffff417224 */ /* 0x000fe400078e002b */
[--C-:B------:R-:W-:Y:S02]  /*2780*/  IMAD.MOV.U32 R68, RZ, RZ, R41.reuse ;  /* 0x000000ffff447224 */ /* 0x100fe400078e0029 */
[----:B------:R-:W-:Y:S02]  /*2790*/  IMAD.MOV.U32 R66, RZ, RZ, R41 ;  /* 0x000000ffff427224 */ /* 0x000fe400078e0029 */
[----:B------:R-:W-:-:S02]  /*27a0*/  IMAD.MOV.U32 R64, RZ, RZ, R45 ;  /* 0x000000ffff407224 */ /* 0x000fc400078e002d */
[----:B------:R-:W-:Y:S02]  /*27b0*/  IMAD.MOV.U32 R63, RZ, RZ, R43 ;  /* 0x000000ffff3f7224 */ /* 0x000fe400078e002b */
[----:B------:R-:W-:Y:S02]  /*27c0*/  IMAD.MOV.U32 R62, RZ, RZ, R45 ;  /* 0x000000ffff3e7224 */ /* 0x000fe400078e002d */
[----:B------:R-:W-:Y:S02]  /*27d0*/  IMAD.MOV.U32 R60, RZ, RZ, R43 ;  /* 0x000000ffff3c7224 */ /* 0x000fe400078e002b */
[----:B------:R-:W-:Y:S02]  /*27e0*/  IMAD.MOV.U32 R61, RZ, RZ, R41 ;  /* 0x000000ffff3d7224 */ /* 0x000fe400078e0029 */
        /* <DEDUP_REMOVED lines=32> */
[----:B------:R-:W-:Y:S01]  /*29f0*/  IMAD.MOV.U32 R3, RZ, RZ, R41 ;  /* 0x000000ffff037224 */ /* 0x000fe200078e0029 */
[----:B------:R-:W-:Y:S06]  /*2a00*/  @P0 BRA `(.L_x_653) ;  /* 0x0000005800080947 */ /* 0x000fec0003800000 */
[----:B------:R-:W0:Y:S01]  /*2a10*/  LDC.64 R56, c[0x0][0x268] ;  /* 0x00009a00ff387b82 */ /* 0x000e220000000a00 */
[----:B------:R-:W-:Y:S01]  /*2a20*/  ISETP.NE.AND P1, PT, R24, RZ, PT ;  /* 0x000000ff1800720c */ /* 0x000fe20003f25270 */
        /* <DEDUP_REMOVED lines=13> */
[----:B------:R-:W-:Y:S02]  /*2b00*/  IMAD.MOV.U32 R4, RZ, RZ, R45 ;  /* 0x000000ffff047224 */ /* 0x000fe400078e002d */
        /* <DEDUP_REMOVED lines=13> */
[----:B------:R-:W-:Y:S02]  /*2be0*/  IMAD.MOV.U32 R0, RZ, RZ, R43 ;  /* 0x000000ffff007224 */ /* 0x000fe400078e002b */
        /* <DEDUP_REMOVED lines=13> */
[----:B0-----:R-:W-:-:S07]  /*2cc0*/  IMAD.MOV.U32 R3, RZ, RZ, R41 ;  /* 0x000000ffff037224 */ /* 0x001fce00078e0029 */
.L_x_703:
        /* <DEDUP_REMOVED lines=54> */
[----:B------:R-:W-:-:S03]  /*3030*/  ISETP.NE.AND P0, PT, R56, 0x1, PT ;  /* 0x000000013800780c */ /* 0x000fc60003f05270 */
        /* <DEDUP_REMOVED lines=242> */
.L_x_654:
[----:B------:R-:W-:-:S04]  /*3f60*/  LOP3.LUT R25, R28, 0xfffffff0, RZ, 0xc0, !PT ;  /* 0xfffffff01c197812 */ /* 0x000fc800078ec0ff */
[----:B------:R-:W-:-:S05]  /*3f70*/  IADD3 R24, P0, R18, R25, RZ ;  /* 0x0000001912187210 */ /* 0x000fca0007f1e0ff */
[----:B------:R-:W-:-:S06]  /*3f80*/  IMAD.X R25, RZ, RZ, R19, P0 ;  /* 0x000000ffff197224 */ /* 0x000fcc00000e0613 */
[----:B------:R-:W5:Y:S01]  /*3f90*/  LDG.E.128 R24, desc[UR60][R24.64] ;  /* 0x0000003c18187981 */ /* 0x000f62000c1e1d00 */
[----:B------:R-:W-:Y:S05]  /*3fa0*/  @!P1 BRA `(.L_x_655) ;  /* 0x0000000c00d89947 */ /* 0x000fea0003800000 */
[----:B------:R-:W-:Y:S01]  /*3fb0*/  ULDC UR36, c[0x0][0x234] ;  /* 0x00008d0000247ab9 */ /* 0x000fe20000000800 */
[----:B------:R-:W-:Y:S01]  /*3fc0*/  IMAD.MOV.U32 R28, RZ, RZ, RZ ;  /* 0x000000ffff1c7224 */ /* 0x000fe200078e00ff */
[----:B------:R-:W-:Y:S01]  /*3fd0*/  ISETP.NE.AND P0, PT, R56, 0x1, PT ;  /* 0x000000013800780c */ /* 0x000fe20003f05270 */
        /* <DEDUP_REMOVED lines=243> */
.L_x_655:
[----:B------:R-:W-:Y:S01]  /*4f10*/  LOP3.LUT R29, R32, 0xfffffff0, RZ, 0xc0, !PT ;  /* 0xfffffff0201d7812 */ /* 0x000fe200078ec0ff */
[----:B------:R-:W-:-:S03]  /*4f20*/  ULDC UR36, c[0x0][0x234] ;  /* 0x00008d0000247ab9 */ /* 0x000fc60000000800 */
[----:B------:R-:W-:-:S05]  /*4f30*/  IADD3 R28, P0, R18, R29, RZ ;  /* 0x0000001d121c7210 */ /* 0x000fca0007f1e0ff */
[----:B------:R-:W-:-:S06]  /*4f40*/  IMAD.X R29, RZ, RZ, R19, P0 ;  /* 0x000000ffff1d7224 */ /* 0x000fcc00000e0613 */
[----:B------:R-:W5:Y:S01]  /*4f50*/  LDG.E.128 R28, desc[UR60][R28.64] ;  /* 0x0000003c1c1c7981 */ /* 0x000f62000c1e1d00 */
[----:B------:R-:W-:Y:S02]  /*4f60*/  IMAD.U32 R72, RZ, RZ, UR36 ;  /* 0x00000024ff487e24 */ /* 0x000fe4000f8e00ff */
[----:B------:R-:W-:Y:S02]  /*4f70*/  IMAD.MOV.U32 R74, RZ, RZ, RZ ;  /* 0x000000ffff4a7224 */ /* 0x000fe400078e00ff */
[----:B------:R-:W-:Y:S02]  /*4f80*/  IMAD.MOV.U32 R36, RZ, RZ, RZ ;  /* 0x000000ffff247224 */ /* 0x000fe400078e00ff */
[----:B------:R-:W-:Y:S01]  /*4f90*/  IMAD.IADD R75, R73, 0x1, R72 ;  /* 0x00000001494b7824 */ /* 0x000fe200078e0248 */
[----:B------:R-:W-:Y:S06]  /*4fa0*/  @!P1 BRA `(.L_x_656) ;  /* 0x0000000c00d49947 */ /* 0x000fec0003800000 */
[----:B------:R-:W-:Y:S01]  /*4fb0*/  IMAD.IADD R33, R75, 0x1, R72 ;  /* 0x000000014b217824 */ /* 0x000fe200078e0248 */
[----:B------:R-:W-:Y:S01]  /*4fc0*/  ISETP.NE.AND P0, PT, R56, 0x1, PT ;  /* 0x000000013800780c */ /* 0x000fe20003f05270 */
        /* <DEDUP_REMOVED lines=243> */
.L_x_656:
[----:B------:R-:W-:-:S04]  /*5f00*/  LOP3.LUT R33, R36, 0xfffffff0, RZ, 0xc0, !PT ;  /* 0xfffffff024217812 */ /* 0x000fc800078ec0ff */
[----:B------:R-:W-:-:S05]  /*5f10*/  IADD3 R32, P0, R18, R33, RZ ;  /* 0x0000002112207210 */ /* 0x000fca0007f1e0ff */
[----:B------:R-:W-:-:S06]  /*5f20*/  IMAD.X R33, RZ, RZ, R19, P0 ;  /* 0x000000ffff217224 */ /* 0x000fcc00000e0613 */
[----:B------:R-:W5:Y:S01]  /*5f30*/  LDG.E.128 R32, desc[UR60][R32.64] ;  /* 0x0000003c20207981 */ /* 0x000f62000c1e1d00 */
[----:B------:R-:W-:Y:S05]  /*5f40*/  @!P1 BRA `(.L_x_657) ;  /* 0x0000000c00d89947 */ /* 0x000fea0003800000 */
[--C-:B------:R-:W-:Y:S01]  /*5f50*/  IMAD.IADD R37, R75, 0x1, R72.reuse ;  /* 0x000000014b257824 */ /* 0x100fe200078e0248 */
[----:B------:R-:W-:Y:S01]  /*5f60*/  ISETP.NE.AND P0, PT, R56, 0x1, PT ;  /* 0x000000013800780c */ /* 0x000fe20003f05270 */
        /* <DEDUP_REMOVED lines=244> */
.L_x_657:
[----:B------:R-:W-:-:S04]  /*6eb0*/  LOP3.LUT R37, R74, 0xfffffff0, RZ, 0xc0, !PT ;  /* 0xfffffff04a257812 */ /* 0x000fc800078ec0ff */
[----:B------:R-:W-:-:S05]  /*6ec0*/  IADD3 R36, P0, R18, R37, RZ ;  /* 0x0000002512247210 */ /* 0x000fca0007f1e0ff */
[----:B------:R-:W-:-:S06]  /*6ed0*/  IMAD.X R37, RZ, RZ, R19, P0 ;  /* 0x000000ffff257224 */ /* 0x000fcc00000e0613 */
[----:B------:R-:W5:Y:S01]  /*6ee0*/  LDG.E.128 R36, desc[UR60][R36.64] ;  /* 0x0000003c24247981 */ /* 0x000f62000c1e1d00 */
        /* <DEDUP_REMOVED lines=27> */
.L_x_659:
[----:B------:R-:W-:Y:S02]  /*70a0*/  FSETP.GTU.FTZ.AND P0, PT, |R25|, +INF , PT ;  /* 0x7f8000001900780b */ /* 0x000fe40003f1c200 */
[----:B------:R-:W-:-:S04]  /*70b0*/  ISETP.LT.U32.AND P2, PT, R7, R73, PT ;  /* 0x000000490700720c */ /* 0x000fc80003f41070 */
[----:B------:R-:W-:-:S13]  /*70c0*/  ISETP.LT.OR.EX P0, PT, R5, RZ, !P0, P2 ;  /* 0x000000ff0500720c */ /* 0x000fda0004701720 */
.L_x_660:
[----:B------:R-:W-:Y:S05]  /*70d0*/  BSYNC B1 ;  /* 0x0000000000017941 */ /* 0x000fea0003800000 */
.L_x_658:
        /* <DEDUP_REMOVED lines=15> */
.L_x_662:
[----:B------:R-:W-:Y:S02]  /*71d0*/  FSETP.GTU.FTZ.AND P0, PT, |R26|, +INF , PT ;  /* 0x7f8000001a00780b */ /* 0x000fe40003f1c200 */
[----:B------:R-:W-:-:S04]  /*71e0*/  ISETP.LT.U32.AND P2, PT, R10, R73, PT ;  /* 0x000000490a00720c */ /* 0x000fc80003f41070 */
[----:B------:R-:W-:-:S13]  /*71f0*/  ISETP.LT.OR.EX P0, PT, R8, RZ, !P0, P2 ;  /* 0x000000ff0800720c */ /* 0x000fda0004701720 */
.L_x_663:
[----:B------:R-:W-:Y:S05]  /*7200*/  BSYNC B1 ;  /* 0x0000000000017941 */ /* 0x000fea0003800000 */
.L_x_661:
        /* <DEDUP_REMOVED lines=15> */
.L_x_665:
[----:B------:R-:W-:Y:S02]  /*7300*/  FSETP.GTU.FTZ.AND P0, PT, |R27|, +INF , PT ;  /* 0x7f8000001b00780b */ /* 0x000fe40003f1c200 */
[----:B------:R-:W-:-:S04]  /*7310*/  ISETP.LT.U32.AND P2, PT, R13, R73, PT ;  /* 0x000000490d00720c */ /* 0x000fc80003f41070 */
[----:B------:R-:W-:-:S13]  /*7320*/  ISETP.LT.OR.EX P0, PT, R11, RZ, !P0, P2 ;  /* 0x000000ff0b00720c */ /* 0x000fda0004701720 */
.L_x_666:
[----:B------:R-:W-:Y:S05]  /*7330*/  BSYNC B1 ;  /* 0x0000000000017941 */ /* 0x000fea0003800000 */
.L_x_664:
        /* <DEDUP_REMOVED lines=15> */
.L_x_668:
[----:B------:R-:W-:Y:S02]  /*7430*/  FSETP.GTU.FTZ.AND P0, PT, |R28|, +INF , PT ;  /* 0x7f8000001c00780b */ /* 0x000fe40003f1c200 */
[----:B------:R-:W-:-:S04]  /*7440*/  ISETP.LT.U32.AND P2, PT, R23, R75, PT ;  /* 0x0000004b1700720c */ /* 0x000fc80003f41070 */
[----:B------:R-:W-:-:S13]  /*7450*/  ISETP.LT.OR.EX P0, PT, R21, RZ, !P0, P2 ;  /* 0x000000ff1500720c */ /* 0x000fda0004701720 */
.L_x_669:
[----:B------:R-:W-:Y:S05]  /*7460*/  BSYNC B1 ;  /* 0x0000000000017941 */ /* 0x000fea0003800000 */
.L_x_667:
        /* <DEDUP_REMOVED lines=15> */
.L_x_671:
[----:B------:R-:W-:Y:S02]  /*7560*/  FSETP.GTU.FTZ.AND P0, PT, |R29|, +INF , PT ;  /* 0x7f8000001d00780b */ /* 0x000fe40003f1c200 */
[----:B------:R-:W-:-:S04]  /*7570*/  ISETP.LT.U32.AND P2, PT, R22, R75, PT ;  /* 0x0000004b1600720c */ /* 0x000fc80003f41070 */
[----:B------:R-:W-:-:S13]  /*7580*/  ISETP.LT.OR.EX P0, PT, R20, RZ, !P0, P2 ;  /* 0x000000ff1400720c */ /* 0x000fda0004701720 */
.L_x_672:
[----:B------:R-:W-:Y:S05]  /*7590*/  BSYNC B1 ;  /* 0x0000000000017941 */ /* 0x000fea0003800000 */
.L_x_670:
[----:B------:R-:W-:Y:S01]  /*75a0*/  FSETP.GTU.FTZ.AND P2, PT, |R41|, +INF , PT ;  /* 0x7f8000002900780b */ /* 0x000fe20003f5c200 */
[----:B------:R-:W-:Y:S01]  /*75b0*/  BSSY B1, `(.L_x_673) ;  /* 0x0000011000017945 */ /* 0x000fe20003800000 */
[----:B------:R-:W-:Y:S02]  /*75c0*/  FSEL R14, R14, R29, P0 ;  /* 0x0000001d0e0e7208 */ /* 0x000fe40000000000 */
[----:B------:R-:W-:Y:S02]  /*75d0*/  SEL R22, R22, R75, P0 ;  /* 0x0000004b16167207 */ /* 0x000fe40000000000 */
[----:B------:R-:W-:-:S07]  /*75e0*/  SEL R20, R20, RZ, P0 ;  /* 0x000000ff14147207 */ /* 0x000fce0000000000 */
[----:B------:R-:W-:Y:S05]  /*75f0*/  @P2 BRA `(.L_x_674) ;  /* 0x0000000000242947 */ /* 0x000fea0003800000 */
[-C--:B------:R-:W-:Y:S02]  /*7600*/  FSETP.NEU.FTZ.AND P3, PT, R41, R30.reuse, PT ;  /* 0x0000001e2900720b */ /* 0x080fe40003f7d000 */
        /* <DEDUP_REMOVED lines=8> */
.L_x_674:
[----:B------:R-:W-:Y:S02]  /*7690*/  FSETP.GTU.FTZ.AND P0, PT, |R30|, +INF , PT ;  /* 0x7f8000001e00780b */ /* 0x000fe40003f1c200 */
[----:B------:R-:W-:-:S04]  /*76a0*/  ISETP.LT.U32.AND P2, PT, R45, R75, PT ;  /* 0x0000004b2d00720c */ /* 0x000fc80003f41070 */
[----:B------:R-:W-:-:S13]  /*76b0*/  ISETP.LT.OR.EX P0, PT, R43, RZ, !P0, P2 ;  /* 0x000000ff2b00720c */ /* 0x000fda0004701720 */
.L_x_675:
[----:B------:R-:W-:Y:S05]  /*76c0*/  BSYNC B1 ;  /* 0x0000000000017941 */ /* 0x000fea0003800000 */
.L_x_673:
        /* <DEDUP_REMOVED lines=15> */
.L_x_677:
[----:B------:R-:W-:Y:S02]  /*77c0*/  FSETP.GTU.FTZ.AND P0, PT, |R31|, +INF , PT ;  /* 0x7f8000001f00780b */ /* 0x000fe40003f1c200 */
[----:B------:R-:W-:-:S04]  /*77d0*/  ISETP.LT.U32.AND P2, PT, R44, R75, PT ;  /* 0x0000004b2c00720c */ /* 0x000fc80003f41070 */
[----:B------:R-:W-:-:S13]  /*77e0*/  ISETP.LT.OR.EX P0, PT, R42, RZ, !P0, P2 ;  /* 0x000000ff2a00720c */ /* 0x000fda0004701720 */
.L_x_678:
[----:B------:R-:W-:Y:S05]  /*77f0*/  BSYNC B1 ;  /* 0x0000000000017941 */ /* 0x000fea0003800000 */
.L_x_676:
[----:B------:R-:W-:Y:S01]  /*7800*/  FSETP.GTU.FTZ.AND P2, PT, |R47|, +INF , PT ;  /* 0x7f8000002f00780b */ /* 0x000fe20003f5c200 */
[----:B------:R-:W-:Y:S01]  /*7810*/  BSSY B1, `(.L_x_679) ;  /* 0x0000012000017945 */ /* 0x000fe20003800000 */
[----:B------:R-:W-:Y:S01]  /*7820*/  SEL R44, R44, R75, P0 ;  /* 0x0000004b2c2c7207 */ /* 0x000fe20000000000 */
[----:B------:R-:W-:Y:S01]  /*7830*/  IMAD.IADD R75, R75, 0x1, R72 ;  /* 0x000000014b4b7824 */ /* 0x000fe200078e0248 */
        /* <DEDUP_REMOVED lines=12> */
.L_x_680:
[----:B------:R-:W-:Y:S02]  /*7900*/  FSETP.GTU.FTZ.AND P0, PT, |R32|, +INF , PT ;  /* 0x7f8000002000780b */ /* 0x000fe40003f1c200 */
[----:B------:R-:W-:-:S04]  /*7910*/  ISETP.LT.U32.AND P2, PT, R48, R75, PT ;  /* 0x0000004b3000720c */ /* 0x000fc80003f41070 */
[----:B------:R-:W-:-:S13]  /*7920*/  ISETP.LT.OR.EX P0, PT, R46, RZ, !P0, P2 ;  /* 0x000000ff2e00720c */ /* 0x000fda0004701720 */
.L_x_681:
[----:B------:R-:W-:Y:S05]  /*7930*/  BSYNC B1 ;  /* 0x0000000000017941 */ /* 0x000fea0003800000 */
.L_x_679:
        /* <DEDUP_REMOVED lines=15> */
.L_x_683:
[----:B------:R-:W-:Y:S02]  /*7a30*/  FSETP.GTU.FTZ.AND P0, PT, |R33|, +INF , PT ;  /* 0x7f8000002100780b */ /* 0x000fe40003f1c200 */
[----:B------:R-:W-:-:S04]  /*7a40*/  ISETP.LT.U32.AND P2, PT, R51, R75, PT ;  /* 0x0000004b3300720c */ /* 0x000fc80003f41070 */
[----:B------:R-:W-:-:S13]  /*7a50*/  ISETP.LT.OR.EX P0, PT, R49, RZ, !P0, P2 ;  /* 0x000000ff3100720c */ /* 0x000fda0004701720 */
.L_x_684:
[----:B------:R-:W-:Y:S05]  /*7a60*/  BSYNC B1 ;  /* 0x0000000000017941 */ /* 0x000fea0003800000 */
.L_x_682:
        /* <DEDUP_REMOVED lines=15> */
.L_x_686:
[----:B------:R-:W-:Y:S02]  /*7b60*/  FSETP.GTU.FTZ.AND P0, PT, |R34|, +INF , PT ;  /* 0x7f8000002200780b */ /* 0x000fe40003f1c200 */
[----:B------:R-:W-:-:S04]  /*7b70*/  ISETP.LT.U32.AND P2, PT, R54, R75, PT ;  /* 0x0000004b3600720c */ /* 0x000fc80003f41070 */
[----:B------:R-:W-:-:S13]  /*7b80*/  ISETP.LT.OR.EX P0, PT, R52, RZ, !P0, P2 ;  /* 0x000000ff3400720c */ /* 0x000fda0004701720 */
.L_x_687:
[----:B------:R-:W-:Y:S05]  /*7b90*/  BSYNC B1 ;  /* 0x0000000000017941 */ /* 0x000fea0003800000 */
.L_x_685:
        /* <DEDUP_REMOVED lines=15> */
.L_x_689:
[----:B------:R-:W-:Y:S02]  /*7c90*/  FSETP.GTU.FTZ.AND P0, PT, |R35|, +INF , PT ;  /* 0x7f8000002300780b */ /* 0x000fe40003f1c200 */
[----:B------:R-:W-:-:S04]  /*7ca0*/  ISETP.LT.U32.AND P2, PT, R59, R75, PT ;  /* 0x0000004b3b00720c */ /* 0x000fc80003f41070 */
[----:B------:R-:W-:-:S13]  /*7cb0*/  ISETP.LT.OR.EX P0, PT, R55, RZ, !P0, P2 ;  /* 0x000000ff3700720c */ /* 0x000fda0004701720 */
.L_x_690:
[----:B------:R-:W-:Y:S05]  /*7cc0*/  BSYNC B1 ;  /* 0x0000000000017941 */ /* 0x000fea0003800000 */
.L_x_688:
        /* <DEDUP_REMOVED lines=16> */
.L_x_692:
[----:B------:R-:W-:Y:S02]  /*7dd0*/  FSETP.GTU.FTZ.AND P0, PT, |R36|, +INF , PT ;  /* 0x7f8000002400780b */ /* 0x000fe40003f1c200 */
[----:B------:R-:W-:-:S04]  /*7de0*/  ISETP.LT.U32.AND P2, PT, R64, R77, PT ;  /* 0x0000004d4000720c */ /* 0x000fc80003f41070 */
[----:B------:R-:W-:-:S13]  /*7df0*/  ISETP.LT.OR.EX P0, PT, R63, RZ, !P0, P2 ;  /* 0x000000ff3f00720c */ /* 0x000fda0004701720 */
.L_x_693:
[----:B------:R-:W-:Y:S05]  /*7e00*/  BSYNC B1 ;  /* 0x0000000000017941 */ /* 0x000fea0003800000 */
.L_x_691:
        /* <DEDUP_REMOVED lines=15> */
.L_x_695:
[----:B------:R-:W-:Y:S02]  /*7f00*/  FSETP.GTU.FTZ.AND P0, PT, |R37|, +INF , PT ;  /* 0x7f8000002500780b */ /* 0x000fe40003f1c200 */
[----:B------:R-:W-:-:S04]  /*7f10*/  ISETP.LT.U32.AND P2, PT, R67, R77, PT ;  /* 0x0000004d4300720c */ /* 0x000fc80003f41070 */
[----:B------:R-:W-:-:S13]  /*7f20*/  ISETP.LT.OR.EX P0, PT, R65, RZ, !P0, P2 ;  /* 0x000000ff4100720c */ /* 0x000fda0004701720 */
.L_x_696:
[----:B------:R-:W-:Y:S05]  /*7f30*/  BSYNC B1 ;  /* 0x0000000000017941 */ /* 0x000fea0003800000 */
.L_x_694:
        /* <DEDUP_REMOVED lines=15> */
.L_x_698:
[----:B------:R-:W-:Y:S02]  /*8030*/  FSETP.GTU.FTZ.AND P0, PT, |R38|, +INF , PT ;  /* 0x7f8000002600780b */ /* 0x000fe40003f1c200 */
[----:B------:R-:W-:-:S04]  /*8040*/  ISETP.LT.U32.AND P2, PT, R70, R77, PT ;  /* 0x0000004d4600720c */ /* 0x000fc80003f41070 */
[----:B------:R-:W-:-:S13]  /*8050*/  ISETP.LT.OR.EX P0, PT, R69, RZ, !P0, P2 ;  /* 0x000000ff4500720c */ /* 0x000fda0004701720 */
.L_x_699:
[----:B------:R-:W-:Y:S05]  /*8060*/  BSYNC B1 ;  /* 0x0000000000017941 */ /* 0x000fea0003800000 */
.L_x_697:
        /* <DEDUP_REMOVED lines=15> */
.L_x_701:
[----:B------:R-:W-:Y:S02]  /*8160*/  FSETP.GTU.FTZ.AND P0, PT, |R39|, +INF , PT ;  /* 0x7f8000002700780b */ /* 0x000fe40003f1c200 */
[----:B------:R-:W-:-:S04]  /*8170*/  ISETP.LT.U32.AND P2, PT, R62, R77, PT ;  /* 0x0000004d3e00720c */ /* 0x000fc80003f41070 */
[----:B------:R-:W-:-:S13]  /*8180*/  ISETP.LT.OR.EX P0, PT, R60, RZ, !P0, P2 ;  /* 0x000000ff3c00720c */ /* 0x000fda0004701720 */
.L_x_702:
[----:B------:R-:W-:Y:S05]  /*8190*/  BSYNC B1 ;  /* 0x0000000000017941 */ /* 0x000fea0003800000 */
.L_x_700:
        /* <DEDUP_REMOVED lines=9> */
.L_x_653:
[----:B------:R-:W-:Y:S05]  /*8230*/  BSYNC B0 ;  /* 0x0000000000007941 */ /* 0x000fea0003800000 */
.L_x_652:
        /* <DEDUP_REMOVED lines=280> */
.L_x_706:
[----:B------:R-:W-:-:S04]  /*93c0*/  LOP3.LUT R25, R76, 0xfffffff0, RZ, 0xc0, !PT ;  /* 0xfffffff04c197812 */ /* 0x000fc800078ec0ff */
[----:B------:R-:W-:-:S05]  /*93d0*/  IADD3 R24, P2, R18, R25, RZ ;  /* 0x0000001912187210 */ /* 0x000fca0007f5e0ff */
[----:B------:R-:W-:-:S06]  /*93e0*/  IMAD.X R25, RZ, RZ, R19, P2 ;  /* 0x000000ffff197224 */ /* 0x000fcc00010e0613 */
[----:B------:R-:W5:Y:S01]  /*93f0*/  LDG.E.128 R24, desc[UR60][R24.64] ;  /* 0x0000003c18187981 */ /* 0x000f62000c1e1d00 */
        /* <DEDUP_REMOVED lines=277> */
.L_x_707:
        /* <DEDUP_REMOVED lines=281> */
.L_x_708:
        /* <DEDUP_REMOVED lines=281> */
.L_x_709:
[----:B------:R-:W-:-:S04]  /*c870*/  LOP3.LUT R37, R76, 0xfffffff0, RZ, 0xc0, !PT ;  /* 0xfffffff04c257812 */ /* 0x000fc800078ec0ff */
[----:B------:R-:W-:-:S05]  /*c880*/  IADD3 R36, P1, R18, R37, RZ ;  /* 0x0000002512247210 */ /* 0x000fca0007f3e0ff */
[----:B------:R-:W-:-:S06]  /*c890*/  IMAD.X R37, RZ, RZ, R19, P1 ;  /* 0x000000ffff257224 */ /* 0x000fcc00008e0613 */
[----:B------:R-:W5:Y:S02]  /*c8a0*/  LDG.E.128 R36, desc[UR60][R36.64] ;  /* 0x0000003c24247981 */ /* 0x000f64000c1e1d00 */
.L_x_705:
[----:B------:R-:W-:Y:S05]  /*c8b0*/  BSYNC B0 ;  /* 0x0000000000007941 */ /* 0x000fea0003800000 */
.L_x_704:
        /* <DEDUP_REMOVED lines=14> */
.L_x_713:
[----:B-----5:R-:W-:Y:S02]  /*c9a0*/  FSETP.GTU.FTZ.AND P0, PT, |R24|, +INF , PT ;  /* 0x7f8000001800780b */ /* 0x020fe40003f1c200 */
[----:B------:R-:W-:-:S04]  /*c9b0*/  ISETP.LT.U32.AND P1, PT, R4, R73, PT ;  /* 0x000000490400720c */ /* 0x000fc80003f21070 */
[----:B------:R-:W-:-:S13]  /*c9c0*/  ISETP.LT.OR.EX P0, PT, R0, RZ, !P0, P1 ;  /* 0x000000ff0000720c */ /* 0x000fda0004701710 */
.L_x_714:
[----:B------:R-:W-:Y:S05]  /*c9d0*/  BSYNC B1 ;  /* 0x0000000000017941 */ /* 0x000fea0003800000 */
.L_x_712:
        /* <DEDUP_REMOVED lines=15> */
.L_x_716:
[----:B------:R-:W-:Y:S02]  /*cad0*/  FSETP.GTU.FTZ.AND P0, PT, |R25|, +INF , PT ;  /* 0x7f8000001900780b */ /* 0x000fe40003f1c200 */
[----:B------:R-:W-:-:S04]  /*cae0*/  ISETP.LT.U32.AND P1, PT, R7, R73, PT ;  /* 0x000000490700720c */ /* 0x000fc80003f21070 */
[----:B------:R-:W-:-:S13]  /*caf0*/  ISETP.LT.OR.EX P0, PT, R5, RZ, !P0, P1 ;  /* 0x000000ff0500720c */ /* 0x000fda0004701710 */
.L_x_717:
[----:B------:R-:W-:Y:S05]  /*cb00*/  BSYNC B1 ;  /* 0x0000000000017941 */ /* 0x000fea0003800000 */
.L_x_715:
        /* <DEDUP_REMOVED lines=15> */
.L_x_719:
[----:B------:R-:W-:Y:S02]  /*cc00*/  FSETP.GTU.FTZ.AND P0, PT, |R26|, +INF , PT ;  /* 0x7f8000001a00780b */ /* 0x000fe40003f1c200 */
[----:B------:R-:W-:-:S04]  /*cc10*/  ISETP.LT.U32.AND P1, PT, R10, R73, PT ;  /* 0x000000490a00720c */ /* 0x000fc80003f21070 */
[----:B------:R-:W-:-:S13]  /*cc20*/  ISETP.LT.OR.EX P0, PT, R8, RZ, !P0, P1 ;  /* 0x000000ff0800720c */ /* 0x000fda0004701710 */
.L_x_720:
[----:B------:R-:W-:Y:S05]  /*cc30*/  BSYNC B1 ;  /* 0x0000000000017941 */ /* 0x000fea0003800000 */
.L_x_718:
        /* <DEDUP_REMOVED lines=15> */
.L_x_722:
[----:B------:R-:W-:Y:S02]  /*cd30*/  FSETP.GTU.FTZ.AND P0, PT, |R27|, +INF , PT ;  /* 0x7f8000001b00780b */ /* 0x000fe40003f1c200 */
[----:B------:R-:W-:-:S04]  /*cd40*/  ISETP.LT.U32.AND P1, PT, R13, R73, PT ;  /* 0x000000490d00720c */ /* 0x000fc80003f21070 */
[----:B------:R-:W-:-:S13]  /*cd50*/  ISETP.LT.OR.EX P0, PT, R11, RZ, !P0, P1 ;  /* 0x000000ff0b00720c */ /* 0x000fda0004701710 */
.L_x_723:
[----:B------:R-:W-:Y:S05]  /*cd60*/  BSYNC B1 ;  /* 0x0000000000017941 */ /* 0x000fea0003800000 */
.L_x_721:
        /* <DEDUP_REMOVED lines=18> */
.L_x_725:
[----:B------:R-:W-:Y:S02]  /*ce90*/  FSETP.GTU.FTZ.AND P0, PT, |R28|, +INF , PT ;  /* 0x7f8000001c00780b */ /* 0x000fe40003f1c200 */
[----:B------:R-:W-:-:S04]  /*cea0*/  ISETP.LT.U32.AND P1, PT, R23, R25, PT ;  /* 0x000000191700720c */ /* 0x000fc80003f21070 */
[----:B------:R-:W-:-:S13]  /*ceb0*/  ISETP.LT.OR.EX P0, PT, R21, RZ, !P0, P1 ;  /* 0x000000ff1500720c */ /* 0x000fda0004701710 */
.L_x_726:
[----:B------:R-:W-:Y:S05]  /*cec0*/  BSYNC B1 ;  /* 0x0000000000017941 */ /* 0x000fea0003800000 */
.L_x_724:
        /* <DEDUP_REMOVED lines=15> */
.L_x_728:
[----:B------:R-:W-:Y:S02]  /*cfc0*/  FSETP.GTU.FTZ.AND P0, PT, |R29|, +INF , PT ;  /* 0x7f8000001d00780b */ /* 0x000fe40003f1c200 */
[----:B------:R-:W-:-:S04]  /*cfd0*/  ISETP.LT.U32.AND P1, PT, R22, R25, PT ;  /* 0x000000191600720c */ /* 0x000fc80003f21070 */
[----:B------:R-:W-:-:S13]  /*cfe0*/  ISETP.LT.OR.EX P0, PT, R20, RZ, !P0, P1 ;  /* 0x000000ff1400720c */ /* 0x000fda0004701710 */
.L_x_729:
[----:B------:R-:W-:Y:S05]  /*cff0*/  BSYNC B1 ;  /* 0x0000000000017941 */ /* 0x000fea0003800000 */
.L_x_727:
        /* <DEDUP_REMOVED lines=15> */
.L_x_731:
[----:B------:R-:W-:Y:S02]  /*d0f0*/  FSETP.GTU.FTZ.AND P0, PT, |R30|, +INF , PT ;  /* 0x7f8000001e00780b */ /* 0x000fe40003f1c200 */
[----:B------:R-:W-:-:S04]  /*d100*/  ISETP.LT.U32.AND P1, PT, R45, R25, PT ;  /* 0x000000192d00720c */ /* 0x000fc80003f21070 */
[----:B------:R-:W-:-:S13]  /*d110*/  ISETP.LT.OR.EX P0, PT, R43, RZ, !P0, P1 ;  /* 0x000000ff2b00720c */ /* 0x000fda0004701710 */
.L_x_732:
[----:B------:R-:W-:Y:S05]  /*d120*/  BSYNC B1 ;  /* 0x0000000000017941 */ /* 0x000fea0003800000 */
.L_x_730:
        /* <DEDUP_REMOVED lines=15> */
.L_x_734:
[----:B------:R-:W-:Y:S02]  /*d220*/  FSETP.GTU.FTZ.AND P0, PT, |R31|, +INF , PT ;  /* 0x7f8000001f00780b */ /* 0x000fe40003f1c200 */
[----:B------:R-:W-:-:S04]  /*d230*/  ISETP.LT.U32.AND P1, PT, R44, R25, PT ;  /* 0x000000192c00720c */ /* 0x000fc80003f21070 */
[----:B------:R-:W-:-:S13]  /*d240*/  ISETP.LT.OR.EX P0, PT, R42, RZ, !P0, P1 ;  /* 0x000000ff2a00720c */ /* 0x000fda0004701710 */
.L_x_735:
[----:B------:R-:W-:Y:S05]  /*d250*/  BSYNC B1 ;  /* 0x0000000000017941 */ /* 0x000fea0003800000 */
.L_x_733:
        /* <DEDUP_REMOVED lines=18> */
.L_x_737:
[----:B------:R-:W-:Y:S02]  /*d380*/  FSETP.GTU.FTZ.AND P0, PT, |R32|, +INF , PT ;  /* 0x7f8000002000780b */ /* 0x000fe40003f1c200 */
[----:B------:R-:W-:-:S04]  /*d390*/  ISETP.LT.U32.AND P1, PT, R48, R19, PT ;  /* 0x000000133000720c */ /* 0x000fc80003f21070 */
[----:B------:R-:W-:-:S13]  /*d3a0*/  ISETP.LT.OR.EX P0, PT, R46, RZ, !P0, P1 ;  /* 0x000000ff2e00720c */ /* 0x000fda0004701710 */
.L_x_738:
[----:B------:R-:W-:Y:S05]  /*d3b0*/  BSYNC B1 ;  /* 0x0000000000017941 */ /* 0x000fea0003800000 */
.L_x_736:
        /* <DEDUP_REMOVED lines=15> */
.L_x_740:
[----:B------:R-:W-:Y:S02]  /*d4b0*/  FSETP.GTU.FTZ.AND P0, PT, |R33|, +INF , PT ;  /* 0x7f8000002100780b */ /* 0x000fe40003f1c200 */
[----:B------:R-:W-:-:S04]  /*d4c0*/  ISETP.LT.U32.AND P1, PT, R51, R19, PT ;  /* 0x000000133300720c */ /* 0x000fc80003f21070 */
[----:B------:R-:W-:-:S13]  /*d4d0*/  ISETP.LT.OR.EX P0, PT, R49, RZ, !P0, P1 ;  /* 0x000000ff3100720c */ /* 0x000fda0004701710 */
.L_x_741:
[----:B------:R-:W-:Y:S05]  /*d4e0*/  BSYNC B1 ;  /* 0x0000000000017941 */ /* 0x000fea0003800000 */
.L_x_739:
        /* <DEDUP_REMOVED lines=15> */
.L_x_743:
[----:B------:R-:W-:Y:S02]  /*d5e0*/  FSETP.GTU.FTZ.AND P0, PT, |R34|, +INF , PT ;  /* 0x7f8000002200780b */ /* 0x000fe40003f1c200 */
[----:B------:R-:W-:-:S04]  /*d5f0*/  ISETP.LT.U32.AND P1, PT, R54, R19, PT ;  /* 0x000000133600720c */ /* 0x000fc80003f21070 */
[----:B------:R-:W-:-:S13]  /*d600*/  ISETP.LT.OR.EX P0, PT, R52, RZ, !P0, P1 ;  /* 0x000000ff3400720c */ /* 0x000fda0004701710 */
.L_x_744:
[----:B------:R-:W-:Y:S05]  /*d610*/  BSYNC B1 ;  /* 0x0000000000017941 */ /* 0x000fea0003800000 */
.L_x_742:
        /* <DEDUP_REMOVED lines=15> */
.L_x_746:
[----:B------:R-:W-:Y:S02]  /*d710*/  FSETP.GTU.FTZ.AND P0, PT, |R35|, +INF , PT ;  /* 0x7f8000002300780b */ /* 0x000fe40003f1c200 */
[----:B------:R-:W-:-:S04]  /*d720*/  ISETP.LT.U32.AND P1, PT, R59, R19, PT ;  /* 0x000000133b00720c */ /* 0x000fc80003f21070 */
[----:B------:R-:W-:-:S13]  /*d730*/  ISETP.LT.OR.EX P0, PT, R55, RZ, !P0, P1 ;  /* 0x000000ff3700720c */ /* 0x000fda0004701710 */
.L_x_747:
[----:B------:R-:W-:Y:S05]  /*d740*/  BSYNC B1 ;  /* 0x0000000000017941 */ /* 0x000fea0003800000 */
.L_x_745:
        /* <DEDUP_REMOVED lines=18> */
.L_x_749:
[----:B------:R-:W-:Y:S02]  /*d870*/  FSETP.GTU.FTZ.AND P0, PT, |R36|, +INF , PT ;  /* 0x7f8000002400780b */ /* 0x000fe40003f1c200 */
[----:B------:R-:W-:-:S04]  /*d880*/  ISETP.LT.U32.AND P1, PT, R64, R25, PT ;  /* 0x000000194000720c */ /* 0x000fc80003f21070 */
[----:B------:R-:W-:-:S13]  /*d890*/  ISETP.LT.OR.EX P0, PT, R63, RZ, !P0, P1 ;  /* 0x000000ff3f00720c */ /* 0x000fda0004701710 */
.L_x_750:
[----:B------:R-:W-:Y:S05]  /*d8a0*/  BSYNC B1 ;  /* 0x0000000000017941 */ /* 0x000fea0003800000 */
.L_x_748:
        /* <DEDUP_REMOVED lines=15> */
.L_x_752:
[----:B------:R-:W-:Y:S02]  /*d9a0*/  FSETP.GTU.FTZ.AND P0, PT, |R37|, +INF , PT ;  /* 0x7f8000002500780b */ /* 0x000fe40003f1c200 */
[----:B------:R-:W-:-:S04]  /*d9b0*/  ISETP.LT.U32.AND P1, PT, R67, R25, PT ;  /* 0x000000194300720c */ /* 0x000fc80003f21070 */
[----:B------:R-:W-:-:S13]  /*d9c0*/  ISETP.LT.OR.EX P0, PT, R65, RZ, !P0, P1 ;  /* 0x000000ff4100720c */ /* 0x000fda0004701710 */
.L_x_753:
[----:B------:R-:W-:Y:S05]  /*d9d0*/  BSYNC B1 ;  /* 0x0000000000017941 */ /* 0x000fea0003800000 */
.L_x_751:
        /* <DEDUP_REMOVED lines=15> */
.L_x_755:
[----:B------:R-:W-:Y:S02]  /*dad0*/  FSETP.GTU.FTZ.AND P0, PT, |R38|, +INF , PT ;  /* 0x7f8000002600780b */ /* 0x000fe40003f1c200 */
[----:B------:R-:W-:-:S04]  /*dae0*/  ISETP.LT.U32.AND P1, PT, R70, R25, PT ;  /* 0x000000194600720c */ /* 0x000fc80003f21070 */
[----:B------:R-:W-:-:S13]  /*daf0*/  ISETP.LT.OR.EX P0, PT, R69, RZ, !P0, P1 ;  /* 0x000000ff4500720c */ /* 0x000fda0004701710 */
.L_x_756:
[----:B------:R-:W-:Y:S05]  /*db00*/  BSYNC B1 ;  /* 0x0000000000017941 */ /* 0x000fea0003800000 */
.L_x_754:
        /* <DEDUP_REMOVED lines=15> */
.L_x_758:
[----:B------:R-:W-:Y:S02]  /*dc00*/  FSETP.GTU.FTZ.AND P0, PT, |R39|, +INF , PT ;  /* 0x7f8000002700780b */ /* 0x000fe40003f1c200 */
[----:B------:R-:W-:-:S04]  /*dc10*/  ISETP.LT.U32.AND P1, PT, R62, R25, PT ;  /* 0x000000193e00720c */ /* 0x000fc80003f21070 */
[----:B------:R-:W-:-:S13]  /*dc20*/  ISETP.LT.OR.EX P0, PT, R60, RZ, !P0, P1 ;  /* 0x000000ff3c00720c */ /* 0x000fda0004701710 */
.L_x_759:
[----:B------:R-:W-:Y:S05]  /*dc30*/  BSYNC B1 ;  /* 0x0000000000017941 */ /* 0x000fea0003800000 */
.L_x_757:
[----:B------:R-:W-:Y:S02]  /*dc40*/  FSEL R68, R68, R39, P0 ;  /* 0x0000002744447208 */ /* 0x000fe40000000000 */
[----:B------:R-:W-:Y:S02]  /*dc50*/  SEL R62, R62, R25, P0 ;  /* 0x000000193e3e7207 */ /* 0x000fe40000000000 */
[----:B------:R-:W-:-:S07]  /*dc60*/  SEL R60, R60, RZ, P0 ;  /* 0x000000ff3c3c7207 */ /* 0x000fce0000000000 */
.L_x_711:
[----:B------:R-:W-:Y:S05]  /*dc70*/  BSYNC B0 ;  /* 0x0000000000007941 */ /* 0x000fea0003800000 */
.L_x_710:
        /* <DEDUP_REMOVED lines=12> */
.L_x_761:
[----:B------:R-:W-:Y:S02]  /*dd40*/  FSETP.GTU.FTZ.AND P0, PT, |R15|, +INF , PT ;  /* 0x7f8000000f00780b */ /* 0x000fe40003f1c200 */
[----:B------:R-:W-:-:S04]  /*dd50*/  ISETP.LT.U32.AND P1, PT, R4, R23, PT ;  /* 0x000000170400720c */ /* 0x000fc80003f21070 */
[----:B------:R-:W-:-:S13]  /*dd60*/  ISETP.LT.OR.EX P0, PT, R0, R21, !P0, P1 ;  /* 0x000000150000720c */ /* 0x000fda0004701710 */
.L_x_762:
[----:B------:R-:W-:Y:S05]  /*dd70*/  BSYNC B0 ;  /* 0x0000000000007941 */ /* 0x000fea0003800000 */
.L_x_760:
        /* <DEDUP_REMOVED lines=15> */
.L_x_764:
[----:B------:R-:W-:Y:S02]  /*de70*/  FSETP.GTU.FTZ.AND P0, PT, |R14|, +INF , PT ;  /* 0x7f8000000e00780b */ /* 0x000fe40003f1c200 */
[----:B------:R-:W-:-:S04]  /*de80*/  ISETP.LT.U32.AND P1, PT, R7, R22, PT ;  /* 0x000000160700720c */ /* 0x000fc80003f21070 */
[----:B------:R-:W-:-:S13]  /*de90*/  ISETP.LT.OR.EX P0, PT, R5, R20, !P0, P1 ;  /* 0x000000140500720c */ /* 0x000fda0004701710 */
.L_x_765:
[----:B------:R-:W-:Y:S05]  /*dea0*/  BSYNC B0 ;  /* 0x0000000000007941 */ /* 0x000fea0003800000 */
.L_x_763:
        /* <DEDUP_REMOVED lines=15> */
.L_x_767:
[----:B------:R-:W-:Y:S02]  /*dfa0*/  FSETP.GTU.FTZ.AND P0, PT, |R41|, +INF , PT ;  /* 0x7f8000002900780b */ /* 0x000fe40003f1c200 */
[----:B------:R-:W-:-:S04]  /*dfb0*/  ISETP.LT.U32.AND P1, PT, R10, R45, PT ;  /* 0x0000002d0a00720c */ /* 0x000fc80003f21070 */
[----:B------:R-:W-:-:S13]  /*dfc0*/  ISETP.LT.OR.EX P0, PT, R8, R43, !P0, P1 ;  /* 0x0000002b0800720c */ /* 0x000fda0004701710 */
.L_x_768:
[----:B------:R-:W-:Y:S05]  /*dfd0*/  BSYNC B0 ;  /* 0x0000000000007941 */ /* 0x000fea0003800000 */
.L_x_766:
        /* <DEDUP_REMOVED lines=15> */
.L_x_770:
[----:B------:R-:W-:Y:S02]  /*e0d0*/  FSETP.GTU.FTZ.AND P0, PT, |R40|, +INF , PT ;  /* 0x7f8000002800780b */ /* 0x000fe40003f1c200 */
[----:B------:R-:W-:-:S04]  /*e0e0*/  ISETP.LT.U32.AND P1, PT, R13, R44, PT ;  /* 0x0000002c0d00720c */ /* 0x000fc80003f21070 */
[----:B------:R-:W-:-:S13]  /*e0f0*/  ISETP.LT.OR.EX P0, PT, R11, R42, !P0, P1 ;  /* 0x0000002a0b00720c */ /* 0x000fda0004701710 */
.L_x_771:
[----:B------:R-:W-:Y:S05]  /*e100*/  BSYNC B0 ;  /* 0x0000000000007941 */ /* 0x000fea0003800000 */
.L_x_769:
        /* <DEDUP_REMOVED lines=15> */
.L_x_773:
[----:B------:R-:W-:Y:S02]  /*e200*/  FSETP.GTU.FTZ.AND P0, PT, |R47|, +INF , PT ;  /* 0x7f8000002f00780b */ /* 0x000fe40003f1c200 */
[----:B------:R-:W-:-:S04]  /*e210*/  ISETP.LT.U32.AND P1, PT, R23, R48, PT ;  /* 0x000000301700720c */ /* 0x000fc80003f21070 */
[----:B------:R-:W-:-:S13]  /*e220*/  ISETP.LT.OR.EX P0, PT, R21, R46, !P0, P1 ;  /* 0x0000002e1500720c */ /* 0x000fda0004701710 */
.L_x_774:
[----:B------:R-:W-:Y:S05]  /*e230*/  BSYNC B0 ;  /* 0x0000000000007941 */ /* 0x000fea0003800000 */
.L_x_772:
        /* <DEDUP_REMOVED lines=15> */
.L_x_776:
[----:B------:R-:W-:Y:S02]  /*e330*/  FSETP.GTU.FTZ.AND P0, PT, |R50|, +INF , PT ;  /* 0x7f8000003200780b */ /* 0x000fe40003f1c200 */
[----:B------:R-:W-:-:S04]  /*e340*/  ISETP.LT.U32.AND P1, PT, R22, R51, PT ;  /* 0x000000331600720c */ /* 0x000fc80003f21070 */
[----:B------:R-:W-:-:S13]  /*e350*/  ISETP.LT.OR.EX P0, PT, R20, R49, !P0, P1 ;  /* 0x000000311400720c */ /* 0x000fda0004701710 */
.L_x_777:
[----:B------:R-:W-:Y:S05]  /*e360*/  BSYNC B0 ;  /* 0x0000000000007941 */ /* 0x000fea0003800000 */
.L_x_775:
        /* <DEDUP_REMOVED lines=15> */
.L_x_779:
[----:B------:R-:W-:Y:S02]  /*e460*/  FSETP.GTU.FTZ.AND P0, PT, |R53|, +INF , PT ;  /* 0x7f8000003500780b */ /* 0x000fe40003f1c200 */
[----:B------:R-:W-:-:S04]  /*e470*/  ISETP.LT.U32.AND P1, PT, R45, R54, PT ;  /* 0x000000362d00720c */ /* 0x000fc80003f21070 */
[----:B------:R-:W-:-:S13]  /*e480*/  ISETP.LT.OR.EX P0, PT, R43, R52, !P0, P1 ;  /* 0x000000342b00720c */ /* 0x000fda0004701710 */
.L_x_780:
[----:B------:R-:W-:Y:S05]  /*e490*/  BSYNC B0 ;  /* 0x0000000000007941 */ /* 0x000fea0003800000 */
.L_x_778:
        /* <DEDUP_REMOVED lines=15> */
.L_x_782:
[----:B------:R-:W-:Y:S02]  /*e590*/  FSETP.GTU.FTZ.AND P0, PT, |R58|, +INF , PT ;  /* 0x7f8000003a00780b */ /* 0x000fe40003f1c200 */
[----:B------:R-:W-:-:S04]  /*e5a0*/  ISETP.LT.U32.AND P1, PT, R44, R59, PT ;  /* 0x0000003b2c00720c */ /* 0x000fc80003f21070 */
[----:B------:R-:W-:-:S13]  /*e5b0*/  ISETP.LT.OR.EX P0, PT, R42, R55, !P0, P1 ;  /* 0x000000372a00720c */ /* 0x000fda0004701710 */
.L_x_783:
[----:B------:R-:W-:Y:S05]  /*e5c0*/  BSYNC B0 ;  /* 0x0000000000007941 */ /* 0x000fea0003800000 */
.L_x_781:
[----:B------:R-:W-:Y:S01]  /*e5d0*/  FSETP.GTU.FTZ.AND P1, PT, |R4|, +INF , PT ;  /* 0x7f8000000400780b */ /* 0x000fe20003f3c200 */
[----:B------:R-:W-:Y:S01]  /*e5e0*/  BSSY B0, `(.L_x_784) ;  /* 0x0000011000007945 */ /* 0x000fe20003800000 */
[----:B------:R-:W-:Y:S02]  /*e5f0*/  SEL R59, R44, R59, P0 ;  /* 0x0000003b2c3b7207 */ /* 0x000fe40000000000 */
[----:B-----5:R-:W-:Y:S02]  /*e600*/  SEL R25, R42, R55, P0 ;  /* 0x000000372a197207 */ /* 0x020fe40000000000 */
        /* <DEDUP_REMOVED lines=11> */
.L_x_785:
[----:B------:R-:W-:Y:S02]  /*e6c0*/  FSETP.GTU.FTZ.AND P0, PT, |R61|, +INF , PT ;  /* 0x7f8000003d00780b */ /* 0x000fe40003f1c200 */
[----:B------:R-:W-:-:S04]  /*e6d0*/  ISETP.LT.U32.AND P1, PT, R23, R64, PT ;  /* 0x000000401700720c */ /* 0x000fc80003f21070 */
[----:B------:R-:W-:-:S13]  /*e6e0*/  ISETP.LT.OR.EX P0, PT, R46, R63, !P0, P1 ;  /* 0x0000003f2e00720c */ /* 0x000fda0004701710 */
.L_x_786:
[----:B------:R-:W-:Y:S05]  /*e6f0*/  BSYNC B0 ;  /* 0x0000000000007941 */ /* 0x000fea0003800000 */
.L_x_784:
        /* <DEDUP_REMOVED lines=15> */
.L_x_788:
[----:B------:R-:W-:Y:S02]  /*e7f0*/  FSETP.GTU.FTZ.AND P0, PT, |R66|, +INF , PT ;  /* 0x7f8000004200780b */ /* 0x000fe40003f1c200 */
[----:B------:R-:W-:-:S04]  /*e800*/  ISETP.LT.U32.AND P1, PT, R22, R67, PT ;  /* 0x000000431600720c */ /* 0x000fc80003f21070 */
[----:B------:R-:W-:-:S13]  /*e810*/  ISETP.LT.OR.EX P0, PT, R20, R65, !P0, P1 ;  /* 0x000000411400720c */ /* 0x000fda0004701710 */
.L_x_789:
[----:B------:R-:W-:Y:S05]  /*e820*/  BSYNC B0 ;  /* 0x0000000000007941 */ /* 0x000fea0003800000 */
.L_x_787:
        /* <DEDUP_REMOVED lines=15> */
.L_x_791:
[----:B------:R-:W-:Y:S02]  /*e920*/  FSETP.GTU.FTZ.AND P0, PT, |R71|, +INF , PT ;  /* 0x7f8000004700780b */ /* 0x000fe40003f1c200 */
[----:B------:R-:W-:-:S04]  /*e930*/  ISETP.LT.U32.AND P1, PT, R45, R70, PT ;  /* 0x000000462d00720c */ /* 0x000fc80003f21070 */
[----:B------:R-:W-:-:S13]  /*e940*/  ISETP.LT.OR.EX P0, PT, R52, R69, !P0, P1 ;  /* 0x000000453400720c */ /* 0x000fda0004701710 */
.L_x_792:
[----:B------:R-:W-:Y:S05]  /*e950*/  BSYNC B0 ;  /* 0x0000000000007941 */ /* 0x000fea0003800000 */
.L_x_790:
        /* <DEDUP_REMOVED lines=15> */
.L_x_794:
[----:B------:R-:W-:Y:S02]  /*ea50*/  FSETP.GTU.FTZ.AND P0, PT, |R68|, +INF , PT ;  /* 0x7f8000004400780b */ /* 0x000fe40003f1c200 */
[----:B------:R-:W-:-:S04]  /*ea60*/  ISETP.LT.U32.AND P1, PT, R59, R62, PT ;  /* 0x0000003e3b00720c */ /* 0x000fc80003f21070 */
[----:B------:R-:W-:-:S13]  /*ea70*/  ISETP.LT.OR.EX P0, PT, R25, R60, !P0, P1 ;  /* 0x0000003c1900720c */ /* 0x000fda0004701710 */
.L_x_795:
[----:B------:R-:W-:Y:S05]  /*ea80*/  BSYNC B0 ;  /* 0x0000000000007941 */ /* 0x000fea0003800000 */
.L_x_793:
[----:B------:R-:W-:Y:S02]  /*ea90*/  SEL R24, R59, R62, P0 ;  /* 0x0000003e3b187207 */ /* 0x000fe40000000000 */
[----:B------:R-:W-:Y:S02]  /*eaa0*/  SEL R25, R25, R60, P0 ;  /* 0x0000003c19197207 */ /* 0x000fe40000000000 */
[----:B------:R-:W-:Y:S01]  /*eab0*/  FSEL R9, R9, R68, P0 ;  /* 0x0000004409097208 */ /* 0x000fe20000000000 */
[----:B------:R-:W-:Y:S06]  /*eac0*/  BRA `(.L_x_616) ;  /* 0x0000007800e87947 */ /* 0x000fec0003800000 */
.L_x_651:
        /* <DEDUP_REMOVED lines=59> */
[----:B------:R-:W-:Y:S02]  /*ee80*/  IMAD.MOV.U32 R76, RZ, RZ, R45 ;  /* 0x000000ffff4c7224 */ /* 0x000fe400078e002d */
        /* <DEDUP_REMOVED lines=13> */
[----:B------:R-:W-:Y:S02]  /*ef60*/  IMAD.MOV.U32 R59, RZ, RZ, R43 ;  /* 0x000000ffff3b7224 */ /* 0x000fe400078e002b */
        /* <DEDUP_REMOVED lines=13> */
[----:B0-----:R-:W-:-:S07]  /*f040*/  IMAD.MOV.U32 R61, RZ, RZ, R41 ;  /* 0x000000ffff3d7224 */ /* 0x001fce00078e0029 */
.L_x_843:
[----:B------:R-:W-:-:S05]  /*f050*/  IMAD R4, R78, R73, RZ ;  /* 0x000000494e047224 */ /* 0x000fca00078e02ff */
[----:B------:R-:W-:-:S05]  /*f060*/  SHF.R.U32.HI R5, RZ, 0x2, R4 ;  /* 0x00000002ff057819 */ /* 0x000fca0000011604 */
[----:B------:R-:W-:-:S06]  /*f070*/  IMAD.WIDE.U32 R4, R5, 0x10, R18 ;  /* 0x0000001005047825 */ /* 0x000fcc00078e0012 */
[----:B------:R-:W2:Y:S01]  /*f080*/  LDG.E.128 R4, desc[UR60][R4.64] ;  /* 0x0000003c04047981 */ /* 0x000ea2000c1e1d00 */
[----:B------:R-:W-:-:S04]  /*f090*/  IMAD.IADD R65, R73, 0x1, R72 ;  /* 0x0000000149417824 */ /* 0x000fc800078e0248 */
        /* <DEDUP_REMOVED lines=9> */
[----:B------:R-:W-:-:S04]  /*f130*/  IMAD.WIDE.U32 R12, R13, 0x10, R18 ;  /* 0x000000100d0c7825 */ /* 0x000fc800078e0012 */
[----:B------:R-:W-:Y:S02]  /*f140*/  IMAD.WIDE.U32 R20, R11, 0x10, R18 ;  /* 0x000000100b147825 */ /* 0x000fe400078e0012 */
[----:B------:R-:W5:Y:S04]  /*f150*/  LDG.E.128 R8, desc[UR60][R8.64] ;  /* 0x0000003c08087981 */ /* 0x000f68000c1e1d00 */
[----:B------:R-:W5:Y:S04]  /*f160*/  LDG.E.128 R12, desc[UR60][R12.64] ;  /* 0x0000003c0c0c7981 */ /* 0x000f68000c1e1d00 */
[----:B------:R-:W5:Y:S01]  /*f170*/  LDG.E.128 R20, desc[UR60][R20.64] ;  /* 0x0000003c14147981 */ /* 0x000f62000c1e1d00 */
[----:B------:R-:W-:Y:S01]  /*f180*/  FSETP.GTU.FTZ.AND P2, PT, |R61|, +INF , PT ;  /* 0x7f8000003d00780b */ /* 0x000fe20003f5c200 */
[----:B------:R-:W-:Y:S01]  /*f190*/  BSSY B1, `(.L_x_798) ;  /* 0x000001f000017945 */ /* 0x000fe20003800000 */
[----:B------:R-:W-:-:S11]  /*f1a0*/  PLOP3.LUT P0, PT, PT, PT, PT, 0x80, 0x0 ;  /* 0x000000000000781c */ /* 0x000fd60003f0f070 */
[CC--:B------:R-:W-:Y:S02]  /*f1b0*/  @P2 ISETP.LT.U32.AND P4, PT, R76.reuse, R73.reuse, PT ;  /* 0x000000494c00220c */ /* 0x0c0fe40003f81070 */
[CC--:B--2---:R-:W-:Y:S02]  /*f1c0*/  @!P2 FSETP.NEU.FTZ.AND P1, PT, R61.reuse, R4.reuse, PT ;  /* 0x000000043d00a20b */ /* 0x0c4fe40003f3d000 */
[----:B------:R-:W-:Y:S02]  /*f1d0*/  @!P2 FSETP.GT.FTZ.AND P3, PT, R61, R4, PT ;  /* 0x000000043d00a20b */ /* 0x000fe40003f74000 */
[----:B------:R-:W-:Y:S02]  /*f1e0*/  @!P2 PLOP3.LUT P0, PT, P1, PT, PT, 0x80, 0x0 ;  /* 0x000000000000a81c */ /* 0x000fe40000f0f070 */
[----:B------:R-:W-:Y:S02]  /*f1f0*/  @!P2 ISETP.GE.U32.AND P1, PT, R76, R73, PT ;  /* 0x000000494c00a20c */ /* 0x000fe40003f26070 */
[----:B------:R-:W-:-:S02]  /*f200*/  @!P2 SEL R74, RZ, 0xffffffff, !P3 ;  /* 0xffffffffff4aa807 */ /* 0x000fc40005800000 */
[----:B------:R-:W-:Y:S02]  /*f210*/  @!P2 ISETP.GE.AND.EX P1, PT, R59, RZ, PT, P1 ;  /* 0x000000ff3b00a20c */ /* 0x000fe40003f26310 */
[----:B------:R-:W-:-:S05]  /*f220*/  @P2 FSETP.GTU.FTZ.AND P3, PT, |R4|, +INF , PT ;  /* 0x7f8000000400280b */ /* 0x000fca0003f7c200 */
[----:B------:R-:W-:Y:S02]  /*f230*/  @!P0 SEL R74, RZ, 0xffffffff, P1 ;  /* 0xffffffffff4a8807 */ /* 0x000fe40000800000 */
[----:B------:R-:W-:Y:S02]  /*f240*/  FSETP.GTU.FTZ.AND P1, PT, |R68|, +INF , PT ;  /* 0x7f8000004400780b */ /* 0x000fe40003f3c200 */
[----:B------:R-:W-:-:S04]  /*f250*/  @!P2 LOP3.LUT R74, R74, 0x1, RZ, 0xc0, !PT ;  /* 0x000000014a4aa812 */ /* 0x000fc800078ec0ff */
        /* <DEDUP_REMOVED lines=15> */
.L_x_799:
[----:B------:R-:W-:Y:S02]  /*f350*/  FSETP.GTU.FTZ.AND P0, PT, |R5|, +INF , PT ;  /* 0x7f8000000500780b */ /* 0x000fe40003f1c200 */
[----:B------:R-:W-:-:S04]  /*f360*/  ISETP.LT.U32.AND P1, PT, R62, R73, PT ;  /* 0x000000493e00720c */ /* 0x000fc80003f21070 */
[----:B------:R-:W-:-:S13]  /*f370*/  ISETP.LT.OR.EX P0, PT, R66, RZ, !P0, P1 ;  /* 0x000000ff4200720c */ /* 0x000fda0004701710 */
.L_x_800:
[----:B------:R-:W-:Y:S05]  /*f380*/  BSYNC B1 ;  /* 0x0000000000017941 */ /* 0x000fea0003800000 */
.L_x_798:
        /* <DEDUP_REMOVED lines=15> */
.L_x_802:
[----:B------:R-:W-:Y:S02]  /*f480*/  FSETP.GTU.FTZ.AND P0, PT, |R6|, +INF , PT ;  /* 0x7f8000000600780b */ /* 0x000fe40003f1c200 */
[----:B------:R-:W-:-:S04]  /*f490*/  ISETP.LT.U32.AND P1, PT, R60, R73, PT ;  /* 0x000000493c00720c */ /* 0x000fc80003f21070 */
[----:B------:R-:W-:-:S13]  /*f4a0*/  ISETP.LT.OR.EX P0, PT, R55, RZ, !P0, P1 ;  /* 0x000000ff3700720c */ /* 0x000fda0004701710 */
.L_x_803:
[----:B------:R-:W-:Y:S05]  /*f4b0*/  BSYNC B1 ;  /* 0x0000000000017941 */ /* 0x000fea0003800000 */
.L_x_801:
        /* <DEDUP_REMOVED lines=15> */
.L_x_805:
[----:B------:R-:W-:Y:S02]  /*f5b0*/  FSETP.GTU.FTZ.AND P0, PT, |R7|, +INF , PT ;  /* 0x7f8000000700780b */ /* 0x000fe40003f1c200 */
[----:B------:R-:W-:-:S04]  /*f5c0*/  ISETP.LT.U32.AND P1, PT, R54, R73, PT ;  /* 0x000000493600720c */ /* 0x000fc80003f21070 */
[----:B------:R-:W-:-:S13]  /*f5d0*/  ISETP.LT.OR.EX P0, PT, R56, RZ, !P0, P1 ;  /* 0x000000ff3800720c */ /* 0x000fda0004701710 */
.L_x_806:
[----:B------:R-:W-:Y:S05]  /*f5e0*/  BSYNC B1 ;  /* 0x0000000000017941 */ /* 0x000fea0003800000 */
.L_x_804:
        /* <DEDUP_REMOVED lines=15> */
.L_x_808:
[----:B-----5:R-:W-:Y:S02]  /*f6e0*/  FSETP.GTU.FTZ.AND P0, PT, |R8|, +INF , PT ;  /* 0x7f8000000800780b */ /* 0x020fe40003f1c200 */
[----:B------:R-:W-:-:S04]  /*f6f0*/  ISETP.LT.U32.AND P1, PT, R51, R65, PT ;  /* 0x000000413300720c */ /* 0x000fc80003f21070 */
[----:B------:R-:W-:-:S13]  /*f700*/  ISETP.LT.OR.EX P0, PT, R52, RZ, !P0, P1 ;  /* 0x000000ff3400720c */ /* 0x000fda0004701710 */
.L_x_809:
[----:B------:R-:W-:Y:S05]  /*f710*/  BSYNC B1 ;  /* 0x0000000000017941 */ /* 0x000fea0003800000 */
.L_x_807:
        /* <DEDUP_REMOVED lines=15> */
.L_x_811:
[----:B------:R-:W-:Y:S02]  /*f810*/  FSETP.GTU.FTZ.AND P0, PT, |R9|, +INF , PT ;  /* 0x7f8000000900780b */ /* 0x000fe40003f1c200 */
[----:B------:R-:W-:-:S04]  /*f820*/  ISETP.LT.U32.AND P1, PT, R48, R65, PT ;  /* 0x000000413000720c */ /* 0x000fc80003f21070 */
[----:B------:R-:W-:-:S13]  /*f830*/  ISETP.LT.OR.EX P0, PT, R49, RZ, !P0, P1 ;  /* 0x000000ff3100720c */ /* 0x000fda0004701710 */
.L_x_812:
[----:B------:R-:W-:Y:S05]  /*f840*/  BSYNC B1 ;  /* 0x0000000000017941 */ /* 0x000fea0003800000 */
.L_x_810:
        /* <DEDUP_REMOVED lines=15> */
.L_x_814:
[----:B------:R-:W-:Y:S02]  /*f940*/  FSETP.GTU.FTZ.AND P0, PT, |R10|, +INF , PT ;  /* 0x7f8000000a00780b */ /* 0x000fe40003f1c200 */
[----:B------:R-:W-:-:S04]  /*f950*/  ISETP.LT.U32.AND P1, PT, R45, R65, PT ;  /* 0x000000412d00720c */ /* 0x000fc80003f21070 */
[----:B------:R-:W-:-:S13]  /*f960*/  ISETP.LT.OR.EX P0, PT, R46, RZ, !P0, P1 ;  /* 0x000000ff2e00720c */ /* 0x000fda0004701710 */
.L_x_815:
[----:B------:R-:W-:Y:S05]  /*f970*/  BSYNC B1 ;  /* 0x0000000000017941 */ /* 0x000fea0003800000 */
.L_x_813:
        /* <DEDUP_REMOVED lines=15> */
.L_x_817:
[----:B------:R-:W-:Y:S02]  /*fa70*/  FSETP.GTU.FTZ.AND P0, PT, |R11|, +INF , PT ;  /* 0x7f8000000b00780b */ /* 0x000fe40003f1c200 */
[----:B------:R-:W-:-:S04]  /*fa80*/  ISETP.LT.U32.AND P1, PT, R42, R65, PT ;  /* 0x000000412a00720c */ /* 0x000fc80003f21070 */
[----:B------:R-:W-:-:S13]  /*fa90*/  ISETP.LT.OR.EX P0, PT, R43, RZ, !P0, P1 ;  /* 0x000000ff2b00720c */ /* 0x000fda0004701710 */
.L_x_818:
[----:B------:R-:W-:Y:S05]  /*faa0*/  BSYNC B1 ;  /* 0x0000000000017941 */ /* 0x000fea0003800000 */
.L_x_816:
        /* <DEDUP_REMOVED lines=15> */
.L_x_820:
[----:B------:R-:W-:Y:S02]  /*fba0*/  FSETP.GTU.FTZ.AND P0, PT, |R12|, +INF , PT ;  /* 0x7f8000000c00780b */ /* 0x000fe40003f1c200 */
[----:B------:R-:W-:-:S04]  /*fbb0*/  ISETP.LT.U32.AND P1, PT, R39, R67, PT ;  /* 0x000000432700720c */ /* 0x000fc80003f21070 */
[----:B------:R-:W-:-:S13]  /*fbc0*/  ISETP.LT.OR.EX P0, PT, R40, RZ, !P0, P1 ;  /* 0x000000ff2800720c */ /* 0x000fda0004701710 */
.L_x_821:
[----:B------:R-:W-:Y:S05]  /*fbd0*/  BSYNC B1 ;  /* 0x0000000000017941 */ /* 0x000fea0003800000 */
.L_x_819:
        /* <DEDUP_REMOVED lines=15> */
.L_x_823:
[----:B------:R-:W-:Y:S02]  /*fcd0*/  FSETP.GTU.FTZ.AND P0, PT, |R13|, +INF , PT ;  /* 0x7f8000000d00780b */ /* 0x000fe40003f1c200 */
[----:B------:R-:W-:-:S04]  /*fce0*/  ISETP.LT.U32.AND P1, PT, R36, R67, PT ;  /* 0x000000432400720c */ /* 0x000fc80003f21070 */
[----:B------:R-:W-:-:S13]  /*fcf0*/  ISETP.LT.OR.EX P0, PT, R37, RZ, !P0, P1 ;  /* 0x000000ff2500720c */ /* 0x000fda0004701710 */
.L_x_824:
[----:B------:R-:W-:Y:S05]  /*fd00*/  BSYNC B1 ;  /* 0x0000000000017941 */ /* 0x000fea0003800000 */
.L_x_822:
        /* <DEDUP_REMOVED lines=15> */
.L_x_826:
[----:B------:R-:W-:Y:S02]  /*fe00*/  FSETP.GTU.FTZ.AND P0, PT, |R14|, +INF , PT ;  /* 0x7f8000000e00780b */ /* 0x000fe40003f1c200 */
[----:B------:R-:W-:-:S04]  /*fe10*/  ISETP.LT.U32.AND P1, PT, R33, R67, PT ;  /* 0x000000432100720c */ /* 0x000fc80003f21070 */
[----:B------:R-:W-:-:S13]  /*fe20*/  ISETP.LT.OR.EX P0, PT, R34, RZ, !P0, P1 ;  /* 0x000000ff2200720c */ /* 0x000fda0004701710 */
.L_x_827:
[----:B------:R-:W-:Y:S05]  /*fe30*/  BSYNC B1 ;  /* 0x0000000000017941 */ /* 0x000fea0003800000 */
.L_x_825:
        /* <DEDUP_REMOVED lines=15> */
.L_x_829:
[----:B------:R-:W-:Y:S02]  /*ff30*/  FSETP.GTU.FTZ.AND P0, PT, |R15|, +INF , PT ;  /* 0x7f8000000f00780b */ /* 0x000fe40003f1c200 */
[----:B------:R-:W-:-:S04]  /*ff40*/  ISETP.LT.U32.AND P1, PT, R30, R67, PT ;  /* 0x000000431e00720c */ /* 0x000fc80003f21070 */
[----:B------:R-:W-:-:S13]  /*ff50*/  ISETP.LT.OR.EX P0, PT, R31, RZ, !P0, P1 ;  /* 0x000000ff1f00720c */ /* 0x000fda0004701710 */
.L_x_830:
[----:B------:R-:W-:Y:S05]  /*ff60*/  BSYNC B1 ;  /* 0x0000000000017941 */ /* 0x000fea0003800000 */
.L_x_828:
        /* <DEDUP_REMOVED lines=15> */
.L_x_832:
[----:B------:R-:W-:Y:S02]  /*10060*/  FSETP.GTU.FTZ.AND P0, PT, |R20|, +INF , PT ;  /* 0x7f8000001400780b */ /* 0x000fe40003f1c200 */
[----:B------:R-:W-:-:S04]  /*10070*/  ISETP.LT.U32.AND P1, PT, R64, R63, PT ;  /* 0x0000003f4000720c */ /* 0x000fc80003f21070 */
[----:B------:R-:W-:-:S13]  /*10080*/  ISETP.LT.OR.EX P0, PT, R28, RZ, !P0, P1 ;  /* 0x000000ff1c00720c */ /* 0x000fda0004701710 */
.L_x_833:
[----:B------:R-:W-:Y:S05]  /*10090*/  BSYNC B1 ;  /* 0x0000000000017941 */ /* 0x000fea0003800000 */
.L_x_831:
        /* <DEDUP_REMOVED lines=15> */
.L_x_835:
[----:B------:R-:W-:Y:S02]  /*10190*/  FSETP.GTU.FTZ.AND P0, PT, |R21|, +INF , PT ;  /* 0x7f8000001500780b */ /* 0x000fe40003f1c200 */
[----:B------:R-:W-:-:S04]  /*101a0*/  ISETP.LT.U32.AND P1, PT, R27, R63, PT ;  /* 0x0000003f1b00720c */ /* 0x000fc80003f21070 */
[----:B------:R-:W-:-:S13]  /*101b0*/  ISETP.LT.OR.EX P0, PT, R25, RZ, !P0, P1 ;  /* 0x000000ff1900720c */ /* 0x000fda0004701710 */
.L_x_836:
[----:B------:R-:W-:Y:S05]  /*101c0*/  BSYNC B1 ;  /* 0x0000000000017941 */ /* 0x000fea0003800000 */
.L_x_834:
        /* <DEDUP_REMOVED lines=15> */
.L_x_838:
[----:B------:R-:W-:Y:S02]  /*102c0*/  FSETP.GTU.FTZ.AND P0, PT, |R22|, +INF , PT ;  /* 0x7f8000001600780b */ /* 0x000fe40003f1c200 */
[----:B------:R-:W-:-:S04]  /*102d0*/  ISETP.LT.U32.AND P1, PT, R70, R63, PT ;  /* 0x0000003f4600720c */ /* 0x000fc80003f21070 */
[----:B------:R-:W-:-:S13]  /*102e0*/  ISETP.LT.OR.EX P0, PT, R69, RZ, !P0, P1 ;  /* 0x000000ff4500720c */ /* 0x000fda0004701710 */
.L_x_839:
[----:B------:R-:W-:Y:S05]  /*102f0*/  BSYNC B1 ;  /* 0x0000000000017941 */ /* 0x000fea0003800000 */
.L_x_837:
        /* <DEDUP_REMOVED lines=15> */
.L_x_841:
[----:B------:R-:W-:Y:S02]  /*103f0*/  FSETP.GTU.FTZ.AND P0, PT, |R23|, +INF , PT ;  /* 0x7f8000001700780b */ /* 0x000fe40003f1c200 */
[----:B------:R-:W-:-:S04]  /*10400*/  ISETP.LT.U32.AND P1, PT, R24, R63, PT ;  /* 0x0000003f1800720c */ /* 0x000fc80003f21070 */
[----:B------:R-:W-:-:S13]  /*10410*/  ISETP.LT.OR.EX P0, PT, R3, RZ, !P0, P1 ;  /* 0x000000ff0300720c */ /* 0x000fda0004701710 */
.L_x_842:
[----:B------:R-:W-:Y:S05]  /*10420*/  BSYNC B1 ;  /* 0x0000000000017941 */ /* 0x000fea0003800000 */
.L_x_840:
        /* <DEDUP_REMOVED lines=9> */
.L_x_797:
[----:B------:R-:W-:Y:S05]  /*104c0*/  BSYNC B0 ;  /* 0x0000000000007941 */ /* 0x000fea0003800000 */
.L_x_796:
[----:B------:R-:W-:Y:S01]  /*104d0*/  ISETP.GE.U32.AND P1, PT, R73, R74, PT ;  /* 0x0000004a4900720c */ /* 0x000fe20003f26070 */
[----:B------:R-:W-:-:S12]  /*104e0*/  BSSY B0, `(.L_x_844) ;  /* 0x000001a000007945 */ /* 0x000fd80003800000 */
[----:B------:R-:W-:Y:S05]  /*104f0*/  @P1 BRA `(.L_x_845) ;  /* 0x0000000000601947 */ /* 0x000fea0003800000 */
[----:B------:R-:W-:-:S05]  /*10500*/  IMAD R4, R78, R73, RZ ;  /* 0x000000494e047224 */ /* 0x000fca00078e02ff */
[----:B------:R-:W-:-:S05]  /*10510*/  SHF.R.U32.HI R5, RZ, 0x2, R4 ;  /* 0x00000002ff057819 */ /* 0x000fca0000011604 */
[----:B------:R-:W-:-:S06]  /*10520*/  IMAD.WIDE.U32 R4, R5, 0x10, R18 ;  /* 0x0000001005047825 */ /* 0x000fcc00078e0012 */
[----:B------:R-:W5:Y:S01]  /*10530*/  LDG.E.128 R4, desc[UR60][R4.64] ;  /* 0x0000003c04047981 */ /* 0x000f62000c1e1d00 */
[----:B------:R-:W-:-:S05]  /*10540*/  IMAD.IADD R63, R73, 0x1, R72 ;  /* 0x00000001493f7824 */ /* 0x000fca00078e0248 */
[----:B------:R-:W-:-:S13]  /*10550*/  ISETP.GE.U32.AND P0, PT, R63, R74, PT ;  /* 0x0000004a3f00720c */ /* 0x000fda0003f06070 */
        /* <DEDUP_REMOVED lines=16> */
[----:B------:R-:W5:Y:S04]  /*10660*/  LDG.E.128 R12, desc[UR60][R12.64] ;  /* 0x0000003c0c0c7981 */ /* 0x000f68000c1e1d00 */
[----:B------:R0:W5:Y:S02]  /*10670*/  @!P0 LDG.E.128 R20, desc[UR60][R18.64] ;  /* 0x0000003c12148981 */ /* 0x000164000c1e1d00 */
.L_x_845:
[----:B------:R-:W-:Y:S05]  /*10680*/  BSYNC B0 ;  /* 0x0000000000007941 */ /* 0x000fea0003800000 */
.L_x_844:
        /* <DEDUP_REMOVED lines=14> */
.L_x_849:
[----:B-----5:R-:W-:Y:S02]  /*10770*/  FSETP.GTU.FTZ.AND P0, PT, |R4|, +INF , PT ;  /* 0x7f8000000400780b */ /* 0x020fe40003f1c200 */
[----:B------:R-:W-:-:S04]  /*10780*/  ISETP.LT.U32.AND P1, PT, R76, R73, PT ;  /* 0x000000494c00720c */ /* 0x000fc80003f21070 */
[----:B------:R-:W-:-:S13]  /*10790*/  ISETP.LT.OR.EX P0, PT, R59, RZ, !P0, P1 ;  /* 0x000000ff3b00720c */ /* 0x000fda0004701710 */
.L_x_850:
[----:B------:R-:W-:Y:S05]  /*107a0*/  BSYNC B1 ;  /* 0x0000000000017941 */ /* 0x000fea0003800000 */
.L_x_848:
        /* <DEDUP_REMOVED lines=15> */
.L_x_852:
[----:B------:R-:W-:Y:S02]  /*108a0*/  FSETP.GTU.FTZ.AND P0, PT, |R5|, +INF , PT ;  /* 0x7f8000000500780b */ /* 0x000fe40003f1c200 */
[----:B------:R-:W-:-:S04]  /*108b0*/  ISETP.LT.U32.AND P1, PT, R62, R73, PT ;  /* 0x000000493e00720c */ /* 0x000fc80003f21070 */
[----:B------:R-:W-:-:S13]  /*108c0*/  ISETP.LT.OR.EX P0, PT, R66, RZ, !P0, P1 ;  /* 0x000000ff4200720c */ /* 0x000fda0004701710 */
.L_x_853:
[----:B------:R-:W-:Y:S05]  /*108d0*/  BSYNC B1 ;  /* 0x0000000000017941 */ /* 0x000fea0003800000 */
.L_x_851:
        /* <DEDUP_REMOVED lines=15> */
.L_x_855:
[----:B------:R-:W-:Y:S02]  /*109d0*/  FSETP.GTU.FTZ.AND P0, PT, |R6|, +INF , PT ;  /* 0x7f8000000600780b */ /* 0x000fe40003f1c200 */
[----:B------:R-:W-:-:S04]  /*109e0*/  ISETP.LT.U32.AND P1, PT, R60, R73, PT ;  /* 0x000000493c00720c */ /* 0x000fc80003f21070 */
[----:B------:R-:W-:-:S13]  /*109f0*/  ISETP.LT.OR.EX P0, PT, R55, RZ, !P0, P1 ;  /* 0x000000ff3700720c */ /* 0x000fda0004701710 */
.L_x_856:
[----:B------:R-:W-:Y:S05]  /*10a00*/  BSYNC B1 ;  /* 0x0000000000017941 */ /* 0x000fea0003800000 */
.L_x_854:
        /* <DEDUP_REMOVED lines=15> */
.L_x_858:
[----:B------:R-:W-:Y:S02]  /*10b00*/  FSETP.GTU.FTZ.AND P0, PT, |R7|, +INF , PT ;  /* 0x7f8000000700780b */ /* 0x000fe40003f1c200 */
[----:B------:R-:W-:-:S04]  /*10b10*/  ISETP.LT.U32.AND P1, PT, R54, R73, PT ;  /* 0x000000493600720c */ /* 0x000fc80003f21070 */
[----:B------:R-:W-:-:S13]  /*10b20*/  ISETP.LT.OR.EX P0, PT, R56, RZ, !P0, P1 ;  /* 0x000000ff3800720c */ /* 0x000fda0004701710 */
.L_x_859:
[----:B------:R-:W-:Y:S05]  /*10b30*/  BSYNC B1 ;  /* 0x0000000000017941 */ /* 0x000fea0003800000 */
.L_x_857:
        /* <DEDUP_REMOVED lines=18> */
.L_x_861:
[----:B------:R-:W-:Y:S02]  /*10c60*/  FSETP.GTU.FTZ.AND P0, PT, |R8|, +INF , PT ;  /* 0x7f8000000800780b */ /* 0x000fe40003f1c200 */
[----:B------:R-:W-:-:S04]  /*10c70*/  ISETP.LT.U32.AND P1, PT, R51, R19, PT ;  /* 0x000000133300720c */ /* 0x000fc80003f21070 */
[----:B------:R-:W-:-:S13]  /*10c80*/  ISETP.LT.OR.EX P0, PT, R52, RZ, !P0, P1 ;  /* 0x000000ff3400720c */ /* 0x000fda0004701710 */
.L_x_862:
[----:B------:R-:W-:Y:S05]  /*10c90*/  BSYNC B1 ;  /* 0x0000000000017941 */ /* 0x000fea0003800000 */
.L_x_860:
        /* <DEDUP_REMOVED lines=15> */
.L_x_864:
[----:B------:R-:W-:Y:S02]  /*10d90*/  FSETP.GTU.FTZ.AND P0, PT, |R9|, +INF , PT ;  /* 0x7f8000000900780b */ /* 0x000fe40003f1c200 */
[----:B------:R-:W-:-:S04]  /*10da0*/  ISETP.LT.U32.AND P1, PT, R48, R19, PT ;  /* 0x000000133000720c */ /* 0x000fc80003f21070 */
[----:B------:R-:W-:-:S13]  /*10db0*/  ISETP.LT.OR.EX P0, PT, R49, RZ, !P0, P1 ;  /* 0x000000ff3100720c */ /* 0x000fda0004701710 */
.L_x_865:
[----:B------:R-:W-:Y:S05]  /*10dc0*/  BSYNC B1 ;  /* 0x0000000000017941 */ /* 0x000fea0003800000 */
.L_x_863:
        /* <DEDUP_REMOVED lines=15> */
.L_x_867:
[----:B------:R-:W-:Y:S02]  /*10ec0*/  FSETP.GTU.FTZ.AND P0, PT, |R10|, +INF , PT ;  /* 0x7f8000000a00780b */ /* 0x000fe40003f1c200 */
[----:B------:R-:W-:-:S04]  /*10ed0*/  ISETP.LT.U32.AND P1, PT, R45, R19, PT ;  /* 0x000000132d00720c */ /* 0x000fc80003f21070 */
[----:B------:R-:W-:-:S13]  /*10ee0*/  ISETP.LT.OR.EX P0, PT, R46, RZ, !P0, P1 ;  /* 0x000000ff2e00720c */ /* 0x000fda0004701710 */
.L_x_868:
[----:B------:R-:W-:Y:S05]  /*10ef0*/  BSYNC B1 ;  /* 0x0000000000017941 */ /* 0x000fea0003800000 */
.L_x_866:
        /* <DEDUP_REMOVED lines=15> */
.L_x_870:
[----:B------:R-:W-:Y:S02]  /*10ff0*/  FSETP.GTU.FTZ.AND P0, PT, |R11|, +INF , PT ;  /* 0x7f8000000b00780b */ /* 0x000fe40003f1c200 */
[----:B------:R-:W-:-:S04]  /*11000*/  ISETP.LT.U32.AND P1, PT, R42, R19, PT ;  /* 0x000000132a00720c */ /* 0x000fc80003f21070 */
[----:B------:R-:W-:-:S13]  /*11010*/  ISETP.LT.OR.EX P0, PT, R43, RZ, !P0, P1 ;  /* 0x000000ff2b00720c */ /* 0x000fda0004701710 */
.L_x_871:
[----:B------:R-:W-:Y:S05]  /*11020*/  BSYNC B1 ;  /* 0x0000000000017941 */ /* 0x000fea0003800000 */
.L_x_869:
        /* <DEDUP_REMOVED lines=18> */
.L_x_873:
[----:B------:R-:W-:Y:S02]  /*11150*/  FSETP.GTU.FTZ.AND P0, PT, |R12|, +INF , PT ;  /* 0x7f8000000c00780b */ /* 0x000fe40003f1c200 */
[----:B------:R-:W-:-:S04]  /*11160*/  ISETP.LT.U32.AND P1, PT, R39, R5, PT ;  /* 0x000000052700720c */ /* 0x000fc80003f21070 */
[----:B------:R-:W-:-:S13]  /*11170*/  ISETP.LT.OR.EX P0, PT, R40, RZ, !P0, P1 ;  /* 0x000000ff2800720c */ /* 0x000fda0004701710 */
.L_x_874:
[----:B------:R-:W-:Y:S05]  /*11180*/  BSYNC B1 ;  /* 0x0000000000017941 */ /* 0x000fea0003800000 */
.L_x_872:
        /* <DEDUP_REMOVED lines=15> */
.L_x_876:
[----:B------:R-:W-:Y:S02]  /*11280*/  FSETP.GTU.FTZ.AND P0, PT, |R13|, +INF , PT ;  /* 0x7f8000000d00780b */ /* 0x000fe40003f1c200 */
[----:B------:R-:W-:-:S04]  /*11290*/  ISETP.LT.U32.AND P1, PT, R36, R5, PT ;  /* 0x000000052400720c */ /* 0x000fc80003f21070 */
[----:B------:R-:W-:-:S13]  /*112a0*/  ISETP.LT.OR.EX P0, PT, R37, RZ, !P0, P1 ;  /* 0x000000ff2500720c */ /* 0x000fda0004701710 */
.L_x_877:
[----:B------:R-:W-:Y:S05]  /*112b0*/  BSYNC B1 ;  /* 0x0000000000017941 */ /* 0x000fea0003800000 */
.L_x_875:
        /* <DEDUP_REMOVED lines=15> */
.L_x_879:
[----:B------:R-:W-:Y:S02]  /*113b0*/  FSETP.GTU.FTZ.AND P0, PT, |R14|, +INF , PT ;  /* 0x7f8000000e00780b */ /* 0x000fe40003f1c200 */
[----:B------:R-:W-:-:S04]  /*113c0*/  ISETP.LT.U32.AND P1, PT, R33, R5, PT ;  /* 0x000000052100720c */ /* 0x000fc80003f21070 */
[----:B------:R-:W-:-:S13]  /*113d0*/  ISETP.LT.OR.EX P0, PT, R34, RZ, !P0, P1 ;  /* 0x000000ff2200720c */ /* 0x000fda0004701710 */
.L_x_880:
[----:B------:R-:W-:Y:S05]  /*113e0*/  BSYNC B1 ;  /* 0x0000000000017941 */ /* 0x000fea0003800000 */
.L_x_878:
        /* <DEDUP_REMOVED lines=15> */
.L_x_882:
[----:B------:R-:W-:Y:S02]  /*114e0*/  FSETP.GTU.FTZ.AND P0, PT, |R15|, +INF , PT ;  /* 0x7f8000000f00780b */ /* 0x000fe40003f1c200 */
[----:B------:R-:W-:-:S04]  /*114f0*/  ISETP.LT.U32.AND P1, PT, R30, R5, PT ;  /* 0x000000051e00720c */ /* 0x000fc80003f21070 */
[----:B------:R-:W-:-:S13]  /*11500*/  ISETP.LT.OR.EX P0, PT, R31, RZ, !P0, P1 ;  /* 0x000000ff1f00720c */ /* 0x000fda0004701710 */
.L_x_883:
[----:B------:R-:W-:Y:S05]  /*11510*/  BSYNC B1 ;  /* 0x0000000000017941 */ /* 0x000fea0003800000 */
.L_x_881:
        /* <DEDUP_REMOVED lines=18> */
.L_x_885:
[----:B------:R-:W-:Y:S02]  /*11640*/  FSETP.GTU.FTZ.AND P0, PT, |R20|, +INF , PT ;  /* 0x7f8000001400780b */ /* 0x000fe40003f1c200 */
[----:B------:R-:W-:-:S04]  /*11650*/  ISETP.LT.U32.AND P1, PT, R64, R7, PT ;  /* 0x000000074000720c */ /* 0x000fc80003f21070 */
[----:B------:R-:W-:-:S13]  /*11660*/  ISETP.LT.OR.EX P0, PT, R28, RZ, !P0, P1 ;  /* 0x000000ff1c00720c */ /* 0x000fda0004701710 */
.L_x_886:
[----:B------:R-:W-:Y:S05]  /*11670*/  BSYNC B1 ;  /* 0x0000000000017941 */ /* 0x000fea0003800000 */
.L_x_884:
        /* <DEDUP_REMOVED lines=15> */
.L_x_888:
[----:B------:R-:W-:Y:S02]  /*11770*/  FSETP.GTU.FTZ.AND P0, PT, |R21|, +INF , PT ;  /* 0x7f8000001500780b */ /* 0x000fe40003f1c200 */
[----:B------:R-:W-:-:S04]  /*11780*/  ISETP.LT.U32.AND P1, PT, R27, R7, PT ;  /* 0x000000071b00720c */ /* 0x000fc80003f21070 */
[----:B------:R-:W-:-:S13]  /*11790*/  ISETP.LT.OR.EX P0, PT, R25, RZ, !P0, P1 ;  /* 0x000000ff1900720c */ /* 0x000fda0004701710 */
.L_x_889:
[----:B------:R-:W-:Y:S05]  /*117a0*/  BSYNC B1 ;  /* 0x0000000000017941 */ /* 0x000fea0003800000 */
.L_x_887:
        /* <DEDUP_REMOVED lines=15> */
.L_x_891:
[----:B------:R-:W-:Y:S02]  /*118a0*/  FSETP.GTU.FTZ.AND P0, PT, |R22|, +INF , PT ;  /* 0x7f8000001600780b */ /* 0x000fe40003f1c200 */
[----:B------:R-:W-:-:S04]  /*118b0*/  ISETP.LT.U32.AND P1, PT, R70, R7, PT ;  /* 0x000000074600720c */ /* 0x000fc80003f21070 */
[----:B------:R-:W-:-:S13]  /*118c0*/  ISETP.LT.OR.EX P0, PT, R69, RZ, !P0, P1 ;  /* 0x000000ff4500720c */ /* 0x000fda0004701710 */
.L_x_892:
[----:B------:R-:W-:Y:S05]  /*118d0*/  BSYNC B1 ;  /* 0x0000000000017941 */ /* 0x000fea0003800000 */
.L_x_890:
        /* <DEDUP_REMOVED lines=15> */
.L_x_894:
[----:B------:R-:W-:Y:S02]  /*119d0*/  FSETP.GTU.FTZ.AND P0, PT, |R23|, +INF , PT ;  /* 0x7f8000001700780b */ /* 0x000fe40003f1c200 */
[----:B------:R-:W-:-:S04]  /*119e0*/  ISETP.LT.U32.AND P1, PT, R24, R7, PT ;  /* 0x000000071800720c */ /* 0x000fc80003f21070 */
[----:B------:R-:W-:-:S13]  /*119f0*/  ISETP.LT.OR.EX P0, PT, R3, RZ, !P0, P1 ;  /* 0x000000ff0300720c */ /* 0x000fda0004701710 */
.L_x_895:
[----:B------:R-:W-:Y:S05]  /*11a00*/  BSYNC B1 ;  /* 0x0000000000017941 */ /* 0x000fea0003800000 */
.L_x_893:
[----:B------:R-:W-:Y:S02]  /*11a10*/  FSEL R0, R0, R23, P0 ;  /* 0x0000001700007208 */ /* 0x000fe40000000000 */
[----:B------:R-:W-:Y:S02]  /*11a20*/  SEL R24, R24, R7, P0 ;  /* 0x0000000718187207 */ /* 0x000fe40000000000 */
[----:B------:R-:W-:-:S07]  /*11a30*/  SEL R3, R3, RZ, P0 ;  /* 0x000000ff03037207 */ /* 0x000fce0000000000 */
.L_x_847:
[----:B------:R-:W-:Y:S05]  /*11a40*/  BSYNC B0 ;  /* 0x0000000000007941 */ /* 0x000fea0003800000 */
.L_x_846:
[----:B------:R-:W-:Y:S01]  /*11a50*/  FSETP.GTU.FTZ.AND P0, PT, |R61|, +INF , PT ;  /* 0x7f8000003d00780b */ /* 0x000fe20003f1c200 */
[----:B------:R-:W-:-:S12]  /*11a60*/  BSSY B0, `(.L_x_896) ;  /* 0x000000e000007945 */ /* 0x000fd80003800000 */
[----:B------:R-:W-:Y:S05]  /*11a70*/  @P0 BRA `(.L_x_897) ;  /* 0x0000000000240947 */ /* 0x000fea0003800000 */
[C---:B------:R-:W-:Y:S02]  /*11a80*/  FSETP.NEU.FTZ.AND P2, PT, R61.reuse, R53, PT ;  /* 0x000000353d00720b */ /* 0x040fe40003f5d000 */
        /* <DEDUP_REMOVED lines=8> */
.L_x_897:
[----:B------:R-:W-:Y:S02]  /*11b10*/  FSETP.GTU.FTZ.AND P0, PT, |R53|, +INF , PT ;  /* 0x7f8000003500780b */ /* 0x000fe40003f1c200 */
[----:B------:R-:W-:-:S04]  /*11b20*/  ISETP.LT.U32.AND P1, PT, R76, R51, PT ;  /* 0x000000334c00720c */ /* 0x000fc80003f21070 */
[----:B------:R-:W-:-:S13]  /*11b30*/  ISETP.LT.OR.EX P0, PT, R59, R52, !P0, P1 ;  /* 0x000000343b00720c */ /* 0x000fda0004701710 */
.L_x_898:
[----:B------:R-:W-:Y:S05]  /*11b40*/  BSYNC B0 ;  /* 0x0000000000007941 */ /* 0x000fea0003800000 */
.L_x_896:
[----:B------:R-:W-:Y:S01]  /*11b50*/  FSETP.GTU.FTZ.AND P1, PT, |R68|, +INF , PT ;  /* 0x7f8000004400780b */ /* 0x000fe20003f3c200 */
[----:B------:R-:W-:Y:S01]  /*11b60*/  BSSY B0, `(.L_x_899) ;  /* 0x0000011000007945 */ /* 0x000fe20003800000 */
[----:B------:R-:W-:Y:S02]  /*11b70*/  SEL R76, R76, R51, P0 ;  /* 0x000000334c4c7207 */ /* 0x000fe40000000000 */
[----:B------:R-:W-:Y:S02]  /*11b80*/  SEL R59, R59, R52, P0 ;  /* 0x000000343b3b7207 */ /* 0x000fe40000000000 */
[----:B-----5:R-:W-:-:S07]  /*11b90*/  FSEL R6, R61, R53, P0 ;  /* 0x000000353d067208 */ /* 0x020fce0000000000 */
        /* <DEDUP_REMOVED lines=10> */
.L_x_900:
[----:B------:R-:W-:Y:S02]  /*11c40*/  FSETP.GTU.FTZ.AND P0, PT, |R50|, +INF , PT ;  /* 0x7f8000003200780b */ /* 0x000fe40003f1c200 */
[----:B------:R-:W-:-:S04]  /*11c50*/  ISETP.LT.U32.AND P1, PT, R62, R48, PT ;  /* 0x000000303e00720c */ /* 0x000fc80003f21070 */
[----:B------:R-:W-:-:S13]  /*11c60*/  ISETP.LT.OR.EX P0, PT, R66, R49, !P0, P1 ;  /* 0x000000314200720c */ /* 0x000fda0004701710 */
.L_x_901:
[----:B------:R-:W-:Y:S05]  /*11c70*/  BSYNC B0 ;  /* 0x0000000000007941 */ /* 0x000fea0003800000 */
.L_x_899:
        /* <DEDUP_REMOVED lines=15> */
.L_x_903:
[----:B------:R-:W-:Y:S02]  /*11d70*/  FSETP.GTU.FTZ.AND P0, PT, |R47|, +INF , PT ;  /* 0x7f8000002f00780b */ /* 0x000fe40003f1c200 */
[----:B------:R-:W-:-:S04]  /*11d80*/  ISETP.LT.U32.AND P1, PT, R60, R45, PT ;  /* 0x0000002d3c00720c */ /* 0x000fc80003f21070 */
[----:B------:R-:W-:-:S13]  /*11d90*/  ISETP.LT.OR.EX P0, PT, R55, R46, !P0, P1 ;  /* 0x0000002e3700720c */ /* 0x000fda0004701710 */
.L_x_904:
[----:B------:R-:W-:Y:S05]  /*11da0*/  BSYNC B0 ;  /* 0x0000000000007941 */ /* 0x000fea0003800000 */
.L_x_902:
        /* <DEDUP_REMOVED lines=15> */
.L_x_906:
[----:B------:R-:W-:Y:S02]  /*11ea0*/  FSETP.GTU.FTZ.AND P0, PT, |R44|, +INF , PT ;  /* 0x7f8000002c00780b */ /* 0x000fe40003f1c200 */
[----:B------:R-:W-:-:S04]  /*11eb0*/  ISETP.LT.U32.AND P1, PT, R54, R42, PT ;  /* 0x0000002a3600720c */ /* 0x000fc80003f21070 */
[----:B------:R-:W-:-:S13]  /*11ec0*/  ISETP.LT.OR.EX P0, PT, R56, R43, !P0, P1 ;  /* 0x0000002b3800720c */ /* 0x000fda0004701710 */
.L_x_907:
[----:B------:R-:W-:Y:S05]  /*11ed0*/  BSYNC B0 ;  /* 0x0000000000007941 */ /* 0x000fea0003800000 */
.L_x_905:
        /* <DEDUP_REMOVED lines=15> */
.L_x_909:
[----:B------:R-:W-:Y:S02]  /*11fd0*/  FSETP.GTU.FTZ.AND P0, PT, |R41|, +INF , PT ;  /* 0x7f8000002900780b */ /* 0x000fe40003f1c200 */
[----:B------:R-:W-:-:S04]  /*11fe0*/  ISETP.LT.U32.AND P1, PT, R76, R39, PT ;  /* 0x000000274c00720c */ /* 0x000fc80003f21070 */
[----:B------:R-:W-:-:S13]  /*11ff0*/  ISETP.LT.OR.EX P0, PT, R59, R40, !P0, P1 ;  /* 0x000000283b00720c */ /* 0x000fda0004701710 */
.L_x_910:
[----:B------:R-:W-:Y:S05]  /*12000*/  BSYNC B0 ;  /* 0x0000000000007941 */ /* 0x000fea0003800000 */
.L_x_908:
        /* <DEDUP_REMOVED lines=15> */
.L_x_912:
[----:B------:R-:W-:Y:S02]  /*12100*/  FSETP.GTU.FTZ.AND P0, PT, |R38|, +INF , PT ;  /* 0x7f8000002600780b */ /* 0x000fe40003f1c200 */
[----:B------:R-:W-:-:S04]  /*12110*/  ISETP.LT.U32.AND P1, PT, R5, R36, PT ;  /* 0x000000240500720c */ /* 0x000fc80003f21070 */
[----:B------:R-:W-:-:S13]  /*12120*/  ISETP.LT.OR.EX P0, PT, R66, R37, !P0, P1 ;  /* 0x000000254200720c */ /* 0x000fda0004701710 */
.L_x_913:
[----:B------:R-:W-:Y:S05]  /*12130*/  BSYNC B0 ;  /* 0x0000000000007941 */ /* 0x000fea0003800000 */
.L_x_911:
        /* <DEDUP_REMOVED lines=15> */
.L_x_915:
[----:B------:R-:W-:Y:S02]  /*12230*/  FSETP.GTU.FTZ.AND P0, PT, |R35|, +INF , PT ;  /* 0x7f8000002300780b */ /* 0x000fe40003f1c200 */
[----:B------:R-:W-:-:S04]  /*12240*/  ISETP.LT.U32.AND P1, PT, R60, R33, PT ;  /* 0x000000213c00720c */ /* 0x000fc80003f21070 */
[----:B------:R-:W-:-:S13]  /*12250*/  ISETP.LT.OR.EX P0, PT, R55, R34, !P0, P1 ;  /* 0x000000223700720c */ /* 0x000fda0004701710 */
.L_x_916:
[----:B------:R-:W-:Y:S05]  /*12260*/  BSYNC B0 ;  /* 0x0000000000007941 */ /* 0x000fea0003800000 */
.L_x_914:
        /* <DEDUP_REMOVED lines=15> */
.L_x_918:
[----:B------:R-:W-:Y:S02]  /*12360*/  FSETP.GTU.FTZ.AND P0, PT, |R32|, +INF , PT ;  /* 0x7f8000002000780b */ /* 0x000fe40003f1c200 */
[----:B------:R-:W-:-:S04]  /*12370*/  ISETP.LT.U32.AND P1, PT, R9, R30, PT ;  /* 0x0000001e0900720c */ /* 0x000fc80003f21070 */
[----:B------:R-:W-:-:S13]  /*12380*/  ISETP.LT.OR.EX P0, PT, R56, R31, !P0, P1 ;  /* 0x0000001f3800720c */ /* 0x000fda0004701710 */
.L_x_919:
[----:B------:R-:W-:Y:S05]  /*12390*/  BSYNC B0 ;  /* 0x0000000000007941 */ /* 0x000fea0003800000 */
.L_x_917:
        /* <DEDUP_REMOVED lines=15> */
.L_x_921:
[----:B------:R-:W-:Y:S02]  /*12490*/  FSETP.GTU.FTZ.AND P0, PT, |R29|, +INF , PT ;  /* 0x7f8000001d00780b */ /* 0x000fe40003f1c200 */
[----:B------:R-:W-:-:S04]  /*124a0*/  ISETP.LT.U32.AND P1, PT, R39, R64, PT ;  /* 0x000000402700720c */ /* 0x000fc80003f21070 */
[----:B------:R-:W-:-:S13]  /*124b0*/  ISETP.LT.OR.EX P0, PT, R59, R28, !P0, P1 ;  /* 0x0000001c3b00720c */ /* 0x000fda0004701710 */
.L_x_922:
[----:B------:R-:W-:Y:S05]  /*124c0*/  BSYNC B0 ;  /* 0x0000000000007941 */ /* 0x000fea0003800000 */
.L_x_920:
        /* <DEDUP_REMOVED lines=15> */
.L_x_924:
[----:B------:R-:W-:Y:S02]  /*125c0*/  FSETP.GTU.FTZ.AND P0, PT, |R26|, +INF , PT ;  /* 0x7f8000001a00780b */ /* 0x000fe40003f1c200 */
[----:B------:R-:W-:-:S04]  /*125d0*/  ISETP.LT.U32.AND P1, PT, R36, R27, PT ;  /* 0x0000001b2400720c */ /* 0x000fc80003f21070 */
[----:B------:R-:W-:-:S13]  /*125e0*/  ISETP.LT.OR.EX P0, PT, R66, R25, !P0, P1 ;  /* 0x000000194200720c */ /* 0x000fda0004701710 */
.L_x_925:
[----:B------:R-:W-:Y:S05]  /*125f0*/  BSYNC B0 ;  /* 0x0000000000007941 */ /* 0x000fea0003800000 */
.L_x_923:
        /* <DEDUP_REMOVED lines=15> */
.L_x_927:
[----:B------:R-:W-:Y:S02]  /*126f0*/  FSETP.GTU.FTZ.AND P0, PT, |R71|, +INF , PT ;  /* 0x7f8000004700780b */ /* 0x000fe40003f1c200 */
[----:B------:R-:W-:-:S04]  /*12700*/  ISETP.LT.U32.AND P1, PT, R33, R70, PT ;  /* 0x000000462100720c */ /* 0x000fc80003f21070 */
[----:B------:R-:W-:-:S13]  /*12710*/  ISETP.LT.OR.EX P0, PT, R34, R69, !P0, P1 ;  /* 0x000000452200720c */ /* 0x000fda0004701710 */
.L_x_928:
[----:B------:R-:W-:Y:S05]  /*12720*/  BSYNC B0 ;  /* 0x0000000000007941 */ /* 0x000fea0003800000 */
.L_x_926:
        /* <DEDUP_REMOVED lines=15> */
.L_x_930:
[----:B------:R-:W-:Y:S02]  /*12820*/  FSETP.GTU.FTZ.AND P0, PT, |R0|, +INF , PT ;  /* 0x7f8000000000780b */ /* 0x000fe40003f1c200 */
[----:B------:R-:W-:-:S04]  /*12830*/  ISETP.LT.U32.AND P1, PT, R9, R24, PT ;  /* 0x000000180900720c */ /* 0x000fc80003f21070 */
[----:B------:R-:W-:-:S13]  /*12840*/  ISETP.LT.OR.EX P0, PT, R56, R3, !P0, P1 ;  /* 0x000000033800720c */ /* 0x000fda0004701710 */
.L_x_931:
[----:B------:R-:W-:Y:S05]  /*12850*/  BSYNC B0 ;  /* 0x0000000000007941 */ /* 0x000fea0003800000 */
.L_x_929:
[----:B------:R-:W-:Y:S02]  /*12860*/  SEL R24, R9, R24, P0 ;  /* 0x0000001809187207 */ /* 0x000fe40000000000 */
[----:B------:R-:W-:Y:S02]  /*12870*/  SEL R25, R56, R3, P0 ;  /* 0x0000000338197207 */ /* 0x000fe40000000000 */
[----:B------:R-:W-:Y:S01]  /*12880*/  FSEL R9, R11, R0, P0 ;  /* 0x000000000b097208 */ /* 0x000fe20000000000 */
[----:B------:R-:W-:Y:S06]  /*12890*/  BRA `(.L_x_616) ;  /* 0x0000003c00747947 */ /* 0x000fec0003800000 */
.L_x_650:
        /* <DEDUP_REMOVED lines=23> */
[--C-:B-1----:R-:W-:Y:S02]  /*12a10*/  IMAD.MOV.U32 R27, RZ, RZ, R24.reuse ;  /* 0x000000ffff1b7224 */ /* 0x102fe400078e0018 */
        /* <DEDUP_REMOVED lines=14> */
[--C-:B--2---:R-:W-:Y:S02]  /*12b00*/  IMAD.MOV.U32 R26, RZ, RZ, R3.reuse ;  /* 0x000000ffff1a7224 */ /* 0x104fe400078e0003 */
        /* <DEDUP_REMOVED lines=58> */
.L_x_979:
[----:B------:R-:W-:-:S05]  /*12eb0*/  SHF.R.U32.HI R5, RZ, 0x2, R73 ;  /* 0x00000002ff057819 */ /* 0x000fca0000011649 */
[----:B------:R-:W-:-:S06]  /*12ec0*/  IMAD.WIDE.U32 R4, R5, 0x10, R18 ;  /* 0x0000001005047825 */ /* 0x000fcc00078e0012 */
[----:B------:R-:W2:Y:S01]  /*12ed0*/  LDG.E.128 R4, desc[UR60][R4.64] ;  /* 0x0000003c04047981 */ /* 0x000ea2000c1e1d00 */
[----:B------:R-:W-:-:S04]  /*12ee0*/  IMAD.IADD R75, R73, 0x1, R70 ;  /* 0x00000001494b7824 */ /* 0x000fc800078e0246 */
[----:B------:R-:W-:Y:S01]  /*12ef0*/  IMAD.IADD R72, R75, 0x1, R70 ;  /* 0x000000014b487824 */ /* 0x000fe200078e0246 */
[----:B------:R-:W-:-:S03]  /*12f00*/  SHF.R.U32.HI R9, RZ, 0x2, R75 ;  /* 0x00000002ff097819 */ /* 0x000fc6000001164b */
[----:B------:R-:W-:Y:S01]  /*12f10*/  IMAD.IADD R71, R72, 0x1, R70 ;  /* 0x0000000148477824 */ /* 0x000fe200078e0246 */
[----:B------:R-:W-:Y:S01]  /*12f20*/  SHF.R.U32.HI R13, RZ, 0x2, R72 ;  /* 0x00000002ff0d7819 */ /* 0x000fe20000011648 */
[----:B------:R-:W-:-:S03]  /*12f30*/  IMAD.WIDE.U32 R8, R9, 0x10, R18 ;  /* 0x0000001009087825 */ /* 0x000fc600078e0012 */
[----:B------:R-:W-:Y:S01]  /*12f40*/  SHF.R.U32.HI R21, RZ, 0x2, R71 ;  /* 0x00000002ff157819 */ /* 0x000fe20000011647 */
[--C-:B------:R-:W-:Y:S02]  /*12f50*/  IMAD.WIDE.U32 R12, R13, 0x10, R18.reuse ;  /* 0x000000100d0c7825 */ /* 0x100fe400078e0012 */
[----:B------:R-:W5:Y:S02]  /*12f60*/  LDG.E.128 R8, desc[UR60][R8.64] ;  /* 0x0000003c08087981 */ /* 0x000f64000c1e1d00 */
[----:B------:R-:W-:Y:S02]  /*12f70*/  IMAD.WIDE.U32 R20, R21, 0x10, R18 ;  /* 0x0000001015147825 */ /* 0x000fe400078e0012 */
[----:B------:R-:W5:Y:S04]  /*12f80*/  LDG.E.128 R12, desc[UR60][R12.64] ;  /* 0x0000003c0c0c7981 */ /* 0x000f68000c1e1d00 */
[----:B------:R-:W5:Y:S01]  /*12f90*/  LDG.E.128 R20, desc[UR60][R20.64] ;  /* 0x0000003c14147981 */ /* 0x000f62000c1e1d00 */
        /* <DEDUP_REMOVED lines=29> */
.L_x_935:
[----:B------:R-:W-:Y:S02]  /*13170*/  FSETP.GTU.FTZ.AND P0, PT, |R5|, +INF , PT ;  /* 0x7f8000000500780b */ /* 0x000fe40003f1c200 */
[----:B------:R-:W-:-:S04]  /*13180*/  ISETP.LT.U32.AND P1, PT, R56, R73, PT ;  /* 0x000000493800720c */ /* 0x000fc80003f21070 */
[----:B------:R-:W-:-:S13]  /*13190*/  ISETP.LT.OR.EX P0, PT, R67, RZ, !P0, P1 ;  /* 0x000000ff4300720c */ /* 0x000fda0004701710 */
.L_x_936:
[----:B------:R-:W-:Y:S05]  /*131a0*/  BSYNC B1 ;  /* 0x0000000000017941 */ /* 0x000fea0003800000 */
.L_x_934:
        /* <DEDUP_REMOVED lines=15> */
.L_x_938:
[----:B------:R-:W-:Y:S02]  /*132a0*/  FSETP.GTU.FTZ.AND P0, PT, |R6|, +INF , PT ;  /* 0x7f8000000600780b */ /* 0x000fe40003f1c200 */
[----:B------:R-:W-:-:S04]  /*132b0*/  ISETP.LT.U32.AND P1, PT, R54, R73, PT ;  /* 0x000000493600720c */ /* 0x000fc80003f21070 */
[----:B------:R-:W-:-:S13]  /*132c0*/  ISETP.LT.OR.EX P0, PT, R68, RZ, !P0, P1 ;  /* 0x000000ff4400720c */ /* 0x000fda0004701710 */
.L_x_939:
[----:B------:R-:W-:Y:S05]  /*132d0*/  BSYNC B1 ;  /* 0x0000000000017941 */ /* 0x000fea0003800000 */
.L_x_937:
        /* <DEDUP_REMOVED lines=15> */
.L_x_941:
[----:B------:R-:W-:Y:S02]  /*133d0*/  FSETP.GTU.FTZ.AND P0, PT, |R7|, +INF , PT ;  /* 0x7f8000000700780b */ /* 0x000fe40003f1c200 */
[----:B------:R-:W-:-:S04]  /*133e0*/  ISETP.LT.U32.AND P1, PT, R52, R73, PT ;  /* 0x000000493400720c */ /* 0x000fc80003f21070 */
[----:B------:R-:W-:-:S13]  /*133f0*/  ISETP.LT.OR.EX P0, PT, R65, RZ, !P0, P1 ;  /* 0x000000ff4100720c */ /* 0x000fda0004701710 */
.L_x_942:
[----:B------:R-:W-:Y:S05]  /*13400*/  BSYNC B1 ;  /* 0x0000000000017941 */ /* 0x000fea0003800000 */
.L_x_940:
        /* <DEDUP_REMOVED lines=15> */
.L_x_944:
[----:B-----5:R-:W-:Y:S02]  /*13500*/  FSETP.GTU.FTZ.AND P0, PT, |R8|, +INF , PT ;  /* 0x7f8000000800780b */ /* 0x020fe40003f1c200 */
[----:B------:R-:W-:-:S04]  /*13510*/  ISETP.LT.U32.AND P1, PT, R51, R75, PT ;  /* 0x0000004b3300720c */ /* 0x000fc80003f21070 */
[----:B------:R-:W-:-:S13]  /*13520*/  ISETP.LT.OR.EX P0, PT, R66, RZ, !P0, P1 ;  /* 0x000000ff4200720c */ /* 0x000fda0004701710 */
.L_x_945:
[----:B------:R-:W-:Y:S05]  /*13530*/  BSYNC B1 ;  /* 0x0000000000017941 */ /* 0x000fea0003800000 */
.L_x_943:
        /* <DEDUP_REMOVED lines=15> */
.L_x_947:
[----:B------:R-:W-:Y:S02]  /*13630*/  FSETP.GTU.FTZ.AND P0, PT, |R9|, +INF , PT ;  /* 0x7f8000000900780b */ /* 0x000fe40003f1c200 */
[----:B------:R-:W-:-:S04]  /*13640*/  ISETP.LT.U32.AND P1, PT, R50, R75, PT ;  /* 0x0000004b3200720c */ /* 0x000fc80003f21070 */
[----:B------:R-:W-:-:S13]  /*13650*/  ISETP.LT.OR.EX P0, PT, R62, RZ, !P0, P1 ;  /* 0x000000ff3e00720c */ /* 0x000fda0004701710 */
.L_x_948:
[----:B------:R-:W-:Y:S05]  /*13660*/  BSYNC B1 ;  /* 0x0000000000017941 */ /* 0x000fea0003800000 */
.L_x_946:
        /* <DEDUP_REMOVED lines=15> */
.L_x_950:
[----:B------:R-:W-:Y:S02]  /*13760*/  FSETP.GTU.FTZ.AND P0, PT, |R10|, +INF , PT ;  /* 0x7f8000000a00780b */ /* 0x000fe40003f1c200 */
[----:B------:R-:W-:-:S04]  /*13770*/  ISETP.LT.U32.AND P1, PT, R49, R75, PT ;  /* 0x0000004b3100720c */ /* 0x000fc80003f21070 */
[----:B------:R-:W-:-:S13]  /*13780*/  ISETP.LT.OR.EX P0, PT, R61, RZ, !P0, P1 ;  /* 0x000000ff3d00720c */ /* 0x000fda0004701710 */
.L_x_951:
[----:B------:R-:W-:Y:S05]  /*13790*/  BSYNC B1 ;  /* 0x0000000000017941 */ /* 0x000fea0003800000 */
.L_x_949:
        /* <DEDUP_REMOVED lines=15> */
.L_x_953:
[----:B------:R-:W-:Y:S02]  /*13890*/  FSETP.GTU.FTZ.AND P0, PT, |R11|, +INF , PT ;  /* 0x7f8000000b00780b */ /* 0x000fe40003f1c200 */
[----:B------:R-:W-:-:S04]  /*138a0*/  ISETP.LT.U32.AND P1, PT, R48, R75, PT ;  /* 0x0000004b3000720c */ /* 0x000fc80003f21070 */
[----:B------:R-:W-:-:S13]  /*138b0*/  ISETP.LT.OR.EX P0, PT, R60, RZ, !P0, P1 ;  /* 0x000000ff3c00720c */ /* 0x000fda0004701710 */
.L_x_954:
[----:B------:R-:W-:Y:S05]  /*138c0*/  BSYNC B1 ;  /* 0x0000000000017941 */ /* 0x000fea0003800000 */
.L_x_952:
        /* <DEDUP_REMOVED lines=15> */
.L_x_956:
[----:B------:R-:W-:Y:S02]  /*139c0*/  FSETP.GTU.FTZ.AND P0, PT, |R12|, +INF , PT ;  /* 0x7f8000000c00780b */ /* 0x000fe40003f1c200 */
[----:B------:R-:W-:-:S04]  /*139d0*/  ISETP.LT.U32.AND P1, PT, R47, R72, PT ;  /* 0x000000482f00720c */ /* 0x000fc80003f21070 */
[----:B------:R-:W-:-:S13]  /*139e0*/  ISETP.LT.OR.EX P0, PT, R59, RZ, !P0, P1 ;  /* 0x000000ff3b00720c */ /* 0x000fda0004701710 */
.L_x_957:
[----:B------:R-:W-:Y:S05]  /*139f0*/  BSYNC B1 ;  /* 0x0000000000017941 */ /* 0x000fea0003800000 */
.L_x_955:
        /* <DEDUP_REMOVED lines=15> */
.L_x_959:
[----:B------:R-:W-:Y:S02]  /*13af0*/  FSETP.GTU.FTZ.AND P0, PT, |R13|, +INF , PT ;  /* 0x7f8000000d00780b */ /* 0x000fe40003f1c200 */
[----:B------:R-:W-:-:S04]  /*13b00*/  ISETP.LT.U32.AND P1, PT, R46, R72, PT ;  /* 0x000000482e00720c */ /* 0x000fc80003f21070 */
[----:B------:R-:W-:-:S13]  /*13b10*/  ISETP.LT.OR.EX P0, PT, R58, RZ, !P0, P1 ;  /* 0x000000ff3a00720c */ /* 0x000fda0004701710 */
.L_x_960:
[----:B------:R-:W-:Y:S05]  /*13b20*/  BSYNC B1 ;  /* 0x0000000000017941 */ /* 0x000fea0003800000 */
.L_x_958:
        /* <DEDUP_REMOVED lines=15> */
.L_x_962:
[----:B------:R-:W-:Y:S02]  /*13c20*/  FSETP.GTU.FTZ.AND P0, PT, |R14|, +INF , PT ;  /* 0x7f8000000e00780b */ /* 0x000fe40003f1c200 */
[----:B------:R-:W-:-:S04]  /*13c30*/  ISETP.LT.U32.AND P1, PT, R45, R72, PT ;  /* 0x000000482d00720c */ /* 0x000fc80003f21070 */
[----:B------:R-:W-:-:S13]  /*13c40*/  ISETP.LT.OR.EX P0, PT, R57, RZ, !P0, P1 ;  /* 0x000000ff3900720c */ /* 0x000fda0004701710 */
.L_x_963:
[----:B------:R-:W-:Y:S05]  /*13c50*/  BSYNC B1 ;  /* 0x0000000000017941 */ /* 0x000fea0003800000 */
.L_x_961:
        /* <DEDUP_REMOVED lines=15> */
.L_x_965:
[----:B------:R-:W-:Y:S02]  /*13d50*/  FSETP.GTU.FTZ.AND P0, PT, |R15|, +INF , PT ;  /* 0x7f8000000f00780b */ /* 0x000fe40003f1c200 */
[----:B------:R-:W-:-:S04]  /*13d60*/  ISETP.LT.U32.AND P1, PT, R43, R72, PT ;  /* 0x000000482b00720c */ /* 0x000fc80003f21070 */
[----:B------:R-:W-:-:S13]  /*13d70*/  ISETP.LT.OR.EX P0, PT, R55, RZ, !P0, P1 ;  /* 0x000000ff3700720c */ /* 0x000fda0004701710 */
.L_x_966:
[----:B------:R-:W-:Y:S05]  /*13d80*/  BSYNC B1 ;  /* 0x0000000000017941 */ /* 0x000fea0003800000 */
.L_x_964:
        /* <DEDUP_REMOVED lines=15> */
.L_x_968:
[----:B------:R-:W-:Y:S02]  /*13e80*/  FSETP.GTU.FTZ.AND P0, PT, |R20|, +INF , PT ;  /* 0x7f8000001400780b */ /* 0x000fe40003f1c200 */
[----:B------:R-:W-:-:S04]  /*13e90*/  ISETP.LT.U32.AND P1, PT, R64, R71, PT ;  /* 0x000000474000720c */ /* 0x000fc80003f21070 */
[----:B------:R-:W-:-:S13]  /*13ea0*/  ISETP.LT.OR.EX P0, PT, R63, RZ, !P0, P1 ;  /* 0x000000ff3f00720c */ /* 0x000fda0004701710 */
.L_x_969:
[----:B------:R-:W-:Y:S05]  /*13eb0*/  BSYNC B1 ;  /* 0x0000000000017941 */ /* 0x000fea0003800000 */
.L_x_967:
        /* <DEDUP_REMOVED lines=15> */
.L_x_971:
[----:B------:R-:W-:Y:S02]  /*13fb0*/  FSETP.GTU.FTZ.AND P0, PT, |R21|, +INF , PT ;  /* 0x7f8000001500780b */ /* 0x000fe40003f1c200 */
[----:B------:R-:W-:-:S04]  /*13fc0*/  ISETP.LT.U32.AND P1, PT, R30, R71, PT ;  /* 0x000000471e00720c */ /* 0x000fc80003f21070 */
[----:B------:R-:W-:-:S13]  /*13fd0*/  ISETP.LT.OR.EX P0, PT, R29, RZ, !P0, P1 ;  /* 0x000000ff1d00720c */ /* 0x000fda0004701710 */
.L_x_972:
[----:B------:R-:W-:Y:S05]  /*13fe0*/  BSYNC B1 ;  /* 0x0000000000017941 */ /* 0x000fea0003800000 */
.L_x_970:
        /* <DEDUP_REMOVED lines=15> */
.L_x_974:
[----:B------:R-:W-:Y:S02]  /*140e0*/  FSETP.GTU.FTZ.AND P0, PT, |R22|, +INF , PT ;  /* 0x7f8000001600780b */ /* 0x000fe40003f1c200 */
[----:B------:R-:W-:-:S04]  /*140f0*/  ISETP.LT.U32.AND P1, PT, R27, R71, PT ;  /* 0x000000471b00720c */ /* 0x000fc80003f21070 */
[----:B------:R-:W-:-:S13]  /*14100*/  ISETP.LT.OR.EX P0, PT, R26, RZ, !P0, P1 ;  /* 0x000000ff1a00720c */ /* 0x000fda0004701710 */
.L_x_975:
[----:B------:R-:W-:Y:S05]  /*14110*/  BSYNC B1 ;  /* 0x0000000000017941 */ /* 0x000fea0003800000 */
.L_x_973:
        /* <DEDUP_REMOVED lines=15> */
.L_x_977:
[----:B------:R-:W-:Y:S02]  /*14210*/  FSETP.GTU.FTZ.AND P0, PT, |R23|, +INF , PT ;  /* 0x7f8000001700780b */ /* 0x000fe40003f1c200 */
[----:B------:R-:W-:-:S04]  /*14220*/  ISETP.LT.U32.AND P1, PT, R24, R71, PT ;  /* 0x000000471800720c */ /* 0x000fc80003f21070 */
[----:B------:R-:W-:-:S13]  /*14230*/  ISETP.LT.OR.EX P0, PT, R3, RZ, !P0, P1 ;  /* 0x000000ff0300720c */ /* 0x000fda0004701710 */
.L_x_978:
[----:B------:R-:W-:Y:S05]  /*14240*/  BSYNC B1 ;  /* 0x0000000000017941 */ /* 0x000fea0003800000 */
.L_x_976:
        /* <DEDUP_REMOVED lines=9> */
.L_x_933:
[----:B------:R-:W-:Y:S05]  /*142e0*/  BSYNC B0 ;  /* 0x0000000000007941 */ /* 0x000fea0003800000 */
.L_x_932:
[----:B------:R-:W-:Y:S01]  /*142f0*/  ISETP.GE.U32.AND P1, PT, R73, R74, PT ;  /* 0x0000004a4900720c */ /* 0x000fe20003f26070 */
[----:B------:R-:W-:-:S12]  /*14300*/  BSSY B0, `(.L_x_980) ;  /* 0x0000016000007945 */ /* 0x000fd80003800000 */
[----:B------:R-:W-:Y:S05]  /*14310*/  @P1 BRA `(.L_x_981) ;  /* 0x0000000000501947 */ /* 0x000fea0003800000 */
[----:B------:R-:W-:-:S05]  /*14320*/  SHF.R.U32.HI R5, RZ, 0x2, R73 ;  /* 0x00000002ff057819 */ /* 0x000fca0000011649 */
[----:B------:R-:W-:-:S06]  /*14330*/  IMAD.WIDE.U32 R4, R5, 0x10, R18 ;  /* 0x0000001005047825 */ /* 0x000fcc00078e0012 */
[----:B------:R-:W5:Y:S01]  /*14340*/  LDG.E.128 R4, desc[UR60][R4.64] ;  /* 0x0000003c04047981 */ /* 0x000f62000c1e1d00 */
[----:B------:R-:W-:-:S05]  /*14350*/  IMAD.IADD R71, R73, 0x1, R70 ;  /* 0x0000000149477824 */ /* 0x000fca00078e0246 */
[----:B------:R-:W-:-:S13]  /*14360*/  ISETP.GE.U32.AND P0, PT, R71, R74, PT ;  /* 0x0000004a4700720c */ /* 0x000fda0003f06070 */
[----:B------:R-:W-:Y:S05]  /*14370*/  @P0 BRA `(.L_x_981) ;  /* 0x0000000000380947 */ /* 0x000fea0003800000 */
[----:B------:R-:W-:-:S05]  /*14380*/  SHF.R.U32.HI R9, RZ, 0x2, R71 ;  /* 0x00000002ff097819 */ /* 0x000fca0000011647 */
[----:B------:R-:W-:-:S06]  /*14390*/  IMAD.WIDE.U32 R8, R9, 0x10, R18 ;  /* 0x0000001009087825 */ /* 0x000fcc00078e0012 */
[----:B------:R-:W5:Y:S01]  /*143a0*/  LDG.E.128 R8, desc[UR60][R8.64] ;  /* 0x0000003c08087981 */ /* 0x000f62000c1e1d00 */
[----:B------:R-:W-:-:S05]  /*143b0*/  IMAD.IADD R71, R71, 0x1, R70 ;  /* 0x0000000147477824 */ /* 0x000fca00078e0246 */
[----:B------:R-:W-:-:S13]  /*143c0*/  ISETP.GE.U32.AND P0, PT, R71, R74, PT ;  /* 0x0000004a4700720c */ /* 0x000fda0003f06070 */
[----:B------:R-:W-:Y:S05]  /*143d0*/  @P0 BRA `(.L_x_981) ;  /* 0x0000000000200947 */ /* 0x000fea0003800000 */
[----:B------:R-:W-:Y:S01]  /*143e0*/  IMAD.IADD R15, R71, 0x1, R70 ;  /* 0x00000001470f7824 */ /* 0x000fe200078e0246 */
[----:B------:R-:W-:-:S04]  /*143f0*/  SHF.R.U32.HI R13, RZ, 0x2, R71 ;  /* 0x00000002ff0d7819 */ /* 0x000fc80000011647 */
[----:B------:R-:W-:Y:S01]  /*14400*/  ISETP.GE.U32.AND P0, PT, R15, R74, PT ;  /* 0x0000004a0f00720c */ /* 0x000fe20003f06070 */
[----:B------:R-:W-:-:S12]  /*14410*/  IMAD.WIDE.U32 R12, R13, 0x10, R18 ;  /* 0x000000100d0c7825 */ /* 0x000fd800078e0012 */
[----:B------:R-:W-:-:S05]  /*14420*/  @!P0 SHF.R.U32.HI R15, RZ, 0x2, R15 ;  /* 0x00000002ff0f8819 */ /* 0x000fca000001160f */
[----:B------:R-:W-:Y:S02]  /*14430*/  @!P0 IMAD.WIDE.U32 R18, R15, 0x10, R18 ;  /* 0x000000100f128825 */ /* 0x000fe400078e0012 */
[----:B------:R-:W5:Y:S04]  /*14440*/  LDG.E.128 R12, desc[UR60][R12.64] ;  /* 0x0000003c0c0c7981 */ /* 0x000f68000c1e1d00 */
[----:B------:R0:W5:Y:S02]  /*14450*/  @!P0 LDG.E.128 R20, desc[UR60][R18.64] ;  /* 0x0000003c12148981 */ /* 0x000164000c1e1d00 */
.L_x_981:
[----:B------:R-:W-:Y:S05]  /*14460*/  BSYNC B0 ;  /* 0x0000000000007941 */ /* 0x000fea0003800000 */
.L_x_980:
        /* <DEDUP_REMOVED lines=14> */
.L_x_985:
[----:B-----5:R-:W-:Y:S02]  /*14550*/  FSETP.GTU.FTZ.AND P0, PT, |R4|, +INF , PT ;  /* 0x7f8000000400780b */ /* 0x020fe40003f1c200 */
[----:B------:R-:W-:-:S04]  /*14560*/  ISETP.LT.U32.AND P1, PT, R44, R73, PT ;  /* 0x000000492c00720c */ /* 0x000fc80003f21070 */
[----:B------:R-:W-:-:S13]  /*14570*/  ISETP.LT.OR.EX P0, PT, R53, RZ, !P0, P1 ;  /* 0x000000ff3500720c */ /* 0x000fda0004701710 */
.L_x_986:
[----:B------:R-:W-:Y:S05]  /*14580*/  BSYNC B1 ;  /* 0x0000000000017941 */ /* 0x000fea0003800000 */
.L_x_984:
        /* <DEDUP_REMOVED lines=15> */
.L_x_988:
[----:B------:R-:W-:Y:S02]  /*14680*/  FSETP.GTU.FTZ.AND P0, PT, |R5|, +INF , PT ;  /* 0x7f8000000500780b */ /* 0x000fe40003f1c200 */
[----:B------:R-:W-:-:S04]  /*14690*/  ISETP.LT.U32.AND P1, PT, R56, R73, PT ;  /* 0x000000493800720c */ /* 0x000fc80003f21070 */
[----:B------:R-:W-:-:S13]  /*146a0*/  ISETP.LT.OR.EX P0, PT, R67, RZ, !P0, P1 ;  /* 0x000000ff4300720c */ /* 0x000fda0004701710 */
.L_x_989:
[----:B------:R-:W-:Y:S05]  /*146b0*/  BSYNC B1 ;  /* 0x0000000000017941 */ /* 0x000fea0003800000 */
.L_x_987:
        /* <DEDUP_REMOVED lines=15> */
.L_x_991:
[----:B------:R-:W-:Y:S02]  /*147b0*/  FSETP.GTU.FTZ.AND P0, PT, |R6|, +INF , PT ;  /* 0x7f8000000600780b */ /* 0x000fe40003f1c200 */
[----:B------:R-:W-:-:S04]  /*147c0*/  ISETP.LT.U32.AND P1, PT, R54, R73, PT ;  /* 0x000000493600720c */ /* 0x000fc80003f21070 */
[----:B------:R-:W-:-:S13]  /*147d0*/  ISETP.LT.OR.EX P0, PT, R68, RZ, !P0, P1 ;  /* 0x000000ff4400720c */ /* 0x000fda0004701710 */
.L_x_992:
[----:B------:R-:W-:Y:S05]  /*147e0*/  BSYNC B1 ;  /* 0x0000000000017941 */ /* 0x000fea0003800000 */
.L_x_990:
        /* <DEDUP_REMOVED lines=15> */
.L_x_994:
[----:B------:R-:W-:Y:S02]  /*148e0*/  FSETP.GTU.FTZ.AND P0, PT, |R7|, +INF , PT ;  /* 0x7f8000000700780b */ /* 0x000fe40003f1c200 */
[----:B------:R-:W-:-:S04]  /*148f0*/  ISETP.LT.U32.AND P1, PT, R52, R73, PT ;  /* 0x000000493400720c */ /* 0x000fc80003f21070 */
[----:B------:R-:W-:-:S13]  /*14900*/  ISETP.LT.OR.EX P0, PT, R65, RZ, !P0, P1 ;  /* 0x000000ff4100720c */ /* 0x000fda0004701710 */
.L_x_995:
[----:B------:R-:W-:Y:S05]  /*14910*/  BSYNC B1 ;  /* 0x0000000000017941 */ /* 0x000fea0003800000 */
.L_x_993:
        /* <DEDUP_REMOVED lines=18> */
.L_x_997:
[----:B------:R-:W-:Y:S02]  /*14a40*/  FSETP.GTU.FTZ.AND P0, PT, |R8|, +INF , PT ;  /* 0x7f8000000800780b */ /* 0x000fe40003f1c200 */
[----:B------:R-:W-:-:S04]  /*14a50*/  ISETP.LT.U32.AND P1, PT, R51, R5, PT ;  /* 0x000000053300720c */ /* 0x000fc80003f21070 */
[----:B------:R-:W-:-:S13]  /*14a60*/  ISETP.LT.OR.EX P0, PT, R66, RZ, !P0, P1 ;  /* 0x000000ff4200720c */ /* 0x000fda0004701710 */
.L_x_998:
[----:B------:R-:W-:Y:S05]  /*14a70*/  BSYNC B1 ;  /* 0x0000000000017941 */ /* 0x000fea0003800000 */
.L_x_996:
        /* <DEDUP_REMOVED lines=15> */
.L_x_1000:
[----:B------:R-:W-:Y:S02]  /*14b70*/  FSETP.GTU.FTZ.AND P0, PT, |R9|, +INF , PT ;  /* 0x7f8000000900780b */ /* 0x000fe40003f1c200 */
[----:B------:R-:W-:-:S04]  /*14b80*/  ISETP.LT.U32.AND P1, PT, R50, R5, PT ;  /* 0x000000053200720c */ /* 0x000fc80003f21070 */
[----:B------:R-:W-:-:S13]  /*14b90*/  ISETP.LT.OR.EX P0, PT, R62, RZ, !P0, P1 ;  /* 0x000000ff3e00720c */ /* 0x000fda0004701710 */
.L_x_1001:
[----:B------:R-:W-:Y:S05]  /*14ba0*/  BSYNC B1 ;  /* 0x0000000000017941 */ /* 0x000fea0003800000 */
.L_x_999:
        /* <DEDUP_REMOVED lines=15> */
.L_x_1003:
[----:B------:R-:W-:Y:S02]  /*14ca0*/  FSETP.GTU.FTZ.AND P0, PT, |R10|, +INF , PT ;  /* 0x7f8000000a00780b */ /* 0x000fe40003f1c200 */
[----:B------:R-:W-:-:S04]  /*14cb0*/  ISETP.LT.U32.AND P1, PT, R49, R5, PT ;  /* 0x000000053100720c */ /* 0x000fc80003f21070 */
[----:B------:R-:W-:-:S13]  /*14cc0*/  ISETP.LT.OR.EX P0, PT, R61, RZ, !P0, P1 ;  /* 0x000000ff3d00720c */ /* 0x000fda0004701710 */
.L_x_1004:
[----:B------:R-:W-:Y:S05]  /*14cd0*/  BSYNC B1 ;  /* 0x0000000000017941 */ /* 0x000fea0003800000 */
.L_x_1002:
        /* <DEDUP_REMOVED lines=15> */
.L_x_1006:
[----:B------:R-:W-:Y:S02]  /*14dd0*/  FSETP.GTU.FTZ.AND P0, PT, |R11|, +INF , PT ;  /* 0x7f8000000b00780b */ /* 0x000fe40003f1c200 */
[----:B------:R-:W-:-:S04]  /*14de0*/  ISETP.LT.U32.AND P1, PT, R48, R5, PT ;  /* 0x000000053000720c */ /* 0x000fc80003f21070 */
[----:B------:R-:W-:-:S13]  /*14df0*/  ISETP.LT.OR.EX P0, PT, R60, RZ, !P0, P1 ;  /* 0x000000ff3c00720c */ /* 0x000fda0004701710 */
.L_x_1007:
[----:B------:R-:W-:Y:S05]  /*14e00*/  BSYNC B1 ;  /* 0x0000000000017941 */ /* 0x000fea0003800000 */
.L_x_1005:
        /* <DEDUP_REMOVED lines=18> */
.L_x_1009:
[----:B------:R-:W-:Y:S02]  /*14f30*/  FSETP.GTU.FTZ.AND P0, PT, |R12|, +INF , PT ;  /* 0x7f8000000c00780b */ /* 0x000fe40003f1c200 */
[----:B------:R-:W-:-:S04]  /*14f40*/  ISETP.LT.U32.AND P1, PT, R47, R6, PT ;  /* 0x000000062f00720c */ /* 0x000fc80003f21070 */
[----:B------:R-:W-:-:S13]  /*14f50*/  ISETP.LT.OR.EX P0, PT, R59, RZ, !P0, P1 ;  /* 0x000000ff3b00720c */ /* 0x000fda0004701710 */
.L_x_1010:
[----:B------:R-:W-:Y:S05]  /*14f60*/  BSYNC B1 ;  /* 0x0000000000017941 */ /* 0x000fea0003800000 */
.L_x_1008:
        /* <DEDUP_REMOVED lines=15> */
.L_x_1012:
[----:B------:R-:W-:Y:S02]  /*15060*/  FSETP.GTU.FTZ.AND P0, PT, |R13|, +INF , PT ;  /* 0x7f8000000d00780b */ /* 0x000fe40003f1c200 */
[----:B------:R-:W-:-:S04]  /*15070*/  ISETP.LT.U32.AND P1, PT, R46, R6, PT ;  /* 0x000000062e00720c */ /* 0x000fc80003f21070 */
[----:B------:R-:W-:-:S13]  /*15080*/  ISETP.LT.OR.EX P0, PT, R58, RZ, !P0, P1 ;  /* 0x000000ff3a00720c */ /* 0x000fda0004701710 */
.L_x_1013:
[----:B------:R-:W-:Y:S05]  /*15090*/  BSYNC B1 ;  /* 0x0000000000017941 */ /* 0x000fea0003800000 */
.L_x_1011:
        /* <DEDUP_REMOVED lines=15> */
.L_x_1015:
[----:B------:R-:W-:Y:S02]  /*15190*/  FSETP.GTU.FTZ.AND P0, PT, |R14|, +INF , PT ;  /* 0x7f8000000e00780b */ /* 0x000fe40003f1c200 */
[----:B------:R-:W-:-:S04]  /*151a0*/  ISETP.LT.U32.AND P1, PT, R45, R6, PT ;  /* 0x000000062d00720c */ /* 0x000fc80003f21070 */
[----:B------:R-:W-:-:S13]  /*151b0*/  ISETP.LT.OR.EX P0, PT, R57, RZ, !P0, P1 ;  /* 0x000000ff3900720c */ /* 0x000fda0004701710 */
.L_x_1016:
[----:B------:R-:W-:Y:S05]  /*151c0*/  BSYNC B1 ;  /* 0x0000000000017941 */ /* 0x000fea0003800000 */
.L_x_1014:
        /* <DEDUP_REMOVED lines=15> */
.L_x_1018:
[----:B------:R-:W-:Y:S02]  /*152c0*/  FSETP.GTU.FTZ.AND P0, PT, |R15|, +INF , PT ;  /* 0x7f8000000f00780b */ /* 0x000fe40003f1c200 */
[----:B------:R-:W-:-:S04]  /*152d0*/  ISETP.LT.U32.AND P1, PT, R43, R6, PT ;  /* 0x000000062b00720c */ /* 0x000fc80003f21070 */
[----:B------:R-:W-:-:S13]  /*152e0*/  ISETP.LT.OR.EX P0, PT, R55, RZ, !P0, P1 ;  /* 0x000000ff3700720c */ /* 0x000fda0004701710 */
.L_x_1019:
[----:B------:R-:W-:Y:S05]  /*152f0*/  BSYNC B1 ;  /* 0x0000000000017941 */ /* 0x000fea0003800000 */
.L_x_1017:
        /* <DEDUP_REMOVED lines=18> */
.L_x_1021:
[----:B------:R-:W-:Y:S02]  /*15420*/  FSETP.GTU.FTZ.AND P0, PT, |R20|, +INF , PT ;  /* 0x7f8000001400780b */ /* 0x000fe40003f1c200 */
[----:B------:R-:W-:-:S04]  /*15430*/  ISETP.LT.U32.AND P1, PT, R64, R5, PT ;  /* 0x000000054000720c */ /* 0x000fc80003f21070 */
[----:B------:R-:W-:-:S13]  /*15440*/  ISETP.LT.OR.EX P0, PT, R63, RZ, !P0, P1 ;  /* 0x000000ff3f00720c */ /* 0x000fda0004701710 */
.L_x_1022:
[----:B------:R-:W-:Y:S05]  /*15450*/  BSYNC B1 ;  /* 0x0000000000017941 */ /* 0x000fea0003800000 */
.L_x_1020:
        /* <DEDUP_REMOVED lines=15> */
.L_x_1024:
[----:B------:R-:W-:Y:S02]  /*15550*/  FSETP.GTU.FTZ.AND P0, PT, |R21|, +INF , PT ;  /* 0x7f8000001500780b */ /* 0x000fe40003f1c200 */
[----:B------:R-:W-:-:S04]  /*15560*/  ISETP.LT.U32.AND P1, PT, R30, R5, PT ;  /* 0x000000051e00720c */ /* 0x000fc80003f21070 */
[----:B------:R-:W-:-:S13]  /*15570*/  ISETP.LT.OR.EX P0, PT, R29, RZ, !P0, P1 ;  /* 0x000000ff1d00720c */ /* 0x000fda0004701710 */
.L_x_1025:
[----:B------:R-:W-:Y:S05]  /*15580*/  BSYNC B1 ;  /* 0x0000000000017941 */ /* 0x000fea0003800000 */
.L_x_1023:
        /* <DEDUP_REMOVED lines=15> */
.L_x_1027:
[----:B------:R-:W-:Y:S02]  /*15680*/  FSETP.GTU.FTZ.AND P0, PT, |R22|, +INF , PT ;  /* 0x7f8000001600780b */ /* 0x000fe40003f1c200 */
[----:B------:R-:W-:-:S04]  /*15690*/  ISETP.LT.U32.AND P1, PT, R27, R5, PT ;  /* 0x000000051b00720c */ /* 0x000fc80003f21070 */
[----:B------:R-:W-:-:S13]  /*156a0*/  ISETP.LT.OR.EX P0, PT, R26, RZ, !P0, P1 ;  /* 0x000000ff1a00720c */ /* 0x000fda0004701710 */
.L_x_1028:
[----:B------:R-:W-:Y:S05]  /*156b0*/  BSYNC B1 ;  /* 0x0000000000017941 */ /* 0x000fea0003800000 */
.L_x_1026:
        /* <DEDUP_REMOVED lines=15> */
.L_x_1030:
[----:B------:R-:W-:Y:S02]  /*157b0*/  FSETP.GTU.FTZ.AND P0, PT, |R23|, +INF , PT ;  /* 0x7f8000001700780b */ /* 0x000fe40003f1c200 */
[----:B------:R-:W-:-:S04]  /*157c0*/  ISETP.LT.U32.AND P1, PT, R24, R5, PT ;  /* 0x000000051800720c */ /* 0x000fc80003f21070 */
[----:B------:R-:W-:-:S13]  /*157d0*/  ISETP.LT.OR.EX P0, PT, R3, RZ, !P0, P1 ;  /* 0x000000ff0300720c */ /* 0x000fda0004701710 */
.L_x_1031:
[----:B------:R-:W-:Y:S05]  /*157e0*/  BSYNC B1 ;  /* 0x0000000000017941 */ /* 0x000fea0003800000 */
.L_x_1029:
[----:B------:R-:W-:Y:S02]  /*157f0*/  FSEL R0, R0, R23, P0 ;  /* 0x0000001700007208 */ /* 0x000fe40000000000 */
[----:B------:R-:W-:Y:S02]  /*15800*/  SEL R24, R24, R5, P0 ;  /* 0x0000000518187207 */ /* 0x000fe40000000000 */
[----:B------:R-:W-:-:S07]  /*15810*/  SEL R3, R3, RZ, P0 ;  /* 0x000000ff03037207 */ /* 0x000fce0000000000 */
.L_x_983:
[----:B------:R-:W-:Y:S05]  /*15820*/  BSYNC B0 ;  /* 0x0000000000007941 */ /* 0x000fea0003800000 */
.L_x_982:
        /* <DEDUP_REMOVED lines=12> */
.L_x_1033:
[----:B------:R-:W-:Y:S02]  /*158f0*/  FSETP.GTU.FTZ.AND P0, PT, |R39|, +INF , PT ;  /* 0x7f8000002700780b */ /* 0x000fe40003f1c200 */
[----:B------:R-:W-:-:S04]  /*15900*/  ISETP.LT.U32.AND P1, PT, R44, R51, PT ;  /* 0x000000332c00720c */ /* 0x000fc80003f21070 */
[----:B------:R-:W-:-:S13]  /*15910*/  ISETP.LT.OR.EX P0, PT, R53, R66, !P0, P1 ;  /* 0x000000423500720c */ /* 0x000fda0004701710 */
.L_x_1034:
[----:B------:R-:W-:Y:S05]  /*15920*/  BSYNC B0 ;  /* 0x0000000000007941 */ /* 0x000fea0003800000 */
.L_x_1032:
        /* <DEDUP_REMOVED lines=15> */
.L_x_1036:
[----:B------:R-:W-:Y:S02]  /*15a20*/  FSETP.GTU.FTZ.AND P0, PT, |R38|, +INF , PT ;  /* 0x7f8000002600780b */ /* 0x000fe40003f1c200 */
[----:B------:R-:W-:-:S04]  /*15a30*/  ISETP.LT.U32.AND P1, PT, R56, R50, PT ;  /* 0x000000323800720c */ /* 0x000fc80003f21070 */
[----:B------:R-:W-:-:S13]  /*15a40*/  ISETP.LT.OR.EX P0, PT, R67, R62, !P0, P1 ;  /* 0x0000003e4300720c */ /* 0x000fda0004701710 */
.L_x_1037:
[----:B------:R-:W-:Y:S05]  /*15a50*/  BSYNC B0 ;  /* 0x0000000000007941 */ /* 0x000fea0003800000 */
.L_x_1035:
        /* <DEDUP_REMOVED lines=15> */
.L_x_1039:
[----:B------:R-:W-:Y:S02]  /*15b50*/  FSETP.GTU.FTZ.AND P0, PT, |R37|, +INF , PT ;  /* 0x7f8000002500780b */ /* 0x000fe40003f1c200 */
[----:B------:R-:W-:-:S04]  /*15b60*/  ISETP.LT.U32.AND P1, PT, R54, R49, PT ;  /* 0x000000313600720c */ /* 0x000fc80003f21070 */
[----:B------:R-:W-:-:S13]  /*15b70*/  ISETP.LT.OR.EX P0, PT, R68, R61, !P0, P1 ;  /* 0x0000003d4400720c */ /* 0x000fda0004701710 */
.L_x_1040:
[----:B------:R-:W-:Y:S05]  /*15b80*/  BSYNC B0 ;  /* 0x0000000000007941 */ /* 0x000fea0003800000 */
.L_x_1038:
        /* <DEDUP_REMOVED lines=15> */
.L_x_1042:
[----:B------:R-:W-:Y:S02]  /*15c80*/  FSETP.GTU.FTZ.AND P0, PT, |R36|, +INF , PT ;  /* 0x7f8000002400780b */ /* 0x000fe40003f1c200 */
[----:B------:R-:W-:-:S04]  /*15c90*/  ISETP.LT.U32.AND P1, PT, R52, R48, PT ;  /* 0x000000303400720c */ /* 0x000fc80003f21070 */
[----:B------:R-:W-:-:S13]  /*15ca0*/  ISETP.LT.OR.EX P0, PT, R65, R60, !P0, P1 ;  /* 0x0000003c4100720c */ /* 0x000fda0004701710 */
.L_x_1043:
[----:B------:R-:W-:Y:S05]  /*15cb0*/  BSYNC B0 ;  /* 0x0000000000007941 */ /* 0x000fea0003800000 */
.L_x_1041:
        /* <DEDUP_REMOVED lines=15> */
.L_x_1045:
[----:B------:R-:W-:Y:S02]  /*15db0*/  FSETP.GTU.FTZ.AND P0, PT, |R35|, +INF , PT ;  /* 0x7f8000002300780b */ /* 0x000fe40003f1c200 */
[----:B------:R-:W-:-:S04]  /*15dc0*/  ISETP.LT.U32.AND P1, PT, R44, R47, PT ;  /* 0x0000002f2c00720c */ /* 0x000fc80003f21070 */
[----:B------:R-:W-:-:S13]  /*15dd0*/  ISETP.LT.OR.EX P0, PT, R66, R59, !P0, P1 ;  /* 0x0000003b4200720c */ /* 0x000fda0004701710 */
.L_x_1046:
[----:B------:R-:W-:Y:S05]  /*15de0*/  BSYNC B0 ;  /* 0x0000000000007941 */ /* 0x000fea0003800000 */
.L_x_1044:
        /* <DEDUP_REMOVED lines=15> */
.L_x_1048:
[----:B------:R-:W-:Y:S02]  /*15ee0*/  FSETP.GTU.FTZ.AND P0, PT, |R34|, +INF , PT ;  /* 0x7f8000002200780b */ /* 0x000fe40003f1c200 */
[----:B------:R-:W-:-:S04]  /*15ef0*/  ISETP.LT.U32.AND P1, PT, R5, R46, PT ;  /* 0x0000002e0500720c */ /* 0x000fc80003f21070 */
[----:B------:R-:W-:-:S13]  /*15f00*/  ISETP.LT.OR.EX P0, PT, R67, R58, !P0, P1 ;  /* 0x0000003a4300720c */ /* 0x000fda0004701710 */
.L_x_1049:
[----:B------:R-:W-:Y:S05]  /*15f10*/  BSYNC B0 ;  /* 0x0000000000007941 */ /* 0x000fea0003800000 */
.L_x_1047:
        /* <DEDUP_REMOVED lines=15> */
.L_x_1051:
[----:B------:R-:W-:Y:S02]  /*16010*/  FSETP.GTU.FTZ.AND P0, PT, |R33|, +INF , PT ;  /* 0x7f8000002100780b */ /* 0x000fe40003f1c200 */
[----:B------:R-:W-:-:S04]  /*16020*/  ISETP.LT.U32.AND P1, PT, R54, R45, PT ;  /* 0x0000002d3600720c */ /* 0x000fc80003f21070 */
[----:B------:R-:W-:-:S13]  /*16030*/  ISETP.LT.OR.EX P0, PT, R68, R57, !P0, P1 ;  /* 0x000000394400720c */ /* 0x000fda0004701710 */
.L_x_1052:
[----:B------:R-:W-:Y:S05]  /*16040*/  BSYNC B0 ;  /* 0x0000000000007941 */ /* 0x000fea0003800000 */
.L_x_1050:
        /* <DEDUP_REMOVED lines=15> */
.L_x_1054:
[----:B------:R-:W-:Y:S02]  /*16140*/  FSETP.GTU.FTZ.AND P0, PT, |R32|, +INF , PT ;  /* 0x7f8000002000780b */ /* 0x000fe40003f1c200 */
[----:B------:R-:W-:-:S04]  /*16150*/  ISETP.LT.U32.AND P1, PT, R48, R43, PT ;  /* 0x0000002b3000720c */ /* 0x000fc80003f21070 */
[----:B------:R-:W-:-:S13]  /*16160*/  ISETP.LT.OR.EX P0, PT, R60, R55, !P0, P1 ;  /* 0x000000373c00720c */ /* 0x000fda0004701710 */
.L_x_1055:
[----:B------:R-:W-:Y:S05]  /*16170*/  BSYNC B0 ;  /* 0x0000000000007941 */ /* 0x000fea0003800000 */
.L_x_1053:
        /* <DEDUP_REMOVED lines=15> */
.L_x_1057:
[----:B------:R-:W-:Y:S02]  /*16270*/  FSETP.GTU.FTZ.AND P0, PT, |R31|, +INF , PT ;  /* 0x7f8000001f00780b */ /* 0x000fe40003f1c200 */
[----:B------:R-:W-:-:S04]  /*16280*/  ISETP.LT.U32.AND P1, PT, R47, R64, PT ;  /* 0x000000402f00720c */ /* 0x000fc80003f21070 */
[----:B------:R-:W-:-:S13]  /*16290*/  ISETP.LT.OR.EX P0, PT, R66, R63, !P0, P1 ;  /* 0x0000003f4200720c */ /* 0x000fda0004701710 */
.L_x_1058:
[----:B------:R-:W-:Y:S05]  /*162a0*/  BSYNC B0 ;  /* 0x0000000000007941 */ /* 0x000fea0003800000 */
.L_x_1056:
        /* <DEDUP_REMOVED lines=15> */
.L_x_1060:
[----:B------:R-:W-:Y:S02]  /*163a0*/  FSETP.GTU.FTZ.AND P0, PT, |R28|, +INF , PT ;  /* 0x7f8000001c00780b */ /* 0x000fe40003f1c200 */
[----:B------:R-:W-:-:S04]  /*163b0*/  ISETP.LT.U32.AND P1, PT, R5, R30, PT ;  /* 0x0000001e0500720c */ /* 0x000fc80003f21070 */
[----:B------:R-:W-:-:S13]  /*163c0*/  ISETP.LT.OR.EX P0, PT, R58, R29, !P0, P1 ;  /* 0x0000001d3a00720c */ /* 0x000fda0004701710 */
.L_x_1061:
[----:B------:R-:W-:Y:S05]  /*163d0*/  BSYNC B0 ;  /* 0x0000000000007941 */ /* 0x000fea0003800000 */
.L_x_1059:
        /* <DEDUP_REMOVED lines=15> */
.L_x_1063:
[----:B------:R-:W-:Y:S02]  /*164d0*/  FSETP.GTU.FTZ.AND P0, PT, |R25|, +INF , PT ;  /* 0x7f8000001900780b */ /* 0x000fe40003f1c200 */
[----:B------:R-:W-:-:S04]  /*164e0*/  ISETP.LT.U32.AND P1, PT, R54, R27, PT ;  /* 0x0000001b3600720c */ /* 0x000fc80003f21070 */
[----:B------:R-:W-:-:S13]  /*164f0*/  ISETP.LT.OR.EX P0, PT, R57, R26, !P0, P1 ;  /* 0x0000001a3900720c */ /* 0x000fda0004701710 */
.L_x_1064:
[----:B------:R-:W-:Y:S05]  /*16500*/  BSYNC B0 ;  /* 0x0000000000007941 */ /* 0x000fea0003800000 */
.L_x_1062:
        /* <DEDUP_REMOVED lines=15> */
.L_x_1066:
[----:B------:R-:W-:Y:S02]  /*16600*/  FSETP.GTU.FTZ.AND P0, PT, |R0|, +INF , PT ;  /* 0x7f8000000000780b */ /* 0x000fe40003f1c200 */
[----:B------:R-:W-:-:S04]  /*16610*/  ISETP.LT.U32.AND P1, PT, R43, R24, PT ;  /* 0x000000182b00720c */ /* 0x000fc80003f21070 */
[----:B------:R-:W-:-:S13]  /*16620*/  ISETP.LT.OR.EX P0, PT, R60, R3, !P0, P1 ;  /* 0x000000033c00720c */ /* 0x000fda0004701710 */
.L_x_1067:
[----:B------:R-:W-:Y:S05]  /*16630*/  BSYNC B0 ;  /* 0x0000000000007941 */ /* 0x000fea0003800000 */
.L_x_1065:
[----:B------:R-:W-:Y:S02]  /*16640*/  SEL R24, R43, R24, P0 ;  /* 0x000000182b187207 */ /* 0x000fe40000000000 */
[----:B------:R-:W-:Y:S02]  /*16650*/  SEL R25, R60, R3, P0 ;  /* 0x000000033c197207 */ /* 0x000fe40000000000 */
[----:B------:R-:W-:-:S07]  /*16660*/  FSEL R9, R9, R0, P0 ;  /* 0x0000000009097208 */ /* 0x000fce0000000000 */
.L_x_616:
[----:B------:R-:W-:Y:S05]  /*16670*/  BSYNC B6 ;  /* 0x0000000000067941 */ /* 0x000fea0003800000 */
.L_x_615:
[----:B------:R-:W-:Y:S02]  /*16680*/  ULDC UR4, c[0x0][0x244] ;  /* 0x0000910000047ab9 */ /* 0x000fe40000000800 */
[----:B------:R-:W-:-:S13]  /*16690*/  ISETP.NE.AND P0, PT, RZ, UR4, PT ;  /* 0x00000004ff007c0c */ /* 0x000fda000bf05270 */
[----:B------:R-:W-:Y:S05]  /*166a0*/  @!P0 BRA `(.L_x_1068) ;  /* 0x0000000800088947 */ /* 0x000fea0003800000 */
[----:B------:R-:W1:Y:S01]  /*166b0*/  S2R R4, SR_CgaCtaId ;  /* 0x0000000000047919 */ /* 0x000e620000008800 */
[----:B0-----:R-:W0:Y:S01]  /*166c0*/  LDC R19, c[0x0][RZ] ;  /* 0x00000000ff137b82 */ /* 0x001e220000000800 */
[----:B------:R-:W-:Y:S01]  /*166d0*/  MOV R0, 0x400 ;  /* 0x0000040000007802 */ /* 0x000fe20000000f00 */
[----:B------:R-:W-:Y:S02]  /*166e0*/  IMAD.MOV.U32 R62, RZ, RZ, R64 ;  /* 0x000000ffff3e7224 */ /* 0x000fe400078e0040 */
[----:B------:R-:W-:Y:S02]  /*166f0*/  IMAD.MOV.U32 R28, RZ, RZ, R30 ;  /* 0x000000ffff1c7224 */ /* 0x000fe400078e001e */
[----:B------:R-:W-:Y:S02]  /*16700*/  VIADD R3, R0, 0x10 ;  /* 0x0000001000037836 */ /* 0x000fe40000000000 */
[----:B------:R-:W2:Y:S01]  /*16710*/  LDC R18, c[0x0][0x4] ;  /* 0x00000100ff127b82 */ /* 0x000ea20000000800 */
[----:B------:R-:W-:-:S02]  /*16720*/  IMAD.MOV.U32 R68, RZ, RZ, R70 ;  /* 0x000000ffff447224 */ /* 0x000fc400078e0046 */
[----:B0-----:R-:W-:Y:S01]  /*16730*/  IMAD R0, R17, R19, R16 ;  /* 0x0000001311007224 */ /* 0x001fe200078e0210 */
[----:B-1----:R-:W-:Y:S02]  /*16740*/  LEA R3, R4, R3, 0x18 ;  /* 0x0000000304037211 */ /* 0x002fe400078ec0ff */
[----:B--2---:R-:W-:-:S03]  /*16750*/  SHF.R.U32.HI R4, RZ, 0x1, R18 ;  /* 0x00000001ff047819 */ /* 0x004fc60000011612 */
[----:B------:R-:W-:Y:S01]  /*16760*/  IMAD R0, R0, 0x40, R3 ;  /* 0x0000004000007824 */ /* 0x000fe200078e0203 */
[----:B------:R-:W-:-:S04]  /*16770*/  ISETP.NE.AND P0, PT, R4, RZ, PT ;  /* 0x000000ff0400720c */ /* 0x000fc80003f05270 */
[----:B------:R1:W-:Y:S04]  /*16780*/  STS.64 [R0+0x8], R62 ;  /* 0x0000083e00007388 */ /* 0x0003e80000000a00 */
[----:B------:R1:W-:Y:S04]  /*16790*/  STS.64 [R0+0x18], R28 ;  /* 0x0000181c00007388 */ /* 0x0003e80000000a00 */
[----:B------:R1:W-:Y:S04]  /*167a0*/  STS.64 [R0+0x28], R68 ;  /* 0x0000284400007388 */ /* 0x0003e80000000a00 */
[----:B------:R1:W-:Y:S04]  /*167b0*/  STS.64 [R0+0x38], R24 ;  /* 0x0000381800007388 */ /* 0x0003e80000000a00 */
[----:B------:R1:W-:Y:S04]  /*167c0*/  STS [R0], R31 ;  /* 0x0000001f00007388 */ /* 0x0003e80000000800 */
[----:B------:R1:W-:Y:S04]  /*167d0*/  STS [R0+0x10], R5 ;  /* 0x0000100500007388 */ /* 0x0003e80000000800 */
[----:B------:R1:W-:Y:S04]  /*167e0*/  STS [R0+0x20], R71 ;  /* 0x0000204700007388 */ /* 0x0003e80000000800 */
[----:B------:R1:W-:Y:S01]  /*167f0*/  STS [R0+0x30], R9 ;  /* 0x0000300900007388 */ /* 0x0003e20000000800 */
[----:B------:R-:W-:Y:S05]  /*16800*/  @!P0 BRA `(.L_x_1068) ;  /* 0x0000000400b08947 */ /* 0x000fea0003800000 */
.L_x_1083:
[----:B------:R-:W-:Y:S01]  /*16810*/  IMAD.IADD R7, R17, 0x1, R4 ;  /* 0x0000000111077824 */ /* 0x000fe200078e0204 */
[----:B------:R-:W-:Y:S05]  /*16820*/  WARPSYNC.ALL ;  /* 0x0000000000007948 */ /* 0x000fea0003800000 */
[----:B------:R-:W-:Y:S01]  /*16830*/  BAR.SYNC.DEFER_BLOCKING 0x0 ;  /* 0x0000000000007b1d */ /* 0x000fe20000010000 */
[----:B------:R-:W-:-:S04]  /*16840*/  ISETP.GE.U32.AND P0, PT, R7, R18, PT ;  /* 0x000000120700720c */ /* 0x000fc80003f06070 */
[----:B------:R-:W-:Y:S01]  /*16850*/  ISETP.GE.U32.OR P0, PT, R17, R4, P0 ;  /* 0x000000041100720c */ /* 0x000fe20000706470 */
[----:B------:R-:W-:-:S12]  /*16860*/  BSSY B0, `(.L_x_1069) ;  /* 0x0000063000007945 */ /* 0x000fd80003800000 */
[----:B0-----:R-:W-:Y:S05]  /*16870*/  @P0 BRA `(.L_x_1070) ;  /* 0x0000000400840947 */ /* 0x001fea0003800000 */
[----:B------:R-:W-:Y:S01]  /*16880*/  IMAD R6, R7, R19, R16 ;  /* 0x0000001307067224 */ /* 0x000fe200078e0210 */
[----:B------:R-:W-:Y:S01]  /*16890*/  FSETP.GTU.FTZ.AND P0, PT, |R31|, +INF , PT ;  /* 0x7f8000001f00780b */ /* 0x000fe20003f1c200 */
[----:B------:R-:W-:Y:S02]  /*168a0*/  BSSY B1, `(.L_x_1071) ;  /* 0x0000017000017945 */ /* 0x000fe40003800000 */
[----:B------:R-:W-:-:S05]  /*168b0*/  IMAD R8, R6, 0x40, R3 ;  /* 0x0000004006087824 */ /* 0x000fca00078e0203 */
[----:B------:R0:W2:Y:S04]  /*168c0*/  LDS R20, [R8] ;  /* 0x0000000008147984 */ /* 0x0000a80000000800 */
[----:B------:R0:W3:Y:S04]  /*168d0*/  LDS R22, [R8+0x10] ;  /* 0x0000100008167984 */ /* 0x0000e80000000800 */
[----:B------:R0:W4:Y:S04]  /*168e0*/  LDS R26, [R8+0x20] ;  /* 0x00002000081a7984 */ /* 0x0001280000000800 */
[----:B-1----:R0:W1:Y:S04]  /*168f0*/  LDS R28, [R8+0x30] ;  /* 0x00003000081c7984 */ /* 0x0020680000000800 */
[----:B------:R0:W0:Y:S04]  /*16900*/  LDS.64 R6, [R8+0x8] ;  /* 0x0000080008067984 */ /* 0x0000280000000a00 */
[----:B------:R0:W0:Y:S04]  /*16910*/  LDS.64 R10, [R8+0x18] ;  /* 0x00001800080a7984 */ /* 0x0000280000000a00 */
[----:B------:R0:W0:Y:S04]  /*16920*/  LDS.64 R12, [R8+0x28] ;  /* 0x00002800080c7984 */ /* 0x0000280000000a00 */
[----:B------:R0:W0:Y:S01]  /*16930*/  LDS.64 R14, [R8+0x38] ;  /* 0x00003800080e7984 */ /* 0x0000220000000a00 */
[----:B------:R-:W-:Y:S05]  /*16940*/  @P0 BRA `(.L_x_1072) ;  /* 0x0000000000240947 */ /* 0x000fea0003800000 */
[C---:B--2---:R-:W-:Y:S02]  /*16950*/  FSETP.NEU.FTZ.AND P2, PT, R31.reuse, R20, PT ;  /* 0x000000141f00720b */ /* 0x044fe40003f5d000 */
[----:B0-----:R-:W-:Y:S02]  /*16960*/  ISETP.GE.U32.AND P0, PT, R64, R6, PT ;  /* 0x000000064000720c */ /* 0x001fe40003f06070 */
[----:B------:R-:W-:Y:S02]  /*16970*/  FSETP.GT.FTZ.AND P1, PT, R31, R20, PT ;  /* 0x000000141f00720b */ /* 0x000fe40003f34000 */
[----:B------:R-:W-:Y:S02]  /*16980*/  ISETP.GE.AND.EX P0, PT, R63, R7, PT, P0 ;  /* 0x000000073f00720c */ /* 0x000fe40003f06300 */
[----:B------:R-:W-:-:S05]  /*16990*/  SEL R8, RZ, 0xffffffff, !P1 ;  /* 0xffffffffff087807 */ /* 0x000fca0004800000 */
[----:B------:R-:W-:-:S04]  /*169a0*/  @!P2 SEL R8, RZ, 0xffffffff, P0 ;  /* 0xffffffffff08a807 */ /* 0x000fc80000000000 */
[----:B------:R-:W-:-:S04]  /*169b0*/  LOP3.LUT R8, R8, 0x1, RZ, 0xc0, !PT ;  /* 0x0000000108087812 */ /* 0x000fc800078ec0ff */
[----:B------:R-:W-:Y:S01]  /*169c0*/  ISETP.EQ.U32.AND P0, PT, R8, 0x1, PT ;  /* 0x000000010800780c */ /* 0x000fe20003f02070 */
[----:B------:R-:W-:-:S12]  /*169d0*/  BRA `(.L_x_1073) ;  /* 0x00000000000c7947 */ /* 0x000fd80003800000 */
.L_x_1072:
[----:B--2---:R-:W-:Y:S02]  /*169e0*/  FSETP.GTU.FTZ.AND P0, PT, |R20|, +INF , PT ;  /* 0x7f8000001400780b */ /* 0x004fe40003f1c200 */
[----:B0-----:R-:W-:-:S04]  /*169f0*/  ISETP.LT.U32.AND P1, PT, R64, R6, PT ;  /* 0x000000064000720c */ /* 0x001fc80003f21070 */
[----:B------:R-:W-:-:S13]  /*16a00*/  ISETP.LT.OR.EX P0, PT, R63, R7, !P0, P1 ;  /* 0x000000073f00720c */ /* 0x000fda0004701710 */
.L_x_1073:
[----:B------:R-:W-:Y:S05]  /*16a10*/  BSYNC B1 ;  /* 0x0000000000017941 */ /* 0x000fea0003800000 */
.L_x_1071:
[----:B------:R-:W-:Y:S01]  /*16a20*/  FSETP.GTU.FTZ.AND P1, PT, |R5|, +INF , PT ;  /* 0x7f8000000500780b */ /* 0x000fe20003f3c200 */
[----:B------:R-:W-:Y:S01]  /*16a30*/  BSSY B1, `(.L_x_1074) ;  /* 0x0000011000017945 */ /* 0x000fe20003800000 */
[----:B------:R-:W-:Y:S02]  /*16a40*/  SEL R64, R64, R6, P0 ;  /* 0x0000000640407207 */ /* 0x000fe40000000000 */
[----:B------:R-:W-:Y:S02]  /*16a50*/  SEL R63, R63, R7, P0 ;  /* 0x000000073f3f7207 */ /* 0x000fe40000000000 */
[----:B------:R-:W-:-:S07]  /*16a60*/  FSEL R31, R31, R20, P0 ;  /* 0x000000141f1f7208 */ /* 0x000fce0000000000 */
[----:B------:R-:W-:Y:S05]  /*16a70*/  @P1 BRA `(.L_x_1075) ;  /* 0x0000000000241947 */ /* 0x000fea0003800000 */
[C---:B---3--:R-:W-:Y:S02]  /*16a80*/  FSETP.NEU.FTZ.AND P2, PT, R5.reuse, R22, PT ;  /* 0x000000160500720b */ /* 0x048fe40003f5d000 */
        /* <DEDUP_REMOVED lines=8> */
.L_x_1075:
[----:B---3--:R-:W-:Y:S02]  /*16b10*/  FSETP.GTU.FTZ.AND P0, PT, |R22|, +INF , PT ;  /* 0x7f8000001600780b */ /* 0x008fe40003f1c200 */
[----:B------:R-:W-:-:S04]  /*16b20*/  ISETP.LT.U32.AND P1, PT, R30, R10, PT ;  /* 0x0000000a1e00720c */ /* 0x000fc80003f21070 */
[----:B------:R-:W-:-:S13]  /*16b30*/  ISETP.LT.OR.EX P0, PT, R29, R11, !P0, P1 ;  /* 0x0000000b1d00720c */ /* 0x000fda0004701710 */
.L_x_1076:
[----:B------:R-:W-:Y:S05]  /*16b40*/  BSYNC B1 ;  /* 0x0000000000017941 */ /* 0x000fea0003800000 */
.L_x_1074:
[----:B------:R-:W-:Y:S01]  /*16b50*/  FSETP.GTU.FTZ.AND P1, PT, |R71|, +INF , PT ;  /* 0x7f8000004700780b */ /* 0x000fe20003f3c200 */
[----:B------:R-:W-:Y:S01]  /*16b60*/  BSSY B1, `(.L_x_1077) ;  /* 0x0000011000017945 */ /* 0x000fe20003800000 */
[----:B------:R-:W-:Y:S02]  /*16b70*/  SEL R30, R30, R10, P0 ;  /* 0x0000000a1e1e7207 */ /* 0x000fe40000000000 */
[----:B------:R-:W-:Y:S02]  /*16b80*/  SEL R29, R29, R11, P0 ;  /* 0x0000000b1d1d7207 */ /* 0x000fe40000000000 */
[----:B------:R-:W-:-:S07]  /*16b90*/  FSEL R5, R5, R22, P0 ;  /* 0x0000001605057208 */ /* 0x000fce0000000000 */
[----:B------:R-:W-:Y:S05]  /*16ba0*/  @P1 BRA `(.L_x_1078) ;  /* 0x0000000000241947 */ /* 0x000fea0003800000 */
[C---:B----4-:R-:W-:Y:S02]  /*16bb0*/  FSETP.NEU.FTZ.AND P2, PT, R71.reuse, R26, PT ;  /* 0x0000001a4700720b */ /* 0x050fe40003f5d000 */
        /* <DEDUP_REMOVED lines=8> */
.L_x_1078:
[----:B----4-:R-:W-:Y:S02]  /*16c40*/  FSETP.GTU.FTZ.AND P0, PT, |R26|, +INF , PT ;  /* 0x7f8000001a00780b */ /* 0x010fe40003f1c200 */
[----:B------:R-:W-:-:S04]  /*16c50*/  ISETP.LT.U32.AND P1, PT, R70, R12, PT ;  /* 0x0000000c4600720c */ /* 0x000fc80003f21070 */
[----:B------:R-:W-:-:S13]  /*16c60*/  ISETP.LT.OR.EX P0, PT, R69, R13, !P0, P1 ;  /* 0x0000000d4500720c */ /* 0x000fda0004701710 */
.L_x_1079:
[----:B------:R-:W-:Y:S05]  /*16c70*/  BSYNC B1 ;  /* 0x0000000000017941 */ /* 0x000fea0003800000 */
.L_x_1077:
[----:B------:R-:W-:Y:S01]  /*16c80*/  FSETP.GTU.FTZ.AND P1, PT, |R9|, +INF , PT ;  /* 0x7f8000000900780b */ /* 0x000fe20003f3c200 */
[----:B------:R-:W-:Y:S01]  /*16c90*/  BSSY B1, `(.L_x_1080) ;  /* 0x0000011000017945 */ /* 0x000fe20003800000 */
[----:B------:R-:W-:Y:S02]  /*16ca0*/  SEL R70, R70, R12, P0 ;  /* 0x0000000c46467207 */ /* 0x000fe40000000000 */
[----:B------:R-:W-:Y:S02]  /*16cb0*/  SEL R69, R69, R13, P0 ;  /* 0x0000000d45457207 */ /* 0x000fe40000000000 */
[----:B------:R-:W-:-:S07]  /*16cc0*/  FSEL R71, R71, R26, P0 ;  /* 0x0000001a47477208 */ /* 0x000fce0000000000 */
[----:B------:R-:W-:Y:S05]  /*16cd0*/  @P1 BRA `(.L_x_1081) ;  /* 0x0000000000241947 */ /* 0x000fea0003800000 */
[C---:B-1----:R-:W-:Y:S02]  /*16ce0*/  FSETP.NEU.FTZ.AND P2, PT, R9.reuse, R28, PT ;  /* 0x0000001c0900720b */ /* 0x042fe40003f5d000 */
        /* <DEDUP_REMOVED lines=8> */
.L_x_1081:
[----:B-1----:R-:W-:Y:S02]  /*16d70*/  FSETP.GTU.FTZ.AND P0, PT, |R28|, +INF , PT ;  /* 0x7f8000001c00780b */ /* 0x002fe40003f1c200 */
[----:B------:R-:W-:-:S04]  /*16d80*/  ISETP.LT.U32.AND P1, PT, R24, R14, PT ;  /* 0x0000000e1800720c */ /* 0x000fc80003f21070 */
[----:B------:R-:W-:-:S13]  /*16d90*/  ISETP.LT.OR.EX P0, PT, R25, R15, !P0, P1 ;  /* 0x0000000f1900720c */ /* 0x000fda0004701710 */
.L_x_1082:
[----:B------:R-:W-:Y:S05]  /*16da0*/  BSYNC B1 ;  /* 0x0000000000017941 */ /* 0x000fea0003800000 */
.L_x_1080:
[----:B------:R-:W-:Y:S01]  /*16db0*/  FSEL R9, R9, R28, P0 ;  /* 0x0000001c09097208 */ /* 0x000fe20000000000 */
[----:B------:R-:W-:Y:S01]  /*16dc0*/  IMAD.MOV.U32 R62, RZ, RZ, R64 ;  /* 0x000000ffff3e7224 */ /* 0x000fe200078e0040 */
[----:B------:R-:W-:Y:S01]  /*16dd0*/  SEL R24, R24, R14, P0 ;  /* 0x0000000e18187207 */ /* 0x000fe20000000000 */
[----:B------:R-:W-:Y:S01]  /*16de0*/  IMAD.MOV.U32 R28, RZ, RZ, R30 ;  /* 0x000000ffff1c7224 */ /* 0x000fe200078e001e */
[----:B------:R-:W-:Y:S01]  /*16df0*/  SEL R25, R25, R15, P0 ;  /* 0x0000000f19197207 */ /* 0x000fe20000000000 */
[----:B------:R-:W-:Y:S01]  /*16e00*/  IMAD.MOV.U32 R68, RZ, RZ, R70 ;  /* 0x000000ffff447224 */ /* 0x000fe200078e0046 */
[----:B------:R0:W-:Y:S04]  /*16e10*/  STS.64 [R0+0x8], R62 ;  /* 0x0000083e00007388 */ /* 0x0001e80000000a00 */
[----:B------:R0:W-:Y:S04]  /*16e20*/  STS.64 [R0+0x18], R28 ;  /* 0x0000181c00007388 */ /* 0x0001e80000000a00 */
[----:B------:R0:W-:Y:S04]  /*16e30*/  STS.64 [R0+0x28], R68 ;  /* 0x0000284400007388 */ /* 0x0001e80000000a00 */
[----:B------:R0:W-:Y:S04]  /*16e40*/  STS.64 [R0+0x38], R24 ;  /* 0x0000381800007388 */ /* 0x0001e80000000a00 */
[----:B------:R0:W-:Y:S04]  /*16e50*/  STS [R0], R31 ;  /* 0x0000001f00007388 */ /* 0x0001e80000000800 */
[----:B------:R0:W-:Y:S04]  /*16e60*/  STS [R0+0x10], R5 ;  /* 0x0000100500007388 */ /* 0x0001e80000000800 */
[----:B------:R0:W-:Y:S04]  /*16e70*/  STS [R0+0x20], R71 ;  /* 0x0000204700007388 */ /* 0x0001e80000000800 */
[----:B------:R0:W-:Y:S02]  /*16e80*/  STS [R0+0x30], R9 ;  /* 0x0000300900007388 */ /* 0x0001e40000000800 */
.L_x_1070:
[----:B------:R-:W-:Y:S05]  /*16e90*/  BSYNC B0 ;  /* 0x0000000000007941 */ /* 0x000fea0003800000 */
.L_x_1069:
[----:B------:R-:W-:Y:S02]  /*16ea0*/  ISETP.GT.AND P0, PT, R4, 0x1, PT ;  /* 0x000000010400780c */ /* 0x000fe40003f04270 */
[----:B------:R-:W-:-:S11]  /*16eb0*/  SHF.R.S32.HI R4, RZ, 0x1, R4 ;  /* 0x00000001ff047819 */ /* 0x000fd60000011404 */
[----:B------:R-:W-:Y:S05]  /*16ec0*/  @P0 BRA `(.L_x_1083) ;  /* 0xfffffff800500947 */ /* 0x000fea000383ffff */
.L_x_1068:
[----:B------:R-:W-:Y:S02]  /*16ed0*/  ULDC UR4, c[0x0][0x240] ;  /* 0x0000900000047ab9 */ /* 0x000fe40000000800 */
[----:B------:R-:W-:-:S13]  /*16ee0*/  ISETP.NE.AND P0, PT, RZ, UR4, PT ;  /* 0x00000004ff007c0c */ /* 0x000fda000bf05270 */
[----:B------:R-:W-:Y:S05]  /*16ef0*/  @!P0 BRA `(.L_x_1084) ;  /* 0x0000000c00988947 */ /* 0x000fea0003800000 */
[----:B0-----:R-:W0:Y:S02]  /*16f00*/  LDC R19, c[0x0][RZ] ;  /* 0x00000000ff137b82 */ /* 0x001e240000000800 */
[----:B0-----:R-:W-:Y:S01]  /*16f10*/  ISETP.GT.AND P0, PT, R19, 0x20, PT ;  /* 0x000000201300780c */ /* 0x001fe20003f04270 */
[----:B-1----:R-:W-:-:S12]  /*16f20*/  IMAD.MOV.U32 R0, RZ, RZ, R19 ;  /* 0x000000ffff007224 */ /* 0x002fd800078e0013 */
[----:B------:R-:W-:Y:S05]  /*16f30*/  @!P0 BRA `(.L_x_1085) ;  /* 0x0000000800088947 */ /* 0x000fea0003800000 */
[----:B------:R-:W0:Y:S01]  /*16f40*/  S2UR UR5, SR_CgaCtaId ;  /* 0x00000000000579c3 */ /* 0x000e220000008800 */
[----:B------:R-:W-:Y:S01]  /*16f50*/  UMOV UR4, 0x400 ;  /* 0x0000040000047882 */ /* 0x000fe20000000000 */
[-C--:B------:R-:W-:Y:S01]  /*16f60*/  IMAD R17, R17, R19.reuse, R16 ;  /* 0x0000001311117224 */ /* 0x080fe200078e0210 */
[----:B------:R-:W-:Y:S01]  /*16f70*/  UIADD3 UR4, UR4, 0x10, URZ ;  /* 0x0000001004047890 */ /* 0x000fe2000fffe03f */
[----:B------:R-:W-:Y:S01]  /*16f80*/  IMAD.MOV.U32 R62, RZ, RZ, R64 ;  /* 0x000000ffff3e7224 */ /* 0x000fe200078e0040 */
[----:B------:R-:W-:Y:S01]  /*16f90*/  LEA.HI R0, R19, R19, RZ, 0x1 ;  /* 0x0000001313007211 */ /* 0x000fe200078f08ff */
[----:B------:R-:W-:Y:S02]  /*16fa0*/  IMAD.MOV.U32 R28, RZ, RZ, R30 ;  /* 0x000000ffff1c7224 */ /* 0x000fe400078e001e */
[----:B------:R-:W-:Y:S01]  /*16fb0*/  IMAD.MOV.U32 R68, RZ, RZ, R70 ;  /* 0x000000ffff447224 */ /* 0x000fe200078e0046 */
[----:B------:R-:W-:Y:S01]  /*16fc0*/  SHF.R.S32.HI R3, RZ, 0x1, R0 ;  /* 0x00000001ff037819 */ /* 0x000fe20000011400 */
[----:B------:R-:W-:-:S03]  /*16fd0*/  IMAD.MOV.U32 R0, RZ, RZ, 0x20 ;  /* 0x00000020ff007424 */ /* 0x000fc600078e00ff */
[----:B------:R-:W-:Y:S01]  /*16fe0*/  ISETP.GE.AND P0, PT, R3, 0x20, PT ;  /* 0x000000200300780c */ /* 0x000fe20003f06270 */
[----:B0-----:R-:W-:-:S06]  /*16ff0*/  ULEA UR4, UR5, UR4, 0x18 ;  /* 0x0000000405047291 */ /* 0x001fcc000f8ec03f */
[----:B------:R-:W-:-:S05]  /*17000*/  LEA R17, R17, UR4, 0x6 ;  /* 0x0000000411117c11 */ /* 0x000fca000f8e30ff */
        /* <DEDUP_REMOVED lines=9> */
.L_x_1100:
[----:B-1----:R-:W-:Y:S01]  /*170a0*/  IMAD.IADD R0, R16, 0x1, R3 ;  /* 0x0000000110007824 */ /* 0x002fe200078e0203 */
[----:B------:R-:W-:Y:S05]  /*170b0*/  WARPSYNC.ALL ;  /* 0x0000000000007948 */ /* 0x000fea0003800000 */
[----:B------:R-:W-:Y:S01]  /*170c0*/  BAR.SYNC.DEFER_BLOCKING 0x0 ;  /* 0x0000000000007b1d */ /* 0x000fe20000010000 */
[----:B------:R-:W-:-:S04]  /*170d0*/  ISETP.GE.U32.AND P0, PT, R0, R19, PT ;  /* 0x000000130000720c */ /* 0x000fc80003f06070 */
[----:B------:R-:W-:Y:S01]  /*170e0*/  ISETP.GE.U32.OR P0, PT, R16, R3, P0 ;  /* 0x000000031000720c */ /* 0x000fe20000706470 */
[----:B------:R-:W-:-:S12]  /*170f0*/  BSSY B0, `(.L_x_1086) ;  /* 0x0000062000007945 */ /* 0x000fd80003800000 */
[----:B--2---:R-:W-:Y:S05]  /*17100*/  @P0 BRA `(.L_x_1087) ;  /* 0x0000000400800947 */ /* 0x004fea0003800000 */
[----:B------:R-:W-:Y:S01]  /*17110*/  IMAD R0, R3, 0x40, R17 ;  /* 0x0000004003007824 */ /* 0x000fe200078e0211 */
[----:B------:R-:W-:Y:S01]  /*17120*/  FSETP.GTU.FTZ.AND P0, PT, |R31|, +INF , PT ;  /* 0x7f8000001f00780b */ /* 0x000fe20003f1c200 */
[----:B------:R-:W-:Y:S03]  /*17130*/  BSSY B1, `(.L_x_1088) ;  /* 0x0000016000017945 */ /* 0x000fe60003800000 */
[----:B------:R1:W2:Y:S04]  /*17140*/  LDS R4, [R0] ;  /* 0x0000000000047984 */ /* 0x0002a80000000800 */
[----:B------:R1:W3:Y:S04]  /*17150*/  LDS R8, [R0+0x10] ;  /* 0x0000100000087984 */ /* 0x0002e80000000800 */
[----:B------:R1:W4:Y:S04]  /*17160*/  LDS R18, [R0+0x20] ;  /* 0x0000200000127984 */ /* 0x0003280000000800 */
[----:B------:R1:W0:Y:S04]  /*17170*/  LDS R20, [R0+0x30] ;  /* 0x0000300000147984 */ /* 0x0002280000000800 */
        /* <DEDUP_REMOVED lines=9> */
[----:B-1----:R-:W-:-:S05]  /*17210*/  SEL R0, RZ, 0xffffffff, !P1 ;  /* 0xffffffffff007807 */ /* 0x002fca0004800000 */
[----:B------:R-:W-:-:S04]  /*17220*/  @!P2 SEL R0, RZ, 0xffffffff, P0 ;  /* 0xffffffffff00a807 */ /* 0x000fc80000000000 */
[----:B------:R-:W-:-:S04]  /*17230*/  LOP3.LUT R0, R0, 0x1, RZ, 0xc0, !PT ;  /* 0x0000000100007812 */ /* 0x000fc800078ec0ff */
[----:B------:R-:W-:Y:S01]  /*17240*/  ISETP.EQ.U32.AND P0, PT, R0, 0x1, PT ;  /* 0x000000010000780c */ /* 0x000fe20003f02070 */
[----:B------:R-:W-:-:S12]  /*17250*/  BRA `(.L_x_1090) ;  /* 0x00000000000c7947 */ /* 0x000fd80003800000 */
.L_x_1089:
[----:B--2---:R-:W-:Y:S02]  /*17260*/  FSETP.GTU.FTZ.AND P0, PT, |R4|, +INF , PT ;  /* 0x7f8000000400780b */ /* 0x004fe40003f1c200 */
[----:B0-----:R-:W-:-:S04]  /*17270*/  ISETP.LT.U32.AND P1, PT, R64, R6, PT ;  /* 0x000000064000720c */ /* 0x001fc80003f21070 */
[----:B------:R-:W-:-:S13]  /*17280*/  ISETP.LT.OR.EX P0, PT, R63, R7, !P0, P1 ;  /* 0x000000073f00720c */ /* 0x000fda0004701710 */
.L_x_1090:
[----:B------:R-:W-:Y:S05]  /*17290*/  BSYNC B1 ;  /* 0x0000000000017941 */ /* 0x000fea0003800000 */
.L_x_1088:
        /* <DEDUP_REMOVED lines=10> */
[----:B-1----:R-:W-:-:S05]  /*17340*/  SEL R0, RZ, 0xffffffff, !P1 ;  /* 0xffffffffff007807 */ /* 0x002fca0004800000 */
[----:B------:R-:W-:-:S04]  /*17350*/  @!P2 SEL R0, RZ, 0xffffffff, P0 ;  /* 0xffffffffff00a807 */ /* 0x000fc80000000000 */
[----:B------:R-:W-:-:S04]  /*17360*/  LOP3.LUT R0, R0, 0x1, RZ, 0xc0, !PT ;  /* 0x0000000100007812 */ /* 0x000fc800078ec0ff */
[----:B------:R-:W-:Y:S01]  /*17370*/  ISETP.EQ.U32.AND P0, PT, R0, 0x1, PT ;  /* 0x000000010000780c */ /* 0x000fe20003f02070 */
[----:B------:R-:W-:-:S12]  /*17380*/  BRA `(.L_x_1093) ;  /* 0x00000000000c7947 */ /* 0x000fd80003800000 */
.L_x_1092:
[----:B---3--:R-:W-:Y:S02]  /*17390*/  FSETP.GTU.FTZ.AND P0, PT, |R8|, +INF , PT ;  /* 0x7f8000000800780b */ /* 0x008fe40003f1c200 */
[----:B------:R-:W-:-:S04]  /*173a0*/  ISETP.LT.U32.AND P1, PT, R30, R10, PT ;  /* 0x0000000a1e00720c */ /* 0x000fc80003f21070 */
[----:B------:R-:W-:-:S13]  /*173b0*/  ISETP.LT.OR.EX P0, PT, R29, R11, !P0, P1 ;  /* 0x0000000b1d00720c */ /* 0x000fda0004701710 */
.L_x_1093:
[----:B------:R-:W-:Y:S05]  /*173c0*/  BSYNC B1 ;  /* 0x0000000000017941 */ /* 0x000fea0003800000 */
.L_x_1091:
        /* <DEDUP_REMOVED lines=15> */
.L_x_1095:
[----:B----4-:R-:W-:Y:S02]  /*174c0*/  FSETP.GTU.FTZ.AND P0, PT, |R18|, +INF , PT ;  /* 0x7f8000001200780b */ /* 0x010fe40003f1c200 */
[----:B------:R-:W-:-:S04]  /*174d0*/  ISETP.LT.U32.AND P1, PT, R70, R12, PT ;  /* 0x0000000c4600720c */ /* 0x000fc80003f21070 */
[----:B------:R-:W-:-:S13]  /*174e0*/  ISETP.LT.OR.EX P0, PT, R69, R13, !P0, P1 ;  /* 0x0000000d4500720c */ /* 0x000fda0004701710 */
.L_x_1096:
[----:B------:R-:W-:Y:S05]  /*174f0*/  BSYNC B1 ;  /* 0x0000000000017941 */ /* 0x000fea0003800000 */
.L_x_1094:
        /* <DEDUP_REMOVED lines=15> */
.L_x_1098:
[----:B------:R-:W-:Y:S02]  /*175f0*/  FSETP.GTU.FTZ.AND P0, PT, |R20|, +INF , PT ;  /* 0x7f8000001400780b */ /* 0x000fe40003f1c200 */
[----:B------:R-:W-:-:S04]  /*17600*/  ISETP.LT.U32.AND P1, PT, R24, R14, PT ;  /* 0x0000000e1800720c */ /* 0x000fc80003f21070 */
[----:B------:R-:W-:-:S13]  /*17610*/  ISETP.LT.OR.EX P0, PT, R25, R15, !P0, P1 ;  /* 0x0000000f1900720c */ /* 0x000fda0004701710 */
.L_x_1099:
[----:B------:R-:W-:Y:S05]  /*17620*/  BSYNC B1 ;  /* 0x0000000000017941 */ /* 0x000fea0003800000 */
.L_x_1097:
[----:B------:R-:W-:Y:S01]  /*17630*/  SEL R24, R24, R14, P0 ;  /* 0x0000000e18187207 */ /* 0x000fe20000000000 */
[----:B------:R-:W-:Y:S01]  /*17640*/  IMAD.MOV.U32 R62, RZ, RZ, R64 ;  /* 0x000000ffff3e7224 */ /* 0x000fe200078e0040 */
[----:B------:R-:W-:Y:S01]  /*17650*/  SEL R25, R25, R15, P0 ;  /* 0x0000000f19197207 */ /* 0x000fe20000000000 */
[----:B------:R-:W-:Y:S01]  /*17660*/  IMAD.MOV.U32 R28, RZ, RZ, R30 ;  /* 0x000000ffff1c7224 */ /* 0x000fe200078e001e */
[----:B------:R-:W-:Y:S01]  /*17670*/  FSEL R9, R9, R20, P0 ;  /* 0x0000001409097208 */ /* 0x000fe20000000000 */
        /* <DEDUP_REMOVED lines=9> */
.L_x_1087:
[----:B------:R-:W-:Y:S05]  /*17710*/  BSYNC B0 ;  /* 0x0000000000007941 */ /* 0x000fea0003800000 */
.L_x_1086:
[----:B------:R-:W-:-:S04]  /*17720*/  SHF.R.S32.HI R3, RZ, 0x1, R3 ;  /* 0x00000001ff037819 */ /* 0x000fc80000011403 */
[----:B------:R-:W-:-:S13]  /*17730*/  ISETP.GE.AND P0, PT, R3, 0x20, PT ;  /* 0x000000200300780c */ /* 0x000fda0003f06270 */
[----:B------:R-:W-:Y:S05]  /*17740*/  @P0 BRA `(.L_x_1100) ;  /* 0xfffffff800540947 */ /* 0x000fea000383ffff */
[----:B-1----:R-:W-:-:S07]  /*17750*/  IMAD.MOV.U32 R0, RZ, RZ, 0x20 ;  /* 0x00000020ff007424 */ /* 0x002fce00078e00ff */
.L_x_1085:
[----:B------:R-:W-:Y:S01]  /*17760*/  ISETP.GE.AND P0, PT, R0, 0x2, PT ;  /* 0x000000020000780c */ /* 0x000fe20003f06270 */
[----:B------:R-:W-:Y:S05]  /*17770*/  WARPSYNC.ALL ;  /* 0x0000000000007948 */ /* 0x000fea0003800000 */
[----:B------:R-:W-:Y:S07]  /*17780*/  BAR.SYNC.DEFER_BLOCKING 0x0 ;  /* 0x0000000000007b1d */ /* 0x000fee0000010000 */
[----:B------:R-:W-:Y:S05]  /*17790*/  @!P0 BRA `(.L_x_1084) ;  /* 0x0000000400708947 */ /* 0x000fea0003800000 */
[----:B------:R-:W-:-:S07]  /*177a0*/  IMAD.MOV.U32 R4, RZ, RZ, 0x1 ;  /* 0x00000001ff047424 */ /* 0x000fce00078e00ff */
.L_x_1113:
[----:B------:R-:W-:Y:S01]  /*177b0*/  FSETP.GTU.FTZ.AND P0, PT, |R31|, +INF , PT ;  /* 0x7f8000001f00780b */ /* 0x000fe20003f1c200 */
[----:B------:R1:W3:Y:S01]  /*177c0*/  SHFL.DOWN PT, R6, R31, R4, 0x1f ;  /* 0x08001f041f067589 */ /* 0x0002e200000e0000 */
[----:B------:R-:W-:Y:S03]  /*177d0*/  BSSY B0, `(.L_x_1101) ;  /* 0x0000010000007945 */ /* 0x000fe60003800000 */
[----:B------:R1:W4:Y:S04]  /*177e0*/  SHFL.DOWN PT, R8, R63, R4, 0x1f ;  /* 0x08001f043f087589 */ /* 0x00032800000e0000 */
[----:B------:R1:W0:Y:S04]  /*177f0*/  SHFL.DOWN PT, R7, R64, R4, 0x1f ;  /* 0x08001f0440077589 */ /* 0x00022800000e0000 */
[----:B------:R-:W-:Y:S05]  /*17800*/  @P0 BRA `(.L_x_1102) ;  /* 0x0000000000240947 */ /* 0x000fea0003800000 */
[CC--:B---3--:R-:W-:Y:S02]  /*17810*/  FSETP.NEU.FTZ.AND P2, PT, R31.reuse, R6.reuse, PT ;  /* 0x000000061f00720b */ /* 0x0c8fe40003f5d000 */
[----:B0-----:R-:W-:Y:S02]  /*17820*/  ISETP.GE.U32.AND P0, PT, R64, R7, PT ;  /* 0x000000074000720c */ /* 0x001fe40003f06070 */
[----:B------:R-:W-:Y:S02]  /*17830*/  FSETP.GT.FTZ.AND P1, PT, R31, R6, PT ;  /* 0x000000061f00720b */ /* 0x000fe40003f34000 */
[----:B----4-:R-:W-:Y:S02]  /*17840*/  ISETP.GE.AND.EX P0, PT, R63, R8, PT, P0 ;  /* 0x000000083f00720c */ /* 0x010fe40003f06300 */
[----:B------:R-:W-:-:S05]  /*17850*/  SEL R3, RZ, 0xffffffff, !P1 ;  /* 0xffffffffff037807 */ /* 0x000fca0004800000 */
[----:B------:R-:W-:-:S04]  /*17860*/  @!P2 SEL R3, RZ, 0xffffffff, P0 ;  /* 0xffffffffff03a807 */ /* 0x000fc80000000000 */
[----:B------:R-:W-:-:S04]  /*17870*/  LOP3.LUT R3, R3, 0x1, RZ, 0xc0, !PT ;  /* 0x0000000103037812 */ /* 0x000fc800078ec0ff */
[----:B------:R-:W-:Y:S01]  /*17880*/  ISETP.EQ.U32.AND P0, PT, R3, 0x1, PT ;  /* 0x000000010300780c */ /* 0x000fe20003f02070 */
[----:B------:R-:W-:-:S12]  /*17890*/  BRA `(.L_x_1103) ;  /* 0x00000000000c7947 */ /* 0x000fd80003800000 */
.L_x_1102:
[----:B---3--:R-:W-:Y:S02]  /*178a0*/  FSETP.GTU.FTZ.AND P0, PT, |R6|, +INF , PT ;  /* 0x7f8000000600780b */ /* 0x008fe40003f1c200 */
[----:B0-----:R-:W-:-:S04]  /*178b0*/  ISETP.LT.U32.AND P1, PT, R64, R7, PT ;  /* 0x000000074000720c */ /* 0x001fc80003f21070 */
[----:B----4-:R-:W-:-:S13]  /*178c0*/  ISETP.LT.OR.EX P0, PT, R63, R8, !P0, P1 ;  /* 0x000000083f00720c */ /* 0x010fda0004701710 */
.L_x_1103:
[----:B------:R-:W-:Y:S05]  /*178d0*/  BSYNC B0 ;  /* 0x0000000000007941 */ /* 0x000fea0003800000 */
.L_x_1101:
[----:B------:R-:W-:Y:S01]  /*178e0*/  FSETP.GTU.FTZ.AND P1, PT, |R5|, +INF , PT ;  /* 0x7f8000000500780b */ /* 0x000fe20003f3c200 */
[----:B------:R0:W3:Y:S01]  /*178f0*/  SHFL.DOWN PT, R10, R5, R4, 0x1f ;  /* 0x08001f04050a7589 */ /* 0x0000e200000e0000 */
[----:B------:R-:W-:Y:S01]  /*17900*/  BSSY B0, `(.L_x_1104) ;  /* 0x0000013000007945 */ /* 0x000fe20003800000 */
[----:B-1----:R-:W-:Y:S02]  /*17910*/  SEL R64, R64, R7, P0 ;  /* 0x0000000740407207 */ /* 0x002fe40000000000 */
[----:B------:R0:W1:Y:S01]  /*17920*/  SHFL.DOWN PT, R12, R29, R4, 0x1f ;  /* 0x08001f041d0c7589 */ /* 0x00006200000e0000 */
[----:B--2---:R-:W-:Y:S02]  /*17930*/  SEL R63, R63, R8, P0 ;  /* 0x000000083f3f7207 */ /* 0x004fe40000000000 */
[----:B------:R-:W-:Y:S01]  /*17940*/  FSEL R31, R31, R6, P0 ;  /* 0x000000061f1f7208 */ /* 0x000fe20000000000 */
[----:B------:R0:W2:Y:S04]  /*17950*/  SHFL.DOWN PT, R11, R30, R4, 0x1f ;  /* 0x08001f041e0b7589 */ /* 0x0000a800000e0000 */
[----:B------:R-:W-:Y:S05]  /*17960*/  @P1 BRA `(.L_x_1105) ;  /* 0x0000000000241947 */ /* 0x000fea0003800000 */
[CC--:B---3--:R-:W-:Y:S02]  /*17970*/  FSETP.NEU.FTZ.AND P2, PT, R5.reuse, R10.reuse, PT ;  /* 0x0000000a0500720b */ /* 0x0c8fe40003f5d000 */
[----:B--2---:R-:W-:Y:S02]  /*17980*/  ISETP.GE.U32.AND P0, PT, R30, R11, PT ;  /* 0x0000000b1e00720c */ /* 0x004fe40003f06070 */
[----:B------:R-:W-:Y:S02]  /*17990*/  FSETP.GT.FTZ.AND P1, PT, R5, R10, PT ;  /* 0x0000000a0500720b */ /* 0x000fe40003f34000 */
[----:B-1----:R-:W-:Y:S02]  /*179a0*/  ISETP.GE.AND.EX P0, PT, R29, R12, PT, P0 ;  /* 0x0000000c1d00720c */ /* 0x002fe40003f06300 */
[----:B------:R-:W-:-:S05]  /*179b0*/  SEL R3, RZ, 0xffffffff, !P1 ;  /* 0xffffffffff037807 */ /* 0x000fca0004800000 */
[----:B------:R-:W-:-:S04]  /*179c0*/  @!P2 SEL R3, RZ, 0xffffffff, P0 ;  /* 0xffffffffff03a807 */ /* 0x000fc80000000000 */
[----:B------:R-:W-:-:S04]  /*179d0*/  LOP3.LUT R3, R3, 0x1, RZ, 0xc0, !PT ;  /* 0x0000000103037812 */ /* 0x000fc800078ec0ff */
[----:B------:R-:W-:Y:S01]  /*179e0*/  ISETP.EQ.U32.AND P0, PT, R3, 0x1, PT ;  /* 0x000000010300780c */ /* 0x000fe20003f02070 */
[----:B------:R-:W-:-:S12]  /*179f0*/  BRA `(.L_x_1106) ;  /* 0x00000000000c7947 */ /* 0x000fd80003800000 */
.L_x_1105:
[----:B---3--:R-:W-:Y:S02]  /*17a00*/  FSETP.GTU.FTZ.AND P0, PT, |R10|, +INF , PT ;  /* 0x7f8000000a00780b */ /* 0x008fe40003f1c200 */
[----:B--2---:R-:W-:-:S04]  /*17a10*/  ISETP.LT.U32.AND P1, PT, R30, R11, PT ;  /* 0x0000000b1e00720c */ /* 0x004fc80003f21070 */
[----:B-1----:R-:W-:-:S13]  /*17a20*/  ISETP.LT.OR.EX P0, PT, R29, R12, !P0, P1 ;  /* 0x0000000c1d00720c */ /* 0x002fda0004701710 */
.L_x_1106:
[----:B------:R-:W-:Y:S05]  /*17a30*/  BSYNC B0 ;  /* 0x0000000000007941 */ /* 0x000fea0003800000 */
.L_x_1104:
        /* <DEDUP_REMOVED lines=18> */
.L_x_1108:
[----:B--2---:R-:W-:Y:S02]  /*17b60*/  FSETP.GTU.FTZ.AND P0, PT, |R6|, +INF , PT ;  /* 0x7f8000000600780b */ /* 0x004fe40003f1c200 */
[----:B---3--:R-:W-:-:S04]  /*17b70*/  ISETP.LT.U32.AND P1, PT, R70, R7, PT ;  /* 0x000000074600720c */ /* 0x008fc80003f21070 */
[----:B0-----:R-:W-:-:S13]  /*17b80*/  ISETP.LT.OR.EX P0, PT, R69, R8, !P0, P1 ;  /* 0x000000084500720c */ /* 0x001fda0004701710 */
.L_x_1109:
[----:B------:R-:W-:Y:S05]  /*17b90*/  BSYNC B0 ;  /* 0x0000000000007941 */ /* 0x000fea0003800000 */
.L_x_1107:
[----:B------:R-:W-:Y:S01]  /*17ba0*/  FSETP.GTU.FTZ.AND P1, PT, |R9|, +INF , PT ;  /* 0x7f8000000900780b */ /* 0x000fe20003f3c200 */
[----:B------:R0:W2:Y:S01]  /*17bb0*/  SHFL.DOWN PT, R10, R9, R4, 0x1f ;  /* 0x08001f04090a7589 */ /* 0x0000a200000e0000 */
[----:B------:R-:W-:Y:S01]  /*17bc0*/  BSSY B0, `(.L_x_1110) ;  /* 0x0000013000007945 */ /* 0x000fe20003800000 */
[----:B-1----:R-:W-:Y:S02]  /*17bd0*/  SEL R70, R70, R7, P0 ;  /* 0x0000000746467207 */ /* 0x002fe40000000000 */
[----:B------:R0:W1:Y:S01]  /*17be0*/  SHFL.DOWN PT, R12, R25, R4, 0x1f ;  /* 0x08001f04190c7589 */ /* 0x00006200000e0000 */
[----:B------:R-:W-:Y:S02]  /*17bf0*/  SEL R69, R69, R8, P0 ;  /* 0x0000000845457207 */ /* 0x000fe40000000000 */
[----:B------:R-:W-:Y:S01]  /*17c00*/  FSEL R71, R71, R6, P0 ;  /* 0x0000000647477208 */ /* 0x000fe20000000000 */
[----:B------:R0:W3:Y:S04]  /*17c10*/  SHFL.DOWN PT, R11, R24, R4, 0x1f ;  /* 0x08001f04180b7589 */ /* 0x0000e800000e0000 */
[----:B------:R-:W-:Y:S05]  /*17c20*/  @P1 BRA `(.L_x_1111) ;  /* 0x0000000000241947 */ /* 0x000fea0003800000 */
[CC--:B--2---:R-:W-:Y:S02]  /*17c30*/  FSETP.NEU.FTZ.AND P2, PT, R9.reuse, R10.reuse, PT ;  /* 0x0000000a0900720b */ /* 0x0c4fe40003f5d000 */
[----:B---3--:R-:W-:Y:S02]  /*17c40*/  ISETP.GE.U32.AND P0, PT, R24, R11, PT ;  /* 0x0000000b1800720c */ /* 0x008fe40003f06070 */
[----:B------:R-:W-:Y:S02]  /*17c50*/  FSETP.GT.FTZ.AND P1, PT, R9, R10, PT ;  /* 0x0000000a0900720b */ /* 0x000fe40003f34000 */
[----:B-1----:R-:W-:Y:S02]  /*17c60*/  ISETP.GE.AND.EX P0, PT, R25, R12, PT, P0 ;  /* 0x0000000c1900720c */ /* 0x002fe40003f06300 */
[----:B------:R-:W-:-:S05]  /*17c70*/  SEL R3, RZ, 0xffffffff, !P1 ;  /* 0xffffffffff037807 */ /* 0x000fca0004800000 */
[----:B------:R-:W-:-:S04]  /*17c80*/  @!P2 SEL R3, RZ, 0xffffffff, P0 ;  /* 0xffffffffff03a807 */ /* 0x000fc80000000000 */
[----:B------:R-:W-:-:S04]  /*17c90*/  LOP3.LUT R3, R3, 0x1, RZ, 0xc0, !PT ;  /* 0x0000000103037812 */ /* 0x000fc800078ec0ff */
[----:B------:R-:W-:Y:S01]  /*17ca0*/  ISETP.EQ.U32.AND P0, PT, R3, 0x1, PT ;  /* 0x000000010300780c */ /* 0x000fe20003f02070 */
[----:B------:R-:W-:-:S12]  /*17cb0*/  BRA `(.L_x_1112) ;  /* 0x00000000000c7947 */ /* 0x000fd80003800000 */
.L_x_1111:
[----:B--2---:R-:W-:Y:S02]  /*17cc0*/  FSETP.GTU.FTZ.AND P0, PT, |R10|, +INF , PT ;  /* 0x7f8000000a00780b */ /* 0x004fe40003f1c200 */
[----:B---3--:R-:W-:-:S04]  /*17cd0*/  ISETP.LT.U32.AND P1, PT, R24, R11, PT ;  /* 0x0000000b1800720c */ /* 0x008fc80003f21070 */
[----:B-1----:R-:W-:-:S13]  /*17ce0*/  ISETP.LT.OR.EX P0, PT, R25, R12, !P0, P1 ;  /* 0x0000000c1900720c */ /* 0x002fda0004701710 */
.L_x_1112:
[----:B------:R-:W-:Y:S05]  /*17cf0*/  BSYNC B0 ;  /* 0x0000000000007941 */ /* 0x000fea0003800000 */
.L_x_1110:
[----:B0-----:R-:W-:Y:S01]  /*17d00*/  IMAD.SHL.U32 R4, R4, 0x2, RZ ;  /* 0x0000000204047824 */ /* 0x001fe200078e00ff */
[----:B------:R-:W-:Y:S02]  /*17d10*/  FSEL R9, R9, R10, P0 ;  /* 0x0000000a09097208 */ /* 0x000fe40000000000 */
[----:B------:R-:W-:Y:S02]  /*17d20*/  SEL R24, R24, R11, P0 ;  /* 0x0000000b18187207 */ /* 0x000fe40000000000 */
[----:B------:R-:W-:Y:S02]  /*17d30*/  ISETP.GE.AND P1, PT, R4, R0, PT ;  /* 0x000000000400720c */ /* 0x000fe40003f26270 */
[----:B------:R-:W-:-:S11]  /*17d40*/  SEL R25, R25, R12, P0 ;  /* 0x0000000c19197207 */ /* 0x000fd60000000000 */
[----:B------:R-:W-:Y:S05]  /*17d50*/  @!P1 BRA `(.L_x_1113) ;  /* 0xfffffff800949947 */ /* 0x000fea000383ffff */
.L_x_1084:
[----:B01----:R-:W0:Y:S01]  /*17d60*/  LDC R0, c[0x0][0x3fc] ;  /* 0x0000ff00ff007b82 */ /* 0x003e220000000800 */
[----:B------:R-:W-:Y:S02]  /*17d70*/  IMAD.MOV.U32 R19, RZ, RZ, RZ ;  /* 0x000000ffff137224 */ /* 0x000fe400078e00ff */
[----:B------:R-:W-:Y:S01]  /*17d80*/  IMAD.MOV.U32 R22, RZ, RZ, RZ ;  /* 0x000000ffff167224 */ /* 0x000fe200078e00ff */
[----:B0-----:R-:W-:-:S13]  /*17d90*/  ISETP.NE.AND P0, PT, R0, RZ, PT ;  /* 0x000000ff0000720c */ /* 0x001fda0003f05270 */
[----:B------:R-:W-:Y:S05]  /*17da0*/  @!P0 BRA `(.L_x_1114) ;  /* 0x0000001000608947 */ /* 0x000fea0003800000 */
[----:B------:R-:W0:Y:S01]  /*17db0*/  S2R R3, SR_TID.Y ;  /* 0x0000000000037919 */ /* 0x000e220000002200 */
[----:B------:R-:W1:Y:S01]  /*17dc0*/  S2UR UR4, SR_CTAID.X ;  /* 0x00000000000479c3 */ /* 0x000e620000002500 */
[----:B------:R-:W-:Y:S01]  /*17dd0*/  ULDC UR5, c[0x0][0x250] ;  /* 0x0000940000057ab9 */ /* 0x000fe20000000800 */
[----:B------:R-:W-:Y:S01]  /*17de0*/  IMAD.MOV.U32 R6, RZ, RZ, RZ ;  /* 0x000000ffff067224 */ /* 0x000fe200078e00ff */
[----:B------:R-:W-:Y:S01]  /*17df0*/  ULDC.64 UR6, c[0x0][0x400] ;  /* 0x0001000000067ab9 */ /* 0x000fe20000000a00 */
[----:B------:R-:W-:-:S04]  /*17e00*/  ISETP.NE.AND P1, PT, R0, 0x1, PT ;  /* 0x000000010000780c */ /* 0x000fc80003f25270 */
[----:B------:R-:W1:Y:S01]  /*17e10*/  LDC R4, c[0x0][0x238] ;  /* 0x00008e00ff047b82 */ /* 0x000e620000000800 */
[----:B0-----:R-:W-:-:S04]  /*17e20*/  IMAD R3, R3, UR5, R2 ;  /* 0x0000000503037c24 */ /* 0x001fc8000f8e0202 */
[----:B-1----:R-:W-:Y:S01]  /*17e30*/  IMAD R3, R4, UR4, R3 ;  /* 0x0000000404037c24 */ /* 0x002fe2000f8e0203 */
[----:B------:R-:W-:-:S03]  /*17e40*/  ULDC UR4, c[0x0][0x408] ;  /* 0x0001020000047ab9 */ /* 0x000fc60000000800 */
[----:B------:R-:W-:-:S04]  /*17e50*/  IMAD.SHL.U32 R7, R3, 0x4, RZ ;  /* 0x0000000403077824 */ /* 0x000fc800078e00ff */
        /* <DEDUP_REMOVED lines=269> */
.L_x_1114:
        /* <DEDUP_REMOVED lines=281> */
.L_x_1115:
[----:B--2---:R-:W-:Y:S02]  /*1a0c0*/  IMAD.MOV.U32 R17, RZ, RZ, RZ ;  /* 0x000000ffff117224 */ /* 0x004fe400078e00ff */
[----:B------:R-:W-:Y:S01]  /*1a0d0*/  IMAD.MOV.U32 R18, RZ, RZ, RZ ;  /* 0x000000ffff127224 */ /* 0x000fe200078e00ff */
        /* <DEDUP_REMOVED lines=275> */
.L_x_1116:
[----:B------:R-:W-:Y:S05]  /*1b210*/  @!P0 BRA `(.L_x_1117) ;  /* 0x0000001000488947 */ /* 0x000fea0003800000 */
        /* <DEDUP_REMOVED lines=274> */
.L_x_1117:
        /* <DEDUP_REMOVED lines=11> */
.L_x_1123:
[----:B------:R-:W-:Y:S01]  /*1c3f0*/  LOP3.LUT R0, R8, R11, RZ, 0xfc, !PT ;  /* 0x0000000b08007212 */ /* 0x000fe200078efcff */
[----:B------:R-:W-:Y:S01]  /*1c400*/  BSSY B1, `(.L_x_1120) ;  /* 0x000001f000017945 */ /* 0x000fe20003800000 */
[----:B------:R-:W-:Y:S02]  /*1c410*/  IMAD.MOV.U32 R3, RZ, RZ, R11 ;  /* 0x000000ffff037224 */ /* 0x000fe400078e000b */
[----:B------:R-:W-:Y:S01]  /*1c420*/  ISETP.NE.U32.AND P0, PT, R0, RZ, PT ;  /* 0x000000ff0000720c */ /* 0x000fe20003f05070 */
[----:B------:R-:W-:-:S12]  /*1c430*/  IMAD.MOV.U32 R0, RZ, RZ, R10 ;  /* 0x000000ffff007224 */ /* 0x000fd800078e000a */
[----:B------:R-:W-:Y:S05]  /*1c440*/  @!P0 BRA `(.L_x_1121) ;  /* 0x00000000001c8947 */ /* 0x000fea0003800000 */
[----:B------:R-:W-:Y:S01]  /*1c450*/  IMAD.MOV.U32 R14, RZ, RZ, R10 ;  /* 0x000000ffff0e7224 */ /* 0x000fe200078e000a */
[----:B------:R-:W-:Y:S01]  /*1c460*/  MOV R20, 0x1c490 ;  /* 0x0001c49000147802 */ /* 0x000fe20000000f00 */
[----:B------:R-:W-:-:S07]  /*1c470*/  IMAD.MOV.U32 R21, RZ, RZ, R11 ;  /* 0x000000ffff157224 */ /* 0x000fce00078e000b */
[----:B------:R-:W-:Y:S05]  /*1c480*/  CALL.REL.NOINC `($__internal_5_$__cuda_sm20_rem_u64) ;  /* 0x000000ac005c7944 */ /* 0x000fea0003c00000 */
[----:B------:R-:W-:Y:S02]  /*1c490*/  IMAD.MOV.U32 R10, RZ, RZ, R2 ;  /* 0x000000ffff0a7224 */ /* 0x000fe400078e0002 */
[----:B------:R-:W-:Y:S01]  /*1c4a0*/  IMAD.MOV.U32 R11, RZ, RZ, R13 ;  /* 0x000000ffff0b7224 */ /* 0x000fe200078e000d */
[----:B------:R-:W-:Y:S06]  /*1c4b0*/  BRA `(.L_x_1122) ;  /* 0x00000000004c7947 */ /* 0x000fec0003800000 */
.L_x_1121:
        /* <DEDUP_REMOVED lines=8> */
[----:B------:R-:W-:-:S04]  /*1c540*/  IMAD.HI.U32 R13, R13, R11, R12 ;  /* 0x0000000b0d0d7227 */ /* 0x000fc800078e000c */
[----:B------:R-:W-:Y:S02]  /*1c550*/  IMAD.MOV.U32 R11, RZ, RZ, RZ ;  /* 0x000000ffff0b7224 */ /* 0x000fe400078e00ff */
        /* <DEDUP_REMOVED lines=9> */
.L_x_1122:
[----:B------:R-:W-:Y:S05]  /*1c5f0*/  BSYNC B1 ;  /* 0x0000000000017941 */ /* 0x000fea0003800000 */
.L_x_1120:
[----:B------:R-:W-:Y:S01]  /*1c600*/  ISETP.NE.U32.AND P0, PT, R10, RZ, PT ;  /* 0x000000ff0a00720c */ /* 0x000fe20003f05070 */
[----:B------:R-:W-:Y:S02]  /*1c610*/  IMAD.MOV.U32 R6, RZ, RZ, R0 ;  /* 0x000000ffff067224 */ /* 0x000fe400078e0000 */
[----:B------:R-:W-:Y:S01]  /*1c620*/  IMAD.MOV.U32 R8, RZ, RZ, R3 ;  /* 0x000000ffff087224 */ /* 0x000fe200078e0003 */
[----:B------:R-:W-:-:S13]  /*1c630*/  ISETP.NE.AND.EX P0, PT, R11, RZ, PT, P0 ;  /* 0x000000ff0b00720c */ /* 0x000fda0003f05300 */
[----:B------:R-:W-:Y:S05]  /*1c640*/  @P0 BRA `(.L_x_1123) ;  /* 0xfffffffc00680947 */ /* 0x000fea000383ffff */
[----:B------:R-:W-:Y:S05]  /*1c650*/  BSYNC B0 ;  /* 0x0000000000007941 */ /* 0x000fea0003800000 */
.L_x_1119:
[----:B------:R-:W-:Y:S01]  /*1c660*/  ISETP.NE.U32.AND P2, PT, R3, RZ, PT ;  /* 0x000000ff0300720c */ /* 0x000fe20003f45070 */
[----:B------:R-:W-:-:S12]  /*1c670*/  BSSY B0, `(.L_x_1124) ;  /* 0x000001c000007945 */ /* 0x000fd80003800000 */
[----:B------:R-:W-:Y:S05]  /*1c680*/  @!P2 BRA `(.L_x_1125) ;  /* 0x00000000001ca947 */ /* 0x000fea0003800000 */
[----:B------:R-:W-:Y:S01]  /*1c690*/  IMAD.MOV.U32 R8, RZ, RZ, 0x10 ;  /* 0x00000010ff087424 */ /* 0x000fe200078e00ff */
[----:B------:R-:W-:Y:S01]  /*1c6a0*/  MOV R2, 0x1c6d0 ;  /* 0x0001c6d000027802 */ /* 0x000fe20000000f00 */
[----:B------:R-:W-:-:S07]  /*1c6b0*/  IMAD.MOV.U32 R26, RZ, RZ, RZ ;  /* 0x000000ffff1a7224 */ /* 0x000fce00078e00ff */
[----:B------:R-:W-:Y:S05]  /*1c6c0*/  CALL.REL.NOINC `($__internal_4_$__cuda_sm20_div_u64) ;  /* 0x000000a400b47944 */ /* 0x000fea0003c00000 */
[----:B------:R-:W-:Y:S02]  /*1c6d0*/  IMAD.MOV.U32 R10, RZ, RZ, R6 ;  /* 0x000000ffff0a7224 */ /* 0x000fe400078e0006 */
[----:B------:R-:W-:Y:S01]  /*1c6e0*/  IMAD.MOV.U32 R11, RZ, RZ, R15 ;  /* 0x000000ffff0b7224 */ /* 0x000fe200078e000f */
[----:B------:R-:W-:Y:S06]  /*1c6f0*/  BRA `(.L_x_1126) ;  /* 0x00000000004c7947 */ /* 0x000fec0003800000 */
.L_x_1125:
        /* <DEDUP_REMOVED lines=19> */
.L_x_1126:
[----:B------:R-:W-:Y:S05]  /*1c830*/  BSYNC B0 ;  /* 0x0000000000007941 */ /* 0x000fea0003800000 */
.L_x_1124:
[----:B------:R-:W-:Y:S04]  /*1c840*/  BSSY B0, `(.L_x_1127) ;  /* 0x000001c000007945 */ /* 0x000fe80003800000 */
        /* <DEDUP_REMOVED lines=8> */
.L_x_1128:
        /* <DEDUP_REMOVED lines=19> */
.L_x_1129:
[----:B------:R-:W-:Y:S05]  /*1ca00*/  BSYNC B0 ;  /* 0x0000000000007941 */ /* 0x000fea0003800000 */
.L_x_1127:
        /* <DEDUP_REMOVED lines=8> */
[----:B------:R-:W-:-:S07]  /*1ca90*/  IMAD.MOV.U32 R8, RZ, RZ, R10 ;  /* 0x000000ffff087224 */ /* 0x000fce00078e000a */
[----:B------:R-:W-:Y:S05]  /*1caa0*/  CALL.REL.NOINC `($__internal_4_$__cuda_sm20_div_u64) ;  /* 0x000000a000bc7944 */ /* 0x000fea0003c00000 */
[----:B------:R-:W-:Y:S02]  /*1cab0*/  IMAD.MOV.U32 R2, RZ, RZ, R6 ;  /* 0x000000ffff027224 */ /* 0x000fe400078e0006 */
[----:B------:R-:W-:Y:S01]  /*1cac0*/  IMAD.MOV.U32 R3, RZ, RZ, R15 ;  /* 0x000000ffff037224 */ /* 0x000fe200078e000f */
[----:B------:R-:W-:Y:S06]  /*1cad0*/  BRA `(.L_x_1132) ;  /* 0x0000000000507947 */ /* 0x000fec0003800000 */
.L_x_1131:
        /* <DEDUP_REMOVED lines=14> */
[----:B------:R-:W-:Y:S02]  /*1cbc0*/  @P0 IMAD.IADD R11, R11, 0x1, -R2 ;  /* 0x000000010b0b0824 */ /* 0x000fe400078e0a02 */
[----:B------:R-:W-:-:S03]  /*1cbd0*/  @P0 VIADD R13, R13, 0x1 ;  /* 0x000000010d0d0836 */ /* 0x000fc60000000000 */
[----:B------:R-:W-:-:S13]  /*1cbe0*/  ISETP.GE.U32.AND P1, PT, R11, R2, PT ;  /* 0x000000020b00720c */ /* 0x000fda0003f26070 */
[----:B------:R-:W-:Y:S01]  /*1cbf0*/  @P1 VIADD R13, R13, 0x1 ;  /* 0x000000010d0d1836 */ /* 0x000fe20000000000 */
[----:B------:R-:W-:-:S05]  /*1cc00*/  @!P2 LOP3.LUT R13, RZ, R2, RZ, 0x33, !PT ;  /* 0x00000002ff0da212 */ /* 0x000fca00078e33ff */
[----:B------:R-:W-:-:S07]  /*1cc10*/  IMAD.MOV.U32 R2, RZ, RZ, R13 ;  /* 0x000000ffff027224 */ /* 0x000fce00078e000d */
.L_x_1132:
[----:B------:R-:W-:Y:S05]  /*1cc20*/  BSYNC B0 ;  /* 0x0000000000007941 */ /* 0x000fea0003800000 */
.L_x_1130:
[----:B------:R-:W-:Y:S02]  /*1cc30*/  ULDC.64 UR4, c[0x0][0x610] ;  /* 0x0001840000047ab9 */ /* 0x000fe40000000a00 */
[----:B------:R-:W-:-:S04]  /*1cc40*/  IADD3 R2, P0, R2, UR4, RZ ;  /* 0x0000000402027c10 */ /* 0x000fc8000ff1e0ff */
[----:B------:R-:W-:-:S05]  /*1cc50*/  IADD3.X R3, R3, UR5, RZ, P0, !PT ;  /* 0x0000000503037c10 */ /* 0x000fca00087fe4ff */
[----:B------:R-:W-:-:S07]  /*1cc60*/  IMAD.MOV.U32 R0, RZ, RZ, R3 ;  /* 0x000000ffff007224 */ /* 0x000fce00078e0003 */
.L_x_1118:
[----:B------:R-:W-:Y:S02]  /*1cc70*/  ULDC UR4, c[0x0][0x248] ;  /* 0x0000920000047ab9 */ /* 0x000fe40000000800 */
[----:B------:R-:W-:-:S13]  /*1cc80*/  ISETP.NE.AND P0, PT, RZ, UR4, PT ;  /* 0x00000004ff007c0c */ /* 0x000fda000bf05270 */
[----:B------:R-:W-:Y:S05]  /*1cc90*/  @!P0 BRA `(.L_x_1133) ;  /* 0x00000088003c8947 */ /* 0x000fea0003800000 */
[----:B------:R-:W0:Y:S01]  /*1cca0*/  LDC R4, c[0x0][0x3fc] ;  /* 0x0000ff00ff047b82 */ /* 0x000e220000000800 */
[----:B------:R-:W1:Y:S01]  /*1ccb0*/  S2R R12, SR_CTAID.X ;  /* 0x00000000000c7919 */ /* 0x000e620000002500 */
[----:B------:R-:W-:Y:S01]  /*1ccc0*/  ULDC UR4, c[0x0][0x24c] ;  /* 0x0000930000047ab9 */ /* 0x000fe20000000800 */
[----:B------:R-:W-:Y:S02]  /*1ccd0*/  IMAD.MOV.U32 R19, RZ, RZ, RZ ;  /* 0x000000ffff137224 */ /* 0x000fe400078e00ff */
[----:B------:R-:W-:Y:S01]  /*1cce0*/  IMAD R6, R16, UR4, RZ ;  /* 0x0000000410067c24 */ /* 0x000fe2000f8e02ff */
[----:B------:R-:W-:Y:S01]  /*1ccf0*/  ULDC UR4, c[0x0][0x250] ;  /* 0x0000940000047ab9 */ /* 0x000fe20000000800 */
[----:B------:R-:W-:Y:S02]  /*1cd00*/  IMAD.MOV.U32 R22, RZ, RZ, RZ ;  /* 0x000000ffff167224 */ /* 0x000fe400078e00ff */
[----:B------:R-:W-:Y:S01]  /*1cd10*/  IMAD R11, R7, UR4, R6 ;  /* 0x00000004070b7c24 */ /* 0x000fe2000f8e0206 */
[----:B------:R-:W-:Y:S01]  /*1cd20*/  ULDC UR4, c[0x0][0x238] ;  /* 0x00008e0000047ab9 */ /* 0x000fe20000000800 */
[----:B0-----:R-:W-:-:S02]  /*1cd30*/  ISETP.NE.AND P0, PT, R4, RZ, PT ;  /* 0x000000ff0400720c */ /* 0x001fc40003f05270 */
        /* <DEDUP_REMOVED lines=276> */
.L_x_1134:
[----:B------:R-:W-:Y:S05]  /*1de80*/  @!P0 BRA `(.L_x_1135) ;  /* 0x0000001000488947 */ /* 0x000fea0003800000 */
[----:B------:R-:W-:Y:S01]  /*1de90*/  VIADD R15, R11, 0x1 ;  /* 0x000000010b0f7836 */ /* 0x000fe20000000000 */
[----:B------:R-:W-:Y:S01]  /*1dea0*/  ULDC.64 UR6, c[0x0][0x400] ;  /* 0x0001000000067ab9 */ /* 0x000fe20000000a00 */
[----:B------:R-:W-:Y:S01]  /*1deb0*/  IMAD.MOV.U32 R14, RZ, RZ, RZ ;  /* 0x000000ffff0e7224 */ /* 0x000fe200078e00ff */
[----:B------:R-:W-:Y:S01]  /*1dec0*/  ULDC UR4, c[0x0][0x408] ;  /* 0x0001020000047ab9 */ /* 0x000fe20000000800 */
[----:B------:R-:W-:Y:S02]  /*1ded0*/  ISETP.NE.AND P1, PT, R4, 0x1, PT ;  /* 0x000000010400780c */ /* 0x000fe40003f25270 */
        /* <DEDUP_REMOVED lines=269> */
.L_x_1135:
[----:B------:R-:W-:Y:S02]  /*1efb0*/  IMAD.MOV.U32 R17, RZ, RZ, RZ ;  /* 0x000000ffff117224 */ /* 0x000fe400078e00ff */
[----:B------:R-:W-:Y:S01]  /*1efc0*/  IMAD.MOV.U32 R18, RZ, RZ, RZ ;  /* 0x000000ffff127224 */ /* 0x000fe200078e00ff */
[----:B------:R-:W-:Y:S06]  /*1efd0*/  @!P0 BRA `(.L_x_1136) ;  /* 0x0000001000488947 */ /* 0x000fec0003800000 */
        /* <DEDUP_REMOVED lines=274> */
.L_x_1136:
        /* <DEDUP_REMOVED lines=275> */
.L_x_1137:
[----:B------:R-:W0:Y:S01]  /*21230*/  LDC R14, c[0x0][0x240] ;  /* 0x00009000ff0e7b82 */ /* 0x000e220000000800 */
        /* <DEDUP_REMOVED lines=13> */
.L_x_1139:
[----:B------:R-:W-:Y:S05]  /*21310*/  BSYNC B0 ;  /* 0x0000000000007941 */ /* 0x000fea0003800000 */
.L_x_1138:
        /* <DEDUP_REMOVED lines=10> */
[----:B------:R-:W0:Y:S08]  /*213c0*/  LDC R13, c[0x0][0x10] ;  /* 0x00000400ff0d7b82 */ /* 0x000e300000000800 */
[----:B------:R-:W1:Y:S01]  /*213d0*/  LDC.64 R10, c[0x0][0x618] ;  /* 0x00018600ff0a7b82 */ /* 0x000e620000000a00 */
[----:B0-----:R-:W-:Y:S01]  /*213e0*/  IMAD R13, R12, R13, UR4 ;  /* 0x000000040c0d7e24 */ /* 0x001fe2000f8e020d */
[----:B------:R-:W-:-:S03]  /*213f0*/  ULDC UR4, c[0x0][0x0] ;  /* 0x0000000000047ab9 */ /* 0x000fc60000000800 */
[----:B------:R-:W-:-:S04]  /*21400*/  @!P2 IMAD R13, R13, UR4, R16 ;  /* 0x000000040d0dac24 */ /* 0x000fc8000f8e0210 */
[----:B-1----:R-:W-:-:S05]  /*21410*/  IMAD.WIDE.U32 R10, R13, 0x40, R10 ;  /* 0x000000400d0a7825 */ /* 0x002fca00078e000a */
[----:B------:R0:W-:Y:S04]  /*21420*/  STG.E.64 desc[UR60][R10.64+0x8], R64 ;  /* 0x000008400a007986 */ /* 0x0001e8000c101b3c */
[----:B------:R0:W-:Y:S04]  /*21430*/  STG.E.64 desc[UR60][R10.64+0x18], R28 ;  /* 0x0000181c0a007986 */ /* 0x0001e8000c101b3c */
[----:B------:R0:W-:Y:S04]  /*21440*/  STG.E.64 desc[UR60][R10.64+0x28], R68 ;  /* 0x000028440a007986 */ /* 0x0001e8000c101b3c */
[----:B------:R0:W-:Y:S04]  /*21450*/  STG.E.64 desc[UR60][R10.64+0x38], R24 ;  /* 0x000038180a007986 */ /* 0x0001e8000c101b3c */
[----:B------:R0:W-:Y:S04]  /*21460*/  STG.E desc[UR60][R10.64], R31 ;  /* 0x0000001f0a007986 */ /* 0x0001e8000c10193c */
[----:B------:R0:W-:Y:S04]  /*21470*/  STG.E desc[UR60][R10.64+0x10], R5 ;  /* 0x000010050a007986 */ /* 0x0001e8000c10193c */
[----:B------:R0:W-:Y:S04]  /*21480*/  STG.E desc[UR60][R10.64+0x20], R71 ;  /* 0x000020470a007986 */ /* 0x0001e8000c10193c */
[----:B------:R0:W-:Y:S02]  /*21490*/  STG.E desc[UR60][R10.64+0x30], R9 ;  /* 0x000030090a007986 */ /* 0x0001e4000c10193c */
.L_x_1141:
[----:B------:R-:W-:Y:S05]  /*214a0*/  BSYNC B0 ;  /* 0x0000000000007941 */ /* 0x000fea0003800000 */
.L_x_1140:
        /* <DEDUP_REMOVED lines=14> */
[----:B0-----:R-:W0:Y:S01]  /*21590*/  S2R R11, SR_LANEID ;  /* 0x00000000000b7919 */ /* 0x001e220000000000 */
[----:B------:R-:W-:Y:S01]  /*215a0*/  VOTEU.ANY UR4, UPT, PT ;  /* 0x0000000000047886 */ /* 0x000fe200038e0100 */
[----:B------:R-:W1:Y:S01]  /*215b0*/  LDC.64 R4, c[0x0][0x620] ;  /* 0x00018800ff047b82 */ /* 0x000e620000000a00 */
[----:B------:R-:W0:Y:S08]  /*215c0*/  FLO.U32 R8, UR4 ;  /* 0x0000000400087d00 */ /* 0x000e3000080e0000 */
[----:B------:R-:W2:Y:S01]  /*215d0*/  POPC R9, UR4 ;  /* 0x0000000400097d09 */ /* 0x000ea20008000000 */
[----:B-1----:R-:W-:Y:S01]  /*215e0*/  IMAD.WIDE.U32 R4, R12, 0x4, R4 ;  /* 0x000000040c047825 */ /* 0x002fe200078e0004 */
[----:B0-----:R-:W-:-:S13]  /*215f0*/  ISETP.EQ.U32.AND P0, PT, R8, R11, PT ;  /* 0x0000000b0800720c */ /* 0x001fda0003f02070 */
[----:B--2---:R-:W2:Y:S01]  /*21600*/  @P0 ATOMG.E.ADD.STRONG.GPU PT, R5, desc[UR60][R4.64], R9 ;  /* 0x00000009040509a8 */ /* 0x004ea200081ee1fc */
[----:B------:R-:W0:Y:S01]  /*21610*/  S2UR UR6, SR_CgaCtaId ;  /* 0x00000000000679c3 */ /* 0x000e220000008800 */
[----:B------:R-:W-:Y:S01]  /*21620*/  UMOV UR5, 0x400 ;  /* 0x0000040000057882 */ /* 0x000fe20000000000 */
[----:B------:R-:W1:Y:S01]  /*21630*/  S2R R10, SR_LTMASK ;  /* 0x00000000000a7919 */ /* 0x000e620000003900 */
[----:B0-----:R-:W-:Y:S01]  /*21640*/  ULEA UR5, UR6, UR5, 0x18 ;  /* 0x0000000506057291 */ /* 0x001fe2000f8ec03f */
[----:B-1----:R-:W-:Y:S01]  /*21650*/  LOP3.LUT R10, R10, UR4, RZ, 0xc0, !PT ;  /* 0x000000040a0a7c12 */ /* 0x002fe2000f8ec0ff */
[----:B------:R-:W-:Y:S02]  /*21660*/  ULDC UR4, c[0x0][0x10] ;  /* 0x0000040000047ab9 */ /* 0x000fe40000000800 */
[----:B------:R-:W-:Y:S01]  /*21670*/  UIADD3 UR4, UR4, -0x1, URZ ;  /* 0xffffffff04047890 */ /* 0x000fe2000fffe03f */
[----:B------:R-:W0:Y:S01]  /*21680*/  POPC R11, R10 ;  /* 0x0000000a000b7309 */ /* 0x000e220000000000 */
[----:B--2---:R-:W0:Y:S02]  /*21690*/  SHFL.IDX PT, R6, R5, R8, 0x1f ;  /* 0x00001f0805067589 */ /* 0x004e2400000e0000 */
[----:B0-----:R-:W-:-:S05]  /*216a0*/  IMAD.IADD R6, R6, 0x1, R11 ;  /* 0x0000000106067824 */ /* 0x001fca00078e020b */
[----:B------:R-:W-:-:S04]  /*216b0*/  ISETP.NE.AND P0, PT, R6, UR4, PT ;  /* 0x0000000406007c0c */ /* 0x000fc8000bf05270 */
[----:B------:R-:W-:-:S05]  /*216c0*/  SEL R4, RZ, 0x1, P0 ;  /* 0x00000001ff047807 */ /* 0x000fca0000000000 */
[----:B------:R1:W-:Y:S04]  /*216d0*/  STS.U8 [UR5], R4 ;  /* 0x00000004ff007988 */ /* 0x0003e80008000005 */
.L_x_1143:
[----:B------:R-:W-:Y:S05]  /*216e0*/  BSYNC B0 ;  /* 0x0000000000007941 */ /* 0x000fea0003800000 */
.L_x_1142:
        /* <DEDUP_REMOVED lines=31> */
[----:B------:R-:W-:Y:S02]  /*218e0*/  IMAD.U32 R13, RZ, RZ, UR9 ;  /* 0x00000009ff0d7e24 */ /* 0x000fe4000f8e00ff */
[----:B------:R-:W-:-:S02]  /*218f0*/  IMAD.U32 R15, RZ, RZ, UR6 ;  /* 0x00000006ff0f7e24 */ /* 0x000fc4000f8e00ff */
[----:B------:R-:W-:Y:S02]  /*21900*/  IMAD.U32 R8, RZ, RZ, UR8 ;  /* 0x00000008ff087e24 */ /* 0x000fe4000f8e00ff */
[----:B------:R-:W-:Y:S02]  /*21910*/  IMAD.U32 R21, RZ, RZ, UR9 ;  /* 0x00000009ff157e24 */ /* 0x000fe4000f8e00ff */
[----:B------:R-:W-:Y:S02]  /*21920*/  IMAD.U32 R23, RZ, RZ, UR6 ;  /* 0x00000006ff177e24 */ /* 0x000fe4000f8e00ff */
[----:B------:R-:W-:Y:S02]  /*21930*/  IMAD.U32 R10, RZ, RZ, UR8 ;  /* 0x00000008ff0a7e24 */ /* 0x000fe4000f8e00ff */
[----:B------:R-:W-:Y:S01]  /*21940*/  IMAD.U32 R25, RZ, RZ, UR9 ;  /* 0x00000009ff197e24 */ /* 0x000fe2000f8e00ff */
[----:B------:R-:W-:Y:S06]  /*21950*/  @P0 BRA `(.L_x_1146) ;  /* 0x0000000c00600947 */ /* 0x000fec0003800000 */
[----:B------:R-:W-:Y:S01]  /*21960*/  ULDC UR5, c[0x0][0x10] ;  /* 0x0000040000057ab9 */ /* 0x000fe20000000800 */
[----:B------:R-:W0:Y:S01]  /*21970*/  LDC R41, c[0x0][0x4] ;  /* 0x00000100ff297b82 */ /* 0x000e220000000800 */
[----:B------:R-:W-:Y:S01]  /*21980*/  BSSY B0, `(.L_x_1147) ;  /* 0x0000062000007945 */ /* 0x000fe20003800000 */
[----:B------:R-:W-:Y:S02]  /*21990*/  IMAD.U32 R11, RZ, RZ, UR6 ;  /* 0x00000006ff0b7e24 */ /* 0x000fe4000f8e00ff */
[----:B------:R-:W-:Y:S02]  /*219a0*/  IMAD.U32 R6, RZ, RZ, UR8 ;  /* 0x00000008ff067e24 */ /* 0x000fe4000f8e00ff */
[----:B------:R-:W-:Y:S02]  /*219b0*/  IMAD.U32 R13, RZ, RZ, UR9 ;  /* 0x00000009ff0d7e24 */ /* 0x000fe4000f8e00ff */
[----:B------:R-:W1:Y:S01]  /*219c0*/  LDC.64 R36, c[0x0][0x618] ;  /* 0x00018600ff247b82 */ /* 0x000e620000000a00 */
[----:B------:R-:W-:-:S02]  /*219d0*/  IMAD.U32 R15, RZ, RZ, UR6 ;  /* 0x00000006ff0f7e24 */ /* 0x000fc4000f8e00ff */
[----:B------:R-:W-:Y:S02]  /*219e0*/  IMAD.U32 R8, RZ, RZ, UR8 ;  /* 0x00000008ff087e24 */ /* 0x000fe4000f8e00ff */
[----:B------:R-:W-:Y:S02]  /*219f0*/  IMAD.U32 R21, RZ, RZ, UR9 ;  /* 0x00000009ff157e24 */ /* 0x000fe4000f8e00ff */
[----:B------:R-:W-:Y:S02]  /*21a00*/  IMAD.U32 R23, RZ, RZ, UR6 ;  /* 0x00000006ff177e24 */ /* 0x000fe4000f8e00ff */
[----:B------:R-:W-:Y:S02]  /*21a10*/  IMAD.U32 R10, RZ, RZ, UR8 ;  /* 0x00000008ff0a7e24 */ /* 0x000fe4000f8e00ff */
[----:B------:R-:W-:Y:S02]  /*21a20*/  IMAD.U32 R25, RZ, RZ, UR9 ;  /* 0x00000009ff197e24 */ /* 0x000fe4000f8e00ff */
[----:B------:R-:W-:-:S02]  /*21a30*/  IMAD R39, R12, UR5, RZ ;  /* 0x000000050c277c24 */ /* 0x000fc4000f8e02ff */
[----:B0-----:R-:W-:-:S07]  /*21a40*/  IMAD R41, R41, UR4, RZ ;  /* 0x0000000429297c24 */ /* 0x001fce000f8e02ff */
.L_x_1157:
[----:B------:R-:W-:-:S04]  /*21a50*/  IMAD.IADD R27, R39, 0x1, R14 ;  /* 0x00000001271b7824 */ /* 0x000fc800078e020e */
[----:B-1----:R-:W-:-:S05]  /*21a60*/  IMAD.WIDE.U32 R26, R27, 0x40, R36 ;  /* 0x000000401b1a7825 */ /* 0x002fca00078e0024 */
[----:B------:R-:W2:Y:S04]  /*21a70*/  LDG.E R20, desc[UR60][R26.64] ;  /* 0x0000003c1a147981 */ /* 0x000ea8000c1e1900 */
[----:B------:R-:W3:Y:S04]  /*21a80*/  LDG.E.64 R28, desc[UR60][R26.64+0x8] ;  /* 0x0000083c1a1c7981 */ /* 0x000ee8000c1e1b00 */
[----:B------:R0:W5:Y:S04]  /*21a90*/  LDG.E R24, desc[UR60][R26.64+0x10] ;  /* 0x0000103c1a187981 */ /* 0x000168000c1e1900 */
[----:B------:R0:W5:Y:S04]  /*21aa0*/  LDG.E R38, desc[UR60][R26.64+0x20] ;  /* 0x0000203c1a267981 */ /* 0x000168000c1e1900 */
[----:B------:R0:W5:Y:S04]  /*21ab0*/  LDG.E R40, desc[UR60][R26.64+0x30] ;  /* 0x0000303c1a287981 */ /* 0x000168000c1e1900 */
[----:B------:R0:W5:Y:S04]  /*21ac0*/  LDG.E.64 R30, desc[UR60][R26.64+0x18] ;  /* 0x0000183c1a1e7981 */ /* 0x000168000c1e1b00 */
[----:B------:R0:W5:Y:S04]  /*21ad0*/  LDG.E.64 R32, desc[UR60][R26.64+0x28] ;  /* 0x0000283c1a207981 */ /* 0x000168000c1e1b00 */
        /* <DEDUP_REMOVED lines=30> */
.L_x_1149:
[----:B-----5:R-:W-:Y:S02]  /*21cc0*/  FSETP.GTU.FTZ.AND P0, PT, |R24|, +INF , PT ;  /* 0x7f8000001800780b */ /* 0x020fe40003f1c200 */
[----:B------:R-:W-:-:S04]  /*21cd0*/  ISETP.LT.U32.AND P3, PT, R6, R30, PT ;  /* 0x0000001e0600720c */ /* 0x000fc80003f61070 */
[----:B------:R-:W-:-:S13]  /*21ce0*/  ISETP.LT.OR.EX P0, PT, R13, R31, !P0, P3 ;  /* 0x0000001f0d00720c */ /* 0x000fda0004701730 */
.L_x_1150:
[----:B------:R-:W-:Y:S05]  /*21cf0*/  BSYNC B2 ;  /* 0x0000000000027941 */ /* 0x000fea0003800000 */
.L_x_1148:
        /* <DEDUP_REMOVED lines=15> */
.L_x_1152:
[----:B------:R-:W-:Y:S02]  /*21df0*/  FSETP.GTU.FTZ.AND P0, PT, |R38|, +INF , PT ;  /* 0x7f8000002600780b */ /* 0x000fe40003f1c200 */
[----:B------:R-:W-:-:S04]  /*21e00*/  ISETP.LT.U32.AND P3, PT, R8, R32, PT ;  /* 0x000000200800720c */ /* 0x000fc80003f61070 */
[----:B------:R-:W-:-:S13]  /*21e10*/  ISETP.LT.OR.EX P0, PT, R21, R33, !P0, P3 ;  /* 0x000000211500720c */ /* 0x000fda0004701730 */
.L_x_1153:
[----:B------:R-:W-:Y:S05]  /*21e20*/  BSYNC B2 ;  /* 0x0000000000027941 */ /* 0x000fea0003800000 */
.L_x_1151:
        /* <DEDUP_REMOVED lines=15> */
.L_x_1155:
[----:B------:R-:W-:Y:S02]  /*21f20*/  FSETP.GTU.FTZ.AND P0, PT, |R40|, +INF , PT ;  /* 0x7f8000002800780b */ /* 0x000fe40003f1c200 */
[----:B------:R-:W-:-:S04]  /*21f30*/  ISETP.LT.U32.AND P3, PT, R10, R34, PT ;  /* 0x000000220a00720c */ /* 0x000fc80003f61070 */
[----:B------:R-:W-:-:S13]  /*21f40*/  ISETP.LT.OR.EX P0, PT, R25, R35, !P0, P3 ;  /* 0x000000231900720c */ /* 0x000fda0004701730 */
.L_x_1156:
[----:B------:R-:W-:Y:S05]  /*21f50*/  BSYNC B2 ;  /* 0x0000000000027941 */ /* 0x000fea0003800000 */
.L_x_1154:
[----:B------:R-:W-:Y:S02]  /*21f60*/  SEL R10, R10, R34, P0 ;  /* 0x000000220a0a7207 */ /* 0x000fe40000000000 */
[----:B------:R-:W-:Y:S02]  /*21f70*/  SEL R25, R25, R35, P0 ;  /* 0x0000002319197207 */ /* 0x000fe40000000000 */
[----:B------:R-:W-:Y:S01]  /*21f80*/  FSEL R23, R23, R40, P0 ;  /* 0x0000002817177208 */ /* 0x000fe20000000000 */
[----:B------:R-:W-:Y:S06]  /*21f90*/  @!P2 BRA `(.L_x_1157) ;  /* 0xfffffff800aca947 */ /* 0x000fec000383ffff */
[----:B------:R-:W-:Y:S05]  /*21fa0*/  BSYNC B0 ;  /* 0x0000000000007941 */ /* 0x000fea0003800000 */
.L_x_1147:
[----:B------:R-:W-:Y:S05]  /*21fb0*/  BRA `(.L_x_1146) ;  /* 0x0000000400c87947 */ /* 0x000fea0003800000 */
.L_x_1145:
[----:B------:R-:W-:Y:S01]  /*21fc0*/  ULDC UR4, c[0x0][0x23c] ;  /* 0x00008f0000047ab9 */ /* 0x000fe20000000800 */
[----:B------:R-:W-:Y:S01]  /*21fd0*/  ULDC UR5, c[0x0][0x23c] ;  /* 0x00008f0000057ab9 */ /* 0x000fe20000000800 */
[----:B------:R-:W-:Y:S01]  /*21fe0*/  ISETP.GE.U32.AND P0, PT, R7, UR4, PT ;  /* 0x0000000407007c0c */ /* 0x000fe2000bf06070 */
[----:B------:R-:W-:Y:S02]  /*21ff0*/  IMAD.U32 R11, RZ, RZ, UR6 ;  /* 0x00000006ff0b7e24 */ /* 0x000fe4000f8e00ff */
[----:B------:R-:W-:Y:S02]  /*22000*/  IMAD.U32 R6, RZ, RZ, UR8 ;  /* 0x00000008ff067e24 */ /* 0x000fe4000f8e00ff */
[----:B------:R-:W-:Y:S02]  /*22010*/  IMAD.U32 R13, RZ, RZ, UR9 ;  /* 0x00000009ff0d7e24 */ /* 0x000fe4000f8e00ff */
[----:B------:R-:W-:Y:S02]  /*22020*/  IMAD.U32 R15, RZ, RZ, UR6 ;  /* 0x00000006ff0f7e24 */ /* 0x000fe4000f8e00ff */
[----:B------:R-:W-:-:S02]  /*22030*/  IMAD.U32 R8, RZ, RZ, UR8 ;  /* 0x00000008ff087e24 */ /* 0x000fc4000f8e00ff */
[----:B------:R-:W-:Y:S02]  /*22040*/  IMAD.U32 R21, RZ, RZ, UR9 ;  /* 0x00000009ff157e24 */ /* 0x000fe4000f8e00ff */
[----:B------:R-:W-:Y:S02]  /*22050*/  IMAD.U32 R23, RZ, RZ, UR6 ;  /* 0x00000006ff177e24 */ /* 0x000fe4000f8e00ff */
[----:B------:R-:W-:Y:S02]  /*22060*/  IMAD.U32 R10, RZ, RZ, UR8 ;  /* 0x00000008ff0a7e24 */ /* 0x000fe4000f8e00ff */
[----:B------:R-:W-:Y:S01]  /*22070*/  IMAD.U32 R25, RZ, RZ, UR9 ;  /* 0x00000009ff197e24 */ /* 0x000fe2000f8e00ff */
[----:B------:R-:W-:Y:S06]  /*22080*/  @P0 BRA `(.L_x_1146) ;  /* 0x0000000400940947 */ /* 0x000fec0003800000 */
[----:B------:R-:W-:Y:S01]  /*22090*/  ULDC UR4, c[0x0][0x10] ;  /* 0x0000040000047ab9 */ /* 0x000fe20000000800 */
[----:B------:R-:W0:Y:S01]  /*220a0*/  LDC R20, c[0x0][RZ] ;  /* 0x00000000ff147b82 */ /* 0x000e220000000800 */
[----:B------:R-:W-:Y:S02]  /*220b0*/  IMAD.U32 R11, RZ, RZ, UR6 ;  /* 0x00000006ff0b7e24 */ /* 0x000fe4000f8e00ff */
[----:B------:R-:W-:Y:S02]  /*220c0*/  IMAD.U32 R6, RZ, RZ, UR8 ;  /* 0x00000008ff067e24 */ /* 0x000fe4000f8e00ff */
[----:B------:R-:W-:Y:S02]  /*220d0*/  IMAD.U32 R13, RZ, RZ, UR9 ;  /* 0x00000009ff0d7e24 */ /* 0x000fe4000f8e00ff */
[----:B------:R-:W-:Y:S01]  /*220e0*/  IMAD.U32 R15, RZ, RZ, UR6 ;  /* 0x00000006ff0f7e24 */ /* 0x000fe2000f8e00ff */
[----:B------:R-:W1:Y:S01]  /*220f0*/  LDC.64 R36, c[0x0][0x618] ;  /* 0x00018600ff247b82 */ /* 0x000e620000000a00 */
[----:B------:R-:W-:-:S02]  /*22100*/  IMAD.U32 R8, RZ, RZ, UR8 ;  /* 0x00000008ff087e24 */ /* 0x000fc4000f8e00ff */
[----:B------:R-:W-:Y:S02]  /*22110*/  IMAD.U32 R21, RZ, RZ, UR9 ;  /* 0x00000009ff157e24 */ /* 0x000fe4000f8e00ff */
[----:B------:R-:W-:Y:S02]  /*22120*/  IMAD.U32 R23, RZ, RZ, UR6 ;  /* 0x00000006ff177e24 */ /* 0x000fe4000f8e00ff */
[----:B------:R-:W-:Y:S01]  /*22130*/  IMAD.U32 R10, RZ, RZ, UR8 ;  /* 0x00000008ff0a7e24 */ /* 0x000fe2000f8e00ff */
[----:B------:R-:W2:Y:S01]  /*22140*/  LDC R24, c[0x0][0x4] ;  /* 0x00000100ff187b82 */ /* 0x000ea20000000800 */
[----:B------:R-:W-:Y:S02]  /*22150*/  IMAD.U32 R25, RZ, RZ, UR9 ;  /* 0x00000009ff197e24 */ /* 0x000fe4000f8e00ff */
[----:B------:R-:W-:Y:S02]  /*22160*/  IMAD.MOV.U32 R39, RZ, RZ, R7 ;  /* 0x000000ffff277224 */ /* 0x000fe400078e0007 */
[----:B------:R-:W-:-:S07]  /*22170*/  IMAD R12, R12, UR4, RZ ;  /* 0x000000040c0c7c24 */ /* 0x000fce000f8e02ff */
.L_x_1167:
[----:B------:R-:W-:-:S04]  /*22180*/  IMAD.IADD R27, R12, 0x1, R39 ;  /* 0x000000010c1b7824 */ /* 0x000fc800078e0227 */
[----:B0-----:R-:W-:-:S04]  /*22190*/  IMAD R27, R27, R20, R16 ;  /* 0x000000141b1b7224 */ /* 0x001fc800078e0210 */
[----:B-1----:R-:W-:-:S05]  /*221a0*/  IMAD.WIDE.U32 R26, R27, 0x40, R36 ;  /* 0x000000401b1a7825 */ /* 0x002fca00078e0024 */
[----:B------:R-:W3:Y:S04]  /*221b0*/  LDG.E R38, desc[UR60][R26.64] ;  /* 0x0000003c1a267981 */ /* 0x000ee8000c1e1900 */
[----:B------:R-:W4:Y:S04]  /*221c0*/  LDG.E.64 R28, desc[UR60][R26.64+0x8] ;  /* 0x0000083c1a1c7981 */ /* 0x000f28000c1e1b00 */
[----:B------:R0:W5:Y:S04]  /*221d0*/  LDG.E R40, desc[UR60][R26.64+0x10] ;  /* 0x0000103c1a287981 */ /* 0x000168000c1e1900 */
[----:B------:R0:W5:Y:S04]  /*221e0*/  LDG.E R42, desc[UR60][R26.64+0x20] ;  /* 0x0000203c1a2a7981 */ /* 0x000168000c1e1900 */
[----:B------:R0:W5:Y:S04]  /*221f0*/  LDG.E R44, desc[UR60][R26.64+0x30] ;  /* 0x0000303c1a2c7981 */ /* 0x000168000c1e1900 */
[----:B------:R0:W5:Y:S04]  /*22200*/  LDG.E.64 R30, desc[UR60][R26.64+0x18] ;  /* 0x0000183c1a1e7981 */ /* 0x000168000c1e1b00 */
[----:B------:R0:W5:Y:S04]  /*22210*/  LDG.E.64 R32, desc[UR60][R26.64+0x28] ;  /* 0x0000283c1a207981 */ /* 0x000168000c1e1b00 */
        /* <DEDUP_REMOVED lines=30> */
.L_x_1159:
[----:B-----5:R-:W-:Y:S02]  /*22400*/  FSETP.GTU.FTZ.AND P0, PT, |R40|, +INF , PT ;  /* 0x7f8000002800780b */ /* 0x020fe40003f1c200 */
[----:B------:R-:W-:-:S04]  /*22410*/  ISETP.LT.U32.AND P3, PT, R6, R30, PT ;  /* 0x0000001e0600720c */ /* 0x000fc80003f61070 */
[----:B------:R-:W-:-:S13]  /*22420*/  ISETP.LT.OR.EX P0, PT, R13, R31, !P0, P3 ;  /* 0x0000001f0d00720c */ /* 0x000fda0004701730 */
.L_x_1160:
[----:B------:R-:W-:Y:S05]  /*22430*/  BSYNC B0 ;  /* 0x0000000000007941 */ /* 0x000fea0003800000 */
.L_x_1158:
        /* <DEDUP_REMOVED lines=15> */
.L_x_1162:
[----:B------:R-:W-:Y:S02]  /*22530*/  FSETP.GTU.FTZ.AND P0, PT, |R42|, +INF , PT ;  /* 0x7f8000002a00780b */ /* 0x000fe40003f1c200 */
[----:B------:R-:W-:-:S04]  /*22540*/  ISETP.LT.U32.AND P3, PT, R8, R32, PT ;  /* 0x000000200800720c */ /* 0x000fc80003f61070 */
[----:B------:R-:W-:-:S13]  /*22550*/  ISETP.LT.OR.EX P0, PT, R21, R33, !P0, P3 ;  /* 0x000000211500720c */ /* 0x000fda0004701730 */
.L_x_1163:
[----:B------:R-:W-:Y:S05]  /*22560*/  BSYNC B0 ;  /* 0x0000000000007941 */ /* 0x000fea0003800000 */
.L_x_1161:
        /* <DEDUP_REMOVED lines=15> */
.L_x_1165:
[----:B------:R-:W-:Y:S02]  /*22660*/  FSETP.GTU.FTZ.AND P0, PT, |R44|, +INF , PT ;  /* 0x7f8000002c00780b */ /* 0x000fe40003f1c200 */
[----:B------:R-:W-:-:S04]  /*22670*/  ISETP.LT.U32.AND P3, PT, R10, R34, PT ;  /* 0x000000220a00720c */ /* 0x000fc80003f61070 */
[----:B------:R-:W-:-:S13]  /*22680*/  ISETP.LT.OR.EX P0, PT, R25, R35, !P0, P3 ;  /* 0x000000231900720c */ /* 0x000fda0004701730 */
.L_x_1166:
[----:B------:R-:W-:Y:S05]  /*22690*/  BSYNC B0 ;  /* 0x0000000000007941 */ /* 0x000fea0003800000 */
.L_x_1164:
[----:B------:R-:W-:Y:S02]  /*226a0*/  SEL R10, R10, R34, P0 ;  /* 0x000000220a0a7207 */ /* 0x000fe40000000000 */
[----:B------:R-:W-:Y:S02]  /*226b0*/  SEL R25, R25, R35, P0 ;  /* 0x0000002319197207 */ /* 0x000fe40000000000 */
[----:B------:R-:W-:Y:S01]  /*226c0*/  FSEL R23, R23, R44, P0 ;  /* 0x0000002c17177208 */ /* 0x000fe20000000000 */
[----:B------:R-:W-:Y:S06]  /*226d0*/  @!P2 BRA `(.L_x_1167) ;  /* 0xfffffff800a8a947 */ /* 0x000fec000383ffff */
.L_x_1146:
[----:B------:R-:W-:Y:S05]  /*226e0*/  BSYNC B1 ;  /* 0x0000000000017941 */ /* 0x000fea0003800000 */
.L_x_1144:
[----:B------:R-:W0:Y:S01]  /*226f0*/  S2UR UR5, SR_CgaCtaId ;  /* 0x00000000000579c3 */ /* 0x000e220000008800 */
[----:B------:R-:W-:Y:S01]  /*22700*/  UMOV UR4, 0x400 ;  /* 0x0000040000047882 */ /* 0x000fe20000000000 */
[----:B------:R-:W-:Y:S01]  /*22710*/  IMAD.MOV.U32 R28, RZ, RZ, R4 ;  /* 0x000000ffff1c7224 */ /* 0x000fe200078e0004 */
[----:B------:R-:W-:Y:S01]  /*22720*/  UIADD3 UR4, UR4, 0x10, URZ ;  /* 0x0000001004047890 */ /* 0x000fe2000fffe03f */
[----:B------:R-:W-:Y:S02]  /*22730*/  IMAD.MOV.U32 R29, RZ, RZ, R9 ;  /* 0x000000ffff1d7224 */ /* 0x000fe400078e0009 */
[----:B------:R-:W-:Y:S02]  /*22740*/  IMAD.MOV.U32 R30, RZ, RZ, R6 ;  /* 0x000000ffff1e7224 */ /* 0x000fe400078e0006 */
[----:B------:R-:W1:Y:S01]  /*22750*/  LDC R27, c[0x0][RZ] ;  /* 0x00000000ff1b7b82 */ /* 0x000e620000000800 */
[----:B------:R-:W-:Y:S01]  /*22760*/  IMAD.MOV.U32 R31, RZ, RZ, R13 ;  /* 0x000000ffff1f7224 */ /* 0x000fe200078e000d */
[----:B------:R-:W-:Y:S01]  /*22770*/  ULDC UR6, c[0x0][0x4] ;  /* 0x0000010000067ab9 */ /* 0x000fe20000000800 */
[----:B------:R-:W-:-:S02]  /*22780*/  IMAD.MOV.U32 R20, RZ, RZ, R8 ;  /* 0x000000ffff147224 */ /* 0x000fc400078e0008 */
[----:B------:R-:W-:Y:S01]  /*22790*/  IMAD.MOV.U32 R24, RZ, RZ, R10 ;  /* 0x000000ffff187224 */ /* 0x000fe200078e000a */
[----:B0-----:R-:W-:Y:S02]  /*227a0*/  ULEA UR4, UR5, UR4, 0x18 ;  /* 0x0000000405047291 */ /* 0x001fe4000f8ec03f */
[----:B------:R-:W-:Y:S01]  /*227b0*/  USHF.R.U32.HI UR5, URZ, 0x1, UR6 ;  /* 0x000000013f057899 */ /* 0x000fe20008011606 */
[----:B-1----:R-:W-:-:S05]  /*227c0*/  IMAD R12, R7, R27, R16 ;  /* 0x0000001b070c7224 */ /* 0x002fca00078e0210 */
[----:B------:R-:W-:Y:S02]  /*227d0*/  ISETP.NE.AND P0, PT, RZ, UR5, PT ;  /* 0x00000005ff007c0c */ /* 0x000fe4000bf05270 */
        /* <DEDUP_REMOVED lines=10> */
[----:B------:R-:W-:-:S07]  /*22880*/  IMAD.U32 R14, RZ, RZ, UR5 ;  /* 0x00000005ff0e7e24 */ /* 0x000fce000f8e00ff */
.L_x_1183:
[C---:B01----:R-:W-:Y:S01]  /*22890*/  IMAD.IADD R20, R7.reuse, 0x1, R14 ;  /* 0x0000000107147824 */ /* 0x043fe200078e020e */
        /* <DEDUP_REMOVED lines=11> */
[----:B------:R0:W3:Y:S04]  /*22950*/  LDS R36, [R20+0x20] ;  /* 0x0000200014247984 */ /* 0x0000e80000000800 */
[----:B------:R0:W4:Y:S04]  /*22960*/  LDS R38, [R20+0x30] ;  /* 0x0000300014267984 */ /* 0x0001280000000800 */
[----:B------:R0:W0:Y:S04]  /*22970*/  LDS.64 R28, [R20+0x8] ;  /* 0x00000800141c7984 */ /* 0x0000280000000a00 */
[----:B------:R0:W0:Y:S04]  /*22980*/  LDS.64 R30, [R20+0x18] ;  /* 0x00001800141e7984 */ /* 0x0000280000000a00 */
[----:B------:R0:W0:Y:S04]  /*22990*/  LDS.64 R32, [R20+0x28] ;  /* 0x0000280014207984 */ /* 0x0000280000000a00 */
[----:B------:R0:W0:Y:S01]  /*229a0*/  LDS.64 R34, [R20+0x38] ;  /* 0x0000380014227984 */ /* 0x0000220000000a00 */
[----:B------:R-:W-:Y:S05]  /*229b0*/  @P0 BRA `(.L_x_1172) ;  /* 0x0000000000240947 */ /* 0x000fea0003800000 */
[C---:B-1----:R-:W-:Y:S02]  /*229c0*/  FSETP.NEU.FTZ.AND P3, PT, R5.reuse, R24, PT ;  /* 0x000000180500720b */ /* 0x042fe40003f7d000 */
        /* <DEDUP_REMOVED lines=8> */
.L_x_1172:
[----:B-1----:R-:W-:Y:S02]  /*22a50*/  FSETP.GTU.FTZ.AND P0, PT, |R24|, +INF , PT ;  /* 0x7f8000001800780b */ /* 0x002fe40003f1c200 */
[----:B0-----:R-:W-:-:S04]  /*22a60*/  ISETP.LT.U32.AND P2, PT, R4, R28, PT ;  /* 0x0000001c0400720c */ /* 0x001fc80003f41070 */
[----:B------:R-:W-:-:S13]  /*22a70*/  ISETP.LT.OR.EX P0, PT, R9, R29, !P0, P2 ;  /* 0x0000001d0900720c */ /* 0x000fda0004701720 */
.L_x_1173:
[----:B------:R-:W-:Y:S05]  /*22a80*/  BSYNC B1 ;  /* 0x0000000000017941 */ /* 0x000fea0003800000 */
.L_x_1171:
[----:B------:R-:W-:Y:S01]  /*22a90*/  FSETP.GTU.FTZ.AND P2, PT, |R11|, +INF , PT ;  /* 0x7f8000000b00780b */ /* 0x000fe20003f5c200 */
[----:B------:R-:W-:Y:S01]  /*22aa0*/  BSSY B1, `(.L_x_1174) ;  /* 0x0000011000017945 */ /* 0x000fe20003800000 */
[----:B------:R-:W-:Y:S02]  /*22ab0*/  SEL R4, R4, R28, P0 ;  /* 0x0000001c04047207 */ /* 0x000fe40000000000 */
[----:B------:R-:W-:Y:S02]  /*22ac0*/  SEL R9, R9, R29, P0 ;  /* 0x0000001d09097207 */ /* 0x000fe40000000000 */
[----:B------:R-:W-:-:S07]  /*22ad0*/  FSEL R5, R5, R24, P0 ;  /* 0x0000001805057208 */ /* 0x000fce0000000000 */
[----:B------:R-:W-:Y:S05]  /*22ae0*/  @P2 BRA `(.L_x_1175) ;  /* 0x0000000000242947 */ /* 0x000fea0003800000 */
[C---:B--2---:R-:W-:Y:S02]  /*22af0*/  FSETP.NEU.FTZ.AND P3, PT, R11.reuse, R26, PT ;  /* 0x0000001a0b00720b */ /* 0x044fe40003f7d000 */
        /* <DEDUP_REMOVED lines=8> */
.L_x_1175:
[----:B--2---:R-:W-:Y:S02]  /*22b80*/  FSETP.GTU.FTZ.AND P0, PT, |R26|, +INF , PT ;  /* 0x7f8000001a00780b */ /* 0x004fe40003f1c200 */
[----:B------:R-:W-:-:S04]  /*22b90*/  ISETP.LT.U32.AND P2, PT, R6, R30, PT ;  /* 0x0000001e0600720c */ /* 0x000fc80003f41070 */
[----:B------:R-:W-:-:S13]  /*22ba0*/  ISETP.LT.OR.EX P0, PT, R13, R31, !P0, P2 ;  /* 0x0000001f0d00720c */ /* 0x000fda0004701720 */
.L_x_1176:
[----:B------:R-:W-:Y:S05]  /*22bb0*/  BSYNC B1 ;  /* 0x0000000000017941 */ /* 0x000fea0003800000 */
.L_x_1174:
        /* <DEDUP_REMOVED lines=15> */
.L_x_1178:
[----:B---3--:R-:W-:Y:S02]  /*22cb0*/  FSETP.GTU.FTZ.AND P0, PT, |R36|, +INF , PT ;  /* 0x7f8000002400780b */ /* 0x008fe40003f1c200 */
[----:B------:R-:W-:-:S04]  /*22cc0*/  ISETP.LT.U32.AND P2, PT, R8, R32, PT ;  /* 0x000000200800720c */ /* 0x000fc80003f41070 */
[----:B------:R-:W-:-:S13]  /*22cd0*/  ISETP.LT.OR.EX P0, PT, R21, R33, !P0, P2 ;  /* 0x000000211500720c */ /* 0x000fda0004701720 */
.L_x_1179:
[----:B------:R-:W-:Y:S05]  /*22ce0*/  BSYNC B1 ;  /* 0x0000000000017941 */ /* 0x000fea0003800000 */
.L_x_1177:
        /* <DEDUP_REMOVED lines=15> */
.L_x_1181:
[----:B----4-:R-:W-:Y:S02]  /*22de0*/  FSETP.GTU.FTZ.AND P0, PT, |R38|, +INF , PT ;  /* 0x7f8000002600780b */ /* 0x010fe40003f1c200 */
[----:B------:R-:W-:-:S04]  /*22df0*/  ISETP.LT.U32.AND P2, PT, R10, R34, PT ;  /* 0x000000220a00720c */ /* 0x000fc80003f41070 */
[----:B------:R-:W-:-:S13]  /*22e00*/  ISETP.LT.OR.EX P0, PT, R25, R35, !P0, P2 ;  /* 0x000000231900720c */ /* 0x000fda0004701720 */
.L_x_1182:
[----:B------:R-:W-:Y:S05]  /*22e10*/  BSYNC B1 ;  /* 0x0000000000017941 */ /* 0x000fea0003800000 */
.L_x_1180:
[----:B------:R-:W-:Y:S01]  /*22e20*/  IMAD.MOV.U32 R28, RZ, RZ, R4 ;  /* 0x000000ffff1c7224 */ /* 0x000fe200078e0004 */
        /* <DEDUP_REMOVED lines=8> */
[----:B------:R1:W-:Y:S01]  /*22eb0*/  STS.64 [R12+0x38], R24 ;  /* 0x000038180c007388 */ /* 0x0003e20000000a00 */
[----:B0-----:R-:W-:-:S03]  /*22ec0*/  IMAD.MOV.U32 R28, RZ, RZ, R6 ;  /* 0x000000ffff1c7224 */ /* 0x001fc600078e0006 */
[----:B------:R1:W-:Y:S01]  /*22ed0*/  STS [R12], R5 ;  /* 0x000000050c007388 */ /* 0x0003e20000000800 */
[----:B------:R-:W-:-:S03]  /*22ee0*/  IMAD.MOV.U32 R29, RZ, RZ, R13 ;  /* 0x000000ffff1d7224 */ /* 0x000fc600078e000d */
[----:B------:R1:W-:Y:S04]  /*22ef0*/  STS [R12+0x10], R11 ;  /* 0x0000100b0c007388 */ /* 0x0003e80000000800 */
[----:B------:R1:W-:Y:S04]  /*22f00*/  STS.64 [R12+0x18], R28 ;  /* 0x0000181c0c007388 */ /* 0x0003e80000000a00 */
[----:B------:R1:W-:Y:S04]  /*22f10*/  STS [R12+0x20], R15 ;  /* 0x0000200f0c007388 */ /* 0x0003e80000000800 */
[----:B------:R1:W-:Y:S02]  /*22f20*/  STS [R12+0x30], R23 ;  /* 0x000030170c007388 */ /* 0x0003e40000000800 */
.L_x_1170:
[----:B------:R-:W-:Y:S05]  /*22f30*/  BSYNC B0 ;  /* 0x0000000000007941 */ /* 0x000fea0003800000 */
.L_x_1169:
[----:B------:R-:W-:Y:S02]  /*22f40*/  ISETP.GT.AND P0, PT, R14, 0x1, PT ;  /* 0x000000010e00780c */ /* 0x000fe40003f04270 */
[----:B------:R-:W-:-:S11]  /*22f50*/  SHF.R.S32.HI R14, RZ, 0x1, R14 ;  /* 0x00000001ff0e7819 */ /* 0x000fd6000001140e */
[----:B------:R-:W-:Y:S05]  /*22f60*/  @P0 BRA `(.L_x_1183) ;  /* 0xfffffff800480947 */ /* 0x000fea000383ffff */
.L_x_1168:
[----:B------:R-:W-:Y:S02]  /*22f70*/  ULDC UR4, c[0x0][0x240] ;  /* 0x0000900000047ab9 */ /* 0x000fe40000000800 */
[----:B------:R-:W-:-:S13]  /*22f80*/  ISETP.NE.AND P0, PT, RZ, UR4, PT ;  /* 0x00000004ff007c0c */ /* 0x000fda000bf05270 */
[----:B------:R-:W-:Y:S05]  /*22f90*/  @!P0 BRA `(.L_x_1184) ;  /* 0x0000000c00848947 */ /* 0x000fea0003800000 */
[----:B------:R-:W-:Y:S01]  /*22fa0*/  ISETP.GT.AND P0, PT, R27, 0x20, PT ;  /* 0x000000201b00780c */ /* 0x000fe20003f04270 */
[----:B------:R-:W-:-:S12]  /*22fb0*/  IMAD.MOV.U32 R7, RZ, RZ, R27 ;  /* 0x000000ffff077224 */ /* 0x000fd800078e001b */
[----:B------:R-:W-:Y:S05]  /*22fc0*/  @!P0 BRA `(.L_x_1185) ;  /* 0x0000000400fc8947 */ /* 0x000fea0003800000 */
[----:B01----:R-:W-:Y:S01]  /*22fd0*/  IMAD.MOV.U32 R28, RZ, RZ, R4 ;  /* 0x000000ffff1c7224 */ /* 0x003fe200078e0004 */
[----:B------:R-:W-:Y:S01]  /*22fe0*/  LEA.HI R14, R27, R27, RZ, 0x1 ;  /* 0x0000001b1b0e7211 */ /* 0x000fe200078f08ff */
[----:B------:R-:W-:Y:S01]  /*22ff0*/  IMAD.MOV.U32 R29, RZ, RZ, R9 ;  /* 0x000000ffff1d7224 */ /* 0x000fe200078e0009 */
[----:B------:R-:W-:Y:S01]  /*23000*/  STS [R12], R5 ;  /* 0x000000050c007388 */ /* 0x000fe20000000800 */
[----:B------:R-:W-:Y:S01]  /*23010*/  IMAD.MOV.U32 R20, RZ, RZ, R8 ;  /* 0x000000ffff147224 */ /* 0x000fe200078e0008 */
[----:B------:R-:W-:Y:S01]  /*23020*/  SHF.R.S32.HI R14, RZ, 0x1, R14 ;  /* 0x00000001ff0e7819 */ /* 0x000fe2000001140e */
[----:B------:R-:W-:Y:S01]  /*23030*/  IMAD.MOV.U32 R24, RZ, RZ, R10 ;  /* 0x000000ffff187224 */ /* 0x000fe200078e000a */
[----:B------:R-:W-:Y:S01]  /*23040*/  STS.64 [R12+0x8], R28 ;  /* 0x0000081c0c007388 */ /* 0x000fe20000000a00 */
[----:B------:R-:W-:Y:S01]  /*23050*/  IMAD.MOV.U32 R7, RZ, RZ, R13 ;  /* 0x000000ffff077224 */ /* 0x000fe200078e000d */
[----:B------:R-:W-:Y:S02]  /*23060*/  ISETP.GE.AND P0, PT, R14, 0x20, PT ;  /* 0x000000200e00780c */ /* 0x000fe40003f06270 */
[----:B------:R-:W-:Y:S04]  /*23070*/  STS.64 [R12+0x28], R20 ;  /* 0x000028140c007388 */ /* 0x000fe80000000a00 */
[----:B------:R-:W-:Y:S04]  /*23080*/  STS.64 [R12+0x38], R24 ;  /* 0x000038180c007388 */ /* 0x000fe80000000a00 */
[----:B------:R-:W-:Y:S04]  /*23090*/  STS [R12+0x10], R11 ;  /* 0x0000100b0c007388 */ /* 0x000fe80000000800 */
[----:B------:R-:W-:Y:S04]  /*230a0*/  STS [R12+0x20], R15 ;  /* 0x0000200f0c007388 */ /* 0x000fe80000000800 */
[----:B------:R-:W-:Y:S04]  /*230b0*/  STS [R12+0x30], R23 ;  /* 0x000030170c007388 */ /* 0x000fe80000000800 */
[----:B------:R0:W-:Y:S02]  /*230c0*/  STS.64 [R12+0x18], R6 ;  /* 0x000018060c007388 */ /* 0x0001e40000000a00 */
[----:B0-----:R-:W-:Y:S01]  /*230d0*/  IMAD.MOV.U32 R7, RZ, RZ, 0x20 ;  /* 0x00000020ff077424 */ /* 0x001fe200078e00ff */
[----:B------:R-:W-:Y:S06]  /*230e0*/  @!P0 BRA `(.L_x_1185) ;  /* 0x0000000400b48947 */ /* 0x000fec0003800000 */
.L_x_1200:
[----:B0-----:R-:W-:Y:S01]  /*230f0*/  IMAD.IADD R20, R16, 0x1, R14 ;  /* 0x0000000110147824 */ /* 0x001fe200078e020e */
[----:B------:R-:W-:Y:S04]  /*23100*/  BAR.SYNC.DEFER_BLOCKING 0x0 ;  /* 0x0000000000007b1d */ /* 0x000fe80000010000 */
[----:B------:R-:W-:Y:S02]  /*23110*/  ISETP.GE.U32.AND P0, PT, R20, R27, PT ;  /* 0x0000001b1400720c */ /* 0x000fe40003f06070 */
[----:B------:R-:W-:Y:S02]  /*23120*/  BSSY B0, `(.L_x_1186) ;  /* 0x0000065000007945 */ /* 0x000fe40003800000 */
[----:B------:R-:W-:-:S13]  /*23130*/  ISETP.GE.U32.OR P0, PT, R16, R14, P0 ;  /* 0x0000000e1000720c */ /* 0x000fda0000706470 */
[----:B------:R-:W-:Y:S05]  /*23140*/  @P0 BRA `(.L_x_1187) ;  /* 0x0000000400880947 */ /* 0x000fea0003800000 */
[----:B------:R-:W-:Y:S01]  /*23150*/  IMAD R7, R14, 0x40, R12 ;  /* 0x000000400e077824 */ /* 0x000fe200078e020c */
[----:B------:R-:W-:Y:S01]  /*23160*/  FSETP.GTU.FTZ.AND P0, PT, |R5|, +INF , PT ;  /* 0x7f8000000500780b */ /* 0x000fe20003f1c200 */
[----:B------:R-:W-:Y:S03]  /*23170*/  BSSY B1, `(.L_x_1188) ;  /* 0x0000016000017945 */ /* 0x000fe60003800000 */
        /* <DEDUP_REMOVED lines=18> */
.L_x_1189:
[----:B-1----:R-:W-:Y:S02]  /*232a0*/  FSETP.GTU.FTZ.AND P0, PT, |R20|, +INF , PT ;  /* 0x7f8000001400780b */ /* 0x002fe40003f1c200 */
[----:B0-----:R-:W-:-:S04]  /*232b0*/  ISETP.LT.U32.AND P2, PT, R4, R28, PT ;  /* 0x0000001c0400720c */ /* 0x001fc80003f41070 */
[----:B------:R-:W-:-:S13]  /*232c0*/  ISETP.LT.OR.EX P0, PT, R9, R29, !P0, P2 ;  /* 0x0000001d0900720c */ /* 0x000fda0004701720 */
.L_x_1190:
[----:B------:R-:W-:Y:S05]  /*232d0*/  BSYNC B1 ;  /* 0x0000000000017941 */ /* 0x000fea0003800000 */
.L_x_1188:
        /* <DEDUP_REMOVED lines=15> */
.L_x_1192:
[----:B--2---:R-:W-:Y:S02]  /*233d0*/  FSETP.GTU.FTZ.AND P0, PT, |R24|, +INF , PT ;  /* 0x7f8000001800780b */ /* 0x004fe40003f1c200 */
[----:B------:R-:W-:-:S04]  /*233e0*/  ISETP.LT.U32.AND P2, PT, R6, R30, PT ;  /* 0x0000001e0600720c */ /* 0x000fc80003f41070 */
[----:B------:R-:W-:-:S13]  /*233f0*/  ISETP.LT.OR.EX P0, PT, R13, R31, !P0, P2 ;  /* 0x0000001f0d00720c */ /* 0x000fda0004701720 */
.L_x_1193:
[----:B------:R-:W-:Y:S05]  /*23400*/  BSYNC B1 ;  /* 0x0000000000017941 */ /* 0x000fea0003800000 */
.L_x_1191:
        /* <DEDUP_REMOVED lines=15> */
.L_x_1195:
[----:B---3--:R-:W-:Y:S02]  /*23500*/  FSETP.GTU.FTZ.AND P0, PT, |R26|, +INF , PT ;  /* 0x7f8000001a00780b */ /* 0x008fe40003f1c200 */
[----:B------:R-:W-:-:S04]  /*23510*/  ISETP.LT.U32.AND P2, PT, R8, R32, PT ;  /* 0x000000200800720c */ /* 0x000fc80003f41070 */
[----:B------:R-:W-:-:S13]  /*23520*/  ISETP.LT.OR.EX P0, PT, R21, R33, !P0, P2 ;  /* 0x000000211500720c */ /* 0x000fda0004701720 */
.L_x_1196:
[----:B------:R-:W-:Y:S05]  /*23530*/  BSYNC B1 ;  /* 0x0000000000017941 */ /* 0x000fea0003800000 */
.L_x_1194:
        /* <DEDUP_REMOVED lines=15> */
.L_x_1198:
[----:B----4-:R-:W-:Y:S02]  /*23630*/  FSETP.GTU.FTZ.AND P0, PT, |R36|, +INF , PT ;  /* 0x7f8000002400780b */ /* 0x010fe40003f1c200 */
[----:B------:R-:W-:-:S04]  /*23640*/  ISETP.LT.U32.AND P2, PT, R10, R34, PT ;  /* 0x000000220a00720c */ /* 0x000fc80003f41070 */
[----:B------:R-:W-:-:S13]  /*23650*/  ISETP.LT.OR.EX P0, PT, R25, R35, !P0, P2 ;  /* 0x000000231900720c */ /* 0x000fda0004701720 */
.L_x_1199:
[----:B------:R-:W-:Y:S05]  /*23660*/  BSYNC B1 ;  /* 0x0000000000017941 */ /* 0x000fea0003800000 */
.L_x_1197:
[----:B------:R-:W-:Y:S01]  /*23670*/  SEL R10, R10, R34, P0 ;  /* 0x000000220a0a7207 */ /* 0x000fe20000000000 */
[----:B------:R-:W-:Y:S01]  /*23680*/  IMAD.MOV.U32 R28, RZ, RZ, R4 ;  /* 0x000000ffff1c7224 */ /* 0x000fe200078e0004 */
[----:B------:R-:W-:Y:S01]  /*23690*/  SEL R25, R25, R35, P0 ;  /* 0x0000002319197207 */ /* 0x000fe20000000000 */
[----:B------:R-:W-:Y:S01]  /*236a0*/  IMAD.MOV.U32 R29, RZ, RZ, R9 ;  /* 0x000000ffff1d7224 */ /* 0x000fe200078e0009 */
[----:B------:R-:W-:Y:S01]  /*236b0*/  FSEL R23, R23, R36, P0 ;  /* 0x0000002417177208 */ /* 0x000fe20000000000 */
[----:B------:R-:W-:Y:S01]  /*236c0*/  IMAD.MOV.U32 R7, RZ, RZ, R13 ;  /* 0x000000ffff077224 */ /* 0x000fe200078e000d */
[----:B------:R0:W-:Y:S01]  /*236d0*/  STS [R12], R5 ;  /* 0x000000050c007388 */ /* 0x0001e20000000800 */
[----:B------:R-:W-:Y:S02]  /*236e0*/  IMAD.MOV.U32 R20, RZ, RZ, R8 ;  /* 0x000000ffff147224 */ /* 0x000fe400078e0008 */
[----:B------:R-:W-:Y:S01]  /*236f0*/  IMAD.MOV.U32 R24, RZ, RZ, R10 ;  /* 0x000000ffff187224 */ /* 0x000fe200078e000a */
[----:B------:R0:W-:Y:S04]  /*23700*/  STS.64 [R12+0x8], R28 ;  /* 0x0000081c0c007388 */ /* 0x0001e80000000a00 */
[----:B------:R0:W-:Y:S04]  /*23710*/  STS.64 [R12+0x18], R6 ;  /* 0x000018060c007388 */ /* 0x0001e80000000a00 */
[----:B------:R0:W-:Y:S04]  /*23720*/  STS.64 [R12+0x28], R20 ;  /* 0x000028140c007388 */ /* 0x0001e80000000a00 */
[----:B------:R0:W-:Y:S04]  /*23730*/  STS.64 [R12+0x38], R24 ;  /* 0x000038180c007388 */ /* 0x0001e80000000a00 */
[----:B------:R0:W-:Y:S04]  /*23740*/  STS [R12+0x10], R11 ;  /* 0x0000100b0c007388 */ /* 0x0001e80000000800 */
[----:B------:R0:W-:Y:S04]  /*23750*/  STS [R12+0x20], R15 ;  /* 0x0000200f0c007388 */ /* 0x0001e80000000800 */
[----:B------:R0:W-:Y:S02]  /*23760*/  STS [R12+0x30], R23 ;  /* 0x000030170c007388 */ /* 0x0001e40000000800 */
.L_x_1187:
[----:B------:R-:W-:Y:S05]  /*23770*/  BSYNC B0 ;  /* 0x0000000000007941 */ /* 0x000fea0003800000 */
.L_x_1186:
[----:B------:R-:W-:-:S04]  /*23780*/  SHF.R.S32.HI R14, RZ, 0x1, R14 ;  /* 0x00000001ff0e7819 */ /* 0x000fc8000001140e */
[----:B------:R-:W-:-:S13]  /*23790*/  ISETP.GE.AND P0, PT, R14, 0x20, PT ;  /* 0x000000200e00780c */ /* 0x000fda0003f06270 */
[----:B------:R-:W-:Y:S05]  /*237a0*/  @P0 BRA `(.L_x_1200) ;  /* 0xfffffff800500947 */ /* 0x000fea000383ffff */
[----:B0-----:R-:W-:-:S07]  /*237b0*/  IMAD.MOV.U32 R7, RZ, RZ, 0x20 ;  /* 0x00000020ff077424 */ /* 0x001fce00078e00ff */
.L_x_1185:
[----:B------:R-:W-:Y:S01]  /*237c0*/  BAR.SYNC.DEFER_BLOCKING 0x0 ;  /* 0x0000000000007b1d */ /* 0x000fe20000010000 */
[----:B------:R-:W-:-:S13]  /*237d0*/  ISETP.GE.AND P0, PT, R7, 0x2, PT ;  /* 0x000000020700780c */ /* 0x000fda0003f06270 */
[----:B------:R-:W-:Y:S05]  /*237e0*/  @!P0 BRA `(.L_x_1184) ;  /* 0x0000000400708947 */ /* 0x000fea0003800000 */
[----:B01----:R-:W-:-:S07]  /*237f0*/  IMAD.MOV.U32 R12, RZ, RZ, 0x1 ;  /* 0x00000001ff0c7424 */ /* 0x003fce00078e00ff */
.L_x_1213:
        /* <DEDUP_REMOVED lines=15> */
.L_x_1202:
[----:B-1----:R-:W-:Y:S02]  /*238f0*/  FSETP.GTU.FTZ.AND P0, PT, |R16|, +INF , PT ;  /* 0x7f8000001000780b */ /* 0x002fe40003f1c200 */
[----:B---3--:R-:W-:-:S04]  /*23900*/  ISETP.LT.U32.AND P2, PT, R4, R27, PT ;  /* 0x0000001b0400720c */ /* 0x008fc80003f41070 */
[----:B--2---:R-:W-:-:S13]  /*23910*/  ISETP.LT.OR.EX P0, PT, R9, R20, !P0, P2 ;  /* 0x000000140900720c */ /* 0x004fda0004701720 */
.L_x_1203:
[----:B------:R-:W-:Y:S05]  /*23920*/  BSYNC B0 ;  /* 0x0000000000007941 */ /* 0x000fea0003800000 */
.L_x_1201:
        /* <DEDUP_REMOVED lines=18> */
.L_x_1205:
[----:B--2---:R-:W-:Y:S02]  /*23a50*/  FSETP.GTU.FTZ.AND P0, PT, |R24|, +INF , PT ;  /* 0x7f8000001800780b */ /* 0x004fe40003f1c200 */
[----:B---3--:R-:W-:-:S04]  /*23a60*/  ISETP.LT.U32.AND P2, PT, R6, R29, PT ;  /* 0x0000001d0600720c */ /* 0x008fc80003f41070 */
[----:B0-----:R-:W-:-:S13]  /*23a70*/  ISETP.LT.OR.EX P0, PT, R13, R26, !P0, P2 ;  /* 0x0000001a0d00720c */ /* 0x001fda0004701720 */
.L_x_1206:
[----:B------:R-:W-:Y:S05]  /*23a80*/  BSYNC B0 ;  /* 0x0000000000007941 */ /* 0x000fea0003800000 */
.L_x_1204:
        /* <DEDUP_REMOVED lines=18> */
.L_x_1208:
[----:B--2---:R-:W-:Y:S02]  /*23bb0*/  FSETP.GTU.FTZ.AND P0, PT, |R16|, +INF , PT ;  /* 0x7f8000001000780b */ /* 0x004fe40003f1c200 */
[----:B---3--:R-:W-:-:S04]  /*23bc0*/  ISETP.LT.U32.AND P2, PT, R8, R27, PT ;  /* 0x0000001b0800720c */ /* 0x008fc80003f41070 */
[----:B-1----:R-:W-:-:S13]  /*23bd0*/  ISETP.LT.OR.EX P0, PT, R21, R20, !P0, P2 ;  /* 0x000000141500720c */ /* 0x002fda0004701720 */
.L_x_1209:
[----:B------:R-:W-:Y:S05]  /*23be0*/  BSYNC B0 ;  /* 0x0000000000007941 */ /* 0x000fea0003800000 */
.L_x_1207:
        /* <DEDUP_REMOVED lines=18> */
.L_x_1211:
[----:B--2---:R-:W-:Y:S02]  /*23d10*/  FSETP.GTU.FTZ.AND P0, PT, |R24|, +INF , PT ;  /* 0x7f8000001800780b */ /* 0x004fe40003f1c200 */
[----:B---3--:R-:W-:-:S04]  /*23d20*/  ISETP.LT.U32.AND P2, PT, R10, R29, PT ;  /* 0x0000001d0a00720c */ /* 0x008fc80003f41070 */
[----:B0-----:R-:W-:-:S13]  /*23d30*/  ISETP.LT.OR.EX P0, PT, R25, R26, !P0, P2 ;  /* 0x0000001a1900720c */ /* 0x001fda0004701720 */
.L_x_1212:
[----:B------:R-:W-:Y:S05]  /*23d40*/  BSYNC B0 ;  /* 0x0000000000007941 */ /* 0x000fea0003800000 */
.L_x_1210:
[----:B-1----:R-:W-:Y:S01]  /*23d50*/  IMAD.SHL.U32 R12, R12, 0x2, RZ ;  /* 0x000000020c0c7824 */ /* 0x002fe200078e00ff */
[----:B------:R-:W-:Y:S02]  /*23d60*/  FSEL R23, R23, R24, P0 ;  /* 0x0000001817177208 */ /* 0x000fe40000000000 */
[----:B------:R-:W-:Y:S02]  /*23d70*/  SEL R10, R10, R29, P0 ;  /* 0x0000001d0a0a7207 */ /* 0x000fe40000000000 */
[----:B------:R-:W-:Y:S02]  /*23d80*/  ISETP.GE.AND P2, PT, R12, R7, PT ;  /* 0x000000070c00720c */ /* 0x000fe40003f46270 */
[----:B------:R-:W-:-:S11]  /*23d90*/  SEL R25, R25, R26, P0 ;  /* 0x0000001a19197207 */ /* 0x000fd60000000000 */
[----:B------:R-:W-:Y:S05]  /*23da0*/  @!P2 BRA `(.L_x_1213) ;  /* 0xfffffff80094a947 */ /* 0x000fea000383ffff */
.L_x_1184:
[----:B------:R-:W-:Y:S05]  /*23db0*/  @!P1 EXIT ;  /* 0x000000000000994d */ /* 0x000fea0003800000 */
[----:B------:R-:W-:Y:S01]  /*23dc0*/  ULDC.U8 UR4, c[0x0][0x630] ;  /* 0x00018c0000047ab9 */ /* 0x000fe20000000000 */
[----:B------:R-:W-:Y:S02]  /*23dd0*/  ISETP.NE.U32.AND P0, PT, R2, RZ, PT ;  /* 0x000000ff0200720c */ /* 0x000fe40003f05070 */
[----:B------:R-:W-:Y:S02]  /*23de0*/  ISETP.NE.AND P1, PT, RZ, UR4, PT ;  /* 0x00000004ff007c0c */ /* 0x000fe4000bf25270 */
[----:B------:R-:W-:-:S11]  /*23df0*/  ISETP.NE.AND.EX P0, PT, R0, RZ, PT, P0 ;  /* 0x000000ff0000720c */ /* 0x000fd60003f05300 */
[----:B------:R-:W-:Y:S05]  /*23e00*/  @!P1 BRA `(.L_x_1214) ;  /* 0x0000000000249947 */ /* 0x000fea0003800000 */
[----:B------:R-:W-:Y:S02]  /*23e10*/  ULDC.64 UR4, c[0x0][0x628] ;  /* 0x00018a0000047ab9 */ /* 0x000fe40000000a00 */
[----:B------:R-:W-:Y:S02]  /*23e20*/  IADD3 R4, P2, R4, UR4, RZ ;  /* 0x0000000404047c10 */ /* 0x000fe4000ff5e0ff */
[----:B------:R-:W-:Y:S02]  /*23e30*/  IADD3 R6, P3, R6, UR4, RZ ;  /* 0x0000000406067c10 */ /* 0x000fe4000ff7e0ff */
[----:B------:R-:W-:Y:S02]  /*23e40*/  IADD3 R8, P4, R8, UR4, RZ ;  /* 0x0000000408087c10 */ /* 0x000fe4000ff9e0ff */
[----:B------:R-:W-:Y:S02]  /*23e50*/  IADD3 R10, P5, R10, UR4, RZ ;  /* 0x000000040a0a7c10 */ /* 0x000fe4000ffbe0ff */
[----:B------:R-:W-:-:S02]  /*23e60*/  IADD3.X R9, R9, UR5, RZ, P2, !PT ;  /* 0x0000000509097c10 */ /* 0x000fc400097fe4ff */
[----:B------:R-:W-:Y:S02]  /*23e70*/  IADD3.X R13, R13, UR5, RZ, P3, !PT ;  /* 0x000000050d0d7c10 */ /* 0x000fe40009ffe4ff */
[----:B01----:R-:W-:Y:S02]  /*23e80*/  IADD3.X R21, R21, UR5, RZ, P4, !PT ;  /* 0x0000000515157c10 */ /* 0x003fe4000a7fe4ff */
[----:B------:R-:W-:-:S07]  /*23e90*/  IADD3.X R25, R25, UR5, RZ, P5, !PT ;  /* 0x0000000519197c10 */ /* 0x000fce000affe4ff */
.L_x_1214:
[----:B------:R-:W-:Y:S05]  /*23ea0*/  @!P0 BRA `(.L_x_1215) ;  /* 0x0000000800cc8947 */ /* 0x000fea0003800000 */
[----:B------:R-:W-:Y:S02]  /*23eb0*/  ULDC.U8 UR4, c[0x0][0x631] ;  /* 0x00018c4000047ab9 */ /* 0x000fe40000000000 */
[----:B------:R-:W-:Y:S01]  /*23ec0*/  ISETP.NE.AND P2, PT, RZ, UR4, PT ;  /* 0x00000004ff007c0c */ /* 0x000fe2000bf45270 */
[----:B------:R-:W-:-:S12]  /*23ed0*/  @!P1 BRA `(.L_x_1216) ;  /* 0x0000000400109947 */ /* 0x000fd80003800000 */
[----:B01----:R-:W2:Y:S04]  /*23ee0*/  LDG.E R12, desc[UR60][R2.64] ;  /* 0x0000003c020c7981 */ /* 0x003ea8000c1e1900 */
[----:B------:R-:W3:Y:S04]  /*23ef0*/  LDG.E R14, desc[UR60][R2.64+0x10] ;  /* 0x0000103c020e7981 */ /* 0x000ee8000c1e1900 */
[----:B------:R-:W4:Y:S04]  /*23f00*/  LDG.E.64 R26, desc[UR60][R2.64+0x8] ;  /* 0x0000083c021a7981 */ /* 0x000f28000c1e1b00 */
[----:B------:R-:W5:Y:S04]  /*23f10*/  LDG.E.64 R28, desc[UR60][R2.64+0x18] ;  /* 0x0000183c021c7981 */ /* 0x000f68000c1e1b00 */
[----:B------:R-:W5:Y:S04]  /*23f20*/  LDG.E R16, desc[UR60][R2.64+0x20] ;  /* 0x0000203c02107981 */ /* 0x000f68000c1e1900 */
[----:B------:R-:W5:Y:S04]  /*23f30*/  LDG.E R20, desc[UR60][R2.64+0x30] ;  /* 0x0000303c02147981 */ /* 0x000f68000c1e1900 */
[----:B------:R-:W5:Y:S04]  /*23f40*/  LDG.E.64 R30, desc[UR60][R2.64+0x28] ;  /* 0x0000283c021e7981 */ /* 0x000f68000c1e1b00 */
[----:B------:R-:W5:Y:S01]  /*23f50*/  LDG.E.64 R32, desc[UR60][R2.64+0x38] ;  /* 0x0000383c02207981 */ /* 0x000f62000c1e1b00 */
[----:B--2---:R-:W-:-:S02]  /*23f60*/  FSETP.GTU.FTZ.AND P3, PT, |R12|, +INF , PT ;  /* 0x7f8000000c00780b */ /* 0x004fc40003f7c200 */
[----:B---3--:R-:W-:Y:S02]  /*23f70*/  FSETP.GTU.FTZ.AND P4, PT, |R14|, +INF , PT ;  /* 0x7f8000000e00780b */ /* 0x008fe40003f9c200 */
[----:B------:R-:W-:Y:S02]  /*23f80*/  FSETP.NEU.OR P6, PT, R12, R5, P3 ;  /* 0x000000050c00720b */ /* 0x000fe40001fcd400 */
[----:B------:R-:W-:-:S07]  /*23f90*/  FSETP.NEU.OR P5, PT, R14, R11, P4 ;  /* 0x0000000b0e00720b */ /* 0x000fce00027ad400 */
[----:B------:R-:W-:Y:S02]  /*23fa0*/  @!P3 FSETP.GT.FTZ.AND P0, PT, R12, R5, PT ;  /* 0x000000050c00b20b */ /* 0x000fe40003f14000 */
[----:B------:R-:W-:Y:S02]  /*23fb0*/  @!P4 FSETP.GT.FTZ.AND P1, PT, R14, R11, PT ;  /* 0x0000000b0e00c20b */ /* 0x000fe40003f34000 */
[----:B------:R-:W-:Y:S02]  /*23fc0*/  @!P3 SEL R0, RZ, 0xffffffff, !P0 ;  /* 0xffffffffff00b807 */ /* 0x000fe40004000000 */
[----:B----4-:R-:W-:Y:S02]  /*23fd0*/  @!P3 ISETP.GE.U32.AND P0, PT, R26, R4, PT ;  /* 0x000000041a00b20c */ /* 0x010fe40003f06070 */
[----:B------:R-:W-:Y:S02]  /*23fe0*/  @!P4 SEL R7, RZ, 0xffffffff, !P1 ;  /* 0xffffffffff07c807 */ /* 0x000fe40004800000 */
[----:B-----5:R-:W-:-:S02]  /*23ff0*/  @!P4 ISETP.GE.U32.AND P1, PT, R28, R6, PT ;  /* 0x000000061c00c20c */ /* 0x020fc40003f26070 */
[----:B------:R-:W-:Y:S02]  /*24000*/  @!P3 ISETP.GE.AND.EX P0, PT, R27, R9, PT, P0 ;  /* 0x000000091b00b20c */ /* 0x000fe40003f06300 */
[----:B------:R-:W-:Y:S02]  /*24010*/  @!P4 ISETP.GE.AND.EX P1, PT, R29, R13, PT, P1 ;  /* 0x0000000d1d00c20c */ /* 0x000fe40003f26310 */
[----:B------:R-:W-:Y:S02]  /*24020*/  @!P6 SEL R0, RZ, 0xffffffff, P0 ;  /* 0xffffffffff00e807 */ /* 0x000fe40000000000 */
[----:B------:R-:W-:Y:S02]  /*24030*/  FSETP.GTU.FTZ.AND P6, PT, |R16|, +INF , PT ;  /* 0x7f8000001000780b */ /* 0x000fe40003fdc200 */
[----:B------:R-:W-:Y:S02]  /*24040*/  @!P5 SEL R7, RZ, 0xffffffff, P1 ;  /* 0xffffffffff07d807 */ /* 0x000fe40000800000 */
[----:B------:R-:W-:-:S02]  /*24050*/  @!P3 LOP3.LUT R0, R0, 0x1, RZ, 0xc0, !PT ;  /* 0x000000010000b812 */ /* 0x000fc400078ec0ff */
[----:B------:R-:W-:Y:S02]  /*24060*/  @P3 FSETP.GTU.FTZ.AND P0, PT, |R5|, +INF , PT ;  /* 0x7f8000000500380b */ /* 0x000fe40003f1c200 */
[----:B------:R-:W-:Y:S02]  /*24070*/  @P3 ISETP.LT.U32.AND P5, PT, R26, R4, PT ;  /* 0x000000041a00320c */ /* 0x000fe40003fa1070 */
[----:B------:R-:W-:Y:S02]  /*24080*/  @!P3 ISETP.EQ.U32.AND P1, PT, R0, 0x1, PT ;  /* 0x000000010000b80c */ /* 0x000fe40003f22070 */
[----:B------:R-:W-:Y:S02]  /*24090*/  @P3 ISETP.LT.OR.EX P1, PT, R27, R9, !P0, P5 ;  /* 0x000000091b00320c */ /* 0x000fe40004721750 */
[----:B------:R-:W-:Y:S02]  /*240a0*/  @!P4 LOP3.LUT R7, R7, 0x1, RZ, 0xc0, !PT ;  /* 0x000000010707c812 */ /* 0x000fe400078ec0ff */
[----:B------:R-:W-:-:S02]  /*240b0*/  @P4 FSETP.GTU.FTZ.AND P5, PT, |R11|, +INF , PT ;  /* 0x7f8000000b00480b */ /* 0x000fc40003fbc200 */
[----:B------:R-:W-:Y:S02]  /*240c0*/  @P4 ISETP.LT.U32.AND P0, PT, R28, R6, PT ;  /* 0x000000061c00420c */ /* 0x000fe40003f01070 */
[----:B------:R-:W-:Y:S02]  /*240d0*/  @!P4 ISETP.EQ.U32.AND P3, PT, R7, 0x1, PT ;  /* 0x000000010700c80c */ /* 0x000fe40003f62070 */
[----:B------:R-:W-:Y:S02]  /*240e0*/  @P4 ISETP.LT.OR.EX P3, PT, R29, R13, !P5, P0 ;  /* 0x0000000d1d00420c */ /* 0x000fe40006f61700 */
[CC--:B------:R-:W-:Y:S02]  /*240f0*/  @!P6 FSETP.GT.FTZ.AND P0, PT, R16.reuse, R15.reuse, PT ;  /* 0x0000000f1000e20b */ /* 0x0c0fe40003f14000 */
[----:B------:R-:W-:Y:S02]  /*24100*/  FSETP.NEU.OR P5, PT, R16, R15, P6 ;  /* 0x0000000f1000720b */ /* 0x000fe400037ad400 */
[----:B------:R-:W-:-:S02]  /*24110*/  FSETP.GTU.FTZ.AND P4, PT, |R20|, +INF , PT ;  /* 0x7f8000001400780b */ /* 0x000fc40003f9c200 */
[----:B------:R-:W-:Y:S02]  /*24120*/  @!P6 SEL R0, RZ, 0xffffffff, !P0 ;  /* 0xffffffffff00e807 */ /* 0x000fe40004000000 */
[----:B------:R-:W-:Y:S02]  /*24130*/  @!P6 ISETP.GE.U32.AND P0, PT, R30, R8, PT ;  /* 0x000000081e00e20c */ /* 0x000fe40003f06070 */
[----:B------:R-:W-:Y:S02]  /*24140*/  SEL R4, R26, R4, P1 ;  /* 0x000000041a047207 */ /* 0x000fe40000800000 */
[----:B------:R-:W-:Y:S02]  /*24150*/  @!P6 ISETP.GE.AND.EX P0, PT, R31, R21, PT, P0 ;  /* 0x000000151f00e20c */ /* 0x000fe40003f06300 */
[----:B------:R-:W-:Y:S02]  /*24160*/  SEL R9, R27, R9, P1 ;  /* 0x000000091b097207 */ /* 0x000fe40000800000 */
[----:B------:R-:W-:-:S02]  /*24170*/  @!P5 SEL R0, RZ, 0xffffffff, P0 ;  /* 0xffffffffff00d807 */ /* 0x000fc40000000000 */
[CC--:B------:R-:W-:Y:S02]  /*24180*/  @!P4 FSETP.GT.FTZ.AND P0, PT, R20.reuse, R23.reuse, PT ;  /* 0x000000171400c20b */ /* 0x0c0fe40003f14000 */
[----:B------:R-:W-:Y:S02]  /*24190*/  FSETP.NEU.OR P5, PT, R20, R23, P4 ;  /* 0x000000171400720b */ /* 0x000fe400027ad400 */
[----:B------:R-:W-:Y:S02]  /*241a0*/  @!P4 SEL R7, RZ, 0xffffffff, !P0 ;  /* 0xffffffffff07c807 */ /* 0x000fe40004000000 */
[----:B------:R-:W-:Y:S02]  /*241b0*/  @!P4 ISETP.GE.U32.AND P0, PT, R32, R10, PT ;  /* 0x0000000a2000c20c */ /* 0x000fe40003f06070 */
[----:B------:R-:W-:Y:S02]  /*241c0*/  @!P6 LOP3.LUT R0, R0, 0x1, RZ, 0xc0, !PT ;  /* 0x000000010000e812 */ /* 0x000fe400078ec0ff */
[----:B------:R-:W-:-:S02]  /*241d0*/  @!P4 ISETP.GE.AND.EX P0, PT, R33, R25, PT, P0 ;  /* 0x000000192100c20c */ /* 0x000fc40003f06300 */
[----:B------:R-:W-:Y:S02]  /*241e0*/  FSEL R5, R12, R5, P1 ;  /* 0x000000050c057208 */ /* 0x000fe40000800000 */
[----:B------:R-:W-:Y:S02]  /*241f0*/  @!P6 ISETP.EQ.U32.AND P1, PT, R0, 0x1, PT ;  /* 0x000000010000e80c */ /* 0x000fe40003f22070 */
[----:B------:R-:W-:Y:S02]  /*24200*/  @!P5 SEL R7, RZ, 0xffffffff, P0 ;  /* 0xffffffffff07d807 */ /* 0x000fe40000000000 */
[----:B------:R-:W-:Y:S02]  /*24210*/  @P6 FSETP.GTU.FTZ.AND P0, PT, |R15|, +INF , PT ;  /* 0x7f8000000f00680b */ /* 0x000fe40003f1c200 */
[----:B------:R-:W-:Y:S02]  /*24220*/  @P6 ISETP.LT.U32.AND P5, PT, R30, R8, PT ;  /* 0x000000081e00620c */ /* 0x000fe40003fa1070 */
[----:B------:R-:W-:-:S02]  /*24230*/  @!P4 LOP3.LUT R7, R7, 0x1, RZ, 0xc0, !PT ;  /* 0x000000010707c812 */ /* 0x000fc400078ec0ff */
[----:B------:R-:W-:Y:S02]  /*24240*/  @P6 ISETP.LT.OR.EX P1, PT, R31, R21, !P0, P5 ;  /* 0x000000151f00620c */ /* 0x000fe40004721750 */
[----:B------:R-:W-:Y:S02]  /*24250*/  @P4 FSETP.GTU.FTZ.AND P6, PT, |R23|, +INF , PT ;  /* 0x7f8000001700480b */ /* 0x000fe40003fdc200 */
[----:B------:R-:W-:Y:S02]  /*24260*/  @P4 ISETP.LT.U32.AND P5, PT, R32, R10, PT ;  /* 0x0000000a2000420c */ /* 0x000fe40003fa1070 */
[----:B------:R-:W-:Y:S02]  /*24270*/  @!P4 ISETP.EQ.U32.AND P0, PT, R7, 0x1, PT ;  /* 0x000000010700c80c */ /* 0x000fe40003f02070 */
[----:B------:R-:W-:Y:S02]  /*24280*/  @P4 ISETP.LT.OR.EX P0, PT, R33, R25, !P6, P5 ;  /* 0x000000192100420c */ /* 0x000fe40007701750 */
[----:B------:R-:W-:-:S02]  /*24290*/  SEL R6, R28, R6, P3 ;  /* 0x000000061c067207 */ /* 0x000fc40001800000 */
[----:B------:R-:W-:Y:S02]  /*242a0*/  SEL R13, R29, R13, P3 ;  /* 0x0000000d1d0d7207 */ /* 0x000fe40001800000 */
[----:B------:R-:W-:Y:S02]  /*242b0*/  FSEL R11, R14, R11, P3 ;  /* 0x0000000b0e0b7208 */ /* 0x000fe40001800000 */
[----:B------:R-:W-:Y:S02]  /*242c0*/  SEL R8, R30, R8, P1 ;  /* 0x000000081e087207 */ /* 0x000fe40000800000 */
[----:B------:R-:W-:Y:S02]  /*242d0*/  SEL R21, R31, R21, P1 ;  /* 0x000000151f157207 */ /* 0x000fe40000800000 */
[----:B------:R-:W-:Y:S02]  /*242e0*/  FSEL R15, R16, R15, P1 ;  /* 0x0000000f100f7208 */ /* 0x000fe40000800000 */
[----:B------:R-:W-:-:S02]  /*242f0*/  SEL R10, R32, R10, P0 ;  /* 0x0000000a200a7207 */ /* 0x000fc40000000000 */
[----:B------:R-:W-:Y:S02]  /*24300*/  SEL R25, R33, R25, P0 ;  /* 0x0000001921197207 */ /* 0x000fe40000000000 */
[----:B------:R-:W-:-:S07]  /*24310*/  FSEL R23, R20, R23, P0 ;  /* 0x0000001714177208 */ /* 0x000fce0000000000 */
.L_x_1216:
[----:B------:R-:W-:Y:S02]  /*24320*/  IMAD.MOV.U32 R26, RZ, RZ, R4 ;  /* 0x000000ffff1a7224 */ /* 0x000fe400078e0004 */
[----:B------:R-:W-:Y:S02]  /*24330*/  IMAD.MOV.U32 R27, RZ, RZ, R9 ;  /* 0x000000ffff1b7224 */ /* 0x000fe400078e0009 */
[----:B01----:R-:W-:Y:S02]  /*24340*/  IMAD.MOV.U32 R28, RZ, RZ, R6 ;  /* 0x000000ffff1c7224 */ /* 0x003fe400078e0006 */
[----:B------:R-:W-:Y:S02]  /*24350*/  IMAD.MOV.U32 R29, RZ, RZ, R13 ;  /* 0x000000ffff1d7224 */ /* 0x000fe400078e000d */
[----:B------:R-:W-:Y:S02]  /*24360*/  IMAD.MOV.U32 R30, RZ, RZ, R8 ;  /* 0x000000ffff1e7224 */ /* 0x000fe400078e0008 */
[----:B------:R-:W-:-:S02]  /*24370*/  IMAD.MOV.U32 R31, RZ, RZ, R21 ;  /* 0x000000ffff1f7224 */ /* 0x000fc400078e0015 */
[----:B------:R-:W-:Y:S01]  /*24380*/  IMAD.MOV.U32 R24, RZ, RZ, R10 ;  /* 0x000000ffff187224 */ /* 0x000fe200078e000a */
[----:B------:R-:W-:Y:S06]  /*24390*/  @!P2 BRA `(.L_x_1217) ;  /* 0x00000004006ca947 */ /* 0x000fec0003800000 */
        /* <DEDUP_REMOVED lines=20> */
.L_x_1218:
        /* <DEDUP_REMOVED lines=19> */
[----:B-1----:R-:W-:-:S07]  /*24610*/  IMAD.MOV.U32 R13, RZ, RZ, RZ ;  /* 0x000000ffff0d7224 */ /* 0x002fce00078e00ff */
[----:B------:R-:W-:-:S07]  /*24620*/  LEPC R20, `(.L_x_1219) ;  /* 0x000000001014794e */ /* 0x000fce0000000000 */
[----:B0-2---:R-:W-:Y:S05]  /*24630*/  CALL.ABS.NOINC R2 ;  /* 0x0000000002007343 */ /* 0x005fea0003c00000 */
.L_x_1219:
        /* <DEDUP_REMOVED lines=10> */
[----:B-1----:R1:W2:Y:S01]  /*246e0*/  LDC.64 R2, c[0x4][R0] ;  /* 0x0100000000027b82 */ /* 0x0022a20000000a00 */
        /* <DEDUP_REMOVED lines=11> */
.L_x_1220:
        /* <DEDUP_REMOVED lines=10> */
[----:B-1----:R1:W3:Y:S01]  /*24840*/  LDC.64 R2, c[0x4][R0] ;  /* 0x0100000000027b82 */ /* 0x0022e20000000a00 */
        /* <DEDUP_REMOVED lines=10> */
[----:B0-23--:R-:W-:Y:S05]  /*248f0*/  CALL.ABS.NOINC R2 ;  /* 0x0000000002007343 */ /* 0x00dfea0003c00000 */
.L_x_1221:
[----:B------:R-:W-:Y:S02]  /*24900*/  ULDC.64 UR4, c[0x0][0x600] ;  /* 0x0001800000047ab9 */ /* 0x000fe40000000a00 */
[----:B-1----:R-:W-:-:S05]  /*24910*/  IADD3 R2, P0, R17, UR4, RZ ;  /* 0x0000000411027c10 */ /* 0x002fca000ff1e0ff */
[----:B------:R-:W-:-:S05]  /*24920*/  IMAD.X R3, RZ, RZ, UR5, P0 ;  /* 0x00000005ff037e24 */ /* 0x000fca00080e06ff */
[----:B------:R-:W-:Y:S01]  /*24930*/  STG.E.64 desc[UR60][R2.64], R24 ;  /* 0x0000001802007986 */ /* 0x000fe2000c101b3c */
[----:B------:R-:W-:Y:S05]  /*24940*/  EXIT ;  /* 0x000000000000794d */ /* 0x000fea0003800000 */
.L_x_1217:
[----:B------:R-:W-:Y:S04]  /*24950*/  STG.E.64 desc[UR60][R2.64+0x8], R26 ;  /* 0x0000081a02007986 */ /* 0x000fe8000c101b3c */
[----:B------:R-:W-:Y:S04]  /*24960*/  STG.E.64 desc[UR60][R2.64+0x18], R28 ;  /* 0x0000181c02007986 */ /* 0x000fe8000c101b3c */
[----:B------:R-:W-:Y:S04]  /*24970*/  STG.E.64 desc[UR60][R2.64+0x28], R30 ;  /* 0x0000281e02007986 */ /* 0x000fe8000c101b3c */
[----:B------:R-:W-:Y:S04]  /*24980*/  STG.E.64 desc[UR60][R2.64+0x38], R24 ;  /* 0x0000381802007986 */ /* 0x000fe8000c101b3c */
[----:B------:R-:W-:Y:S04]  /*24990*/  STG.E desc[UR60][R2.64], R5 ;  /* 0x0000000502007986 */ /* 0x000fe8000c10193c */
[----:B------:R-:W-:Y:S04]  /*249a0*/  STG.E desc[UR60][R2.64+0x10], R11 ;  /* 0x0000100b02007986 */ /* 0x000fe8000c10193c */
[----:B------:R-:W-:Y:S04]  /*249b0*/  STG.E desc[UR60][R2.64+0x20], R15 ;  /* 0x0000200f02007986 */ /* 0x000fe8000c10193c */
[----:B------:R-:W-:Y:S01]  /*249c0*/  STG.E desc[UR60][R2.64+0x30], R23 ;  /* 0x0000301702007986 */ /* 0x000fe2000c10193c */
[----:B------:R-:W-:Y:S05]  /*249d0*/  EXIT ;  /* 0x000000000000794d */ /* 0x000fea0003800000 */
.L_x_1215:
[----:B------:R-:W-:Y:S05]  /*249e0*/  @!P1 BRA `(.L_x_1222) ;  /* 0x00000000005c9947 */ /* 0x000fea0003800000 */
[----:B------:R-:W-:Y:S01]  /*249f0*/  MOV R0, 0x0 ;  /* 0x0000000000007802 */ /* 0x000fe20000000f00 */
[----:B------:R-:W-:Y:S01]  /*24a00*/  ULDC.64 UR4, c[0x4][0x3c8] ;  /* 0x0100f20000047ab9 */ /* 0x000fe20000000a00 */
[----:B------:R-:W-:Y:S01]  /*24a10*/  ULDC.64 UR6, c[0x4][0x3c0] ;  /* 0x0100f00000067ab9 */ /* 0x000fe20000000a00 */
[----:B------:R-:W-:Y:S01]  /*24a20*/  IMAD.U32 R4, RZ, RZ, UR4 ;  /* 0x00000004ff047e24 */ /* 0x000fe2000f8e00ff */
[----:B------:R2:W3:Y:S01]  /*24a30*/  LDC.64 R2, c[0x4][R0] ;  /* 0x0100000000027b82 */ /* 0x0004e20000000a00 */
[----:B01----:R-:W-:Y:S01]  /*24a40*/  IMAD.U32 R5, RZ, RZ, UR5 ;  /* 0x00000005ff057e24 */ /* 0x003fe2000f8e00ff */
[----:B------:R-:W-:Y:S01]  /*24a50*/  ULDC.64 UR4, c[0x4][0x290] ;  /* 0x0100a40000047ab9 */ /* 0x000fe20000000a00 */
[----:B------:R-:W-:Y:S02]  /*24a60*/  IMAD.U32 R6, RZ, RZ, UR6 ;  /* 0x00000006ff067e24 */ /* 0x000fe4000f8e00ff */
[----:B------:R-:W-:Y:S02]  /*24a70*/  IMAD.U32 R7, RZ, RZ, UR7 ;  /* 0x00000007ff077e24 */ /* 0x000fe4000f8e00ff */
[----:B------:R-:W-:-:S02]  /*24a80*/  IMAD.U32 R10, RZ, RZ, UR4 ;  /* 0x00000004ff0a7e24 */ /* 0x000fc4000f8e00ff */
[----:B------:R-:W-:Y:S02]  /*24a90*/  IMAD.U32 R11, RZ, RZ, UR5 ;  /* 0x00000005ff0b7e24 */ /* 0x000fe4000f8e00ff */
[----:B------:R-:W-:Y:S02]  /*24aa0*/  IMAD.MOV.U32 R8, RZ, RZ, 0x2dd ;  /* 0x000002ddff087424 */ /* 0x000fe400078e00ff */
[----:B------:R-:W-:Y:S02]  /*24ab0*/  IMAD.MOV.U32 R12, RZ, RZ, 0x1 ;  /* 0x00000001ff0c7424 */ /* 0x000fe400078e00ff */
[----:B--2---:R-:W-:-:S07]  /*24ac0*/  IMAD.MOV.U32 R13, RZ, RZ, RZ ;  /* 0x000000ffff0d7224 */ /* 0x004fce00078e00ff */
[----:B------:R-:W-:-:S07]  /*24ad0*/  LEPC R20, `(.L_x_1223) ;  /* 0x000000001014794e */ /* 0x000fce0000000000 */
[----:B---3--:R-:W-:Y:S05]  /*24ae0*/  CALL.ABS.NOINC R2 ;  /* 0x0000000002007343 */ /* 0x008fea0003c00000 */
.L_x_1223:
[----:B------:R-:W-:Y:S01]  /*24af0*/  IMAD.MOV.U32 R4, RZ, RZ, RZ ;  /* 0x000000ffff047224 */ /* 0x000fe200078e00ff */
[----:B------:R-:W-:Y:S01]  /*24b00*/  CS2R R8, SRZ ;  /* 0x0000000000087805 */ /* 0x000fe2000001ff00 */
[----:B------:R-:W-:Y:S02]  /*24b10*/  IMAD.MOV.U32 R6, RZ, RZ, RZ ;  /* 0x000000ffff067224 */ /* 0x000fe400078e00ff */
[----:B------:R-:W-:Y:S02]  /*24b20*/  IMAD.MOV.U32 R13, RZ, RZ, RZ ;  /* 0x000000ffff0d7224 */ /* 0x000fe400078e00ff */
[----:B------:R-:W-:Y:S02]  /*24b30*/  IMAD.MOV.U32 R21, RZ, RZ, RZ ;  /* 0x000000ffff157224 */ /* 0x000fe400078e00ff */
[----:B------:R-:W-:Y:S02]  /*24b40*/  IMAD.MOV.U32 R10, RZ, RZ, RZ ;  /* 0x000000ffff0a7224 */ /* 0x000fe400078e00ff */
[----:B------:R-:W-:-:S07]  /*24b50*/  IMAD.MOV.U32 R25, RZ, RZ, RZ ;  /* 0x000000ffff197224 */ /* 0x000fce00078e00ff */
.L_x_1222:
[----:B------:R-:W-:Y:S01]  /*24b60*/  ULDC.U8 UR4, c[0x0][0x631] ;  /* 0x00018c4000047ab9 */ /* 0x000fe20000000000 */
[----:B------:R-:W-:Y:S01]  /*24b70*/  IMAD.MOV.U32 R26, RZ, RZ, R4 ;  /* 0x000000ffff1a7224 */ /* 0x000fe200078e0004 */
[----:B------:R-:W-:Y:S01]  /*24b80*/  ISETP.NE.AND P0, PT, RZ, UR4, PT ;  /* 0x00000004ff007c0c */ /* 0x000fe2000bf05270 */
[----:B------:R-:W-:Y:S02]  /*24b90*/  IMAD.MOV.U32 R27, RZ, RZ, R9 ;  /* 0x000000ffff1b7224 */ /* 0x000fe400078e0009 */
[----:B01----:R-:W-:Y:S02]  /*24ba0*/  IMAD.MOV.U32 R28, RZ, RZ, R6 ;  /* 0x000000ffff1c7224 */ /* 0x003fe400078e0006 */
[----:B------:R-:W-:Y:S02]  /*24bb0*/  IMAD.MOV.U32 R29, RZ, RZ, R13 ;  /* 0x000000ffff1d7224 */ /* 0x000fe400078e000d */
[----:B------:R-:W-:Y:S02]  /*24bc0*/  IMAD.MOV.U32 R30, RZ, RZ, R8 ;  /* 0x000000ffff1e7224 */ /* 0x000fe400078e0008 */
[----:B------:R-:W-:-:S02]  /*24bd0*/  IMAD.MOV.U32 R31, RZ, RZ, R21 ;  /* 0x000000ffff1f7224 */ /* 0x000fc400078e0015 */
[----:B------:R-:W-:Y:S02]  /*24be0*/  IMAD.MOV.U32 R24, RZ, RZ, R10 ;  /* 0x000000ffff187224 */ /* 0x000fe400078e000a */
        /* <DEDUP_REMOVED lines=21> */
.L_x_1225:
        /* <DEDUP_REMOVED lines=22> */
.L_x_1226:
        /* <DEDUP_REMOVED lines=22> */
.L_x_1227:
        /* <DEDUP_REMOVED lines=22> */
.L_x_1228:
[----:B------:R-:W-:Y:S02]  /*25160*/  ULDC.64 UR4, c[0x0][0x600] ;  /* 0x0001800000047ab9 */ /* 0x000fe40000000a00 */
[----:B-1----:R-:W-:-:S05]  /*25170*/  IADD3 R2, P0, R17, UR4, RZ ;  /* 0x0000000411027c10 */ /* 0x002fca000ff1e0ff */
[----:B------:R-:W-:-:S05]  /*25180*/  IMAD.X R3, RZ, RZ, UR5, P0 ;  /* 0x00000005ff037e24 */ /* 0x000fca00080e06ff */
[----:B------:R-:W-:Y:S01]  /*25190*/  STG.E.64 desc[UR60][R2.64], R24 ;  /* 0x0000001802007986 */ /* 0x000fe2000c101b3c */
[----:B------:R-:W-:Y:S05]  /*251a0*/  EXIT ;  /* 0x000000000000794d */ /* 0x000fea0003800000 */
.L_x_1224:
        /* <DEDUP_REMOVED lines=16> */
.L_x_1229:
[----:B------:R0:W1:Y:S01]  /*252b0*/  LDC.64 R14, c[0x4][R2] ;  /* 0x01000000020e7b82 */ /* 0x0000620000000a00 */
        /* <DEDUP_REMOVED lines=14> */
.L_x_1230:
        /* <DEDUP_REMOVED lines=15> */
.L_x_1231:
        /* <DEDUP_REMOVED lines=15> */
.L_x_1232:
[----:B------:R-:W-:Y:S05]  /*25580*/  EXIT ;  /* 0x000000000000794d */ /* 0x000fea0003800000 */
.L_x_1133:
        /* <DEDUP_REMOVED lines=24> */
[----:B------:R-:W-:Y:S02]  /*25710*/  IADD3.X R69, R69, UR5, RZ, P4, !PT ;  /* 0x0000000545457c10 */ /* 0x000fe4000a7fe4ff */
[----:B------:R-:W-:-:S07]  /*25720*/  IADD3.X R25, R25, UR5, RZ, P5, !PT ;  /* 0x0000000519197c10 */ /* 0x000fce000affe4ff */
.L_x_1233:
[----:B------:R-:W-:Y:S05]  /*25730*/  @!P0 BRA `(.L_x_1234) ;  /* 0x0000000800bc8947 */ /* 0x000fea0003800000 */
[----:B------:R-:W-:Y:S02]  /*25740*/  ULDC.U8 UR4, c[0x0][0x631] ;  /* 0x00018c4000047ab9 */ /* 0x000fe40000000000 */
[----:B------:R-:W-:Y:S01]  /*25750*/  ISETP.NE.AND P2, PT, RZ, UR4, PT ;  /* 0x00000004ff007c0c */ /* 0x000fe2000bf45270 */
[----:B------:R-:W-:-:S12]  /*25760*/  @!P1 BRA `(.L_x_1235) ;  /* 0x0000000400109947 */ /* 0x000fd80003800000 */
[----:B------:R-:W2:Y:S04]  /*25770*/  LDG.E R8, desc[UR60][R2.64] ;  /* 0x0000003c02087981 */ /* 0x000ea8000c1e1900 */
        /* <DEDUP_REMOVED lines=67> */
.L_x_1235:
[----:B------:R-:W-:Y:S02]  /*25bb0*/  IMAD.MOV.U32 R68, RZ, RZ, R70 ;  /* 0x000000ffff447224 */ /* 0x000fe400078e0046 */
[----:B------:R-:W-:Y:S02]  /*25bc0*/  IMAD.MOV.U32 R28, RZ, RZ, R30 ;  /* 0x000000ffff1c7224 */ /* 0x000fe400078e001e */
        /* <DEDUP_REMOVED lines=22> */
.L_x_1237:
        /* <DEDUP_REMOVED lines=22> */
.L_x_1238:
        /* <DEDUP_REMOVED lines=22> */
.L_x_1239:
        /* <DEDUP_REMOVED lines=22> */
.L_x_1240:
[----:B------:R-:W-:Y:S02]  /*26150*/  ULDC.64 UR4, c[0x0][0x600] ;  /* 0x0001800000047ab9 */ /* 0x000fe40000000a00 */
[----:B-1----:R-:W-:-:S05]  /*26160*/  IADD3 R2, P0, R17, UR4, RZ ;  /* 0x0000000411027c10 */ /* 0x002fca000ff1e0ff */
[----:B------:R-:W-:-:S05]  /*26170*/  IMAD.X R3, RZ, RZ, UR5, P0 ;  /* 0x00000005ff037e24 */ /* 0x000fca00080e06ff */
[----:B------:R-:W-:Y:S01]  /*26180*/  STG.E.64 desc[UR60][R2.64], R24 ;  /* 0x0000001802007986 */ /* 0x000fe2000c101b3c */
[----:B------:R-:W-:Y:S05]  /*26190*/  EXIT ;  /* 0x000000000000794d */ /* 0x000fea0003800000 */
.L_x_1236:
        /* <DEDUP_REMOVED lines=9> */
.L_x_1234:
        /* <DEDUP_REMOVED lines=17> */
.L_x_1242:
[----:B------:R-:W-:Y:S01]  /*26340*/  CS2R R24, SRZ ;  /* 0x0000000000187805 */ /* 0x000fe2000001ff00 */
[----:B------:R-:W-:Y:S02]  /*26350*/  IMAD.MOV.U32 R70, RZ, RZ, RZ ;  /* 0x000000ffff467224 */ /* 0x000fe400078e00ff */
[----:B------:R-:W-:Y:S02]  /*26360*/  IMAD.MOV.U32 R69, RZ, RZ, RZ ;  /* 0x000000ffff457224 */ /* 0x000fe400078e00ff */
[----:B------:R-:W-:Y:S02]  /*26370*/  IMAD.MOV.U32 R30, RZ, RZ, RZ ;  /* 0x000000ffff1e7224 */ /* 0x000fe400078e00ff */
[----:B------:R-:W-:Y:S02]  /*26380*/  IMAD.MOV.U32 R29, RZ, RZ, RZ ;  /* 0x000000ffff1d7224 */ /* 0x000fe400078e00ff */
[----:B------:R-:W-:Y:S02]  /*26390*/  IMAD.MOV.U32 R64, RZ, RZ, RZ ;  /* 0x000000ffff407224 */ /* 0x000fe400078e00ff */
[----:B------:R-:W-:-:S07]  /*263a0*/  IMAD.MOV.U32 R63, RZ, RZ, RZ ;  /* 0x000000ffff3f7224 */ /* 0x000fce00078e00ff */
.L_x_1241:
[----:B------:R-:W-:Y:S01]  /*263b0*/  ULDC.U8 UR4, c[0x0][0x631] ;  /* 0x00018c4000047ab9 */ /* 0x000fe20000000000 */
[----:B------:R-:W-:Y:S01]  /*263c0*/  IMAD.MOV.U32 R71, RZ, RZ, R69 ;  /* 0x000000ffff477224 */ /* 0x000fe200078e0045 */
[----:B------:R-:W-:Y:S01]  /*263d0*/  ISETP.NE.AND P0, PT, RZ, UR4, PT ;  /* 0x00000004ff007c0c */ /* 0x000fe2000bf05270 */
[----:B------:R-:W-:Y:S02]  /*263e0*/  IMAD.MOV.U32 R31, RZ, RZ, R29 ;  /* 0x000000ffff1f7224 */ /* 0x000fe400078e001d */
[----:B------:R-:W-:-:S10]  /*263f0*/  IMAD.MOV.U32 R65, RZ, RZ, R63 ;  /* 0x000000ffff417224 */ /* 0x000fd400078e003f */
        /* <DEDUP_REMOVED lines=21> */
.L_x_1244:
        /* <DEDUP_REMOVED lines=22> */
.L_x_1245:
        /* <DEDUP_REMOVED lines=22> */
.L_x_1246:
        /* <DEDUP_REMOVED lines=22> */
.L_x_1247:
[----:B------:R-:W-:Y:S02]  /*26970*/  ULDC.64 UR4, c[0x0][0x600] ;  /* 0x0001800000047ab9 */ /* 0x000fe40000000a00 */
[----:B-1----:R-:W-:-:S05]  /*26980*/  IADD3 R2, P0, R17, UR4, RZ ;  /* 0x0000000411027c10 */ /* 0x002fca000ff1e0ff */
[----:B------:R-:W-:-:S05]  /*26990*/  IMAD.X R3, RZ, RZ, UR5, P0 ;  /* 0x00000005ff037e24 */ /* 0x000fca00080e06ff */
[----:B------:R-:W-:Y:S01]  /*269a0*/  STG.E.64 desc[UR60][R2.64], R24 ;  /* 0x0000001802007986 */ /* 0x000fe2000c101b3c */
[----:B------:R-:W-:Y:S05]  /*269b0*/  EXIT ;  /* 0x000000000000794d */ /* 0x000fea0003800000 */
.L_x_1243:
        /* <DEDUP_REMOVED lines=16> */
.L_x_1248:
        /* <DEDUP_REMOVED lines=15> */
.L_x_1249:
        /* <DEDUP_REMOVED lines=15> */
.L_x_1250:
        /* <DEDUP_REMOVED lines=15> */
.L_x_1251:
[----:B------:R-:W-:Y:S05]  /*26d90*/  EXIT ;  /* 0x000000000000794d */ /* 0x000fea0003800000 */
        .weak           $__internal_4_$__cuda_sm20_div_u64
        .type           $__internal_4_$__cuda_sm20_div_u64,@function
        .size           $__internal_4_$__cuda_sm20_div_u64,($__internal_5_$__cuda_sm20_rem_u64 - $__internal_4_$__cuda_sm20_div_u64)
$__internal_4_$__cuda_sm20_div_u64:
        /* <DEDUP_REMOVED lines=25> */
[----:B------:R-:W-:-:S04]  /*26f30*/  IMAD.X R6, RZ, RZ, ~R6, P0 ;  /* 0x000000ffff067224 */ /* 0x000fc800000e0e06 */
        /* <DEDUP_REMOVED lines=8> */
[----:B------:R-:W-:Y:S02]  /*26fc0*/  IMAD.MOV.U32 R13, RZ, RZ, RZ ;  /* 0x000000ffff0d7224 */ /* 0x000fe400078e00ff */
        /* <DEDUP_REMOVED lines=9> */
[C---:B------:R-:W-:Y:S01]  /*27060*/  IMAD R13, R15.reuse, R3, R13 ;  /* 0x000000030f0d7224 */ /* 0x040fe200078e020d */
[----:B------:R-:W-:Y:S02]  /*27070*/  IADD3 R8, P3, R15, 0x1, RZ ;  /* 0x000000010f087810 */ /* 0x000fe40007f7e0ff */
[-C--:B------:R-:W-:Y:S01]  /*27080*/  ISETP.GE.U32.AND P0, PT, R27, R0.reuse, PT ;  /* 0x000000001b00720c */ /* 0x080fe20003f06070 */
[----:B------:R-:W-:Y:S02]  /*27090*/  IMAD R13, R6, R0, R13 ;  /* 0x00000000060d7224 */ /* 0x000fe400078e020d */
[----:B------:R-:W-:Y:S02]  /*270a0*/  IMAD.X R21, RZ, RZ, R6, P3 ;  /* 0x000000ffff157224 */ /* 0x000fe400018e0606 */
[----:B------:R-:W-:Y:S01]  /*270b0*/  IMAD.X R26, R26, 0x1, ~R13, P1 ;  /* 0x000000011a1a7824 */ /* 0x000fe200008e0e0d */
[----:B------:R-:W-:-:S04]  /*270c0*/  IADD3 R23, P1, -R0, R27, RZ ;  /* 0x0000001b00177210 */ /* 0x000fc80007f3e1ff */
[C---:B------:R-:W-:Y:S01]  /*270d0*/  ISETP.GE.U32.AND.EX P0, PT, R26.reuse, R3, PT, P0 ;  /* 0x000000031a00720c */ /* 0x040fe20003f06100 */
[----:B------:R-:W-:Y:S01]  /*270e0*/  IMAD.X R12, R26, 0x1, ~R3, P1 ;  /* 0x000000011a0c7824 */ /* 0x000fe200008e0e03 */
[----:B------:R-:W-:Y:S02]  /*270f0*/  ISETP.NE.U32.AND P1, PT, R0, RZ, PT ;  /* 0x000000ff0000720c */ /* 0x000fe40003f25070 */
[----:B------:R-:W-:Y:S02]  /*27100*/  SEL R23, R23, R27, P0 ;  /* 0x0000001b17177207 */ /* 0x000fe40000000000 */
[----:B------:R-:W-:Y:S02]  /*27110*/  SEL R13, R8, R15, P0 ;  /* 0x0000000f080d7207 */ /* 0x000fe40000000000 */
[----:B------:R-:W-:Y:S02]  /*27120*/  SEL R12, R12, R26, P0 ;  /* 0x0000001a0c0c7207 */ /* 0x000fe40000000000 */
[----:B------:R-:W-:-:S02]  /*27130*/  SEL R8, R21, R6, P0 ;  /* 0x0000000615087207 */ /* 0x000fc40000000000 */
[----:B------:R-:W-:Y:S02]  /*27140*/  ISETP.GE.U32.AND P0, PT, R23, R0, PT ;  /* 0x000000001700720c */ /* 0x000fe40003f06070 */
[----:B------:R-:W-:Y:S02]  /*27150*/  IADD3 R6, P3, R13, 0x1, RZ ;  /* 0x000000010d067810 */ /* 0x000fe40007f7e0ff */
[----:B------:R-:W-:Y:S01]  /*27160*/  ISETP.GE.U32.AND.EX P0, PT, R12, R3, PT, P0 ;  /* 0x000000030c00720c */ /* 0x000fe20003f06100 */
[----:B------:R-:W-:Y:S01]  /*27170*/  IMAD.MOV.U32 R12, RZ, RZ, R2 ;  /* 0x000000ffff0c7224 */ /* 0x000fe200078e0002 */
[----:B------:R-:W-:Y:S01]  /*27180*/  ISETP.NE.AND.EX P1, PT, R3, RZ, PT, P1 ;  /* 0x000000ff0300720c */ /* 0x000fe20003f25310 */
[----:B------:R-:W-:Y:S01]  /*27190*/  IMAD.X R15, RZ, RZ, R8, P3 ;  /* 0x000000ffff0f7224 */ /* 0x000fe200018e0608 */
[----:B------:R-:W-:Y:S01]  /*271a0*/  SEL R6, R6, R13, P0 ;  /* 0x0000000d06067207 */ /* 0x000fe20000000000 */
[----:B------:R-:W-:-:S03]  /*271b0*/  IMAD.MOV.U32 R13, RZ, RZ, 0x0 ;  /* 0x00000000ff0d7424 */ /* 0x000fc600078e00ff */
[----:B------:R-:W-:Y:S02]  /*271c0*/  SEL R15, R15, R8, P0 ;  /* 0x000000080f0f7207 */ /* 0x000fe40000000000 */
[----:B------:R-:W-:Y:S02]  /*271d0*/  SEL R6, R6, 0xffffffff, P1 ;  /* 0xffffffff06067807 */ /* 0x000fe40000800000 */
[----:B------:R-:W-:Y:S01]  /*271e0*/  SEL R15, R15, 0xffffffff, P1 ;  /* 0xffffffff0f0f7807 */ /* 0x000fe20000800000 */
[----:B------:R-:W-:Y:S06]  /*271f0*/  RET.REL.NODEC R12 `(_ZN2at6native13reduce_kernelILi128ELi4ENS0_8ReduceOpIfNS0_9ArgMaxOpsIfEEjlLi4ELi4EEEEEvT1_) ;  /* 0xfffffd8c0c807950 */ /* 0x000fec0003c3ffff */
        .weak           $__internal_5_$__cuda_sm20_rem_u64
        .type           $__internal_5_$__cuda_sm20_rem_u64,@function
        .size           $__internal_5_$__cuda_sm20_rem_u64,(.L_x_6962 - $__internal_5_$__cuda_sm20_rem_u64)
$__internal_5_$__cuda_sm20_rem_u64:
        /* <DEDUP_REMOVED lines=43> */
[----:B------:R-:W-:Y:S02]  /*274b0*/  IMAD R13, R13, R21, R11 ;  /* 0x000000150d0d7224 */ /* 0x000fe400078e020b */
[----:B------:R-:W-:Y:S01]  /*274c0*/  IMAD.MOV.U32 R10, RZ, RZ, R20 ;  /* 0x000000ffff0a7224 */ /* 0x000fe200078e0014 */
[-C--:B------:R-:W-:Y:S01]  /*274d0*/  ISETP.GE.U32.AND P0, PT, R15, R14.reuse, PT ;  /* 0x0000000e0f00720c */ /* 0x080fe20003f06070 */
[----:B------:R-:W-:-:S04]  /*274e0*/  IMAD R2, R2, R14, R13 ;  /* 0x0000000e02027224 */ /* 0x000fc800078e020d */
[----:B------:R-:W-:Y:S01]  /*274f0*/  IMAD.X R2, R8, 0x1, ~R2, P1 ;  /* 0x0000000108027824 */ /* 0x000fe200008e0e02 */
[----:B------:R-:W-:-:S04]  /*27500*/  IADD3 R11, P1, -R14, R15, RZ ;  /* 0x0000000f0e0b7210 */ /* 0x000fc80007f3e1ff */
[C---:B------:R-:W-:Y:S01]  /*27510*/  ISETP.GE.U32.AND.EX P0, PT, R2.reuse, R21, PT, P0 ;  /* 0x000000150200720c */ /* 0x040fe20003f06100 */
[----:B------:R-:W-:Y:S01]  /*27520*/  IMAD.X R6, R2, 0x1, ~R21, P1 ;  /* 0x0000000102067824 */ /* 0x000fe200008e0e15 */
[----:B------:R-:W-:Y:S02]  /*27530*/  ISETP.NE.U32.AND P1, PT, R14, RZ, PT ;  /* 0x000000ff0e00720c */ /* 0x000fe40003f25070 */
[----:B------:R-:W-:Y:S02]  /*27540*/  SEL R11, R11, R15, P0 ;  /* 0x0000000f0b0b7207 */ /* 0x000fe40000000000 */
[----:B------:R-:W-:Y:S02]  /*27550*/  SEL R6, R6, R2, P0 ;  /* 0x0000000206067207 */ /* 0x000fe40000000000 */
[----:B------:R-:W-:Y:S02]  /*27560*/  ISETP.GE.U32.AND P0, PT, R11, R14, PT ;  /* 0x0000000e0b00720c */ /* 0x000fe40003f06070 */
[----:B------:R-:W-:-:S02]  /*27570*/  IADD3 R2, P2, -R14, R11, RZ ;  /* 0x0000000b0e027210 */ /* 0x000fc40007f5e1ff */
[C---:B------:R-:W-:Y:S02]  /*27580*/  ISETP.GE.U32.AND.EX P0, PT, R6.reuse, R21, PT, P0 ;  /* 0x000000150600720c */ /* 0x040fe40003f06100 */
[----:B------:R-:W-:Y:S01]  /*27590*/  ISETP.NE.AND.EX P1, PT, R21, RZ, PT, P1 ;  /* 0x000000ff1500720c */ /* 0x000fe20003f25310 */
[----:B------:R-:W-:Y:S01]  /*275a0*/  IMAD.X R13, R6, 0x1, ~R21, P2 ;  /* 0x00000001060d7824 */ /* 0x000fe200010e0e15 */
[----:B------:R-:W-:Y:S01]  /*275b0*/  SEL R2, R2, R11, P0 ;  /* 0x0000000b02027207 */ /* 0x000fe20000000000 */
[----:B------:R-:W-:-:S03]  /*275c0*/  IMAD.MOV.U32 R11, RZ, RZ, 0x0 ;  /* 0x00000000ff0b7424 */ /* 0x000fc600078e00ff */
[----:B------:R-:W-:Y:S02]  /*275d0*/  SEL R13, R13, R6, P0 ;  /* 0x000000060d0d7207 */ /* 0x000fe40000000000 */
[----:B------:R-:W-:Y:S02]  /*275e0*/  SEL R2, R2, 0xffffffff, P1 ;  /* 0xffffffff02027807 */ /* 0x000fe40000800000 */
[----:B------:R-:W-:Y:S01]  /*275f0*/  SEL R13, R13, 0xffffffff, P1 ;  /* 0xffffffff0d0d7807 */ /* 0x000fe20000800000 */
[----:B------:R-:W-:Y:S06]  /*27600*/  RET.REL.NODEC R10 `(_ZN2at6native13reduce_kernelILi128ELi4ENS0_8ReduceOpIfNS0_9ArgMaxOpsIfEEjlLi4ELi4EEEEEvT1_) ;  /* 0xfffffd880a7c7950 */ /* 0x000fec0003c3ffff */
.L_x_1252:
        /* <DEDUP_REMOVED lines=15> */
.L_x_6962:


//--------------------- .text._ZN2at6native13reduce_kernelILi512ELi1ENS0_8ReduceOpIdNS0_9ArgMaxOpsIdEEjlLi4ELi4EEEEEvT1_ --------------------------
	.section	.text._ZN2at6native13reduce_kernelILi512ELi1ENS0_8ReduceOpIdNS0_9ArgMaxOpsIdEEjlLi4ELi4EEEEEvT1_,"ax",@progbits
	.align	128
        .global         _ZN2at6native13reduce_kernelILi512ELi1ENS0_8ReduceOpIdNS0_9ArgMaxOpsIdEEjlLi4ELi4EEEEEvT1_
        .type           _ZN2at6native13reduce_kernelILi512ELi1ENS0_8ReduceOpIdNS0_9ArgMaxOpsIdEEjlLi4ELi4EEEEEvT1_,@function
        .size           _ZN2at6native13reduce_kernelILi512ELi1ENS0_8ReduceOpIdNS0_9ArgMaxOpsIdEEjlLi4ELi4EEEEEvT1_,(.L_x_6964 - _ZN2at6native13reduce_kernelILi512ELi1ENS0_8ReduceOpIdNS0_9ArgMaxOpsIdEEjlLi4ELi4EEEEEvT1_)
        .other          _ZN2at6native13reduce_kernelILi512ELi1ENS0_8ReduceOpIdNS0_9ArgMaxOpsIdEEjlLi4ELi4EEEEEvT1_,@"STO_CUDA_ENTRY STV_DEFAULT"
_ZN2at6native13reduce_kernelILi512ELi1ENS0_8ReduceOpIdNS0_9ArgMaxOpsIdEEjlLi4ELi4EEEEEvT1_:
.text._ZN2at6native13reduce_kernelILi512ELi1ENS0_8ReduceOpIdNS0_9ArgMaxOpsIdEEjlLi4ELi4EEEEEvT1_:
[----:B------:R-:W0:Y:S01]  /*0000*/  LDC R1, c[0x0][0x28] ;  /* 0x00000a00ff017b82 */ /* 0x000e220000000800 */
[----:B------:R-:W1:Y:S07]  /*0010*/  S2R R19, SR_TID.X ;  /* 0x0000000000137919 */ /* 0x000e6e0000002100 */
[----:B------:R-:W2:Y:S01]  /*0020*/  LDC R2, c[0x0][0x3fc] ;  /* 0x0000ff00ff027b82 */ /* 0x000ea20000000800 */
[----:B------:R-:W-:Y:S01]  /*0030*/  ULDC.64 UR28, c[0x0][0x248] ;  /* 0x00009200001c7ab9 */ /* 0x000fe20000000a00 */
[----:B------:R-:W-:Y:S01]  /*0040*/  ULDC.64 UR26, c[0x0][0x240] ;  /* 0x00009000001a7ab9 */ /* 0x000fe20000000a00 */
[----:B------:R-:W3:Y:S01]  /*0050*/  S2R R11, SR_TID.Y ;  /* 0x00000000000b7919 */ /* 0x000ee20000002200 */
[----:B------:R-:W-:Y:S01]  /*0060*/  ULDC UR5, c[0x0][0x250] ;  /* 0x0000940000057ab9 */ /* 0x000fe20000000800 */
[----:B0-----:R-:W-:Y:S01]  /*0070*/  VIADD R1, R1, 0xffffffe0 ;  /* 0xffffffe001017836 */ /* 0x001fe20000000000 */
[----:B------:R-:W0:Y:S02]  /*0080*/  S2R R10, SR_CTAID.Y ;  /* 0x00000000000a7919 */ /* 0x000e240000002600 */
[----:B------:R-:W4:Y:S08]  /*0090*/  S2UR UR4, SR_CTAID.X ;  /* 0x00000000000479c3 */ /* 0x000f300000002500 */
[----:B------:R-:W4:Y:S01]  /*00a0*/  LDC R5, c[0x0][0x238] ;  /* 0x00008e00ff057b82 */ /* 0x000f220000000800 */
[----:B--2---:R-:W-:Y:S01]  /*00b0*/  ISETP.NE.AND P0, PT, R2, RZ, PT ;  /* 0x000000ff0200720c */ /* 0x004fe20003f05270 */
[----:B-1----:R-:W-:-:S02]  /*00c0*/  IMAD R0, R19, UR29, RZ ;  /* 0x0000001d13007c24 */ /* 0x002fc4000f8e02ff */
[----:B------:R-:W-:Y:S02]  /*00d0*/  IMAD R3, R19, UR26, RZ ;  /* 0x0000001a13037c24 */ /* 0x000fe4000f8e02ff */
[C---:B---3--:R-:W-:Y:S02]  /*00e0*/  IMAD R0, R11.reuse, UR5, R0 ;  /* 0x000000050b007c24 */ /* 0x048fe4000f8e0200 */
[----:B------:R-:W-:Y:S02]  /*00f0*/  IMAD R3, R11, UR27, R3 ;  /* 0x0000001b0b037c24 */ /* 0x000fe4000f8e0203 */
[----:B----4-:R-:W-:Y:S02]  /*0100*/  IMAD R5, R5, UR4, R0 ;  /* 0x0000000405057c24 */ /* 0x010fe4000f8e0200 */
[----:B------:R-:W-:Y:S02]  /*0110*/  IMAD.MOV.U32 R0, RZ, RZ, RZ ;  /* 0x000000ffff007224 */ /* 0x000fe400078e00ff */
[----:B0-----:R-:W-:Y:S01]  /*0120*/  IMAD R3, R10, UR28, R3 ;  /* 0x0000001c0a037c24 */ /* 0x001fe2000f8e0203 */
        /* <DEDUP_REMOVED lines=274> */
.L_x_1253:
[----:B------:R-:W-:Y:S01]  /*1250*/  ULDC UR4, c[0x0][0x22c] ;  /* 0x00008b0000047ab9 */ /* 0x000fe20000000800 */
[----:B------:R-:W-:Y:S01]  /*1260*/  ULDC.64 UR36, c[0x0][0x208] ;  /* 0x0000820000247ab9 */ /* 0x000fe20000000a00 */
[----:B------:R-:W-:Y:S01]  /*1270*/  IMAD.U32 R27, RZ, RZ, UR4 ;  /* 0x00000004ff1b7e24 */ /* 0x000fe2000f8e00ff */
[----:B------:R-:W-:Y:S01]  /*1280*/  ULDC UR4, c[0x0][0x230] ;  /* 0x00008c0000047ab9 */ /* 0x000fe20000000800 */
[----:B------:R-:W-:Y:S01]  /*1290*/  BSSY B0, `(.L_x_1254) ;  /* 0x0000de6000007945 */ /* 0x000fe20003800000 */
[----:B------:R-:W-:Y:S01]  /*12a0*/  IMAD.MOV.U32 R24, RZ, RZ, RZ ;  /* 0x000000ffff187224 */ /* 0x000fe200078e00ff */
[----:B------:R-:W-:Y:S02]  /*12b0*/  MOV R26, RZ ;  /* 0x000000ff001a7202 */ /* 0x000fe40000000f00 */
[----:B------:R-:W-:-:S04]  /*12c0*/  ISETP.GE.U32.AND P0, PT, R3, R27, PT ;  /* 0x0000001b0300720c */ /* 0x000fc80003f06070 */
[----:B------:R-:W-:Y:S02]  /*12d0*/  ISETP.GE.U32.OR P0, PT, R5, UR4, P0 ;  /* 0x0000000405007c0c */ /* 0x000fe40008706470 */
[----:B------:R-:W-:-:S11]  /*12e0*/  CS2R R4, SRZ ;  /* 0x0000000000047805 */ /* 0x000fd6000001ff00 */
[----:B------:R-:W-:Y:S05]  /*12f0*/  @P0 BRA `(.L_x_1255) ;  /* 0x000000dc007c0947 */ /* 0x000fea0003800000 */
[----:B------:R-:W-:Y:S01]  /*1300*/  ULDC.U8 UR6, c[0x0][0x260] ;  /* 0x0000980000067ab9 */ /* 0x000fe20000000000 */
[----:B------:R-:W-:Y:S01]  /*1310*/  ULDC.64 UR4, c[0x0][0x5f8] ;  /* 0x00017e0000047ab9 */ /* 0x000fe20000000a00 */
[----:B------:R-:W-:Y:S02]  /*1320*/  ISETP.NE.AND P0, PT, RZ, UR6, PT ;  /* 0x00000006ff007c0c */ /* 0x000fe4000bf05270 */
[----:B------:R-:W-:-:S05]  /*1330*/  IADD3 R12, P1, R0, UR4, RZ ;  /* 0x00000004000c7c10 */ /* 0x000fca000ff3e0ff */
[----:B------:R-:W-:-:S06]  /*1340*/  IMAD.X R13, RZ, RZ, UR5, P1 ;  /* 0x00000005ff0d7e24 */ /* 0x000fcc00088e06ff */
[----:B------:R-:W-:Y:S05]  /*1350*/  @!P0 BRA `(.L_x_1256) ;  /* 0x0000001000ac8947 */ /* 0x000fea0003800000 */
[----:B------:R-:W0:Y:S01]  /*1360*/  LDC.64 R4, c[0x0][0x218] ;  /* 0x00008600ff047b82 */ /* 0x000e220000000a00 */
[----:B------:R-:W-:Y:S01]  /*1370*/  SHF.R.U64 R8, R12, 0x3, R13 ;  /* 0x000000030c087819 */ /* 0x000fe2000000120d */
[----:B------:R-:W-:Y:S01]  /*1380*/  ULDC UR4, c[0x0][0x22c] ;  /* 0x00008b0000047ab9 */ /* 0x000fe20000000800 */
[----:B------:R-:W-:Y:S01]  /*1390*/  BSSY B1, `(.L_x_1257) ;  /* 0x0000044000017945 */ /* 0x000fe20003800000 */
[----:B------:R-:W-:Y:S01]  /*13a0*/  IMAD.U32 R0, RZ, RZ, UR4 ;  /* 0x00000004ff007e24 */ /* 0x000fe2000f8e00ff */
[----:B------:R-:W-:Y:S01]  /*13b0*/  LOP3.LUT R8, R8, 0x3, RZ, 0xc0, !PT ;  /* 0x0000000308087812 */ /* 0x000fe200078ec0ff */
[----:B------:R-:W-:Y:S02]  /*13c0*/  STL [R1+0x4], RZ ;  /* 0x000004ff01007387 */ /* 0x000fe40000100800 */
[----:B------:R-:W1:Y:S01]  /*13d0*/  LDC R15, c[0x0][0x220] ;  /* 0x00008800ff0f7b82 */ /* 0x000e620000000800 */
[----:B------:R-:W-:Y:S01]  /*13e0*/  ISETP.NE.AND P0, PT, R8, RZ, PT ;  /* 0x000000ff0800720c */ /* 0x000fe20003f05270 */
[----:B------:R2:W-:Y:S01]  /*13f0*/  STL [R1], R0 ;  /* 0x0000000001007387 */ /* 0x0005e20000100800 */
[----:B------:R-:W-:-:S05]  /*1400*/  IMAD.MOV.U32 R18, RZ, RZ, R0 ;  /* 0x000000ffff127224 */ /* 0x000fca00078e0000 */
[----:B------:R-:W2:Y:S01]  /*1410*/  LDC R14, c[0x0][0x224] ;  /* 0x00008900ff0e7b82 */ /* 0x000ea20000000800 */
[----:B0-----:R-:W-:Y:S01]  /*1420*/  IMAD.MOV.U32 R16, RZ, RZ, R4 ;  /* 0x000000ffff107224 */ /* 0x001fe200078e0004 */
[----:B------:R-:W-:Y:S01]  /*1430*/  MOV R17, R5 ;  /* 0x0000000500117202 */ /* 0x000fe20000000f00 */
        /* <DEDUP_REMOVED lines=17> */
.L_x_1262:
[----:B------:R-:W-:Y:S05]  /*1550*/  BSYNC B3 ;  /* 0x0000000000037941 */ /* 0x000fea0003800000 */
.L_x_1261:
[----:B------:R-:W-:-:S04]  /*1560*/  PRMT R6, R6, 0x9910, RZ ;  /* 0x0000991006067816 */ /* 0x000fc800000000ff */
[----:B------:R-:W-:-:S13]  /*1570*/  ISETP.NE.AND P0, PT, R6, RZ, PT ;  /* 0x000000ff0600720c */ /* 0x000fda0003f05270 */
[----:B------:R-:W-:Y:S05]  /*1580*/  @!P0 BRA `(.L_x_1260) ;  /* 0x00000000006c8947 */ /* 0x000fea0003800000 */
[----:B------:R-:W-:Y:S01]  /*1590*/  IADD3 R7, P0, R19, -R8, RZ ;  /* 0x8000000813077210 */ /* 0x000fe20007f1e0ff */
[----:B------:R-:W0:Y:S08]  /*15a0*/  LDC.64 R16, c[0x0][0x218] ;  /* 0x00008600ff107b82 */ /* 0x000e300000000a00 */
[----:B------:R-:W1:Y:S01]  /*15b0*/  LDC.64 R10, c[0x0][0x220] ;  /* 0x00008800ff0a7b82 */ /* 0x000e620000000a00 */
[----:B------:R-:W-:Y:S01]  /*15c0*/  IMAD.X R0, RZ, RZ, -0x1, P0 ;  /* 0xffffffffff007424 */ /* 0x000fe200000e06ff */
[----:B------:R-:W-:Y:S01]  /*15d0*/  LEA R6, P0, R7, R12, 0x3 ;  /* 0x0000000c07067211 */ /* 0x000fe200078018ff */
[----:B------:R-:W-:-:S03]  /*15e0*/  ULDC.64 UR4, c[0x0][0x218] ;  /* 0x0000860000047ab9 */ /* 0x000fc60000000a00 */
[----:B------:R-:W-:-:S06]  /*15f0*/  LEA.HI.X R7, R7, R13, R0, 0x3, P0 ;  /* 0x0000000d07077211 */ /* 0x000fcc00000f1c00 */
[----:B------:R-:W2:Y:S01]  /*1600*/  LDG.E.64 R6, desc[UR36][R6.64] ;  /* 0x0000002406067981 */ /* 0x000ea2000c1e1b00 */
[----:B------:R-:W-:Y:S02]  /*1610*/  PLOP3.LUT P0, PT, PT, PT, PT, 0x80, 0x0 ;  /* 0x000000000000781c */ /* 0x000fe40003f0f070 */
[----:B------:R-:W-:Y:S01]  /*1620*/  IADD3 R9, R19, -R8, RZ ;  /* 0x8000000813097210 */ /* 0x000fe20007ffe0ff */
[----:B0-----:R-:W-:-:S14]  /*1630*/  DSETP.GTU.AND P2, PT, |R16|, +INF , PT ;  /* 0x7ff000001000742a */ /* 0x001fdc0003f4c200 */
[C-C-:B--2---:R-:W-:Y:S02]  /*1640*/  @!P2 DSETP.NEU.AND P1, PT, R6.reuse, R16.reuse, PT ;  /* 0x000000100600a22a */ /* 0x144fe40003f2d000 */
[----:B------:R-:W-:-:S04]  /*1650*/  @!P2 DSETP.GEU.AND P3, PT, R6, R16, PT ;  /* 0x000000100600a22a */ /* 0x000fc80003f6e000 */
[----:B------:R-:W-:Y:S02]  /*1660*/  @!P2 PLOP3.LUT P0, PT, P1, PT, PT, 0x80, 0x0 ;  /* 0x000000000000a81c */ /* 0x000fe40000f0f070 */
[CC--:B-1----:R-:W-:Y:S02]  /*1670*/  @!P2 ISETP.GT.U32.AND P1, PT, R9.reuse, R10.reuse, PT ;  /* 0x0000000a0900a20c */ /* 0x0c2fe40003f24070 */
[----:B------:R-:W-:Y:S02]  /*1680*/  @!P2 SEL R0, RZ, 0xffffffff, P3 ;  /* 0xffffffffff00a807 */ /* 0x000fe40001800000 */
[----:B------:R-:W-:Y:S02]  /*1690*/  @!P2 ISETP.GT.AND.EX P1, PT, RZ, R11, PT, P1 ;  /* 0x0000000bff00a20c */ /* 0x000fe40003f24310 */
[----:B------:R-:W-:-:S05]  /*16a0*/  @P2 ISETP.GT.U32.AND P3, PT, R9, R10, PT ;  /* 0x0000000a0900220c */ /* 0x000fca0003f64070 */
[----:B------:R-:W-:Y:S01]  /*16b0*/  @!P0 SEL R0, RZ, 0xffffffff, !P1 ;  /* 0xffffffffff008807 */ /* 0x000fe20004800000 */
[----:B------:R-:W-:-:S03]  /*16c0*/  @P2 DSETP.GTU.AND P1, PT, |R6|, +INF , PT ;  /* 0x7ff000000600242a */ /* 0x000fc60003f2c200 */
[----:B------:R-:W-:-:S04]  /*16d0*/  @!P2 LOP3.LUT R0, R0, 0x1, RZ, 0xc0, !PT ;  /* 0x000000010000a812 */ /* 0x000fc800078ec0ff */
[----:B------:R-:W-:Y:S02]  /*16e0*/  @!P2 ISETP.EQ.U32.AND P0, PT, R0, 0x1, PT ;  /* 0x000000010000a80c */ /* 0x000fe40003f02070 */
[----:B------:R-:W-:-:S04]  /*16f0*/  @P2 ISETP.GT.OR.EX P0, PT, RZ, R11, !P1, P3 ;  /* 0x0000000bff00220c */ /* 0x000fc80004f04730 */
[----:B------:R-:W-:Y:S02]  /*1700*/  SEL R2, R9, R10, !P0 ;  /* 0x0000000a09027207 */ /* 0x000fe40004000000 */
[----:B------:R-:W-:Y:S02]  /*1710*/  FSEL R16, R6, UR4, !P0 ;  /* 0x0000000406107c08 */ /* 0x000fe4000c000000 */
[----:B------:R-:W-:Y:S02]  /*1720*/  FSEL R17, R7, UR5, !P0 ;  /* 0x0000000507117c08 */ /* 0x000fe4000c000000 */
[----:B------:R-:W-:-:S07]  /*1730*/  SEL R0, R11, RZ, P0 ;  /* 0x000000ff0b007207 */ /* 0x000fce0000000000 */
.L_x_1260:
[----:B------:R-:W-:Y:S05]  /*1740*/  BSYNC B2 ;  /* 0x0000000000027941 */ /* 0x000fea0003800000 */
.L_x_1259:
[C---:B------:R-:W-:Y:S02]  /*1750*/  IADD3 R7, P0, -R8.reuse, 0x4, RZ ;  /* 0x0000000408077810 */ /* 0x040fe40007f1e1ff */
[C---:B------:R-:W-:Y:S02]  /*1760*/  IADD3 R18, R8.reuse, -0x4, R27 ;  /* 0xfffffffc08127810 */ /* 0x040fe40007ffe01b */
[----:B------:R-:W-:Y:S01]  /*1770*/  IADD3 R8, -R8, 0x4, RZ ;  /* 0x0000000408087810 */ /* 0x000fe20007ffe1ff */
[----:B------:R-:W-:Y:S01]  /*1780*/  IMAD.X R6, RZ, RZ, -0x1, P0 ;  /* 0xffffffffff067424 */ /* 0x000fe200000e06ff */
[----:B------:R-:W-:-:S03]  /*1790*/  LEA R12, P1, R7, R12, 0x3 ;  /* 0x0000000c070c7211 */ /* 0x000fc600078218ff */
[----:B------:R0:W-:Y:S01]  /*17a0*/  STL [R1+0x4], R8 ;  /* 0x0000040801007387 */ /* 0x0001e20000100800 */
[----:B------:R-:W-:-:S03]  /*17b0*/  LEA.HI.X R13, R7, R13, R6, 0x3, P1 ;  /* 0x0000000d070d7211 */ /* 0x000fc600008f1c06 */
[----:B------:R0:W-:Y:S06]  /*17c0*/  STL [R1], R18 ;  /* 0x0000001201007387 */ /* 0x0001ec0000100800 */
.L_x_1258:
[----:B------:R-:W-:Y:S05]  /*17d0*/  BSYNC B1 ;  /* 0x0000000000017941 */ /* 0x000fea0003800000 */
.L_x_1257:
[----:B------:R-:W-:Y:S01]  /*17e0*/  IMAD.SHL.U32 R28, R3, 0x4, RZ ;  /* 0x00000004031c7824 */ /* 0x000fe200078e00ff */
[----:B------:R-:W-:Y:S01]  /*17f0*/  BSSY B1, `(.L_x_1263) ;  /* 0x0000073000017945 */ /* 0x000fe20003800000 */
[--C-:B------:R-:W-:Y:S01]  /*1800*/  IMAD.MOV.U32 R27, RZ, RZ, R15.reuse ;  /* 0x000000ffff1b7224 */ /* 0x100fe200078e000f */
[----:B------:R-:W-:Y:S01]  /*1810*/  MOV R26, R14 ;  /* 0x0000000e001a7202 */ /* 0x000fe20000000f00 */
[----:B------:R-:W-:Y:S01]  /*1820*/  VIADD R6, R28, 0x3 ;  /* 0x000000031c067836 */ /* 0x000fe20000000000 */
[----:B------:R-:W-:Y:S01]  /*1830*/  MOV R20, R4 ;  /* 0x0000000400147202 */ /* 0x000fe20000000f00 */
[----:B------:R-:W-:Y:S02]  /*1840*/  IMAD.MOV.U32 R25, RZ, RZ, R15 ;  /* 0x000000ffff197224 */ /* 0x000fe400078e000f */
[----:B------:R-:W-:Y:S01]  /*1850*/  IMAD.MOV.U32 R24, RZ, RZ, R14 ;  /* 0x000000ffff187224 */ /* 0x000fe200078e000e */
[----:B------:R-:W-:Y:S01]  /*1860*/  ISETP.GE.U32.AND P0, PT, R6, R18, PT ;  /* 0x000000120600720c */ /* 0x000fe20003f06070 */
[----:B0-----:R-:W-:-:S02]  /*1870*/  IMAD.MOV.U32 R18, RZ, RZ, R4 ;  /* 0x000000ffff127224 */ /* 0x001fc400078e0004 */
[--C-:B------:R-:W-:Y:S02]  /*1880*/  IMAD.MOV.U32 R19, RZ, RZ, R5.reuse ;  /* 0x000000ffff137224 */ /* 0x100fe400078e0005 */
[--C-:B------:R-:W-:Y:S02]  /*1890*/  IMAD.MOV.U32 R21, RZ, RZ, R5.reuse ;  /* 0x000000ffff157224 */ /* 0x100fe400078e0005 */
[----:B------:R-:W-:Y:S02]  /*18a0*/  IMAD.MOV.U32 R22, RZ, RZ, R4 ;  /* 0x000000ffff167224 */ /* 0x000fe400078e0004 */
[----:B------:R-:W-:-:S04]  /*18b0*/  IMAD.MOV.U32 R23, RZ, RZ, R5 ;  /* 0x000000ffff177224 */ /* 0x000fc800078e0005 */
[----:B------:R-:W-:Y:S05]  /*18c0*/  @P0 BRA `(.L_x_1264) ;  /* 0x0000000400940947 */ /* 0x000fea0003800000 */
[----:B------:R-:W-:Y:S01]  /*18d0*/  IMAD.MOV.U32 R25, RZ, RZ, R15 ;  /* 0x000000ffff197224 */ /* 0x000fe200078e000f */
[----:B------:R-:W-:Y:S01]  /*18e0*/  MOV R24, R14 ;  /* 0x0000000e00187202 */ /* 0x000fe20000000f00 */
[--C-:B------:R-:W-:Y:S02]  /*18f0*/  IMAD.MOV.U32 R20, RZ, RZ, R4.reuse ;  /* 0x000000ffff147224 */ /* 0x100fe400078e0004 */
[--C-:B------:R-:W-:Y:S02]  /*1900*/  IMAD.MOV.U32 R21, RZ, RZ, R5.reuse ;  /* 0x000000ffff157224 */ /* 0x100fe400078e0005 */
[----:B------:R-:W-:Y:S02]  /*1910*/  IMAD.MOV.U32 R22, RZ, RZ, R4 ;  /* 0x000000ffff167224 */ /* 0x000fe400078e0004 */
[----:B------:R-:W-:-:S07]  /*1920*/  IMAD.MOV.U32 R23, RZ, RZ, R5 ;  /* 0x000000ffff177224 */ /* 0x000fce00078e0005 */
.L_x_1274:
[----:B------:R-:W-:Y:S01]  /*1930*/  IMAD.WIDE.U32 R4, R3, 0x20, R12 ;  /* 0x0000002003047825 */ /* 0x000fe200078e000c */
[----:B------:R-:W2:Y:S04]  /*1940*/  LDL R29, [R1+0x4] ;  /* 0x00000400011d7983 */ /* 0x000ea80000100800 */
[----:B------:R-:W3:Y:S04]  /*1950*/  LDG.E.128 R8, desc[UR36][R4.64] ;  /* 0x0000002404087981 */ /* 0x000ee8000c1e1d00 */
[----:B------:R-:W5:Y:S01]  /*1960*/  LDG.E.128 R4, desc[UR36][R4.64+0x10] ;  /* 0x0000102404047981 */ /* 0x000f62000c1e1d00 */
[----:B------:R-:W-:Y:S01]  /*1970*/  DSETP.GTU.AND P2, PT, |R16|, +INF , PT ;  /* 0x7ff000001000742a */ /* 0x000fe20003f4c200 */
[----:B------:R-:W-:Y:S01]  /*1980*/  PLOP3.LUT P0, PT, PT, PT, PT, 0x80, 0x0 ;  /* 0x000000000000781c */ /* 0x000fe20003f0f070 */
[----:B------:R-:W-:Y:S01]  /*1990*/  BSSY B2, `(.L_x_1265) ;  /* 0x0000022000027945 */ /* 0x000fe20003800000 */
[----:B--2---:R-:W-:-:S11]  /*19a0*/  IADD3 R28, R28, R29, RZ ;  /* 0x0000001d1c1c7210 */ /* 0x004fd60007ffe0ff */
[C-C-:B---3--:R-:W-:Y:S02]  /*19b0*/  @!P2 DSETP.NEU.AND P1, PT, R16.reuse, R8.reuse, PT ;  /* 0x000000081000a22a */ /* 0x148fe40003f2d000 */
[----:B------:R-:W-:-:S04]  /*19c0*/  @!P2 DSETP.GT.AND P3, PT, R16, R8, PT ;  /* 0x000000081000a22a */ /* 0x000fc80003f64000 */
[----:B------:R-:W-:Y:S02]  /*19d0*/  @!P2 PLOP3.LUT P0, PT, P1, PT, PT, 0x80, 0x0 ;  /* 0x000000000000a81c */ /* 0x000fe40000f0f070 */
[-C--:B------:R-:W-:Y:S02]  /*19e0*/  @!P2 ISETP.GE.U32.AND P1, PT, R2, R28.reuse, PT ;  /* 0x0000001c0200a20c */ /* 0x080fe40003f26070 */
[----:B------:R-:W-:Y:S02]  /*19f0*/  @!P2 SEL R29, RZ, 0xffffffff, !P3 ;  /* 0xffffffffff1da807 */ /* 0x000fe40005800000 */
[----:B------:R-:W-:Y:S02]  /*1a00*/  @!P2 ISETP.GE.AND.EX P1, PT, R0, RZ, PT, P1 ;  /* 0x000000ff0000a20c */ /* 0x000fe40003f26310 */
[----:B------:R-:W-:-:S05]  /*1a10*/  @P2 ISETP.LT.U32.AND P3, PT, R2, R28, PT ;  /* 0x0000001c0200220c */ /* 0x000fca0003f61070 */
[----:B------:R-:W-:Y:S01]  /*1a20*/  @!P0 SEL R29, RZ, 0xffffffff, P1 ;  /* 0xffffffffff1d8807 */ /* 0x000fe20000800000 */
[----:B------:R-:W-:-:S03]  /*1a30*/  @P2 DSETP.GTU.AND P1, PT, |R8|, +INF , PT ;  /* 0x7ff000000800242a */ /* 0x000fc60003f2c200 */
[----:B------:R-:W-:-:S04]  /*1a40*/  @!P2 LOP3.LUT R29, R29, 0x1, RZ, 0xc0, !PT ;  /* 0x000000011d1da812 */ /* 0x000fc800078ec0ff */
[----:B------:R-:W-:Y:S02]  /*1a50*/  @!P2 ISETP.EQ.U32.AND P0, PT, R29, 0x1, PT ;  /* 0x000000011d00a80c */ /* 0x000fe40003f02070 */
[----:B------:R-:W-:Y:S01]  /*1a60*/  @P2 ISETP.LT.OR.EX P0, PT, R0, RZ, !P1, P3 ;  /* 0x000000ff0000220c */ /* 0x000fe20004f01730 */
[----:B------:R-:W-:-:S03]  /*1a70*/  DSETP.GTU.AND P1, PT, |R22|, +INF , PT ;  /* 0x7ff000001600742a */ /* 0x000fc60003f2c200 */
[----:B------:R-:W-:Y:S02]  /*1a80*/  FSEL R9, R17, R9, P0 ;  /* 0x0000000911097208 */ /* 0x000fe40000000000 */
[----:B------:R-:W-:Y:S01]  /*1a90*/  FSEL R16, R16, R8, P0 ;  /* 0x0000000810107208 */ /* 0x000fe20000000000 */
[----:B------:R-:W-:Y:S01]  /*1aa0*/  VIADD R8, R28, 0x1 ;  /* 0x000000011c087836 */ /* 0x000fe20000000000 */
[----:B------:R-:W-:Y:S01]  /*1ab0*/  SEL R2, R2, R28, P0 ;  /* 0x0000001c02027207 */ /* 0x000fe20000000000 */
[----:B------:R-:W-:Y:S01]  /*1ac0*/  IMAD.MOV.U32 R17, RZ, RZ, R9 ;  /* 0x000000ffff117224 */ /* 0x000fe200078e0009 */
[----:B------:R-:W-:-:S05]  /*1ad0*/  SEL R0, R0, RZ, P0 ;  /* 0x000000ff00007207 */ /* 0x000fca0000000000 */
[----:B------:R-:W-:Y:S05]  /*1ae0*/  @P1 BRA `(.L_x_1266) ;  /* 0x0000000000241947 */ /* 0x000fea0003800000 */
[C-C-:B------:R-:W-:Y:S01]  /*1af0*/  DSETP.NEU.AND P2, PT, R22.reuse, R10.reuse, PT ;  /* 0x0000000a1600722a */ /* 0x140fe20003f4d000 */
[----:B------:R-:W-:Y:S01]  /*1b00*/  ISETP.GE.U32.AND P0, PT, R15, R8, PT ;  /* 0x000000080f00720c */ /* 0x000fe20003f06070 */
[----:B------:R-:W-:-:S03]  /*1b10*/  DSETP.GT.AND P1, PT, R22, R10, PT ;  /* 0x0000000a1600722a */ /* 0x000fc60003f24000 */
[----:B------:R-:W-:-:S03]  /*1b20*/  ISETP.GE.AND.EX P0, PT, R14, RZ, PT, P0 ;  /* 0x000000ff0e00720c */ /* 0x000fc60003f06300 */
[----:B------:R-:W-:-:S06]  /*1b30*/  SEL R9, RZ, 0xffffffff, !P1 ;  /* 0xffffffffff097807 */ /* 0x000fcc0004800000 */
[----:B------:R-:W-:-:S04]  /*1b40*/  @!P2 SEL R9, RZ, 0xffffffff, P0 ;  /* 0xffffffffff09a807 */ /* 0x000fc80000000000 */
[----:B------:R-:W-:-:S04]  /*1b50*/  LOP3.LUT R9, R9, 0x1, RZ, 0xc0, !PT ;  /* 0x0000000109097812 */ /* 0x000fc800078ec0ff */
[----:B------:R-:W-:Y:S01]  /*1b60*/  ISETP.EQ.U32.AND P0, PT, R9, 0x1, PT ;  /* 0x000000010900780c */ /* 0x000fe20003f02070 */
[----:B------:R-:W-:-:S12]  /*1b70*/  BRA `(.L_x_1267) ;  /* 0x00000000000c7947 */ /* 0x000fd80003800000 */
.L_x_1266:
[----:B------:R-:W-:Y:S01]  /*1b80*/  DSETP.GTU.AND P0, PT, |R10|, +INF , PT ;  /* 0x7ff000000a00742a */ /* 0x000fe20003f0c200 */
[----:B------:R-:W-:-:S05]  /*1b90*/  ISETP.LT.U32.AND P1, PT, R15, R8, PT ;  /* 0x000000080f00720c */ /* 0x000fca0003f21070 */
[----:B------:R-:W-:-:S13]  /*1ba0*/  ISETP.LT.OR.EX P0, PT, R14, RZ, !P0, P1 ;  /* 0x000000ff0e00720c */ /* 0x000fda0004701710 */
.L_x_1267:
[----:B------:R-:W-:Y:S05]  /*1bb0*/  BSYNC B2 ;  /* 0x0000000000027941 */ /* 0x000fea0003800000 */
.L_x_1265:
[----:B------:R-:W-:Y:S01]  /*1bc0*/  DSETP.GTU.AND P1, PT, |R20|, +INF , PT ;  /* 0x7ff000001400742a */ /* 0x000fe20003f2c200 */
[----:B------:R-:W-:Y:S01]  /*1bd0*/  FSEL R22, R22, R10, P0 ;  /* 0x0000000a16167208 */ /* 0x000fe20000000000 */
[----:B------:R-:W-:Y:S01]  /*1be0*/  BSSY B2, `(.L_x_1268) ;  /* 0x0000013000027945 */ /* 0x000fe20003800000 */
[----:B------:R-:W-:Y:S02]  /*1bf0*/  FSEL R10, R23, R11, P0 ;  /* 0x0000000b170a7208 */ /* 0x000fe40000000000 */
[----:B------:R-:W-:Y:S01]  /*1c00*/  SEL R15, R15, R8, P0 ;  /* 0x000000080f0f7207 */ /* 0x000fe20000000000 */
[----:B------:R-:W-:Y:S01]  /*1c10*/  VIADD R8, R28, 0x2 ;  /* 0x000000021c087836 */ /* 0x000fe20000000000 */
[----:B------:R-:W-:Y:S01]  /*1c20*/  SEL R14, R14, RZ, P0 ;  /* 0x000000ff0e0e7207 */ /* 0x000fe20000000000 */
[----:B------:R-:W-:-:S06]  /*1c30*/  IMAD.MOV.U32 R23, RZ, RZ, R10 ;  /* 0x000000ffff177224 */ /* 0x000fcc00078e000a */
[----:B------:R-:W-:Y:S05]  /*1c40*/  @P1 BRA `(.L_x_1269) ;  /* 0x0000000000241947 */ /* 0x000fea0003800000 */
[C-C-:B-----5:R-:W-:Y:S01]  /*1c50*/  DSETP.NEU.AND P2, PT, R20.reuse, R4.reuse, PT ;  /* 0x000000041400722a */ /* 0x160fe20003f4d000 */
        /* <DEDUP_REMOVED lines=8> */
.L_x_1269:
[----:B-----5:R-:W-:Y:S01]  /*1ce0*/  DSETP.GTU.AND P0, PT, |R4|, +INF , PT ;  /* 0x7ff000000400742a */ /* 0x020fe20003f0c200 */
[----:B------:R-:W-:-:S05]  /*1cf0*/  ISETP.LT.U32.AND P1, PT, R25, R8, PT ;  /* 0x000000081900720c */ /* 0x000fca0003f21070 */
[----:B------:R-:W-:-:S13]  /*1d00*/  ISETP.LT.OR.EX P0, PT, R24, RZ, !P0, P1 ;  /* 0x000000ff1800720c */ /* 0x000fda0004701710 */
.L_x_1270:
[----:B------:R-:W-:Y:S05]  /*1d10*/  BSYNC B2 ;  /* 0x0000000000027941 */ /* 0x000fea0003800000 */
.L_x_1268:
[----:B------:R-:W-:Y:S01]  /*1d20*/  DSETP.GTU.AND P1, PT, |R18|, +INF , PT ;  /* 0x7ff000001200742a */ /* 0x000fe20003f2c200 */
[----:B------:R-:W-:Y:S01]  /*1d30*/  BSSY B2, `(.L_x_1271) ;  /* 0x0000013000027945 */ /* 0x000fe20003800000 */
[----:B------:R-:W-:Y:S02]  /*1d40*/  SEL R25, R25, R8, P0 ;  /* 0x0000000819197207 */ /* 0x000fe40000000000 */
[----:B------:R-:W-:Y:S02]  /*1d50*/  FSEL R20, R20, R4, P0 ;  /* 0x0000000414147208 */ /* 0x000fe40000000000 */
[----:B------:R-:W-:Y:S02]  /*1d60*/  FSEL R21, R21, R5, P0 ;  /* 0x0000000515157208 */ /* 0x000fe40000000000 */
[----:B------:R-:W-:Y:S02]  /*1d70*/  SEL R24, R24, RZ, P0 ;  /* 0x000000ff18187207 */ /* 0x000fe40000000000 */
[----:B------:R-:W-:-:S04]  /*1d80*/  IADD3 R28, R28, 0x3, RZ ;  /* 0x000000031c1c7810 */ /* 0x000fc80007ffe0ff */
        /* <DEDUP_REMOVED lines=10> */
.L_x_1272:
[----:B------:R-:W-:Y:S01]  /*1e30*/  DSETP.GTU.AND P0, PT, |R6|, +INF , PT ;  /* 0x7ff000000600742a */ /* 0x000fe20003f0c200 */
[----:B------:R-:W-:-:S05]  /*1e40*/  ISETP.LT.U32.AND P1, PT, R27, R28, PT ;  /* 0x0000001c1b00720c */ /* 0x000fca0003f21070 */
[----:B------:R-:W-:-:S13]  /*1e50*/  ISETP.LT.OR.EX P0, PT, R26, RZ, !P0, P1 ;  /* 0x000000ff1a00720c */ /* 0x000fda0004701710 */
.L_x_1273:
[----:B------:R-:W-:Y:S05]  /*1e60*/  BSYNC B2 ;  /* 0x0000000000027941 */ /* 0x000fea0003800000 */
.L_x_1271:
[----:B------:R-:W2:Y:S01]  /*1e70*/  LDL R5, [R1] ;  /* 0x0000000001057983 */ /* 0x000ea20000100800 */
[----:B------:R-:W-:Y:S01]  /*1e80*/  ULDC UR4, c[0x0][0x234] ;  /* 0x00008d0000047ab9 */ /* 0x000fe20000000800 */
[----:B------:R-:W-:Y:S01]  /*1e90*/  SEL R27, R27, R28, P0 ;  /* 0x0000001c1b1b7207 */ /* 0x000fe20000000000 */
[----:B------:R-:W-:Y:S01]  /*1ea0*/  VIADD R3, R3, UR4 ;  /* 0x0000000403037c36 */ /* 0x000fe20008000000 */
[----:B------:R-:W-:Y:S02]  /*1eb0*/  FSEL R18, R18, R6, P0 ;  /* 0x0000000612127208 */ /* 0x000fe40000000000 */
[----:B------:R-:W-:Y:S01]  /*1ec0*/  FSEL R19, R19, R7, P0 ;  /* 0x0000000713137208 */ /* 0x000fe20000000000 */
[----:B------:R-:W-:Y:S01]  /*1ed0*/  IMAD.SHL.U32 R28, R3, 0x4, RZ ;  /* 0x00000004031c7824 */ /* 0x000fe200078e00ff */
[----:B------:R-:W-:-:S03]  /*1ee0*/  SEL R26, R26, RZ, P0 ;  /* 0x000000ff1a1a7207 */ /* 0x000fc60000000000 */
[----:B------:R-:W-:-:S05]  /*1ef0*/  VIADD R4, R28, 0x3 ;  /* 0x000000031c047836 */ /* 0x000fca0000000000 */
[----:B--2---:R-:W-:-:S13]  /*1f00*/  ISETP.GE.U32.AND P1, PT, R4, R5, PT ;  /* 0x000000050400720c */ /* 0x004fda0003f26070 */
[----:B------:R-:W-:Y:S05]  /*1f10*/  @!P1 BRA `(.L_x_1274) ;  /* 0xfffffff800849947 */ /* 0x000fea000383ffff */
.L_x_1264:
[----:B------:R-:W-:Y:S05]  /*1f20*/  BSYNC B1 ;  /* 0x0000000000017941 */ /* 0x000fea0003800000 */
.L_x_1263:
[----:B------:R-:W0:Y:S01]  /*1f30*/  S2R R4, SR_TID.Y ;  /* 0x0000000000047919 */ /* 0x000e220000002200 */
[----:B------:R-:W-:Y:S01]  /*1f40*/  ULDC UR4, c[0x0][0x244] ;  /* 0x0000910000047ab9 */ /* 0x000fe20000000800 */
[----:B------:R-:W-:Y:S01]  /*1f50*/  BSSY B1, `(.L_x_1275) ;  /* 0x000000c000017945 */ /* 0x000fe20003800000 */
[----:B------:R-:W-:Y:S02]  /*1f60*/  ISETP.NE.AND P0, PT, RZ, UR4, PT ;  /* 0x00000004ff007c0c */ /* 0x000fe4000bf05270 */
[----:B------:R-:W-:Y:S02]  /*1f70*/  PRMT R3, RZ, 0x7610, R3 ;  /* 0x00007610ff037816 */ /* 0x000fe40000000003 */
[----:B0-----:R-:W-:-:S13]  /*1f80*/  ISETP.NE.AND P1, PT, R4, RZ, PT ;  /* 0x000000ff0400720c */ /* 0x001fda0003f25270 */
[----:B------:R-:W-:Y:S05]  /*1f90*/  @P0 BRA P1, `(.L_x_1276) ;  /* 0x00000000001c0947 */ /* 0x000fea0000800000 */
[----:B------:R-:W0:Y:S01]  /*1fa0*/  S2R R4, SR_CTAID.Y ;  /* 0x0000000000047919 */ /* 0x000e220000002600 */
[----:B------:R-:W-:Y:S01]  /*1fb0*/  ULDC UR4, c[0x0][0x248] ;  /* 0x0000920000047ab9 */ /* 0x000fe20000000800 */
[----:B------:R-:W-:Y:S01]  /*1fc0*/  IMAD.MOV.U32 R3, RZ, RZ, 0x1 ;  /* 0x00000001ff037424 */ /* 0x000fe200078e00ff */
[----:B------:R-:W-:-:S13]  /*1fd0*/  ISETP.NE.AND P0, PT, RZ, UR4, PT ;  /* 0x00000004ff007c0c */ /* 0x000fda000bf05270 */
[----:B0-----:R-:W-:-:S04]  /*1fe0*/  @P0 ISETP.NE.AND P1, PT, R4, RZ, PT ;  /* 0x000000ff0400020c */ /* 0x001fc80003f25270 */
[----:B------:R-:W-:-:S04]  /*1ff0*/  @P0 SEL R4, RZ, 0x1, P1 ;  /* 0x00000001ff040807 */ /* 0x000fc80000800000 */
[----:B------:R-:W-:-:S07]  /*2000*/  @P0 PRMT R3, R4, 0x7610, R3 ;  /* 0x0000761004030816 */ /* 0x000fce0000000003 */
.L_x_1276:
[----:B------:R-:W-:Y:S05]  /*2010*/  BSYNC B1 ;  /* 0x0000000000017941 */ /* 0x000fea0003800000 */
.L_x_1275:
[----:B------:R-:W-:Y:S01]  /*2020*/  PRMT R3, R3, 0x9910, RZ ;  /* 0x0000991003037816 */ /* 0x000fe200000000ff */
[----:B------:R-:W-:Y:S03]  /*2030*/  BSSY B1, `(.L_x_1277) ;  /* 0x0000020000017945 */ /* 0x000fe60003800000 */
[----:B------:R-:W-:-:S13]  /*2040*/  ISETP.NE.AND P0, PT, R3, RZ, PT ;  /* 0x000000ff0300720c */ /* 0x000fda0003f05270 */
[----:B------:R-:W-:Y:S05]  /*2050*/  @!P0 BRA `(.L_x_1278) ;  /* 0x0000000000748947 */ /* 0x000fea0003800000 */
[----:B------:R-:W2:Y:S01]  /*2060*/  LDL.LU R4, [R1] ;  /* 0x0000000001047983 */ /* 0x000ea20000300800 */
[----:B------:R-:W0:Y:S01]  /*2070*/  S2R R5, SR_TID.X ;  /* 0x0000000000057919 */ /* 0x000e220000002100 */
[----:B--2---:R-:W-:-:S04]  /*2080*/  LOP3.LUT R3, R4, 0xfffffffc, RZ, 0xc0, !PT ;  /* 0xfffffffc04037812 */ /* 0x004fc800078ec0ff */
[----:B0-----:R-:W-:-:S04]  /*2090*/  IADD3 R3, R3, R5, RZ ;  /* 0x0000000503037210 */ /* 0x001fc80007ffe0ff */
[----:B------:R-:W-:-:S13]  /*20a0*/  ISETP.GE.U32.AND P0, PT, R3, R4, PT ;  /* 0x000000040300720c */ /* 0x000fda0003f06070 */
[----:B------:R-:W-:Y:S05]  /*20b0*/  @P0 BRA `(.L_x_1278) ;  /* 0x00000000005c0947 */ /* 0x000fea0003800000 */
[C---:B------:R-:W-:Y:S01]  /*20c0*/  IMAD.WIDE R12, R3.reuse, 0x8, R12 ;  /* 0x00000008030c7825 */ /* 0x040fe200078e020c */
[----:B------:R-:W2:Y:S05]  /*20d0*/  LDL.LU R4, [R1+0x4] ;  /* 0x0000040001047983 */ /* 0x000eaa0000300800 */
[----:B------:R-:W3:Y:S01]  /*20e0*/  LDG.E.64 R12, desc[UR36][R12.64] ;  /* 0x000000240c0c7981 */ /* 0x000ee2000c1e1b00 */
[----:B------:R-:W-:Y:S01]  /*20f0*/  DSETP.GTU.AND P2, PT, |R16|, +INF , PT ;  /* 0x7ff000001000742a */ /* 0x000fe20003f4c200 */
[----:B------:R-:W-:Y:S01]  /*2100*/  PLOP3.LUT P0, PT, PT, PT, PT, 0x80, 0x0 ;  /* 0x000000000000781c */ /* 0x000fe20003f0f070 */
[----:B--2---:R-:W-:-:S12]  /*2110*/  IMAD.IADD R5, R3, 0x1, R4 ;  /* 0x0000000103057824 */ /* 0x004fd800078e0204 */
[C-C-:B---3--:R-:W-:Y:S01]  /*2120*/  @!P2 DSETP.NEU.AND P1, PT, R16.reuse, R12.reuse, PT ;  /* 0x0000000c1000a22a */ /* 0x148fe20003f2d000 */
[----:B------:R-:W-:Y:S01]  /*2130*/  SHF.R.S32.HI R7, RZ, 0x1f, R5 ;  /* 0x0000001fff077819 */ /* 0x000fe20000011405 */
[----:B------:R-:W-:-:S04]  /*2140*/  @!P2 DSETP.GT.AND P3, PT, R16, R12, PT ;  /* 0x0000000c1000a22a */ /* 0x000fc80003f64000 */
[----:B------:R-:W-:Y:S02]  /*2150*/  @!P2 PLOP3.LUT P0, PT, P1, PT, PT, 0x80, 0x0 ;  /* 0x000000000000a81c */ /* 0x000fe40000f0f070 */
[----:B------:R-:W-:Y:S02]  /*2160*/  @!P2 ISETP.GE.U32.AND P1, PT, R2, R5, PT ;  /* 0x000000050200a20c */ /* 0x000fe40003f26070 */
[----:B------:R-:W-:Y:S02]  /*2170*/  @!P2 SEL R3, RZ, 0xffffffff, !P3 ;  /* 0xffffffffff03a807 */ /* 0x000fe40005800000 */
[----:B------:R-:W-:Y:S02]  /*2180*/  @!P2 ISETP.GE.AND.EX P1, PT, R0, R7, PT, P1 ;  /* 0x000000070000a20c */ /* 0x000fe40003f26310 */
[----:B------:R-:W-:-:S05]  /*2190*/  @P2 ISETP.LT.U32.AND P3, PT, R2, R5, PT ;  /* 0x000000050200220c */ /* 0x000fca0003f61070 */
[----:B------:R-:W-:Y:S01]  /*21a0*/  @!P0 SEL R3, RZ, 0xffffffff, P1 ;  /* 0xffffffffff038807 */ /* 0x000fe20000800000 */
[----:B------:R-:W-:-:S03]  /*21b0*/  @P2 DSETP.GTU.AND P1, PT, |R12|, +INF , PT ;  /* 0x7ff000000c00242a */ /* 0x000fc60003f2c200 */
[----:B------:R-:W-:-:S04]  /*21c0*/  @!P2 LOP3.LUT R3, R3, 0x1, RZ, 0xc0, !PT ;  /* 0x000000010303a812 */ /* 0x000fc800078ec0ff */
[----:B------:R-:W-:Y:S02]  /*21d0*/  @!P2 ISETP.EQ.U32.AND P0, PT, R3, 0x1, PT ;  /* 0x000000010300a80c */ /* 0x000fe40003f02070 */
[----:B------:R-:W-:-:S04]  /*21e0*/  @P2 ISETP.LT.OR.EX P0, PT, R0, R7, !P1, P3 ;  /* 0x000000070000220c */ /* 0x000fc80004f01730 */
[----:B------:R-:W-:Y:S02]  /*21f0*/  FSEL R16, R16, R12, P0 ;  /* 0x0000000c10107208 */ /* 0x000fe40000000000 */
[----:B------:R-:W-:Y:S02]  /*2200*/  FSEL R17, R17, R13, P0 ;  /* 0x0000000d11117208 */ /* 0x000fe40000000000 */
[----:B------:R-:W-:Y:S02]  /*2210*/  SEL R2, R2, R5, P0 ;  /* 0x0000000502027207 */ /* 0x000fe40000000000 */
[----:B------:R-:W-:-:S07]  /*2220*/  SEL R0, R0, R7, P0 ;  /* 0x0000000700007207 */ /* 0x000fce0000000000 */
.L_x_1278:
[----:B------:R-:W-:Y:S05]  /*2230*/  BSYNC B1 ;  /* 0x0000000000017941 */ /* 0x000fea0003800000 */
.L_x_1277:
[----:B------:R-:W-:Y:S01]  /*2240*/  DSETP.GTU.AND P0, PT, |R16|, +INF , PT ;  /* 0x7ff000001000742a */ /* 0x000fe20003f0c200 */
[----:B------:R-:W-:-:S13]  /*2250*/  BSSY B1, `(.L_x_1279) ;  /* 0x000000e000017945 */ /* 0x000fda0003800000 */
[----:B------:R-:W-:Y:S05]  /*2260*/  @P0 BRA `(.L_x_1280) ;  /* 0x0000000000240947 */ /* 0x000fea0003800000 */
[C-C-:B------:R-:W-:Y:S01]  /*2270*/  DSETP.NEU.AND P2, PT, R16.reuse, R22.reuse, PT ;  /* 0x000000161000722a */ /* 0x140fe20003f4d000 */
[----:B------:R-:W-:Y:S01]  /*2280*/  ISETP.GE.U32.AND P0, PT, R2, R15, PT ;  /* 0x0000000f0200720c */ /* 0x000fe20003f06070 */
[----:B------:R-:W-:-:S03]  /*2290*/  DSETP.GT.AND P1, PT, R16, R22, PT ;  /* 0x000000161000722a */ /* 0x000fc60003f24000 */
[----:B------:R-:W-:-:S03]  /*22a0*/  ISETP.GE.AND.EX P0, PT, R0, R14, PT, P0 ;  /* 0x0000000e0000720c */ /* 0x000fc60003f06300 */
[----:B------:R-:W-:-:S06]  /*22b0*/  SEL R3, RZ, 0xffffffff, !P1 ;  /* 0xffffffffff037807 */ /* 0x000fcc0004800000 */
[----:B------:R-:W-:-:S04]  /*22c0*/  @!P2 SEL R3, RZ, 0xffffffff, P0 ;  /* 0xffffffffff03a807 */ /* 0x000fc80000000000 */
[----:B------:R-:W-:-:S04]  /*22d0*/  LOP3.LUT R3, R3, 0x1, RZ, 0xc0, !PT ;  /* 0x0000000103037812 */ /* 0x000fc800078ec0ff */
[----:B------:R-:W-:Y:S01]  /*22e0*/  ISETP.EQ.U32.AND P0, PT, R3, 0x1, PT ;  /* 0x000000010300780c */ /* 0x000fe20003f02070 */
[----:B------:R-:W-:-:S12]  /*22f0*/  BRA `(.L_x_1281) ;  /* 0x00000000000c7947 */ /* 0x000fd80003800000 */
.L_x_1280:
[----:B------:R-:W-:Y:S01]  /*2300*/  DSETP.GTU.AND P0, PT, |R22|, +INF , PT ;  /* 0x7ff000001600742a */ /* 0x000fe20003f0c200 */
[----:B------:R-:W-:-:S05]  /*2310*/  ISETP.LT.U32.AND P1, PT, R2, R15, PT ;  /* 0x0000000f0200720c */ /* 0x000fca0003f21070 */
[----:B------:R-:W-:-:S13]  /*2320*/  ISETP.LT.OR.EX P0, PT, R0, R14, !P0, P1 ;  /* 0x0000000e0000720c */ /* 0x000fda0004701710 */
.L_x_1281:
[----:B------:R-:W-:Y:S05]  /*2330*/  BSYNC B1 ;  /* 0x0000000000017941 */ /* 0x000fea0003800000 */
.L_x_1279:
[----:B------:R-:W-:Y:S01]  /*2340*/  FSEL R4, R16, R22, P0 ;  /* 0x0000001610047208 */ /* 0x000fe20000000000 */
[----:B------:R-:W-:Y:S01]  /*2350*/  BSSY B1, `(.L_x_1282) ;  /* 0x0000012000017945 */ /* 0x000fe20003800000 */
[----:B------:R-:W-:Y:S02]  /*2360*/  FSEL R5, R17, R23, P0 ;  /* 0x0000001711057208 */ /* 0x000fe40000000000 */
[----:B------:R-:W-:Y:S02]  /*2370*/  SEL R6, R2, R15, P0 ;  /* 0x0000000f02067207 */ /* 0x000fe40000000000 */
[----:B------:R-:W-:Y:S02]  /*2380*/  SEL R7, R0, R14, P0 ;  /* 0x0000000e00077207 */ /* 0x000fe40000000000 */
[----:B------:R-:W-:-:S14]  /*2390*/  DSETP.GTU.AND P1, PT, |R4|, +INF , PT ;  /* 0x7ff000000400742a */ /* 0x000fdc0003f2c200 */
        /* <DEDUP_REMOVED lines=10> */
.L_x_1283:
[----:B------:R-:W-:Y:S01]  /*2440*/  DSETP.GTU.AND P0, PT, |R20|, +INF , PT ;  /* 0x7ff000001400742a */ /* 0x000fe20003f0c200 */
[----:B------:R-:W-:-:S05]  /*2450*/  ISETP.LT.U32.AND P1, PT, R6, R25, PT ;  /* 0x000000190600720c */ /* 0x000fca0003f21070 */
[----:B------:R-:W-:-:S13]  /*2460*/  ISETP.LT.OR.EX P0, PT, R7, R24, !P0, P1 ;  /* 0x000000180700720c */ /* 0x000fda0004701710 */
.L_x_1284:
[----:B------:R-:W-:Y:S05]  /*2470*/  BSYNC B1 ;  /* 0x0000000000017941 */ /* 0x000fea0003800000 */
.L_x_1282:
        /* <DEDUP_REMOVED lines=16> */
.L_x_1286:
[----:B------:R-:W-:Y:S01]  /*2580*/  DSETP.GTU.AND P0, PT, |R18|, +INF , PT ;  /* 0x7ff000001200742a */ /* 0x000fe20003f0c200 */
[----:B------:R-:W-:-:S05]  /*2590*/  ISETP.LT.U32.AND P1, PT, R6, R27, PT ;  /* 0x0000001b0600720c */ /* 0x000fca0003f21070 */
[----:B------:R-:W-:-:S13]  /*25a0*/  ISETP.LT.OR.EX P0, PT, R7, R26, !P0, P1 ;  /* 0x0000001a0700720c */ /* 0x000fda0004701710 */
.L_x_1287:
[----:B------:R-:W-:Y:S05]  /*25b0*/  BSYNC B1 ;  /* 0x0000000000017941 */ /* 0x000fea0003800000 */
.L_x_1285:
[----:B------:R-:W-:Y:S02]  /*25c0*/  FSEL R4, R2, R18, P0 ;  /* 0x0000001202047208 */ /* 0x000fe40000000000 */
[----:B------:R-:W-:Y:S02]  /*25d0*/  FSEL R5, R3, R19, P0 ;  /* 0x0000001303057208 */ /* 0x000fe40000000000 */
[----:B------:R-:W-:Y:S02]  /*25e0*/  SEL R24, R6, R27, P0 ;  /* 0x0000001b06187207 */ /* 0x000fe40000000000 */
[----:B------:R-:W-:Y:S01]  /*25f0*/  SEL R26, R7, R26, P0 ;  /* 0x0000001a071a7207 */ /* 0x000fe20000000000 */
[----:B------:R-:W-:Y:S06]  /*2600*/  BRA `(.L_x_1255) ;  /* 0x000000c800b87947 */ /* 0x000fec0003800000 */
.L_x_1256:
        /* <DEDUP_REMOVED lines=11> */
[----:B------:R-:W1:Y:S01]  /*26c0*/  LDC.64 R8, c[0x0][0x218] ;  /* 0x00008600ff087b82 */ /* 0x000e620000000a00 */
[----:B------:R-:W-:-:S07]  /*26d0*/  IMAD R4, R26, 0x3, R3 ;  /* 0x000000031a047824 */ /* 0x000fce00078e0203 */
[----:B------:R-:W2:Y:S01]  /*26e0*/  LDC R0, c[0x0][0x220] ;  /* 0x00008800ff007b82 */ /* 0x000ea20000000800 */
[----:B0-----:R0:W-:Y:S01]  /*26f0*/  STL [R1+0x4], R2 ;  /* 0x0000040201007387 */ /* 0x0011e20000100800 */
[----:B-1----:R-:W-:Y:S01]  /*2700*/  IMAD.MOV.U32 R6, RZ, RZ, R8 ;  /* 0x000000ffff067224 */ /* 0x002fe200078e0008 */
[----:B------:R-:W-:Y:S01]  /*2710*/  MOV R7, R9 ;  /* 0x0000000900077202 */ /* 0x000fe20000000f00 */
[----:B--2---:R-:W-:Y:S01]  /*2720*/  IMAD.MOV.U32 R24, RZ, RZ, R0 ;  /* 0x000000ffff187224 */ /* 0x004fe200078e0000 */
[----:B0-----:R-:W-:Y:S06]  /*2730*/  @!P0 BRA `(.L_x_1289) ;  /* 0x000000a000748947 */ /* 0x001fec0003800000 */
[----:B------:R0:W-:Y:S01]  /*2740*/  STL [R1+0x8], R2 ;  /* 0x0000080201007387 */ /* 0x0001e20000100800 */
[----:B------:R-:W-:Y:S01]  /*2750*/  ISETP.GE.U32.AND P0, PT, R4, R27, PT ;  /* 0x0000001b0400720c */ /* 0x000fe20003f06070 */
[----:B------:R-:W-:Y:S01]  /*2760*/  BSSY B1, `(.L_x_1290) ;  /* 0x000047e000017945 */ /* 0x000fe20003800000 */
[--C-:B------:R-:W-:Y:S01]  /*2770*/  IMAD.MOV.U32 R28, RZ, RZ, R0.reuse ;  /* 0x000000ffff1c7224 */ /* 0x100fe200078e0000 */
[----:B------:R0:W-:Y:S01]  /*2780*/  STL [R1+0xc], R2 ;  /* 0x00000c0201007387 */ /* 0x0001e20000100800 */
[----:B------:R-:W-:Y:S01]  /*2790*/  IMAD.MOV.U32 R29, RZ, RZ, R0 ;  /* 0x000000ffff1d7224 */ /* 0x000fe200078e0000 */
[----:B------:R-:W-:Y:S01]  /*27a0*/  MOV R5, R9 ;  /* 0x0000000900057202 */ /* 0x000fe20000000f00 */
[--C-:B------:R-:W-:Y:S01]  /*27b0*/  IMAD.MOV.U32 R4, RZ, RZ, R8.reuse ;  /* 0x000000ffff047224 */ /* 0x100fe200078e0008 */
[----:B------:R0:W-:Y:S01]  /*27c0*/  STL [R1], R0 ;  /* 0x0000000001007387 */ /* 0x0001e20000100800 */
[----:B------:R-:W-:Y:S02]  /*27d0*/  IMAD.MOV.U32 R10, RZ, RZ, R8 ;  /* 0x000000ffff0a7224 */ /* 0x000fe400078e0008 */
[----:B------:R-:W-:Y:S01]  /*27e0*/  IMAD.MOV.U32 R11, RZ, RZ, R9 ;  /* 0x000000ffff0b7224 */ /* 0x000fe200078e0009 */
[----:B------:R0:W-:Y:S02]  /*27f0*/  STL [R1+0x10], R2 ;  /* 0x0000100201007387 */ /* 0x0001e40000100800 */
[----:B------:R-:W-:Y:S05]  /*2800*/  @P0 BRA `(.L_x_1291) ;  /* 0x0000004400cc0947 */ /* 0x000fea0003800000 */
[----:B------:R1:W-:Y:S01]  /*2810*/  STL [R1], R0 ;  /* 0x0000000001007387 */ /* 0x0003e20000100800 */
[----:B------:R-:W-:Y:S01]  /*2820*/  ISETP.NE.AND P1, PT, R14, RZ, PT ;  /* 0x000000ff0e00720c */ /* 0x000fe20003f25270 */
[--C-:B------:R-:W-:Y:S01]  /*2830*/  IMAD.MOV.U32 R28, RZ, RZ, R0.reuse ;  /* 0x000000ffff1c7224 */ /* 0x100fe200078e0000 */
[----:B------:R-:W-:Y:S01]  /*2840*/  MOV R4, R8 ;  /* 0x0000000800047202 */ /* 0x000fe20000000f00 */
[----:B------:R1:W-:Y:S01]  /*2850*/  STL [R1+0x8], R2 ;  /* 0x0000080201007387 */ /* 0x0003e20000100800 */
[----:B------:R-:W-:Y:S02]  /*2860*/  IMAD.MOV.U32 R29, RZ, RZ, R0 ;  /* 0x000000ffff1d7224 */ /* 0x000fe400078e0000 */
[--C-:B------:R-:W-:Y:S01]  /*2870*/  IMAD.MOV.U32 R5, RZ, RZ, R9.reuse ;  /* 0x000000ffff057224 */ /* 0x100fe200078e0009 */
[----:B------:R1:W-:Y:S01]  /*2880*/  STL [R1+0xc], R2 ;  /* 0x00000c0201007387 */ /* 0x0003e20000100800 */
[----:B------:R-:W-:Y:S02]  /*2890*/  IMAD.MOV.U32 R10, RZ, RZ, R8 ;  /* 0x000000ffff0a7224 */ /* 0x000fe400078e0008 */
[----:B------:R-:W-:Y:S01]  /*28a0*/  IMAD.MOV.U32 R11, RZ, RZ, R9 ;  /* 0x000000ffff0b7224 */ /* 0x000fe200078e0009 */
[----:B------:R1:W-:Y:S06]  /*28b0*/  STL [R1+0x10], R2 ;  /* 0x0000100201007387 */ /* 0x0003ec0000100800 */
.L_x_1305:
        /* <DEDUP_REMOVED lines=49> */
[----:B01----:R-:W-:Y:S01]  /*2bd0*/  HFMA2.MMA R2, -RZ, RZ, 0, 0 ;  /* 0x00000000ff027435 */ /* 0x003fe200000001ff */
[----:B------:R-:W-:Y:S01]  /*2be0*/  IMAD.MOV.U32 R0, RZ, RZ, RZ ;  /* 0x000000ffff007224 */ /* 0x000fe200078e00ff */
[----:B------:R-:W-:Y:S09]  /*2bf0*/  @!P1 BRA `(.L_x_1292) ;  /* 0x0000000c00b09947 */ /* 0x000ff20003800000 */
        /* <DEDUP_REMOVED lines=236> */
.L_x_1292:
[----:B------:R-:W-:-:S04]  /*3ac0*/  LOP3.LUT R15, R2, 0xfffffff8, RZ, 0xc0, !PT ;  /* 0xfffffff8020f7812 */ /* 0x000fc800078ec0ff */
[----:B------:R-:W-:-:S05]  /*3ad0*/  IADD3 R14, P0, R12, R15, RZ ;  /* 0x0000000f0c0e7210 */ /* 0x000fca0007f1e0ff */
[----:B------:R-:W-:-:S06]  /*3ae0*/  IMAD.X R15, RZ, RZ, R13, P0 ;  /* 0x000000ffff0f7224 */ /* 0x000fcc00000e060d */
[----:B------:R-:W5:Y:S01]  /*3af0*/  LDG.E.64 R14, desc[UR36][R14.64] ;  /* 0x000000240e0e7981 */ /* 0x000f62000c1e1b00 */
[----:B------:R-:W-:Y:S05]  /*3b00*/  @!P1 BRA `(.L_x_1293) ;  /* 0x0000000c00b49947 */ /* 0x000fea0003800000 */
[----:B------:R-:W0:Y:S01]  /*3b10*/  LDC.64 R2, c[0x0][0x268] ;  /* 0x00009a00ff027b82 */ /* 0x000e220000000a00 */
[----:B------:R-:W-:Y:S01]  /*3b20*/  ULDC UR38, c[0x0][0x234] ;  /* 0x00008d0000267ab9 */ /* 0x000fe20000000800 */
[----:B------:R-:W-:Y:S01]  /*3b30*/  IMAD.MOV.U32 R16, RZ, RZ, RZ ;  /* 0x000000ffff107224 */ /* 0x000fe200078e00ff */
[----:B------:R-:W-:-:S05]  /*3b40*/  IADD3 R17, R25, UR38, RZ ;  /* 0x0000002619117c10 */ /* 0x000fca000fffe0ff */
        /* <DEDUP_REMOVED lines=216> */
[----:B------:R-:W-:Y:S01]  /*48d0*/  HFMA2.MMA R16, -RZ, RZ, 0, 0 ;  /* 0x00000000ff107435 */ /* 0x000fe200000001ff */
[----:B------:R-:W-:Y:S01]  /*48e0*/  IMAD.MOV.U32 R17, RZ, RZ, R18 ;  /* 0x000000ffff117224 */ /* 0x000fe200078e0012 */
[----:B------:R-:W-:-:S08]  /*48f0*/  ULDC.64 UR38, c[0x0][0x380] ;  /* 0x0000e00000267ab9 */ /* 0x000fd00000000a00 */
[----:B------:R-:W-:Y:S02]  /*4900*/  IMAD.HI.U32 R16, R18, UR39, R16 ;  /* 0x0000002712107c27 */ /* 0x000fe4000f8e0010 */
[----:B------:R-:W0:Y:S03]  /*4910*/  @P0 LDC.64 R2, c[0x0][0x390] ;  /* 0x0000e400ff020b82 */ /* 0x000e260000000a00 */
[----:B------:R-:W-:Y:S01]  /*4920*/  SHF.R.U32.HI R17, RZ, UR24, R16 ;  /* 0x00000018ff117c19 */ /* 0x000fe20008011610 */
[----:B------:R-:W-:-:S04]  /*4930*/  @P0 IMAD.MOV.U32 R16, RZ, RZ, RZ ;  /* 0x000000ffff100224 */ /* 0x000fc800078e00ff */
[----:B------:R-:W-:-:S04]  /*4940*/  IMAD.MOV R19, RZ, RZ, -R17 ;  /* 0x000000ffff137224 */ /* 0x000fc800078e0a11 */
[----:B------:R-:W-:-:S04]  /*4950*/  IMAD R19, R19, UR38, R18 ;  /* 0x0000002613137c24 */ /* 0x000fc8000f8e0212 */
[----:B------:R-:W-:Y:S02]  /*4960*/  IMAD R0, R19, UR25, R0 ;  /* 0x0000001913007c24 */ /* 0x000fe4000f8e0200 */
[----:B0-----:R-:W-:Y:S02]  /*4970*/  @P0 IMAD.HI.U32 R2, R17, R2, R16 ;  /* 0x0000000211020227 */ /* 0x001fe400078e0010 */
[----:B------:R-:W0:Y:S03]  /*4980*/  @P0 LDC R16, c[0x0][0x38c] ;  /* 0x0000e300ff100b82 */ /* 0x000e260000000800 */
[----:B------:R-:W-:-:S04]  /*4990*/  @P0 SHF.R.U32.HI R3, RZ, R3, R2 ;  /* 0x00000003ff030219 */ /* 0x000fc80000011602 */
[----:B------:R-:W-:Y:S01]  /*49a0*/  @P0 IADD3 R3, -R3, RZ, RZ ;  /* 0x000000ff03030210 */ /* 0x000fe20007ffe1ff */
[----:B------:R-:W1:Y:S04]  /*49b0*/  @P0 LDC R2, c[0x0][0x3f8] ;  /* 0x0000fe00ff020b82 */ /* 0x000e680000000800 */
[----:B0-----:R-:W-:-:S04]  /*49c0*/  @P0 IMAD R17, R16, R3, R17 ;  /* 0x0000000310110224 */ /* 0x001fc800078e0211 */
[----:B-1----:R-:W-:-:S07]  /*49d0*/  @P0 IMAD R0, R17, R2, R0 ;  /* 0x0000000211000224 */ /* 0x002fce00078e0200 */
.L_x_1293:
[----:B------:R-:W-:Y:S01]  /*49e0*/  LOP3.LUT R17, R0, 0xfffffff8, RZ, 0xc0, !PT ;  /* 0xfffffff800117812 */ /* 0x000fe200078ec0ff */
[----:B------:R-:W-:Y:S02]  /*49f0*/  ULDC UR38, c[0x0][0x234] ;  /* 0x00008d0000267ab9 */ /* 0x000fe40000000800 */
[----:B------:R-:W-:Y:S01]  /*4a00*/  IMAD.U32 R26, RZ, RZ, UR38 ;  /* 0x00000026ff1a7e24 */ /* 0x000fe2000f8e00ff */
[----:B------:R-:W-:-:S05]  /*4a10*/  IADD3 R16, P0, R12, R17, RZ ;  /* 0x000000110c107210 */ /* 0x000fca0007f1e0ff */
[----:B------:R-:W-:-:S06]  /*4a20*/  IMAD.X R17, RZ, RZ, R13, P0 ;  /* 0x000000ffff117224 */ /* 0x000fcc00000e060d */
[----:B------:R-:W5:Y:S01]  /*4a30*/  LDG.E.64 R16, desc[UR36][R16.64] ;  /* 0x0000002410107981 */ /* 0x000f62000c1e1b00 */
[----:B------:R-:W-:Y:S01]  /*4a40*/  IMAD.MOV.U32 R0, RZ, RZ, RZ ;  /* 0x000000ffff007224 */ /* 0x000fe200078e00ff */
[----:B------:R-:W-:Y:S01]  /*4a50*/  MOV R2, RZ ;  /* 0x000000ff00027202 */ /* 0x000fe20000000f00 */
[----:B------:R-:W-:Y:S01]  /*4a60*/  IMAD.IADD R22, R25, 0x1, R26 ;  /* 0x0000000119167824 */ /* 0x000fe200078e021a */
[----:B------:R-:W-:Y:S06]  /*4a70*/  @!P1 BRA `(.L_x_1294) ;  /* 0x0000000c00d49947 */ /* 0x000fec0003800000 */
[----:B------:R-:W0:Y:S01]  /*4a80*/  LDC.64 R18, c[0x0][0x268] ;  /* 0x00009a00ff127b82 */ /* 0x000e220000000a00 */
[----:B------:R-:W-:Y:S02]  /*4a90*/  IMAD.IADD R3, R22, 0x1, R26 ;  /* 0x0000000116037824 */ /* 0x000fe400078e021a */
[----:B------:R-:W-:-:S04]  /*4aa0*/  IMAD.MOV.U32 R2, RZ, RZ, RZ ;  /* 0x000000ffff027224 */ /* 0x000fc800078e00ff */
[----:B------:R-:W-:-:S05]  /*4ab0*/  IMAD.HI.U32 R21, R3, UR30, R2 ;  /* 0x0000001e03157c27 */ /* 0x000fca000f8e0002 */
[----:B------:R-:W-:-:S04]  /*4ac0*/  SHF.R.U32.HI R21, RZ, UR31, R21 ;  /* 0x0000001fff157c19 */ /* 0x000fc80008011615 */
[----:B------:R-:W-:Y:S02]  /*4ad0*/  IADD3 R2, -R21, RZ, RZ ;  /* 0x000000ff15027210 */ /* 0x000fe40007ffe1ff */
        /* <DEDUP_REMOVED lines=229> */
[----:B0-----:R-:W-:-:S05]  /*5930*/  @P0 IMAD.HI.U32 R18, R21, R18, R20 ;  /* 0x0000001215120227 */ /* 0x001fca00078e0014 */
[----:B------:R-:W-:Y:S02]  /*5940*/  @P0 SHF.R.U32.HI R18, RZ, R19, R18 ;  /* 0x00000013ff120219 */ /* 0x000fe40000011612 */
[----:B------:R-:W-:-:S03]  /*5950*/  IADD3 R19, -R21, RZ, RZ ;  /* 0x000000ff15137210 */ /* 0x000fc60007ffe1ff */
[----:B------:R-:W-:Y:S02]  /*5960*/  @P0 IMAD.MOV R18, RZ, RZ, -R18 ;  /* 0x000000ffff120224 */ /* 0x000fe400078e0a12 */
[----:B------:R-:W-:Y:S02]  /*5970*/  IMAD R19, R19, UR38, R3 ;  /* 0x0000002613137c24 */ /* 0x000fe4000f8e0203 */
[----:B------:R-:W0:Y:S02]  /*5980*/  @P0 LDC R3, c[0x0][0x38c] ;  /* 0x0000e300ff030b82 */ /* 0x000e240000000800 */
[----:B------:R-:W-:Y:S02]  /*5990*/  IMAD R2, R19, UR25, R2 ;  /* 0x0000001913027c24 */ /* 0x000fe4000f8e0202 */
[----:B0-----:R-:W-:-:S04]  /*59a0*/  @P0 IMAD R3, R3, R18, R21 ;  /* 0x0000001203030224 */ /* 0x001fc800078e0215 */
[----:B------:R-:W0:Y:S02]  /*59b0*/  @P0 LDC R18, c[0x0][0x3f8] ;  /* 0x0000fe00ff120b82 */ /* 0x000e240000000800 */
[----:B0-----:R-:W-:-:S07]  /*59c0*/  @P0 IMAD R2, R3, R18, R2 ;  /* 0x0000001203020224 */ /* 0x001fce00078e0202 */
.L_x_1294:
[----:B------:R-:W-:-:S04]  /*59d0*/  LOP3.LUT R3, R2, 0xfffffff8, RZ, 0xc0, !PT ;  /* 0xfffffff802037812 */ /* 0x000fc800078ec0ff */
[----:B------:R-:W-:-:S05]  /*59e0*/  IADD3 R2, P0, R12, R3, RZ ;  /* 0x000000030c027210 */ /* 0x000fca0007f1e0ff */
[----:B------:R-:W-:-:S06]  /*59f0*/  IMAD.X R3, RZ, RZ, R13, P0 ;  /* 0x000000ffff037224 */ /* 0x000fcc00000e060d */
[----:B------:R-:W5:Y:S01]  /*5a00*/  LDG.E.64 R2, desc[UR36][R2.64] ;  /* 0x0000002402027981 */ /* 0x000f62000c1e1b00 */
[----:B------:R-:W-:Y:S05]  /*5a10*/  @!P1 BRA `(.L_x_1295) ;  /* 0x0000000c00b89947 */ /* 0x000fea0003800000 */
[----:B------:R-:W0:Y:S01]  /*5a20*/  LDC.64 R18, c[0x0][0x268] ;  /* 0x00009a00ff127b82 */ /* 0x000e220000000a00 */
[----:B------:R-:W-:Y:S02]  /*5a30*/  IMAD.IADD R21, R22, 0x1, R26 ;  /* 0x0000000116157824 */ /* 0x000fe400078e021a */
[----:B------:R-:W-:-:S03]  /*5a40*/  IMAD.MOV.U32 R20, RZ, RZ, RZ ;  /* 0x000000ffff147224 */ /* 0x000fc600078e00ff */
[----:B------:R-:W-:-:S05]  /*5a50*/  IADD3 R21, R21, R26, RZ ;  /* 0x0000001a15157210 */ /* 0x000fca0007ffe0ff */
[----:B------:R-:W-:-:S05]  /*5a60*/  IMAD.HI.U32 R23, R21, UR30, R20 ;  /* 0x0000001e15177c27 */ /* 0x000fca000f8e0014 */
[----:B------:R-:W-:-:S05]  /*5a70*/  SHF.R.U32.HI R23, RZ, UR31, R23 ;  /* 0x0000001fff177c19 */ /* 0x000fca0008011617 */
[----:B------:R-:W-:Y:S01]  /*5a80*/  IMAD.MOV R0, RZ, RZ, -R23 ;  /* 0x000000ffff007224 */ /* 0x000fe200078e0a17 */
[----:B0-----:R-:W-:-:S03]  /*5a90*/  ISETP.NE.AND P0, PT, R18, 0x1, PT ;  /* 0x000000011200780c */ /* 0x001fc60003f05270 */
[----:B------:R-:W-:-:S04]  /*5aa0*/  IMAD R0, R19, R0, R21 ;  /* 0x0000000013007224 */ /* 0x000fc800078e0215 */
[----:B------:R-:W-:-:S06]  /*5ab0*/  IMAD R0, R0, UR4, RZ ;  /* 0x0000000400007c24 */ /* 0x000fcc000f8e02ff */
[----:B------:R-:W-:Y:S05]  /*5ac0*/  @!P0 BRA `(.L_x_1295) ;  /* 0x0000000c008c8947 */ /* 0x000fea0003800000 */
        /* <DEDUP_REMOVED lines=217> */
[----:B0-----:R-:W-:-:S05]  /*6860*/  @P0 IMAD.HI.U32 R18, R21, R18, R20 ;  /* 0x0000001215120227 */ /* 0x001fca00078e0014 */
[----:B------:R-:W-:Y:S01]  /*6870*/  @P0 SHF.R.U32.HI R18, RZ, R19, R18 ;  /* 0x00000013ff120219 */ /* 0x000fe20000011612 */
[----:B------:R-:W-:-:S04]  /*6880*/  IMAD.MOV R19, RZ, RZ, -R21 ;  /* 0x000000ffff137224 */ /* 0x000fc800078e0a15 */
[----:B------:R-:W-:Y:S02]  /*6890*/  IMAD R19, R19, UR4, R23 ;  /* 0x0000000413137c24 */ /* 0x000fe4000f8e0217 */
[----:B------:R-:W-:Y:S02]  /*68a0*/  @P0 IMAD.MOV R18, RZ, RZ, -R18 ;  /* 0x000000ffff120224 */ /* 0x000fe400078e0a12 */
[----:B------:R-:W-:Y:S02]  /*68b0*/  IMAD R0, R19, UR25, R0 ;  /* 0x0000001913007c24 */ /* 0x000fe4000f8e0200 */
[----:B------:R-:W0:Y:S02]  /*68c0*/  @P0 LDC R19, c[0x0][0x38c] ;  /* 0x0000e300ff130b82 */ /* 0x000e240000000800 */
[----:B0-----:R-:W-:-:S06]  /*68d0*/  @P0 IMAD R18, R19, R18, R21 ;  /* 0x0000001213120224 */ /* 0x001fcc00078e0215 */
[----:B------:R-:W0:Y:S02]  /*68e0*/  @P0 LDC R19, c[0x0][0x3f8] ;  /* 0x0000fe00ff130b82 */ /* 0x000e240000000800 */
[----:B0-----:R-:W-:-:S07]  /*68f0*/  @P0 IMAD R0, R18, R19, R0 ;  /* 0x0000001312000224 */ /* 0x001fce00078e0200 */
.L_x_1295:
[----:B------:R-:W2:Y:S04]  /*6900*/  LDL.LU R19, [R1] ;  /* 0x0000000001137983 */ /* 0x000ea80000300800 */
[----:B------:R-:W3:Y:S01]  /*6910*/  LDL.LU R21, [R1+0x10] ;  /* 0x0000100001157983 */ /* 0x000ee20000300800 */
[C---:B------:R-:W-:Y:S01]  /*6920*/  DSETP.GTU.AND P3, PT, |R10|.reuse, +INF , PT ;  /* 0x7ff000000a00742a */ /* 0x040fe20003f6c200 */
[----:B------:R-:W-:Y:S02]  /*6930*/  PLOP3.LUT P0, PT, PT, PT, PT, 0x80, 0x0 ;  /* 0x000000000000781c */ /* 0x000fe40003f0f070 */
[----:B------:R0:W5:Y:S11]  /*6940*/  LDL R20, [R1+0xc] ;  /* 0x00000c0001147983 */ /* 0x0001760000100800 */
[----:B-----5:R-:W-:-:S02]  /*6950*/  @!P3 DSETP.NEU.AND P2, PT, R10, R14, PT ;  /* 0x0000000e0a00b22a */ /* 0x020fc40003f4d000 */
[----:B------:R-:W-:-:S04]  /*6960*/  @!P3 DSETP.GT.AND P4, PT, R10, R14, PT ;  /* 0x0000000e0a00b22a */ /* 0x000fc80003f84000 */
[----:B------:R-:W-:Y:S02]  /*6970*/  @!P3 PLOP3.LUT P0, PT, P2, PT, PT, 0x80, 0x0 ;  /* 0x000000000000b81c */ /* 0x000fe4000170f070 */
[----:B------:R-:W-:Y:S02]  /*6980*/  @!P3 SEL R18, RZ, 0xffffffff, !P4 ;  /* 0xffffffffff12b807 */ /* 0x000fe40006000000 */
[CC--:B--2---:R-:W-:Y:S02]  /*6990*/  @!P3 ISETP.GE.U32.AND P2, PT, R19.reuse, R25.reuse, PT ;  /* 0x000000191300b20c */ /* 0x0c4fe40003f46070 */
[----:B------:R-:W-:Y:S02]  /*69a0*/  @P3 ISETP.LT.U32.AND P4, PT, R19, R25, PT ;  /* 0x000000191300320c */ /* 0x000fe40003f81070 */
[----:B---3--:R-:W-:-:S05]  /*69b0*/  @!P3 ISETP.GE.AND.EX P2, PT, R21, RZ, PT, P2 ;  /* 0x000000ff1500b20c */ /* 0x008fca0003f46320 */
[----:B------:R-:W-:Y:S02]  /*69c0*/  @!P0 SEL R18, RZ, 0xffffffff, P2 ;  /* 0xffffffffff128807 */ /* 0x000fe40001000000 */
[----:B------:R-:W-:Y:S02]  /*69d0*/  @P3 DSETP.GTU.AND P2, PT, |R14|, +INF , PT ;  /* 0x7ff000000e00342a */ /* 0x000fe40003f4c200 */
[----:B------:R-:W-:-:S04]  /*69e0*/  @!P3 LOP3.LUT R18, R18, 0x1, RZ, 0xc0, !PT ;  /* 0x000000011212b812 */ /* 0x000fc800078ec0ff */
[----:B------:R-:W-:Y:S02]  /*69f0*/  @!P3 ISETP.EQ.U32.AND P0, PT, R18, 0x1, PT ;  /* 0x000000011200b80c */ /* 0x000fe40003f02070 */
[----:B------:R-:W-:-:S04]  /*6a00*/  @P3 ISETP.LT.OR.EX P0, PT, R21, RZ, !P2, P4 ;  /* 0x000000ff1500320c */ /* 0x000fc80005701740 */
[----:B------:R-:W-:Y:S02]  /*6a10*/  SEL R19, R19, R25, P0 ;  /* 0x0000001913137207 */ /* 0x000fe40000000000 */
[----:B------:R-:W-:Y:S01]  /*6a20*/  SEL R21, R21, RZ, P0 ;  /* 0x000000ff15157207 */ /* 0x000fe20000000000 */
[----:B------:R-:W-:Y:S01]  /*6a30*/  BSSY B2, `(.L_x_1296) ;  /* 0x0000017000027945 */ /* 0x000fe20003800000 */
[----:B------:R-:W-:Y:S01]  /*6a40*/  FSEL R11, R11, R15, P0 ;  /* 0x0000000f0b0b7208 */ /* 0x000fe20000000000 */
[----:B------:R1:W-:Y:S01]  /*6a50*/  STL [R1], R19 ;  /* 0x0000001301007387 */ /* 0x0003e20000100800 */
[----:B------:R-:W-:Y:S02]  /*6a60*/  FSEL R10, R10, R14, P0 ;  /* 0x0000000e0a0a7208 */ /* 0x000fe40000000000 */
[----:B-1----:R-:W-:-:S04]  /*6a70*/  LOP3.LUT R19, R0, 0xfffffff8, RZ, 0xc0, !PT ;  /* 0xfffffff800137812 */ /* 0x002fc800078ec0ff */
[----:B------:R-:W-:-:S04]  /*6a80*/  IADD3 R18, P2, R12, R19, RZ ;  /* 0x000000130c127210 */ /* 0x000fc80007f5e0ff */
[----:B------:R-:W-:-:S06]  /*6a90*/  IADD3.X R19, RZ, R13, RZ, P2, !PT ;  /* 0x0000000dff137210 */ /* 0x000fcc00017fe4ff */
[----:B------:R-:W5:Y:S01]  /*6aa0*/  LDG.E.64 R18, desc[UR36][R18.64] ;  /* 0x0000002412127981 */ /* 0x000f62000c1e1b00 */
[----:B------:R-:W-:-:S03]  /*6ab0*/  DSETP.GTU.AND P2, PT, |R8|, +INF , PT ;  /* 0x7ff000000800742a */ /* 0x000fc60003f4c200 */
[----:B------:R0:W-:Y:S11]  /*6ac0*/  STL [R1+0x10], R21 ;  /* 0x0000101501007387 */ /* 0x0001f60000100800 */
[----:B0-----:R-:W-:Y:S05]  /*6ad0*/  @P2 BRA `(.L_x_1297) ;  /* 0x0000000000242947 */ /* 0x001fea0003800000 */
        /* <DEDUP_REMOVED lines=9> */
.L_x_1297:
[----:B------:R-:W-:Y:S01]  /*6b70*/  DSETP.GTU.AND P0, PT, |R16|, +INF , PT ;  /* 0x7ff000001000742a */ /* 0x000fe20003f0c200 */
[----:B------:R-:W-:-:S05]  /*6b80*/  ISETP.LT.U32.AND P2, PT, R29, R22, PT ;  /* 0x000000161d00720c */ /* 0x000fca0003f41070 */
[----:B------:R-:W-:-:S13]  /*6b90*/  ISETP.LT.OR.EX P0, PT, R20, RZ, !P0, P2 ;  /* 0x000000ff1400720c */ /* 0x000fda0004701720 */
.L_x_1298:
[----:B------:R-:W-:Y:S05]  /*6ba0*/  BSYNC B2 ;  /* 0x0000000000027941 */ /* 0x000fea0003800000 */
.L_x_1296:
[----:B------:R-:W-:Y:S01]  /*6bb0*/  SEL R20, R20, RZ, P0 ;  /* 0x000000ff14147207 */ /* 0x000fe20000000000 */
[----:B------:R0:W5:Y:S01]  /*6bc0*/  LDL R21, [R1+0x8] ;  /* 0x0000080001157983 */ /* 0x0001620000100800 */
[----:B------:R-:W-:Y:S01]  /*6bd0*/  DSETP.GTU.AND P2, PT, |R4|, +INF , PT ;  /* 0x7ff000000400742a */ /* 0x000fe20003f4c200 */
[----:B------:R-:W-:Y:S01]  /*6be0*/  BSSY B2, `(.L_x_1299) ;  /* 0x0000013000027945 */ /* 0x000fe20003800000 */
[----:B------:R-:W-:Y:S01]  /*6bf0*/  SEL R29, R29, R22, P0 ;  /* 0x000000161d1d7207 */ /* 0x000fe20000000000 */
[----:B------:R0:W-:Y:S01]  /*6c00*/  STL [R1+0xc], R20 ;  /* 0x00000c1401007387 */ /* 0x0001e20000100800 */
[----:B------:R-:W-:Y:S01]  /*6c10*/  FSEL R9, R9, R17, P0 ;  /* 0x0000001109097208 */ /* 0x000fe20000000000 */
[----:B------:R-:W-:Y:S01]  /*6c20*/  IMAD.IADD R22, R22, 0x1, R26 ;  /* 0x0000000116167824 */ /* 0x000fe200078e021a */
[----:B------:R-:W-:-:S08]  /*6c30*/  FSEL R8, R8, R16, P0 ;  /* 0x0000001008087208 */ /* 0x000fd00000000000 */
[----:B0-----:R-:W-:Y:S05]  /*6c40*/  @P2 BRA `(.L_x_1300) ;  /* 0x0000000000242947 */ /* 0x001fea0003800000 */
[C-C-:B------:R-:W-:Y:S01]  /*6c50*/  DSETP.NEU.AND P3, PT, R4.reuse, R2.reuse, PT ;  /* 0x000000020400722a */ /* 0x140fe20003f6d000 */
[----:B------:R-:W-:Y:S01]  /*6c60*/  ISETP.GE.U32.AND P0, PT, R28, R22, PT ;  /* 0x000000161c00720c */ /* 0x000fe20003f06070 */
[----:B------:R-:W-:-:S03]  /*6c70*/  DSETP.GT.AND P2, PT, R4, R2, PT ;  /* 0x000000020400722a */ /* 0x000fc60003f44000 */
[----:B-----5:R-:W-:-:S03]  /*6c80*/  ISETP.GE.AND.EX P0, PT, R21, RZ, PT, P0 ;  /* 0x000000ff1500720c */ /* 0x020fc60003f06300 */
[----:B------:R-:W-:-:S06]  /*6c90*/  SEL R0, RZ, 0xffffffff, !P2 ;  /* 0xffffffffff007807 */ /* 0x000fcc0005000000 */
[----:B------:R-:W-:-:S04]  /*6ca0*/  @!P3 SEL R0, RZ, 0xffffffff, P0 ;  /* 0xffffffffff00b807 */ /* 0x000fc80000000000 */
[----:B------:R-:W-:-:S04]  /*6cb0*/  LOP3.LUT R0, R0, 0x1, RZ, 0xc0, !PT ;  /* 0x0000000100007812 */ /* 0x000fc800078ec0ff */
[----:B------:R-:W-:Y:S01]  /*6cc0*/  ISETP.EQ.U32.AND P0, PT, R0, 0x1, PT ;  /* 0x000000010000780c */ /* 0x000fe20003f02070 */
[----:B------:R-:W-:-:S12]  /*6cd0*/  BRA `(.L_x_1301) ;  /* 0x00000000000c7947 */ /* 0x000fd80003800000 */
.L_x_1300:
[----:B------:R-:W-:Y:S01]  /*6ce0*/  DSETP.GTU.AND P0, PT, |R2|, +INF , PT ;  /* 0x7ff000000200742a */ /* 0x000fe20003f0c200 */
[----:B------:R-:W-:-:S05]  /*6cf0*/  ISETP.LT.U32.AND P2, PT, R28, R22, PT ;  /* 0x000000161c00720c */ /* 0x000fca0003f41070 */
[----:B-----5:R-:W-:-:S13]  /*6d00*/  ISETP.LT.OR.EX P0, PT, R21, RZ, !P0, P2 ;  /* 0x000000ff1500720c */ /* 0x020fda0004701720 */
.L_x_1301:
[----:B------:R-:W-:Y:S05]  /*6d10*/  BSYNC B2 ;  /* 0x0000000000027941 */ /* 0x000fea0003800000 */
.L_x_1299:
        /* <DEDUP_REMOVED lines=19> */
.L_x_1303:
[----:B------:R-:W-:Y:S01]  /*6e50*/  DSETP.GTU.AND P0, PT, |R18|, +INF , PT ;  /* 0x7ff000001200742a */ /* 0x000fe20003f0c200 */
[----:B------:R-:W-:-:S05]  /*6e60*/  ISETP.LT.U32.AND P2, PT, R24, R22, PT ;  /* 0x000000161800720c */ /* 0x000fca0003f41070 */
[----:B-----5:R-:W-:-:S13]  /*6e70*/  ISETP.LT.OR.EX P0, PT, R20, RZ, !P0, P2 ;  /* 0x000000ff1400720c */ /* 0x020fda0004701720 */
.L_x_1304:
[----:B------:R-:W-:Y:S05]  /*6e80*/  BSYNC B2 ;  /* 0x0000000000027941 */ /* 0x000fea0003800000 */
.L_x_1302:
[----:B------:R-:W-:Y:S01]  /*6e90*/  SEL R20, R20, RZ, P0 ;  /* 0x000000ff14147207 */ /* 0x000fe20000000000 */
[----:B------:R-:W-:Y:S01]  /*6ea0*/  IMAD.IADD R25, R26, 0x1, R22 ;  /* 0x000000011a197824 */ /* 0x000fe200078e0216 */
[----:B------:R-:W-:Y:S01]  /*6eb0*/  ULDC UR4, c[0x0][0x22c] ;  /* 0x00008b0000047ab9 */ /* 0x000fe20000000800 */
[----:B------:R-:W-:Y:S02]  /*6ec0*/  SEL R24, R24, R22, P0 ;  /* 0x0000001618187207 */ /* 0x000fe40000000000 */
[----:B------:R-:W-:Y:S01]  /*6ed0*/  IMAD R0, R26, 0x3, R25 ;  /* 0x000000031a007824 */ /* 0x000fe200078e0219 */
[----:B------:R2:W-:Y:S01]  /*6ee0*/  STL [R1+0x4], R20 ;  /* 0x0000041401007387 */ /* 0x0005e20000100800 */
[----:B------:R-:W-:Y:S02]  /*6ef0*/  MOV R27, UR4 ;  /* 0x00000004001b7c02 */ /* 0x000fe40008000f00 */
[----:B------:R-:W-:Y:S02]  /*6f00*/  FSEL R7, R7, R19, P0 ;  /* 0x0000001307077208 */ /* 0x000fe40000000000 */
[----:B------:R-:W-:-:S02]  /*6f10*/  ISETP.GE.U32.AND P2, PT, R0, R27, PT ;  /* 0x0000001b0000720c */ /* 0x000fc40003f46070 */
[----:B------:R-:W-:-:S11]  /*6f20*/  FSEL R6, R6, R18, P0 ;  /* 0x0000001206067208 */ /* 0x000fd60000000000 */
[----:B--2---:R-:W-:Y:S05]  /*6f30*/  @!P2 BRA `(.L_x_1305) ;  /* 0xffffffb80060a947 */ /* 0x004fea000383ffff */
.L_x_1291:
[----:B------:R-:W-:Y:S05]  /*6f40*/  BSYNC B1 ;  /* 0x0000000000017941 */ /* 0x000fea0003800000 */
.L_x_1290:
[----:B------:R-:W-:Y:S01]  /*6f50*/  ISETP.GE.U32.AND P0, PT, R25, R27, PT ;  /* 0x0000001b1900720c */ /* 0x000fe20003f06070 */
[----:B------:R-:W-:-:S12]  /*6f60*/  BSSY B1, `(.L_x_1306) ;  /* 0x00004f1000017945 */ /* 0x000fd80003800000 */
[----:B------:R-:W-:Y:S05]  /*6f70*/  @P0 BRA `(.L_x_1307) ;  /* 0x0000004c00bc0947 */ /* 0x000fea0003800000 */
[----:B------:R-:W1:Y:S01]  /*6f80*/  LDC R22, c[0x0][0x268] ;  /* 0x00009a00ff167b82 */ /* 0x000e620000000800 */
[----:B0-----:R-:W-:Y:S01]  /*6f90*/  IMAD.MOV.U32 R0, RZ, RZ, RZ ;  /* 0x000000ffff007224 */ /* 0x001fe200078e00ff */
[----:B-1----:R-:W-:-:S13]  /*6fa0*/  ISETP.NE.AND P1, PT, R22, RZ, PT ;  /* 0x000000ff1600720c */ /* 0x002fda0003f25270 */
[----:B------:R-:W-:Y:S05]  /*6fb0*/  @!P1 BRA `(.L_x_1308) ;  /* 0x0000001000449947 */ /* 0x000fea0003800000 */
        /* <DEDUP_REMOVED lines=268> */
[----:B------:R-:W0:Y:S02]  /*8080*/  @P2 LDC R15, c[0x0][0x38c] ;  /* 0x0000e300ff0f2b82 */ /* 0x000e240000000800 */
[----:B------:R-:W-:-:S05]  /*8090*/  @P2 IADD3 R14, -R14, RZ, RZ ;  /* 0x000000ff0e0e2210 */ /* 0x000fca0007ffe1ff */
[----:B0-----:R-:W-:Y:S02]  /*80a0*/  @P2 IMAD R14, R15, R14, R21 ;  /* 0x0000000e0f0e2224 */ /* 0x001fe400078e0215 */
[----:B------:R-:W0:Y:S02]  /*80b0*/  @P2 LDC R15, c[0x0][0x3f8] ;  /* 0x0000fe00ff0f2b82 */ /* 0x000e240000000800 */
[----:B0-----:R-:W-:-:S07]  /*80c0*/  @P2 IMAD R0, R14, R15, R0 ;  /* 0x0000000f0e002224 */ /* 0x001fce00078e0200 */
.L_x_1308:
        /* <DEDUP_REMOVED lines=9> */
[----:B------:R-:W0:Y:S01]  /*8160*/  LDC R20, c[0x0][0x268] ;  /* 0x00009a00ff147b82 */ /* 0x000e220000000800 */
[----:B------:R-:W-:Y:S01]  /*8170*/  MOV R22, RZ ;  /* 0x000000ff00167202 */ /* 0x000fe20000000f00 */
[----:B------:R-:W-:-:S04]  /*8180*/  ULDC.64 UR4, c[0x0][0x270] ;  /* 0x00009c0000047ab9 */ /* 0x000fc80000000a00 */
[----:B------:R-:W-:Y:S01]  /*8190*/  IMAD.HI.U32 R16, R23, UR4, R22 ;  /* 0x0000000417107c27 */ /* 0x000fe2000f8e0016 */
[----:B------:R-:W-:-:S04]  /*81a0*/  ULDC UR4, c[0x0][0x26c] ;  /* 0x00009b0000047ab9 */ /* 0x000fc80000000800 */
[----:B------:R-:W-:-:S05]  /*81b0*/  SHF.R.U32.HI R17, RZ, UR5, R16 ;  /* 0x00000005ff117c19 */ /* 0x000fca0008011610 */
[----:B------:R-:W-:-:S04]  /*81c0*/  IMAD.MOV R0, RZ, RZ, -R17 ;  /* 0x000000ffff007224 */ /* 0x000fc800078e0a11 */
[----:B------:R-:W-:Y:S01]  /*81d0*/  IMAD R0, R0, UR4, R23 ;  /* 0x0000000400007c24 */ /* 0x000fe2000f8e0217 */
[----:B------:R-:W-:Y:S01]  /*81e0*/  ULDC UR4, c[0x0][0x398] ;  /* 0x0000e60000047ab9 */ /* 0x000fe20000000800 */
[----:B0-----:R-:W-:Y:S02]  /*81f0*/  ISETP.NE.AND P2, PT, R20, 0x1, PT ;  /* 0x000000011400780c */ /* 0x001fe40003f45270 */
[----:B------:R-:W-:-:S11]  /*8200*/  IMAD R0, R0, UR4, RZ ;  /* 0x0000000400007c24 */ /* 0x000fd6000f8e02ff */
[----:B------:R-:W-:Y:S05]  /*8210*/  @!P2 BRA `(.L_x_1309) ;  /* 0x000000140020a947 */ /* 0x000fea0003800000 */
[----:B------:R0:W-:Y:S01]  /*8220*/  STL [R1+0x14], R2 ;  /* 0x0000140201007387 */ /* 0x0001e20000100800 */
[----:B------:R-:W-:Y:S01]  /*8230*/  IMAD.MOV.U32 R16, RZ, RZ, RZ ;  /* 0x000000ffff107224 */ /* 0x000fe200078e00ff */
[----:B------:R-:W-:Y:S01]  /*8240*/  ULDC.64 UR6, c[0x0][0x278] ;  /* 0x00009e0000067ab9 */ /* 0x000fe20000000a00 */
[----:B------:R-:W-:Y:S02]  /*8250*/  ULDC UR4, c[0x0][0x280] ;  /* 0x0000a00000047ab9 */ /* 0x000fe40000000800 */
[----:B------:R-:W-:Y:S01]  /*8260*/  IMAD.HI.U32 R20, R17, UR7, R16 ;  /* 0x0000000711147c27 */ /* 0x000fe2000f8e0010 */
[----:B0-----:R-:W0:Y:S04]  /*8270*/  LDC R2, c[0x0][0x268] ;  /* 0x00009a00ff027b82 */ /* 0x001e280000000800 */
[----:B------:R-:W-:Y:S01]  /*8280*/  SHF.R.U32.HI R21, RZ, UR4, R20 ;  /* 0x00000004ff157c19 */ /* 0x000fe20008011614 */
[----:B------:R-:W-:-:S04]  /*8290*/  ULDC UR4, c[0x0][0x39c] ;  /* 0x0000e70000047ab9 */ /* 0x000fc80000000800 */
[----:B------:R-:W-:Y:S01]  /*82a0*/  IMAD.MOV R16, RZ, RZ, -R21 ;  /* 0x000000ffff107224 */ /* 0x000fe200078e0a15 */
[----:B0-----:R-:W-:Y:S02]  /*82b0*/  ISETP.NE.AND P2, PT, R2, 0x2, PT ;  /* 0x000000020200780c */ /* 0x001fe40003f45270 */
[----:B------:R0:W5:Y:S01]  /*82c0*/  LDL.LU R2, [R1+0x14] ;  /* 0x0000140001027983 */ /* 0x0001620000300800 */
[----:B------:R-:W-:-:S04]  /*82d0*/  IMAD R16, R16, UR6, R17 ;  /* 0x0000000610107c24 */ /* 0x000fc8000f8e0211 */
[----:B------:R-:W-:-:S06]  /*82e0*/  IMAD R0, R16, UR4, R0 ;  /* 0x0000000410007c24 */ /* 0x000fcc000f8e0200 */
[----:B0-----:R-:W-:Y:S05]  /*82f0*/  @!P2 BRA `(.L_x_1309) ;  /* 0x0000001000e8a947 */ /* 0x001fea0003800000 */
[----:B-----5:R0:W-:Y:S01]  /*8300*/  STL [R1+0x14], R2 ;  /* 0x0000140201007387 */ /* 0x0201e20000100800 */
[----:B------:R-:W-:Y:S01]  /*8310*/  HFMA2.MMA R20, -RZ, RZ, 0, 0 ;  /* 0x00000000ff147435 */ /* 0x000fe200000001ff */
[----:B------:R-:W-:Y:S01]  /*8320*/  ULDC.64 UR4, c[0x0][0x288] ;  /* 0x0000a20000047ab9 */ /* 0x000fe20000000a00 */
[----:B0-----:R-:W0:Y:S08]  /*8330*/  LDC R2, c[0x0][0x268] ;  /* 0x00009a00ff027b82 */ /* 0x001e300000000800 */
[----:B------:R-:W-:Y:S01]  /*8340*/  IMAD.HI.U32 R16, R21, UR4, R20 ;  /* 0x0000000415107c27 */ /* 0x000fe2000f8e0014 */
[----:B------:R-:W-:-:S04]  /*8350*/  ULDC UR4, c[0x0][0x284] ;  /* 0x0000a10000047ab9 */ /* 0x000fc80000000800 */
[----:B------:R-:W-:-:S05]  /*8360*/  SHF.R.U32.HI R17, RZ, UR5, R16 ;  /* 0x00000005ff117c19 */ /* 0x000fca0008011610 */
[----:B------:R-:W-:Y:S01]  /*8370*/  IMAD.MOV R20, RZ, RZ, -R17 ;  /* 0x000000ffff147224 */ /* 0x000fe200078e0a11 */
[----:B0-----:R-:W-:Y:S02]  /*8380*/  ISETP.NE.AND P2, PT, R2, 0x3, PT ;  /* 0x000000030200780c */ /* 0x001fe40003f45270 */
[----:B------:R0:W5:Y:S01]  /*8390*/  LDL.LU R2, [R1+0x14] ;  /* 0x0000140001027983 */ /* 0x0001620000300800 */
[----:B------:R-:W-:Y:S01]  /*83a0*/  IMAD R20, R20, UR4, R21 ;  /* 0x0000000414147c24 */ /* 0x000fe2000f8e0215 */
[----:B------:R-:W-:-:S03]  /*83b0*/  ULDC UR4, c[0x0][0x3a0] ;  /* 0x0000e80000047ab9 */ /* 0x000fc60000000800 */
[----:B------:R-:W-:-:S06]  /*83c0*/  IMAD R0, R20, UR4, R0 ;  /* 0x0000000414007c24 */ /* 0x000fcc000f8e0200 */
[----:B0-----:R-:W-:Y:S05]  /*83d0*/  @!P2 BRA `(.L_x_1309) ;  /* 0x0000001000b0a947 */ /* 0x001fea0003800000 */
[----:B-----5:R0:W-:Y:S01]  /*83e0*/  STL [R1+0x14], R2 ;  /* 0x0000140201007387 */ /* 0x0201e20000100800 */
        /* <DEDUP_REMOVED lines=14> */
[----:B------:R-:W-:Y:S01]  /*84d0*/  MOV R20, RZ ;  /* 0x000000ff00147202 */ /* 0x000fe20000000f00 */
[----:B------:R-:W-:-:S04]  /*84e0*/  ULDC.64 UR4, c[0x0][0x2a0] ;  /* 0x0000a80000047ab9 */ /* 0x000fc80000000a00 */
[----:B------:R-:W-:Y:S01]  /*84f0*/  IMAD.HI.U32 R16, R21, UR4, R20 ;  /* 0x0000000415107c27 */ /* 0x000fe2000f8e0014 */
[----:B------:R-:W-:Y:S01]  /*8500*/  ULDC UR4, c[0x0][0x29c] ;  /* 0x0000a70000047ab9 */ /* 0x000fe20000000800 */
[----:B0-----:R-:W0:Y:S03]  /*8510*/  LDC R2, c[0x0][0x268] ;  /* 0x00009a00ff027b82 */ /* 0x001e260000000800 */
        /* <DEDUP_REMOVED lines=260> */
[----:B------:R-:W-:Y:S01]  /*9560*/  IMAD.MOV.U32 R16, RZ, RZ, RZ ;  /* 0x000000ffff107224 */ /* 0x000fe200078e00ff */
[----:B------:R-:W-:Y:S01]  /*9570*/  ULDC.64 UR6, c[0x0][0x380] ;  /* 0x0000e00000067ab9 */ /* 0x000fe20000000a00 */
[----:B------:R-:W-:Y:S02]  /*9580*/  ULDC UR4, c[0x0][0x388] ;  /* 0x0000e20000047ab9 */ /* 0x000fe40000000800 */
[----:B------:R-:W-:Y:S02]  /*9590*/  IMAD.HI.U32 R20, R17, UR7, R16 ;  /* 0x0000000711147c27 */ /* 0x000fe4000f8e0010 */
[----:B------:R-:W0:Y:S03]  /*95a0*/  LDC R16, c[0x0][0x268] ;  /* 0x00009a00ff107b82 */ /* 0x000e260000000800 */
[----:B------:R-:W-:Y:S01]  /*95b0*/  SHF.R.U32.HI R21, RZ, UR4, R20 ;  /* 0x00000004ff157c19 */ /* 0x000fe20008011614 */
[----:B------:R-:W-:Y:S01]  /*95c0*/  ULDC UR4, c[0x0][0x3f4] ;  /* 0x0000fd0000047ab9 */ /* 0x000fe20000000800 */
[----:B0-----:R-:W-:-:S03]  /*95d0*/  ISETP.NE.AND P2, PT, R16, 0x18, PT ;  /* 0x000000181000780c */ /* 0x001fc60003f45270 */
[----:B------:R-:W-:-:S04]  /*95e0*/  IMAD.MOV R16, RZ, RZ, -R21 ;  /* 0x000000ffff107224 */ /* 0x000fc800078e0a15 */
[----:B------:R-:W-:-:S04]  /*95f0*/  IMAD R16, R16, UR6, R17 ;  /* 0x0000000610107c24 */ /* 0x000fc8000f8e0211 */
[----:B------:R-:W-:Y:S02]  /*9600*/  IMAD R0, R16, UR4, R0 ;  /* 0x0000000410007c24 */ /* 0x000fe4000f8e0200 */
[----:B------:R-:W0:Y:S01]  /*9610*/  @P2 LDC.64 R16, c[0x0][0x390] ;  /* 0x0000e400ff102b82 */ /* 0x000e220000000a00 */
[----:B------:R-:W-:-:S05]  /*9620*/  @P2 MOV R20, RZ ;  /* 0x000000ff00142202 */ /* 0x000fca0000000f00 */
[----:B0-----:R-:W-:-:S05]  /*9630*/  @P2 IMAD.HI.U32 R16, R21, R16, R20 ;  /* 0x0000001015102227 */ /* 0x001fca00078e0014 */
[----:B------:R-:W-:Y:S02]  /*9640*/  @P2 SHF.R.U32.HI R16, RZ, R17, R16 ;  /* 0x00000011ff102219 */ /* 0x000fe40000011610 */
[----:B------:R-:W0:Y:S03]  /*9650*/  @P2 LDC R17, c[0x0][0x38c] ;  /* 0x0000e300ff112b82 */ /* 0x000e260000000800 */
[----:B------:R-:W-:-:S05]  /*9660*/  @P2 IMAD.MOV R20, RZ, RZ, -R16 ;  /* 0x000000ffff142224 */ /* 0x000fca00078e0a10 */
[----:B------:R-:W1:Y:S01]  /*9670*/  @P2 LDC R16, c[0x0][0x3f8] ;  /* 0x0000fe00ff102b82 */ /* 0x000e620000000800 */
[----:B0-----:R-:W-:-:S04]  /*9680*/  @P2 IMAD R20, R17, R20, R21 ;  /* 0x0000001411142224 */ /* 0x001fc800078e0215 */
[----:B-1----:R-:W-:-:S07]  /*9690*/  @P2 IMAD R0, R20, R16, R0 ;  /* 0x0000001014002224 */ /* 0x002fce00078e0200 */
.L_x_1309:
[----:B------:R-:W-:-:S04]  /*96a0*/  LOP3.LUT R0, R0, 0xfffffff8, RZ, 0xc0, !PT ;  /* 0xfffffff800007812 */ /* 0x000fc800078ec0ff */
[----:B------:R-:W-:-:S05]  /*96b0*/  IADD3 R16, P2, R12, R0, RZ ;  /* 0x000000000c107210 */ /* 0x000fca0007f5e0ff */
[----:B------:R-:W-:-:S06]  /*96c0*/  IMAD.X R17, RZ, RZ, R13, P2 ;  /* 0x000000ffff117224 */ /* 0x000fcc00010e060d */
[----:B------:R-:W5:Y:S01]  /*96d0*/  LDG.E.64 R16, desc[UR36][R16.64] ;  /* 0x0000002410107981 */ /* 0x000f62000c1e1b00 */
[----:B------:R-:W-:-:S05]  /*96e0*/  IMAD.IADD R23, R23, 0x1, R26 ;  /* 0x0000000117177824 */ /* 0x000fca00078e021a */
[----:B------:R-:W-:-:S13]  /*96f0*/  ISETP.GE.U32.AND P2, PT, R23, R27, PT ;  /* 0x0000001b1700720c */ /* 0x000fda0003f46070 */
[----:B------:R-:W-:Y:S05]  /*9700*/  @P2 BRA `(.L_x_1307) ;  /* 0x0000002400d82947 */ /* 0x000fea0003800000 */
[----:B------:R-:W-:Y:S01]  /*9710*/  MOV R0, RZ ;  /* 0x000000ff00007202 */ /* 0x000fe20000000f00 */
[----:B------:R-:W-:Y:S06]  /*9720*/  @!P1 BRA `(.L_x_1310) ;  /* 0x0000001400509947 */ /* 0x000fec0003800000 */
[----:B------:R-:W0:Y:S01]  /*9730*/  LDC R20, c[0x0][0x268] ;  /* 0x00009a00ff147b82 */ /* 0x000e220000000800 */
[----:B------:R-:W-:Y:S01]  /*9740*/  IMAD.MOV.U32 R22, RZ, RZ, RZ ;  /* 0x000000ffff167224 */ /* 0x000fe200078e00ff */
[----:B------:R-:W-:-:S03]  /*9750*/  ULDC.64 UR4, c[0x0][0x270] ;  /* 0x00009c0000047ab9 */ /* 0x000fc60000000a00 */
[----:B-----5:R-:W-:Y:S01]  /*9760*/  IMAD.HI.U32 R2, R23, UR4, R22 ;  /* 0x0000000417027c27 */ /* 0x020fe2000f8e0016 */
[----:B------:R-:W-:-:S04]  /*9770*/  ULDC UR4, c[0x0][0x26c] ;  /* 0x00009b0000047ab9 */ /* 0x000fc80000000800 */
[----:B------:R-:W-:-:S05]  /*9780*/  SHF.R.U32.HI R3, RZ, UR5, R2 ;  /* 0x00000005ff037c19 */ /* 0x000fca0008011602 */
[----:B------:R-:W-:-:S04]  /*9790*/  IMAD.MOV R0, RZ, RZ, -R3 ;  /* 0x000000ffff007224 */ /* 0x000fc800078e0a03 */
[----:B------:R-:W-:Y:S01]  /*97a0*/  IMAD R0, R0, UR4, R23 ;  /* 0x0000000400007c24 */ /* 0x000fe2000f8e0217 */
[----:B------:R-:W-:-:S03]  /*97b0*/  ULDC UR4, c[0x0][0x398] ;  /* 0x0000e60000047ab9 */ /* 0x000fc60000000800 */
[----:B------:R-:W-:Y:S01]  /*97c0*/  IMAD R0, R0, UR4, RZ ;  /* 0x0000000400007c24 */ /* 0x000fe2000f8e02ff */
[----:B0-----:R-:W-:-:S13]  /*97d0*/  ISETP.NE.AND P2, PT, R20, 0x1, PT ;  /* 0x000000011400780c */ /* 0x001fda0003f45270 */
        /* <DEDUP_REMOVED lines=8> */
[----:B------:R-:W-:-:S03]  /*9860*/  ULDC UR4, c[0x0][0x39c] ;  /* 0x0000e70000047ab9 */ /* 0x000fc60000000800 */
[----:B------:R-:W-:Y:S02]  /*9870*/  IADD3 R2, -R21, RZ, RZ ;  /* 0x000000ff15027210 */ /* 0x000fe40007ffe1ff */
[----:B0-----:R-:W-:Y:S02]  /*9880*/  ISETP.NE.AND P2, PT, R4, 0x2, PT ;  /* 0x000000020400780c */ /* 0x001fe40003f45270 */
[----:B------:R0:W5:Y:S01]  /*9890*/  LDL.LU R4, [R1+0x14] ;  /* 0x0000140001047983 */ /* 0x0001620000300800 */
[----:B------:R-:W-:-:S04]  /*98a0*/  IMAD R2, R2, UR6, R3 ;  /* 0x0000000602027c24 */ /* 0x000fc8000f8e0203 */
[----:B------:R-:W-:-:S06]  /*98b0*/  IMAD R0, R2, UR4, R0 ;  /* 0x0000000402007c24 */ /* 0x000fcc000f8e0200 */
[----:B0-----:R-:W-:Y:S05]  /*98c0*/  @!P2 BRA `(.L_x_1310) ;  /* 0x0000001000e8a947 */ /* 0x001fea0003800000 */
[----:B-----5:R0:W-:Y:S01]  /*98d0*/  STL [R1+0x14], R4 ;  /* 0x0000140401007387 */ /* 0x0201e20000100800 */
[----:B------:R-:W-:Y:S01]  /*98e0*/  IMAD.MOV.U32 R20, RZ, RZ, RZ ;  /* 0x000000ffff147224 */ /* 0x000fe200078e00ff */
[----:B------:R-:W-:-:S03]  /*98f0*/  ULDC.64 UR4, c[0x0][0x288] ;  /* 0x0000a20000047ab9 */ /* 0x000fc60000000a00 */
        /* <DEDUP_REMOVED lines=298> */
[----:B0-----:R-:W-:-:S02]  /*aba0*/  ISETP.NE.AND P2, PT, R2, 0x18, PT ;  /* 0x000000180200780c */ /* 0x001fc40003f45270 */
[----:B------:R-:W-:-:S05]  /*abb0*/  IADD3 R2, -R21, RZ, RZ ;  /* 0x000000ff15027210 */ /* 0x000fca0007ffe1ff */
[----:B------:R-:W-:-:S04]  /*abc0*/  IMAD R2, R2, UR6, R3 ;  /* 0x0000000602027c24 */ /* 0x000fc8000f8e0203 */
[----:B------:R-:W-:Y:S02]  /*abd0*/  IMAD R0, R2, UR4, R0 ;  /* 0x0000000402007c24 */ /* 0x000fe4000f8e0200 */
[----:B------:R-:W0:Y:S01]  /*abe0*/  @P2 LDC.64 R2, c[0x0][0x390] ;  /* 0x0000e400ff022b82 */ /* 0x000e220000000a00 */
[----:B------:R-:W-:-:S04]  /*abf0*/  @P2 IMAD.MOV.U32 R20, RZ, RZ, RZ ;  /* 0x000000ffff142224 */ /* 0x000fc800078e00ff */
[----:B0-----:R-:W-:-:S05]  /*ac00*/  @P2 IMAD.HI.U32 R2, R21, R2, R20 ;  /* 0x0000000215022227 */ /* 0x001fca00078e0014 */
[----:B------:R-:W-:Y:S02]  /*ac10*/  @P2 SHF.R.U32.HI R2, RZ, R3, R2 ;  /* 0x00000003ff022219 */ /* 0x000fe40000011602 */
[----:B------:R-:W0:Y:S03]  /*ac20*/  @P2 LDC R3, c[0x0][0x38c] ;  /* 0x0000e300ff032b82 */ /* 0x000e260000000800 */
[----:B------:R-:W-:-:S05]  /*ac30*/  @P2 IMAD.MOV R20, RZ, RZ, -R2 ;  /* 0x000000ffff142224 */ /* 0x000fca00078e0a02 */
[----:B------:R-:W1:Y:S01]  /*ac40*/  @P2 LDC R2, c[0x0][0x3f8] ;  /* 0x0000fe00ff022b82 */ /* 0x000e620000000800 */
[----:B0-----:R-:W-:-:S04]  /*ac50*/  @P2 IMAD R20, R3, R20, R21 ;  /* 0x0000001403142224 */ /* 0x001fc800078e0215 */
[----:B-1----:R-:W-:-:S07]  /*ac60*/  @P2 IMAD R0, R20, R2, R0 ;  /* 0x0000000214002224 */ /* 0x002fce00078e0200 */
.L_x_1310:
[----:B------:R-:W-:-:S04]  /*ac70*/  LOP3.LUT R0, R0, 0xfffffff8, RZ, 0xc0, !PT ;  /* 0xfffffff800007812 */ /* 0x000fc800078ec0ff */
[----:B-----5:R-:W-:-:S05]  /*ac80*/  IADD3 R2, P2, R12, R0, RZ ;  /* 0x000000000c027210 */ /* 0x020fca0007f5e0ff */
[----:B------:R-:W-:-:S06]  /*ac90*/  IMAD.X R3, RZ, RZ, R13, P2 ;  /* 0x000000ffff037224 */ /* 0x000fcc00010e060d */
[----:B------:R-:W5:Y:S01]  /*aca0*/  LDG.E.64 R2, desc[UR36][R2.64] ;  /* 0x0000002402027981 */ /* 0x000f62000c1e1b00 */
[----:B------:R-:W-:-:S04]  /*acb0*/  IADD3 R21, R23, R26, RZ ;  /* 0x0000001a17157210 */ /* 0x000fc80007ffe0ff */
[----:B------:R-:W-:-:S13]  /*acc0*/  ISETP.GE.U32.AND P2, PT, R21, R27, PT ;  /* 0x0000001b1500720c */ /* 0x000fda0003f46070 */
[----:B------:R-:W-:Y:S05]  /*acd0*/  @P2 BRA `(.L_x_1307) ;  /* 0x0000001000642947 */ /* 0x000fea0003800000 */
[----:B------:R-:W-:Y:S01]  /*ace0*/  IMAD.MOV.U32 R0, RZ, RZ, RZ ;  /* 0x000000ffff007224 */ /* 0x000fe200078e00ff */
[----:B------:R-:W-:Y:S06]  /*acf0*/  @!P1 BRA `(.L_x_1311) ;  /* 0x00000010004c9947 */ /* 0x000fec0003800000 */
[----:B------:R-:W0:Y:S01]  /*ad00*/  LDC R23, c[0x0][0x268] ;  /* 0x00009a00ff177b82 */ /* 0x000e220000000800 */
[----:B------:R-:W-:Y:S01]  /*ad10*/  IMAD.MOV.U32 R20, RZ, RZ, RZ ;  /* 0x000000ffff147224 */ /* 0x000fe200078e00ff */
[----:B------:R-:W-:-:S03]  /*ad20*/  ULDC.64 UR4, c[0x0][0x270] ;  /* 0x00009c0000047ab9 */ /* 0x000fc60000000a00 */
[----:B------:R-:W-:Y:S01]  /*ad30*/  IMAD.HI.U32 R18, R21, UR4, R20 ;  /* 0x0000000415127c27 */ /* 0x000fe2000f8e0014 */
        /* <DEDUP_REMOVED lines=228> */
[----:B------:R-:W0:Y:S01]  /*bb80*/  LDC R21, c[0x0][0x268] ;  /* 0x00009a00ff157b82 */ /* 0x000e220000000800 */
[----:B------:R-:W-:Y:S01]  /*bb90*/  HFMA2.MMA R18, -RZ, RZ, 0, 0 ;  /* 0x00000000ff127435 */ /* 0x000fe200000001ff */
[----:B------:R-:W-:Y:S01]  /*bba0*/  ULDC.64 UR6, c[0x0][0x368] ;  /* 0x0000da0000067ab9 */ /* 0x000fe20000000a00 */
[----:B------:R-:W-:-:S08]  /*bbb0*/  ULDC UR4, c[0x0][0x370] ;  /* 0x0000dc0000047ab9 */ /* 0x000fd00000000800 */
[----:B------:R-:W-:-:S05]  /*bbc0*/  IMAD.HI.U32 R22, R19, UR7, R18 ;  /* 0x0000000713167c27 */ /* 0x000fca000f8e0012 */
[----:B------:R-:W-:Y:S01]  /*bbd0*/  SHF.R.U32.HI R23, RZ, UR4, R22 ;  /* 0x00000004ff177c19 */ /* 0x000fe20008011616 */
[----:B------:R-:W-:-:S04]  /*bbe0*/  ULDC UR4, c[0x0][0x3ec] ;  /* 0x0000fb0000047ab9 */ /* 0x000fc80000000800 */
[----:B------:R-:W-:Y:S01]  /*bbf0*/  IMAD.MOV R18, RZ, RZ, -R23 ;  /* 0x000000ffff127224 */ /* 0x000fe200078e0a17 */
[----:B0-----:R-:W-:-:S03]  /*bc00*/  ISETP.NE.AND P1, PT, R21, 0x16, PT ;  /* 0x000000161500780c */ /* 0x001fc60003f25270 */
[----:B------:R-:W-:-:S04]  /*bc10*/  IMAD R18, R18, UR6, R19 ;  /* 0x0000000612127c24 */ /* 0x000fc8000f8e0213 */
[----:B------:R-:W-:-:S06]  /*bc20*/  IMAD R0, R18, UR4, R0 ;  /* 0x0000000412007c24 */ /* 0x000fcc000f8e0200 */
[----:B------:R-:W-:Y:S05]  /*bc30*/  @!P1 BRA `(.L_x_1311) ;  /* 0x00000000007c9947 */ /* 0x000fea0003800000 */
        /* <DEDUP_REMOVED lines=9> */
[----:B------:R-:W-:Y:S01]  /*bcd0*/  IMAD R0, R22, UR4, R0 ;  /* 0x0000000416007c24 */ /* 0x000fe2000f8e0200 */
[----:B0-----:R-:W-:-:S13]  /*bce0*/  ISETP.NE.AND P1, PT, R19, 0x17, PT ;  /* 0x000000171300780c */ /* 0x001fda0003f25270 */
[----:B------:R-:W-:Y:S05]  /*bcf0*/  @!P1 BRA `(.L_x_1311) ;  /* 0x00000000004c9947 */ /* 0x000fea0003800000 */
[----:B------:R-:W-:Y:S01]  /*bd00*/  ISETP.NE.AND P1, PT, R19, 0x18, PT ;  /* 0x000000181300780c */ /* 0x000fe20003f25270 */
[----:B------:R-:W-:Y:S01]  /*bd10*/  ULDC.64 UR6, c[0x0][0x380] ;  /* 0x0000e00000067ab9 */ /* 0x000fe20000000a00 */
[----:B------:R-:W-:Y:S01]  /*bd20*/  MOV R20, RZ ;  /* 0x000000ff00147202 */ /* 0x000fe20000000f00 */
[----:B------:R-:W-:-:S04]  /*bd30*/  ULDC UR4, c[0x0][0x388] ;  /* 0x0000e20000047ab9 */ /* 0x000fc80000000800 */
[----:B------:R-:W-:-:S05]  /*bd40*/  IMAD.HI.U32 R18, R21, UR7, R20 ;  /* 0x0000000715127c27 */ /* 0x000fca000f8e0014 */
[----:B------:R-:W-:Y:S01]  /*bd50*/  SHF.R.U32.HI R19, RZ, UR4, R18 ;  /* 0x00000004ff137c19 */ /* 0x000fe20008011612 */
[----:B------:R-:W0:Y:S01]  /*bd60*/  @P1 LDC.64 R22, c[0x0][0x390] ;  /* 0x0000e400ff161b82 */ /* 0x000e220000000a00 */
[----:B------:R-:W-:Y:S01]  /*bd70*/  ULDC UR4, c[0x0][0x3f4] ;  /* 0x0000fd0000047ab9 */ /* 0x000fe20000000800 */
[----:B------:R-:W-:Y:S02]  /*bd80*/  @P1 IMAD.MOV.U32 R18, RZ, RZ, RZ ;  /* 0x000000ffff121224 */ /* 0x000fe400078e00ff */
[----:B------:R-:W-:-:S04]  /*bd90*/  IMAD.MOV R20, RZ, RZ, -R19 ;  /* 0x000000ffff147224 */ /* 0x000fc800078e0a13 */
[----:B------:R-:W-:-:S04]  /*bda0*/  IMAD R20, R20, UR6, R21 ;  /* 0x0000000614147c24 */ /* 0x000fc8000f8e0215 */
[----:B------:R-:W-:Y:S02]  /*bdb0*/  IMAD R0, R20, UR4, R0 ;  /* 0x0000000414007c24 */ /* 0x000fe4000f8e0200 */
[----:B------:R-:W1:Y:S01]  /*bdc0*/  @P1 LDC R20, c[0x0][0x38c] ;  /* 0x0000e300ff141b82 */ /* 0x000e620000000800 */
[----:B0-----:R-:W-:-:S05]  /*bdd0*/  @P1 IMAD.HI.U32 R22, R19, R22, R18 ;  /* 0x0000001613161227 */ /* 0x001fca00078e0012 */
[----:B------:R-:W-:-:S05]  /*bde0*/  @P1 SHF.R.U32.HI R18, RZ, R23, R22 ;  /* 0x00000017ff121219 */ /* 0x000fca0000011616 */
[----:B------:R-:W-:-:S04]  /*bdf0*/  @P1 IMAD.MOV R18, RZ, RZ, -R18 ;  /* 0x000000ffff121224 */ /* 0x000fc800078e0a12 */
[----:B-1----:R-:W-:Y:S02]  /*be00*/  @P1 IMAD R18, R20, R18, R19 ;  /* 0x0000001214121224 */ /* 0x002fe400078e0213 */
[----:B------:R-:W0:Y:S02]  /*be10*/  @P1 LDC R19, c[0x0][0x3f8] ;  /* 0x0000fe00ff131b82 */ /* 0x000e240000000800 */
[----:B0-----:R-:W-:-:S07]  /*be20*/  @P1 IMAD R0, R18, R19, R0 ;  /* 0x0000001312001224 */ /* 0x001fce00078e0200 */
.L_x_1311:
[----:B------:R-:W-:-:S04]  /*be30*/  LOP3.LUT R19, R0, 0xfffffff8, RZ, 0xc0, !PT ;  /* 0xfffffff800137812 */ /* 0x000fc800078ec0ff */
[----:B------:R-:W-:-:S04]  /*be40*/  IADD3 R18, P1, R12, R19, RZ ;  /* 0x000000130c127210 */ /* 0x000fc80007f3e0ff */
[----:B------:R-:W-:-:S06]  /*be50*/  IADD3.X R19, RZ, R13, RZ, P1, !PT ;  /* 0x0000000dff137210 */ /* 0x000fcc0000ffe4ff */
[----:B------:R-:W5:Y:S03]  /*be60*/  LDG.E.64 R18, desc[UR36][R18.64] ;  /* 0x0000002412127981 */ /* 0x000f66000c1e1b00 */
.L_x_1307:
[----:B------:R-:W-:Y:S05]  /*be70*/  BSYNC B1 ;  /* 0x0000000000017941 */ /* 0x000fea0003800000 */
.L_x_1306:
[----:B------:R-:W-:Y:S04]  /*be80*/  BSSY B1, `(.L_x_1312) ;  /* 0x0000066000017945 */ /* 0x000fe80003800000 */
[----:B------:R-:W-:Y:S05]  /*be90*/  @P0 BRA `(.L_x_1313) ;  /* 0x0000000400900947 */ /* 0x000fea0003800000 */
[----:B0-----:R-:W2:Y:S04]  /*bea0*/  LDL R0, [R1+0x10] ;  /* 0x0000100001007983 */ /* 0x001ea80000100800 */
[----:B------:R0:W5:Y:S01]  /*beb0*/  LDL R13, [R1] ;  /* 0x00000000010d7983 */ /* 0x0001620000100800 */
[----:B------:R-:W-:Y:S01]  /*bec0*/  DSETP.GTU.AND P0, PT, |R10|, +INF , PT ;  /* 0x7ff000000a00742a */ /* 0x000fe20003f0c200 */
[----:B------:R-:W-:Y:S01]  /*bed0*/  BSSY B2, `(.L_x_1314) ;  /* 0x000000f000027945 */ /* 0x000fe20003800000 */
[----:B--2---:R-:W-:-:S12]  /*bee0*/  IMAD.MOV.U32 R12, RZ, RZ, R0 ;  /* 0x000000ffff0c7224 */ /* 0x004fd800078e0000 */
[----:B0-----:R-:W-:Y:S05]  /*bef0*/  @P0 BRA `(.L_x_1315) ;  /* 0x0000000000240947 */ /* 0x001fea0003800000 */
        /* <DEDUP_REMOVED lines=9> */
.L_x_1315:
[----:B-----5:R-:W-:Y:S01]  /*bf90*/  DSETP.GTU.AND P0, PT, |R14|, +INF , PT ;  /* 0x7ff000000e00742a */ /* 0x020fe20003f0c200 */
[----:B------:R-:W-:-:S05]  /*bfa0*/  ISETP.LT.U32.AND P1, PT, R13, R25, PT ;  /* 0x000000190d00720c */ /* 0x000fca0003f21070 */
[----:B------:R-:W-:-:S13]  /*bfb0*/  ISETP.LT.OR.EX P0, PT, R12, RZ, !P0, P1 ;  /* 0x000000ff0c00720c */ /* 0x000fda0004701710 */
.L_x_1316:
[----:B------:R-:W-:Y:S05]  /*bfc0*/  BSYNC B2 ;  /* 0x0000000000027941 */ /* 0x000fea0003800000 */
.L_x_1314:
[----:B------:R-:W-:Y:S01]  /*bfd0*/  SEL R13, R13, R25, P0 ;  /* 0x000000190d0d7207 */ /* 0x000fe20000000000 */
[----:B------:R-:W-:Y:S01]  /*bfe0*/  IMAD.IADD R0, R25, 0x1, R26 ;  /* 0x0000000119007824 */ /* 0x000fe200078e021a */
[----:B------:R-:W-:Y:S02]  /*bff0*/  SEL R12, R12, RZ, P0 ;  /* 0x000000ff0c0c7207 */ /* 0x000fe40000000000 */
[----:B------:R-:W-:Y:S01]  /*c000*/  FSEL R10, R10, R14, P0 ;  /* 0x0000000e0a0a7208 */ /* 0x000fe20000000000 */
[----:B------:R1:W-:Y:S01]  /*c010*/  STL [R1], R13 ;  /* 0x0000000d01007387 */ /* 0x0003e20000100800 */
[----:B------:R-:W-:Y:S02]  /*c020*/  ISETP.GE.U32.AND P1, PT, R0, R27, PT ;  /* 0x0000001b0000720c */ /* 0x000fe40003f26070 */
[----:B------:R-:W-:Y:S01]  /*c030*/  FSEL R11, R11, R15, P0 ;  /* 0x0000000f0b0b7208 */ /* 0x000fe20000000000 */
[----:B------:R1:W-:Y:S10]  /*c040*/  STL [R1+0x10], R12 ;  /* 0x0000100c01007387 */ /* 0x0003f40000100800 */
[----:B-1----:R-:W-:Y:S05]  /*c050*/  @P1 BRA `(.L_x_1313) ;  /* 0x0000000400201947 */ /* 0x002fea0003800000 */
[----:B------:R0:W5:Y:S01]  /*c060*/  LDL R13, [R1+0xc] ;  /* 0x00000c00010d7983 */ /* 0x0001620000100800 */
[----:B------:R-:W-:Y:S01]  /*c070*/  DSETP.GTU.AND P0, PT, |R8|, +INF , PT ;  /* 0x7ff000000800742a */ /* 0x000fe20003f0c200 */
[----:B------:R-:W-:-:S13]  /*c080*/  BSSY B2, `(.L_x_1317) ;  /* 0x000000e000027945 */ /* 0x000fda0003800000 */
        /* <DEDUP_REMOVED lines=10> */
.L_x_1318:
[----:B------:R-:W-:Y:S01]  /*c130*/  DSETP.GTU.AND P0, PT, |R16|, +INF , PT ;  /* 0x7ff000001000742a */ /* 0x000fe20003f0c200 */
[----:B------:R-:W-:-:S05]  /*c140*/  ISETP.LT.U32.AND P1, PT, R29, R0, PT ;  /* 0x000000001d00720c */ /* 0x000fca0003f21070 */
[----:B-----5:R-:W-:-:S13]  /*c150*/  ISETP.LT.OR.EX P0, PT, R13, RZ, !P0, P1 ;  /* 0x000000ff0d00720c */ /* 0x020fda0004701710 */
.L_x_1319:
[----:B------:R-:W-:Y:S05]  /*c160*/  BSYNC B2 ;  /* 0x0000000000027941 */ /* 0x000fea0003800000 */
.L_x_1317:
[----:B------:R-:W-:Y:S01]  /*c170*/  SEL R13, R13, RZ, P0 ;  /* 0x000000ff0d0d7207 */ /* 0x000fe20000000000 */
[----:B------:R-:W-:Y:S01]  /*c180*/  IMAD.IADD R15, R0, 0x1, R26 ;  /* 0x00000001000f7824 */ /* 0x000fe200078e021a */
[----:B------:R-:W-:Y:S02]  /*c190*/  FSEL R8, R8, R16, P0 ;  /* 0x0000001008087208 */ /* 0x000fe40000000000 */
[----:B------:R-:W-:Y:S01]  /*c1a0*/  FSEL R9, R9, R17, P0 ;  /* 0x0000001109097208 */ /* 0x000fe20000000000 */
[----:B------:R1:W-:Y:S01]  /*c1b0*/  STL [R1+0xc], R13 ;  /* 0x00000c0d01007387 */ /* 0x0003e20000100800 */
[----:B------:R-:W-:Y:S02]  /*c1c0*/  ISETP.GE.U32.AND P1, PT, R15, R27, PT ;  /* 0x0000001b0f00720c */ /* 0x000fe40003f26070 */
[----:B------:R-:W-:-:S11]  /*c1d0*/  SEL R29, R29, R0, P0 ;  /* 0x000000001d1d7207 */ /* 0x000fd60000000000 */
        /* <DEDUP_REMOVED lines=14> */
.L_x_1321:
[----:B------:R-:W-:Y:S01]  /*c2c0*/  DSETP.GTU.AND P0, PT, |R2|, +INF , PT ;  /* 0x7ff000000200742a */ /* 0x000fe20003f0c200 */
[----:B------:R-:W-:-:S05]  /*c2d0*/  ISETP.LT.U32.AND P1, PT, R28, R15, PT ;  /* 0x0000000f1c00720c */ /* 0x000fca0003f21070 */
[----:B-----5:R-:W-:-:S13]  /*c2e0*/  ISETP.LT.OR.EX P0, PT, R12, RZ, !P0, P1 ;  /* 0x000000ff0c00720c */ /* 0x020fda0004701710 */
.L_x_1322:
[----:B------:R-:W-:Y:S05]  /*c2f0*/  BSYNC B2 ;  /* 0x0000000000027941 */ /* 0x000fea0003800000 */
.L_x_1320:
[----:B------:R-:W-:Y:S02]  /*c300*/  SEL R12, R12, RZ, P0 ;  /* 0x000000ff0c0c7207 */ /* 0x000fe40000000000 */
[----:B------:R-:W-:Y:S02]  /*c310*/  IADD3 R13, R15, R26, RZ ;  /* 0x0000001a0f0d7210 */ /* 0x000fe40007ffe0ff */
[----:B------:R-:W-:Y:S01]  /*c320*/  FSEL R4, R4, R2, P0 ;  /* 0x0000000204047208 */ /* 0x000fe20000000000 */
[----:B------:R1:W-:Y:S01]  /*c330*/  STL [R1+0x8], R12 ;  /* 0x0000080c01007387 */ /* 0x0003e20000100800 */
[----:B------:R-:W-:Y:S02]  /*c340*/  ISETP.GE.U32.AND P1, PT, R13, R27, PT ;  /* 0x0000001b0d00720c */ /* 0x000fe40003f26070 */
[----:B------:R-:W-:Y:S02]  /*c350*/  FSEL R5, R5, R3, P0 ;  /* 0x0000000305057208 */ /* 0x000fe40000000000 */
[----:B------:R-:W-:-:S09]  /*c360*/  SEL R28, R28, R15, P0 ;  /* 0x0000000f1c1c7207 */ /* 0x000fd20000000000 */
        /* <DEDUP_REMOVED lines=14> */
.L_x_1324:
[----:B------:R-:W-:Y:S01]  /*c450*/  DSETP.GTU.AND P0, PT, |R18|, +INF , PT ;  /* 0x7ff000001200742a */ /* 0x000fe20003f0c200 */
[----:B------:R-:W-:-:S05]  /*c460*/  ISETP.LT.U32.AND P1, PT, R24, R13, PT ;  /* 0x0000000d1800720c */ /* 0x000fca0003f21070 */
[----:B-----5:R-:W-:-:S13]  /*c470*/  ISETP.LT.OR.EX P0, PT, R12, RZ, !P0, P1 ;  /* 0x000000ff0c00720c */ /* 0x020fda0004701710 */
.L_x_1325:
[----:B------:R-:W-:Y:S05]  /*c480*/  BSYNC B2 ;  /* 0x0000000000027941 */ /* 0x000fea0003800000 */
.L_x_1323:
[----:B------:R-:W-:Y:S02]  /*c490*/  SEL R12, R12, RZ, P0 ;  /* 0x000000ff0c0c7207 */ /* 0x000fe40000000000 */
[----:B------:R-:W-:Y:S02]  /*c4a0*/  FSEL R6, R6, R18, P0 ;  /* 0x0000001206067208 */ /* 0x000fe40000000000 */
[----:B------:R-:W-:Y:S01]  /*c4b0*/  FSEL R7, R7, R19, P0 ;  /* 0x0000001307077208 */ /* 0x000fe20000000000 */
[----:B------:R1:W-:Y:S01]  /*c4c0*/  STL [R1+0x4], R12 ;  /* 0x0000040c01007387 */ /* 0x0003e20000100800 */
[----:B------:R-:W-:-:S07]  /*c4d0*/  SEL R24, R24, R13, P0 ;  /* 0x0000000d18187207 */ /* 0x000fce0000000000 */
.L_x_1313:
[----:B------:R-:W-:Y:S05]  /*c4e0*/  BSYNC B1 ;  /* 0x0000000000017941 */ /* 0x000fea0003800000 */
.L_x_1312:
[----:B-----5:R2:W5:Y:S04]  /*c4f0*/  LDL R15, [R1] ;  /* 0x00000000010f7983 */ /* 0x0205680000100800 */
[----:B------:R2:W5:Y:S04]  /*c500*/  LDL R14, [R1+0xc] ;  /* 0x00000c00010e7983 */ /* 0x0005680000100800 */
[----:B------:R2:W5:Y:S01]  /*c510*/  LDL R13, [R1+0x10] ;  /* 0x00001000010d7983 */ /* 0x0005620000100800 */
[----:B------:R-:W-:Y:S01]  /*c520*/  DSETP.GTU.AND P0, PT, |R10|, +INF , PT ;  /* 0x7ff000000a00742a */ /* 0x000fe20003f0c200 */
[----:B------:R-:W-:-:S13]  /*c530*/  BSSY B1, `(.L_x_1326) ;  /* 0x000000e000017945 */ /* 0x000fda0003800000 */
[----:B--2---:R-:W-:Y:S05]  /*c540*/  @P0 BRA `(.L_x_1327) ;  /* 0x0000000000240947 */ /* 0x004fea0003800000 */
[C-C-:B------:R-:W-:Y:S01]  /*c550*/  DSETP.NEU.AND P2, PT, R10.reuse, R8.reuse, PT ;  /* 0x000000080a00722a */ /* 0x140fe20003f4d000 */
[----:B-----5:R-:W-:Y:S01]  /*c560*/  ISETP.GE.U32.AND P0, PT, R15, R29, PT ;  /* 0x0000001d0f00720c */ /* 0x020fe20003f06070 */
[----:B------:R-:W-:-:S03]  /*c570*/  DSETP.GT.AND P1, PT, R10, R8, PT ;  /* 0x000000080a00722a */ /* 0x000fc60003f24000 */
[----:B------:R-:W-:-:S03]  /*c580*/  ISETP.GE.AND.EX P0, PT, R13, R14, PT, P0 ;  /* 0x0000000e0d00720c */ /* 0x000fc60003f06300 */
[----:B0-----:R-:W-:-:S06]  /*c590*/  SEL R0, RZ, 0xffffffff, !P1 ;  /* 0xffffffffff007807 */ /* 0x001fcc0004800000 */
[----:B------:R-:W-:-:S04]  /*c5a0*/  @!P2 SEL R0, RZ, 0xffffffff, P0 ;  /* 0xffffffffff00a807 */ /* 0x000fc80000000000 */
[----:B------:R-:W-:-:S04]  /*c5b0*/  LOP3.LUT R0, R0, 0x1, RZ, 0xc0, !PT ;  /* 0x0000000100007812 */ /* 0x000fc800078ec0ff */
[----:B------:R-:W-:Y:S01]  /*c5c0*/  ISETP.EQ.U32.AND P0, PT, R0, 0x1, PT ;  /* 0x000000010000780c */ /* 0x000fe20003f02070 */
[----:B------:R-:W-:-:S12]  /*c5d0*/  BRA `(.L_x_1328) ;  /* 0x00000000000c7947 */ /* 0x000fd80003800000 */
.L_x_1327:
[----:B------:R-:W-:Y:S01]  /*c5e0*/  DSETP.GTU.AND P0, PT, |R8|, +INF , PT ;  /* 0x7ff000000800742a */ /* 0x000fe20003f0c200 */
[----:B-----5:R-:W-:-:S05]  /*c5f0*/  ISETP.LT.U32.AND P1, PT, R15, R29, PT ;  /* 0x0000001d0f00720c */ /* 0x020fca0003f21070 */
[----:B------:R-:W-:-:S13]  /*c600*/  ISETP.LT.OR.EX P0, PT, R13, R14, !P0, P1 ;  /* 0x0000000e0d00720c */ /* 0x000fda0004701710 */
.L_x_1328:
[----:B------:R-:W-:Y:S05]  /*c610*/  BSYNC B1 ;  /* 0x0000000000017941 */ /* 0x000fea0003800000 */
.L_x_1326:
[----:B-1----:R1:W5:Y:S01]  /*c620*/  LDL R12, [R1+0x8] ;  /* 0x00000800010c7983 */ /* 0x0023620000100800 */
[----:B0-----:R-:W-:Y:S01]  /*c630*/  FSEL R2, R10, R8, P0 ;  /* 0x000000080a027208 */ /* 0x001fe20000000000 */
[----:B------:R-:W-:Y:S01]  /*c640*/  BSSY B1, `(.L_x_1329) ;  /* 0x0000012000017945 */ /* 0x000fe20003800000 */
[----:B------:R-:W-:Y:S02]  /*c650*/  FSEL R3, R11, R9, P0 ;  /* 0x000000090b037208 */ /* 0x000fe40000000000 */
[----:B------:R-:W-:Y:S02]  /*c660*/  SEL R29, R15, R29, P0 ;  /* 0x0000001d0f1d7207 */ /* 0x000fe40000000000 */
[----:B------:R-:W-:Y:S02]  /*c670*/  SEL R8, R13, R14, P0 ;  /* 0x0000000e0d087207 */ /* 0x000fe40000000000 */
[----:B------:R-:W-:-:S14]  /*c680*/  DSETP.GTU.AND P1, PT, |R2|, +INF , PT ;  /* 0x7ff000000200742a */ /* 0x000fdc0003f2c200 */
[----:B-1----:R-:W-:Y:S05]  /*c690*/  @P1 BRA `(.L_x_1330) ;  /* 0x0000000000241947 */ /* 0x002fea0003800000 */
[C-C-:B------:R-:W-:Y:S01]  /*c6a0*/  DSETP.NEU.AND P2, PT, R2.reuse, R4.reuse, PT ;  /* 0x000000040200722a */ /* 0x140fe20003f4d000 */
[----:B------:R-:W-:Y:S01]  /*c6b0*/  ISETP.GE.U32.AND P0, PT, R29, R28, PT ;  /* 0x0000001c1d00720c */ /* 0x000fe20003f06070 */
[----:B------:R-:W-:-:S03]  /*c6c0*/  DSETP.GT.AND P1, PT, R2, R4, PT ;  /* 0x000000040200722a */ /* 0x000fc60003f24000 */
[----:B-----5:R-:W-:-:S03]  /*c6d0*/  ISETP.GE.AND.EX P0, PT, R8, R12, PT, P0 ;  /* 0x0000000c0800720c */ /* 0x020fc60003f06300 */
[----:B------:R-:W-:-:S06]  /*c6e0*/  SEL R0, RZ, 0xffffffff, !P1 ;  /* 0xffffffffff007807 */ /* 0x000fcc0004800000 */
[----:B------:R-:W-:-:S04]  /*c6f0*/  @!P2 SEL R0, RZ, 0xffffffff, P0 ;  /* 0xffffffffff00a807 */ /* 0x000fc80000000000 */
[----:B------:R-:W-:-:S04]  /*c700*/  LOP3.LUT R0, R0, 0x1, RZ, 0xc0, !PT ;  /* 0x0000000100007812 */ /* 0x000fc800078ec0ff */
[----:B------:R-:W-:Y:S01]  /*c710*/  ISETP.EQ.U32.AND P0, PT, R0, 0x1, PT ;  /* 0x000000010000780c */ /* 0x000fe20003f02070 */
[----:B------:R-:W-:-:S12]  /*c720*/  BRA `(.L_x_1331) ;  /* 0x00000000000c7947 */ /* 0x000fd80003800000 */
.L_x_1330:
[----:B------:R-:W-:Y:S01]  /*c730*/  DSETP.GTU.AND P0, PT, |R4|, +INF , PT ;  /* 0x7ff000000400742a */ /* 0x000fe20003f0c200 */
[----:B------:R-:W-:-:S05]  /*c740*/  ISETP.LT.U32.AND P1, PT, R29, R28, PT ;  /* 0x0000001c1d00720c */ /* 0x000fca0003f21070 */
[----:B-----5:R-:W-:-:S13]  /*c750*/  ISETP.LT.OR.EX P0, PT, R8, R12, !P0, P1 ;  /* 0x0000000c0800720c */ /* 0x020fda0004701710 */
.L_x_1331:
[----:B------:R-:W-:Y:S05]  /*c760*/  BSYNC B1 ;  /* 0x0000000000017941 */ /* 0x000fea0003800000 */
.L_x_1329:
[----:B------:R0:W5:Y:S01]  /*c770*/  LDL R9, [R1+0x4] ;  /* 0x0000040001097983 */ /* 0x0001620000100800 */
[----:B------:R-:W-:Y:S01]  /*c780*/  FSEL R2, R2, R4, P0 ;  /* 0x0000000402027208 */ /* 0x000fe20000000000 */
[----:B------:R-:W-:Y:S01]  /*c790*/  BSSY B1, `(.L_x_1332) ;  /* 0x0000012000017945 */ /* 0x000fe20003800000 */
[----:B------:R-:W-:Y:S02]  /*c7a0*/  FSEL R3, R3, R5, P0 ;  /* 0x0000000503037208 */ /* 0x000fe40000000000 */
[----:B------:R-:W-:Y:S02]  /*c7b0*/  SEL R29, R29, R28, P0 ;  /* 0x0000001c1d1d7207 */ /* 0x000fe40000000000 */
[----:B------:R-:W-:Y:S02]  /*c7c0*/  SEL R8, R8, R12, P0 ;  /* 0x0000000c08087207 */ /* 0x000fe40000000000 */
[----:B------:R-:W-:-:S14]  /*c7d0*/  DSETP.GTU.AND P1, PT, |R2|, +INF , PT ;  /* 0x7ff000000200742a */ /* 0x000fdc0003f2c200 */
[----:B0-----:R-:W-:Y:S05]  /*c7e0*/  @P1 BRA `(.L_x_1333) ;  /* 0x0000000000241947 */ /* 0x001fea0003800000 */
        /* <DEDUP_REMOVED lines=9> */
.L_x_1333:
[----:B------:R-:W-:Y:S01]  /*c880*/  DSETP.GTU.AND P0, PT, |R6|, +INF , PT ;  /* 0x7ff000000600742a */ /* 0x000fe20003f0c200 */
[----:B------:R-:W-:-:S05]  /*c890*/  ISETP.LT.U32.AND P1, PT, R29, R24, PT ;  /* 0x000000181d00720c */ /* 0x000fca0003f21070 */
[----:B-----5:R-:W-:-:S13]  /*c8a0*/  ISETP.LT.OR.EX P0, PT, R8, R9, !P0, P1 ;  /* 0x000000090800720c */ /* 0x020fda0004701710 */
.L_x_1334:
[----:B------:R-:W-:Y:S05]  /*c8b0*/  BSYNC B1 ;  /* 0x0000000000017941 */ /* 0x000fea0003800000 */
.L_x_1332:
[----:B------:R-:W-:Y:S02]  /*c8c0*/  FSEL R4, R2, R6, P0 ;  /* 0x0000000602047208 */ /* 0x000fe40000000000 */
[----:B------:R-:W-:Y:S02]  /*c8d0*/  FSEL R5, R3, R7, P0 ;  /* 0x0000000703057208 */ /* 0x000fe40000000000 */
[----:B------:R-:W-:Y:S02]  /*c8e0*/  SEL R24, R29, R24, P0 ;  /* 0x000000181d187207 */ /* 0x000fe40000000000 */
[----:B------:R-:W-:Y:S01]  /*c8f0*/  SEL R26, R8, R9, P0 ;  /* 0x00000009081a7207 */ /* 0x000fe20000000000 */
[----:B------:R-:W-:Y:S06]  /*c900*/  BRA `(.L_x_1255) ;  /* 0x0000002400f87947 */ /* 0x000fec0003800000 */
.L_x_1289:
[----:B------:R0:W-:Y:S01]  /*c910*/  STL [R1], R2 ;  /* 0x0000000201007387 */ /* 0x0001e20000100800 */
[----:B------:R-:W-:Y:S01]  /*c920*/  ISETP.GE.U32.AND P0, PT, R4, R27, PT ;  /* 0x0000001b0400720c */ /* 0x000fe20003f06070 */
[----:B------:R-:W-:Y:S01]  /*c930*/  BSSY B1, `(.L_x_1335) ;  /* 0x000007e000017945 */ /* 0x000fe20003800000 */
[----:B------:R-:W-:Y:S01]  /*c940*/  IMAD.MOV.U32 R5, RZ, RZ, R0 ;  /* 0x000000ffff057224 */ /* 0x000fe200078e0000 */
[----:B------:R-:W-:Y:S01]  /*c950*/  MOV R10, R8 ;  /* 0x00000008000a7202 */ /* 0x000fe20000000f00 */
[----:B------:R-:W-:Y:S02]  /*c960*/  IMAD.MOV.U32 R4, RZ, RZ, R2 ;  /* 0x000000ffff047224 */ /* 0x000fe400078e0002 */
[----:B------:R-:W-:Y:S02]  /*c970*/  IMAD.MOV.U32 R3, RZ, RZ, R0 ;  /* 0x000000ffff037224 */ /* 0x000fe400078e0000 */
[----:B------:R-:W-:Y:S02]  /*c980*/  IMAD.MOV.U32 R11, RZ, RZ, R9 ;  /* 0x000000ffff0b7224 */ /* 0x000fe400078e0009 */
[----:B------:R-:W-:-:S02]  /*c990*/  IMAD.MOV.U32 R14, RZ, RZ, R8 ;  /* 0x000000ffff0e7224 */ /* 0x000fc400078e0008 */
[----:B------:R-:W-:Y:S01]  /*c9a0*/  IMAD.MOV.U32 R15, RZ, RZ, R9 ;  /* 0x000000ffff0f7224 */ /* 0x000fe200078e0009 */
[----:B0-----:R-:W-:Y:S06]  /*c9b0*/  @P0 BRA `(.L_x_1336) ;  /* 0x0000000400d40947 */ /* 0x001fec0003800000 */
[----:B------:R-:W0:Y:S01]  /*c9c0*/  LDC R26, c[0x0][0x234] ;  /* 0x00008d00ff1a7b82 */ /* 0x000e220000000800 */
[----:B------:R1:W-:Y:S01]  /*c9d0*/  STL [R1], R2 ;  /* 0x0000000201007387 */ /* 0x0003e20000100800 */
[----:B------:R-:W-:Y:S01]  /*c9e0*/  MOV R5, R0 ;  /* 0x0000000000057202 */ /* 0x000fe20000000f00 */
[----:B------:R-:W-:Y:S01]  /*c9f0*/  IMAD.MOV.U32 R3, RZ, RZ, R0 ;  /* 0x000000ffff037224 */ /* 0x000fe200078e0000 */
[----:B------:R-:W-:Y:S01]  /*ca00*/  MOV R11, R9 ;  /* 0x00000009000b7202 */ /* 0x000fe20000000f00 */
[----:B------:R-:W-:Y:S02]  /*ca10*/  IMAD.MOV.U32 R4, RZ, RZ, R2 ;  /* 0x000000ffff047224 */ /* 0x000fe400078e0002 */
[--C-:B------:R-:W-:Y:S02]  /*ca20*/  IMAD.MOV.U32 R10, RZ, RZ, R8.reuse ;  /* 0x000000ffff0a7224 */ /* 0x100fe400078e0008 */
[----:B------:R-:W-:Y:S02]  /*ca30*/  IMAD.MOV.U32 R14, RZ, RZ, R8 ;  /* 0x000000ffff0e7224 */ /* 0x000fe400078e0008 */
[----:B-1----:R-:W-:-:S07]  /*ca40*/  IMAD.MOV.U32 R15, RZ, RZ, R9 ;  /* 0x000000ffff0f7224 */ /* 0x002fce00078e0009 */
.L_x_1346:
[----:B------:R-:W1:Y:S01]  /*ca50*/  LDC R21, c[0x0][0x398] ;  /* 0x0000e600ff157b82 */ /* 0x000e620000000800 */
[----:B------:R2:W-:Y:S04]  /*ca60*/  STL [R1+0x14], R2 ;  /* 0x0000140201007387 */ /* 0x0005e80000100800 */
[----:B--2---:R-:W2:Y:S01]  /*ca70*/  LDL.LU R2, [R1] ;  /* 0x0000000001027983 */ /* 0x004ea20000300800 */
[----:B-1----:R-:W-:-:S05]  /*ca80*/  SHF.R.U32.HI R21, RZ, 0x3, R21 ;  /* 0x00000003ff157819 */ /* 0x002fca0000011615 */
[----:B------:R-:W-:-:S04]  /*ca90*/  IMAD R17, R21, R25, RZ ;  /* 0x0000001915117224 */ /* 0x000fc800078e02ff */
[----:B------:R-:W-:-:S06]  /*caa0*/  IMAD.WIDE.U32 R16, R17, 0x8, R12 ;  /* 0x0000000811107825 */ /* 0x000fcc00078e000c */
[----:B------:R-:W3:Y:S01]  /*cab0*/  LDG.E.64 R16, desc[UR36][R16.64] ;  /* 0x0000002410107981 */ /* 0x000ee2000c1e1b00 */
[----:B------:R-:W-:Y:S01]  /*cac0*/  DSETP.GTU.AND P2, PT, |R14|, +INF , PT ;  /* 0x7ff000000e00742a */ /* 0x000fe20003f4c200 */
[----:B------:R-:W-:Y:S01]  /*cad0*/  PLOP3.LUT P0, PT, PT, PT, PT, 0x80, 0x0 ;  /* 0x000000000000781c */ /* 0x000fe20003f0f070 */
[----:B0-----:R-:W-:-:S05]  /*cae0*/  IMAD.IADD R27, R25, 0x1, R26 ;  /* 0x00000001191b7824 */ /* 0x001fca00078e021a */
[----:B------:R-:W-:Y:S01]  /*caf0*/  IADD3 R28, R27, R26, RZ ;  /* 0x0000001a1b1c7210 */ /* 0x000fe20007ffe0ff */
[----:B------:R-:W-:-:S04]  /*cb00*/  IMAD R18, R21, R27, RZ ;  /* 0x0000001b15127224 */ /* 0x000fc800078e02ff */
[----:B------:R-:W-:Y:S02]  /*cb10*/  IMAD.IADD R29, R28, 0x1, R26 ;  /* 0x000000011c1d7824 */ /* 0x000fe400078e021a */
[C---:B------:R-:W-:Y:S02]  /*cb20*/  IMAD R20, R21.reuse, R28, RZ ;  /* 0x0000001c15147224 */ /* 0x040fe400078e02ff */
[----:B------:R-:W-:Y:S02]  /*cb30*/  IMAD R22, R21, R29, RZ ;  /* 0x0000001d15167224 */ /* 0x000fe400078e02ff */
[----:B------:R-:W-:-:S04]  /*cb40*/  IMAD.WIDE.U32 R20, R20, 0x8, R12 ;  /* 0x0000000814147825 */ /* 0x000fc800078e000c */
[----:B------:R-:W-:Y:S02]  /*cb50*/  IMAD.WIDE.U32 R22, R22, 0x8, R12 ;  /* 0x0000000816167825 */ /* 0x000fe400078e000c */
[----:B------:R-:W5:Y:S04]  /*cb60*/  LDG.E.64 R20, desc[UR36][R20.64] ;  /* 0x0000002414147981 */ /* 0x000f68000c1e1b00 */
[----:B------:R-:W5:Y:S01]  /*cb70*/  LDG.E.64 R22, desc[UR36][R22.64] ;  /* 0x0000002416167981 */ /* 0x000f62000c1e1b00 */
[----:B---3--:R-:W-:-:S06]  /*cb80*/  @!P2 DSETP.NEU.AND P1, PT, R14, R16, PT ;  /* 0x000000100e00a22a */ /* 0x008fcc0003f2d000 */
[----:B------:R-:W-:Y:S01]  /*cb90*/  @!P2 PLOP3.LUT P0, PT, P1, PT, PT, 0x80, 0x0 ;  /* 0x000000000000a81c */ /* 0x000fe20000f0f070 */
[----:B------:R-:W-:Y:S01]  /*cba0*/  @!P2 DSETP.GT.AND P3, PT, R14, R16, PT ;  /* 0x000000100e00a22a */ /* 0x000fe20003f64000 */
[----:B------:R-:W-:-:S04]  /*cbb0*/  @!P2 ISETP.GE.U32.AND P1, PT, R0, R25, PT ;  /* 0x000000190000a20c */ /* 0x000fc80003f26070 */
[----:B--2---:R-:W-:Y:S02]  /*cbc0*/  @!P2 ISETP.GE.AND.EX P1, PT, R2, RZ, PT, P1 ;  /* 0x000000ff0200a20c */ /* 0x004fe40003f26310 */
[----:B------:R-:W-:-:S05]  /*cbd0*/  @!P2 SEL R19, RZ, 0xffffffff, !P3 ;  /* 0xffffffffff13a807 */ /* 0x000fca0005800000 */
[----:B------:R-:W-:Y:S01]  /*cbe0*/  @!P0 SEL R19, RZ, 0xffffffff, P1 ;  /* 0xffffffffff138807 */ /* 0x000fe20000800000 */
[----:B------:R-:W-:Y:S01]  /*cbf0*/  @P2 DSETP.GTU.AND P1, PT, |R16|, +INF , PT ;  /* 0x7ff000001000242a */ /* 0x000fe20003f2c200 */
[----:B------:R-:W-:Y:S02]  /*cc00*/  @P2 ISETP.LT.U32.AND P3, PT, R0, R25, PT ;  /* 0x000000190000220c */ /* 0x000fe40003f61070 */
[----:B------:R-:W-:-:S04]  /*cc10*/  @!P2 LOP3.LUT R19, R19, 0x1, RZ, 0xc0, !PT ;  /* 0x000000011313a812 */ /* 0x000fc800078ec0ff */
[----:B------:R-:W-:Y:S02]  /*cc20*/  @!P2 ISETP.EQ.U32.AND P0, PT, R19, 0x1, PT ;  /* 0x000000011300a80c */ /* 0x000fe40003f02070 */
[----:B------:R-:W-:Y:S01]  /*cc30*/  @P2 ISETP.LT.OR.EX P0, PT, R2, RZ, !P1, P3 ;  /* 0x000000ff0200220c */ /* 0x000fe20004f01730 */
[----:B------:R-:W-:-:S03]  /*cc40*/  IMAD.WIDE.U32 R18, R18, 0x8, R12 ;  /* 0x0000000812127825 */ /* 0x000fc600078e000c */
[----:B------:R-:W-:-:S03]  /*cc50*/  SEL R2, R2, RZ, P0 ;  /* 0x000000ff02027207 */ /* 0x000fc60000000000 */
[----:B------:R-:W5:Y:S04]  /*cc60*/  LDG.E.64 R18, desc[UR36][R18.64] ;  /* 0x0000002412127981 */ /* 0x000f68000c1e1b00 */
[----:B------:R0:W-:Y:S04]  /*cc70*/  STL [R1], R2 ;  /* 0x0000000201007387 */ /* 0x0001e80000100800 */
[----:B0-----:R0:W5:Y:S01]  /*cc80*/  LDL.LU R2, [R1+0x14] ;  /* 0x0000140001027983 */ /* 0x0011620000300800 */
[----:B------:R-:W-:Y:S01]  /*cc90*/  DSETP.GTU.AND P1, PT, |R10|, +INF , PT ;  /* 0x7ff000000a00742a */ /* 0x000fe20003f2c200 */
[----:B------:R-:W-:Y:S01]  /*cca0*/  BSSY B2, `(.L_x_1337) ;  /* 0x0000011000027945 */ /* 0x000fe20003800000 */
[----:B------:R-:W-:-:S02]  /*ccb0*/  FSEL R15, R15, R17, P0 ;  /* 0x000000110f0f7208 */ /* 0x000fc40000000000 */
[----:B------:R-:W-:Y:S02]  /*ccc0*/  FSEL R14, R14, R16, P0 ;  /* 0x000000100e0e7208 */ /* 0x000fe40000000000 */
[----:B------:R-:W-:-:S08]  /*ccd0*/  SEL R0, R0, R25, P0 ;  /* 0x0000001900007207 */ /* 0x000fd00000000000 */
        /* <DEDUP_REMOVED lines=10> */
.L_x_1338:
[----:B-----5:R-:W-:Y:S01]  /*cd80*/  DSETP.GTU.AND P0, PT, |R18|, +INF , PT ;  /* 0x7ff000001200742a */ /* 0x020fe20003f0c200 */
[----:B------:R-:W-:-:S05]  /*cd90*/  ISETP.LT.U32.AND P1, PT, R3, R27, PT ;  /* 0x0000001b0300720c */ /* 0x000fca0003f21070 */
[----:B------:R-:W-:-:S13]  /*cda0*/  ISETP.LT.OR.EX P0, PT, R2, RZ, !P0, P1 ;  /* 0x000000ff0200720c */ /* 0x000fda0004701710 */
.L_x_1339:
[----:B------:R-:W-:Y:S05]  /*cdb0*/  BSYNC B2 ;  /* 0x0000000000027941 */ /* 0x000fea0003800000 */
.L_x_1337:
[----:B------:R-:W-:Y:S01]  /*cdc0*/  DSETP.GTU.AND P1, PT, |R8|, +INF , PT ;  /* 0x7ff000000800742a */ /* 0x000fe20003f2c200 */
[----:B------:R-:W-:Y:S01]  /*cdd0*/  BSSY B2, `(.L_x_1340) ;  /* 0x0000012000027945 */ /* 0x000fe20003800000 */
[----:B------:R-:W-:Y:S02]  /*cde0*/  SEL R3, R3, R27, P0 ;  /* 0x0000001b03037207 */ /* 0x000fe40000000000 */
[----:B------:R-:W-:Y:S02]  /*cdf0*/  FSEL R11, R11, R19, P0 ;  /* 0x000000130b0b7208 */ /* 0x000fe40000000000 */
[----:B------:R-:W-:Y:S02]  /*ce00*/  FSEL R10, R10, R18, P0 ;  /* 0x000000120a0a7208 */ /* 0x000fe40000000000 */
[----:B------:R-:W-:-:S06]  /*ce10*/  SEL R2, R2, RZ, P0 ;  /* 0x000000ff02027207 */ /* 0x000fcc0000000000 */
        /* <DEDUP_REMOVED lines=10> */
.L_x_1341:
[----:B------:R-:W-:Y:S01]  /*cec0*/  DSETP.GTU.AND P0, PT, |R20|, +INF , PT ;  /* 0x7ff000001400742a */ /* 0x000fe20003f0c200 */
[----:B------:R-:W-:-:S05]  /*ced0*/  ISETP.LT.U32.AND P1, PT, R5, R28, PT ;  /* 0x0000001c0500720c */ /* 0x000fca0003f21070 */
[----:B------:R-:W-:-:S13]  /*cee0*/  ISETP.LT.OR.EX P0, PT, R4, RZ, !P0, P1 ;  /* 0x000000ff0400720c */ /* 0x000fda0004701710 */
.L_x_1342:
[----:B------:R-:W-:Y:S05]  /*cef0*/  BSYNC B2 ;  /* 0x0000000000027941 */ /* 0x000fea0003800000 */
.L_x_1340:
[----:B------:R0:W5:Y:S01]  /*cf00*/  LDL R27, [R1+0x4] ;  /* 0x00000400011b7983 */ /* 0x0001620000100800 */
[----:B------:R-:W-:Y:S01]  /*cf10*/  DSETP.GTU.AND P1, PT, |R6|, +INF , PT ;  /* 0x7ff000000600742a */ /* 0x000fe20003f2c200 */
[----:B------:R-:W-:Y:S01]  /*cf20*/  BSSY B2, `(.L_x_1343) ;  /* 0x0000012000027945 */ /* 0x000fe20003800000 */
[----:B------:R-:W-:Y:S02]  /*cf30*/  SEL R5, R5, R28, P0 ;  /* 0x0000001c05057207 */ /* 0x000fe40000000000 */
[----:B------:R-:W-:Y:S02]  /*cf40*/  FSEL R9, R9, R21, P0 ;  /* 0x0000001509097208 */ /* 0x000fe40000000000 */
[----:B------:R-:W-:Y:S02]  /*cf50*/  FSEL R8, R8, R20, P0 ;  /* 0x0000001408087208 */ /* 0x000fe40000000000 */
[----:B------:R-:W-:-:S06]  /*cf60*/  SEL R4, R4, RZ, P0 ;  /* 0x000000ff04047207 */ /* 0x000fcc0000000000 */
        /* <DEDUP_REMOVED lines=10> */
.L_x_1344:
[----:B------:R-:W-:Y:S01]  /*d010*/  DSETP.GTU.AND P0, PT, |R22|, +INF , PT ;  /* 0x7ff000001600742a */ /* 0x000fe20003f0c200 */
[----:B------:R-:W-:-:S05]  /*d020*/  ISETP.LT.U32.AND P1, PT, R24, R29, PT ;  /* 0x0000001d1800720c */ /* 0x000fca0003f21070 */
[----:B-----5:R-:W-:-:S13]  /*d030*/  ISETP.LT.OR.EX P0, PT, R27, RZ, !P0, P1 ;  /* 0x000000ff1b00720c */ /* 0x020fda0004701710 */
.L_x_1345:
[----:B------:R-:W-:Y:S05]  /*d040*/  BSYNC B2 ;  /* 0x0000000000027941 */ /* 0x000fea0003800000 */
.L_x_1343:
[----:B------:R-:W-:Y:S01]  /*d050*/  SEL R24, R24, R29, P0 ;  /* 0x0000001d18187207 */ /* 0x000fe20000000000 */
[----:B------:R-:W-:Y:S01]  /*d060*/  IMAD.IADD R25, R29, 0x1, R26 ;  /* 0x000000011d197824 */ /* 0x000fe200078e021a */
[----:B------:R-:W-:Y:S01]  /*d070*/  ULDC UR4, c[0x0][0x22c] ;  /* 0x00008b0000047ab9 */ /* 0x000fe20000000800 */
[----:B------:R-:W-:Y:S01]  /*d080*/  IMAD.MOV.U32 R29, RZ, RZ, R27 ;  /* 0x000000ffff1d7224 */ /* 0x000fe200078e001b */
[----:B------:R-:W-:Y:S01]  /*d090*/  MOV R27, UR4 ;  /* 0x00000004001b7c02 */ /* 0x000fe20008000f00 */
[----:B------:R-:W-:Y:S01]  /*d0a0*/  IMAD R28, R26, 0x3, R25 ;  /* 0x000000031a1c7824 */ /* 0x000fe200078e0219 */
[----:B------:R-:W-:Y:S02]  /*d0b0*/  FSEL R7, R7, R23, P0 ;  /* 0x0000001707077208 */ /* 0x000fe40000000000 */
[----:B------:R-:W-:Y:S02]  /*d0c0*/  SEL R29, R29, RZ, P0 ;  /* 0x000000ff1d1d7207 */ /* 0x000fe40000000000 */
[----:B------:R-:W-:-:S02]  /*d0d0*/  ISETP.GE.U32.AND P1, PT, R28, R27, PT ;  /* 0x0000001b1c00720c */ /* 0x000fc40003f26070 */
[----:B------:R-:W-:Y:S01]  /*d0e0*/  FSEL R6, R6, R22, P0 ;  /* 0x0000001606067208 */ /* 0x000fe20000000000 */
[----:B------:R1:W-:Y:S10]  /*d0f0*/  STL [R1+0x4], R29 ;  /* 0x0000041d01007387 */ /* 0x0003f40000100800 */
[----:B-1----:R-:W-:Y:S05]  /*d100*/  @!P1 BRA `(.L_x_1346) ;  /* 0xfffffff800509947 */ /* 0x002fea000383ffff */
.L_x_1336:
[----:B------:R-:W-:Y:S05]  /*d110*/  BSYNC B1 ;  /* 0x0000000000017941 */ /* 0x000fea0003800000 */
.L_x_1335:
[----:B------:R0:W5:Y:S01]  /*d120*/  LDL R29, [R1+0x4] ;  /* 0x00000400011d7983 */ /* 0x0001620000100800 */
[----:B------:R-:W-:Y:S01]  /*d130*/  ISETP.GE.U32.AND P1, PT, R25, R27, PT ;  /* 0x0000001b1900720c */ /* 0x000fe20003f26070 */
[----:B------:R-:W-:-:S12]  /*d140*/  BSSY B1, `(.L_x_1347) ;  /* 0x000001e000017945 */ /* 0x000fd80003800000 */
[----:B0-----:R-:W-:Y:S05]  /*d150*/  @P1 BRA `(.L_x_1348) ;  /* 0x0000000000701947 */ /* 0x001fea0003800000 */
[----:B------:R-:W0:Y:S02]  /*d160*/  LDC R28, c[0x0][0x398] ;  /* 0x0000e600ff1c7b82 */ /* 0x000e240000000800 */
[----:B0-----:R-:W-:-:S05]  /*d170*/  SHF.R.U32.HI R28, RZ, 0x3, R28 ;  /* 0x00000003ff1c7819 */ /* 0x001fca000001161c */
[----:B------:R-:W-:-:S04]  /*d180*/  IMAD R16, R28, R25, RZ ;  /* 0x000000191c107224 */ /* 0x000fc800078e02ff */
[----:B------:R-:W-:-:S06]  /*d190*/  IMAD.WIDE.U32 R16, R16, 0x8, R12 ;  /* 0x0000000810107825 */ /* 0x000fcc00078e000c */
[----:B------:R-:W5:Y:S01]  /*d1a0*/  LDG.E.64 R16, desc[UR36][R16.64] ;  /* 0x0000002410107981 */ /* 0x000f62000c1e1b00 */
[----:B------:R-:W-:-:S05]  /*d1b0*/  IMAD.IADD R28, R25, 0x1, R26 ;  /* 0x00000001191c7824 */ /* 0x000fca00078e021a */
[----:B------:R-:W-:-:S13]  /*d1c0*/  ISETP.GE.U32.AND P0, PT, R28, R27, PT ;  /* 0x0000001b1c00720c */ /* 0x000fda0003f06070 */
[----:B------:R-:W-:Y:S05]  /*d1d0*/  @P0 BRA `(.L_x_1348) ;  /* 0x0000000000500947 */ /* 0x000fea0003800000 */
        /* <DEDUP_REMOVED lines=8> */
[----:B------:R-:W0:Y:S01]  /*d260*/  LDC R21, c[0x0][0x398] ;  /* 0x0000e600ff157b82 */ /* 0x000e220000000800 */
[----:B------:R-:W-:-:S05]  /*d270*/  IMAD.IADD R20, R28, 0x1, R26 ;  /* 0x000000011c147824 */ /* 0x000fca00078e021a */
[----:B------:R-:W-:Y:S02]  /*d280*/  ISETP.GE.U32.AND P0, PT, R20, R27, PT ;  /* 0x0000001b1400720c */ /* 0x000fe40003f06070 */
[----:B0-----:R-:W-:-:S05]  /*d290*/  SHF.R.U32.HI R21, RZ, 0x3, R21 ;  /* 0x00000003ff157819 */ /* 0x001fca0000011615 */
[----:B------:R-:W-:Y:S02]  /*d2a0*/  IMAD R21, R21, R28, RZ ;  /* 0x0000001c15157224 */ /* 0x000fe400078e02ff */
[----:B------:R-:W0:Y:S02]  /*d2b0*/  LDC R28, c[0x0][0x398] ;  /* 0x0000e600ff1c7b82 */ /* 0x000e240000000800 */
[----:B0-----:R-:W-:-:S05]  /*d2c0*/  SHF.R.U32.HI R28, RZ, 0x3, R28 ;  /* 0x00000003ff1c7819 */ /* 0x001fca000001161c */
[----:B------:R-:W-:Y:S02]  /*d2d0*/  @!P0 IMAD R28, R28, R20, RZ ;  /* 0x000000141c1c8224 */ /* 0x000fe400078e02ff */
[----:B------:R-:W-:-:S04]  /*d2e0*/  IMAD.WIDE.U32 R20, R21, 0x8, R12 ;  /* 0x0000000815147825 */ /* 0x000fc800078e000c */
[----:B------:R-:W-:Y:S02]  /*d2f0*/  @!P0 IMAD.WIDE.U32 R12, R28, 0x8, R12 ;  /* 0x000000081c0c8825 */ /* 0x000fe400078e000c */
[----:B------:R-:W5:Y:S04]  /*d300*/  LDG.E.64 R20, desc[UR36][R20.64] ;  /* 0x0000002414147981 */ /* 0x000f68000c1e1b00 */
[----:B------:R0:W5:Y:S02]  /*d310*/  @!P0 LDG.E.64 R22, desc[UR36][R12.64] ;  /* 0x000000240c168981 */ /* 0x000164000c1e1b00 */
.L_x_1348:
[----:B------:R-:W-:Y:S05]  /*d320*/  BSYNC B1 ;  /* 0x0000000000017941 */ /* 0x000fea0003800000 */
.L_x_1347:
[----:B------:R-:W-:Y:S04]  /*d330*/  BSSY B1, `(.L_x_1349) ;  /* 0x000005e000017945 */ /* 0x000fe80003800000 */
[----:B------:R-:W-:Y:S05]  /*d340*/  @P1 BRA `(.L_x_1350) ;  /* 0x0000000400701947 */ /* 0x000fea0003800000 */
[----:B0-----:R0:W5:Y:S01]  /*d350*/  LDL R13, [R1] ;  /* 0x00000000010d7983 */ /* 0x0011620000100800 */
[----:B------:R-:W-:Y:S01]  /*d360*/  DSETP.GTU.AND P0, PT, |R14|, +INF , PT ;  /* 0x7ff000000e00742a */ /* 0x000fe20003f0c200 */
[----:B------:R-:W-:-:S13]  /*d370*/  BSSY B2, `(.L_x_1351) ;  /* 0x000000e000027945 */ /* 0x000fda0003800000 */
        /* <DEDUP_REMOVED lines=10> */
.L_x_1352:
[----:B-----5:R-:W-:Y:S01]  /*d420*/  DSETP.GTU.AND P0, PT, |R16|, +INF , PT ;  /* 0x7ff000001000742a */ /* 0x020fe20003f0c200 */
[----:B------:R-:W-:-:S05]  /*d430*/  ISETP.LT.U32.AND P1, PT, R0, R25, PT ;  /* 0x000000190000720c */ /* 0x000fca0003f21070 */
[----:B------:R-:W-:-:S13]  /*d440*/  ISETP.LT.OR.EX P0, PT, R13, RZ, !P0, P1 ;  /* 0x000000ff0d00720c */ /* 0x000fda0004701710 */
.L_x_1353:
[----:B------:R-:W-:Y:S05]  /*d450*/  BSYNC B2 ;  /* 0x0000000000027941 */ /* 0x000fea0003800000 */
.L_x_1351:
[----:B------:R-:W-:Y:S02]  /*d460*/  SEL R13, R13, RZ, P0 ;  /* 0x000000ff0d0d7207 */ /* 0x000fe40000000000 */
[----:B------:R-:W-:Y:S02]  /*d470*/  IADD3 R12, R25, R26, RZ ;  /* 0x0000001a190c7210 */ /* 0x000fe40007ffe0ff */
[----:B------:R-:W-:Y:S01]  /*d480*/  FSEL R14, R14, R16, P0 ;  /* 0x000000100e0e7208 */ /* 0x000fe20000000000 */
[----:B------:R1:W-:Y:S01]  /*d490*/  STL [R1], R13 ;  /* 0x0000000d01007387 */ /* 0x0003e20000100800 */
[----:B------:R-:W-:Y:S02]  /*d4a0*/  ISETP.GE.U32.AND P1, PT, R12, R27, PT ;  /* 0x0000001b0c00720c */ /* 0x000fe40003f26070 */
[----:B------:R-:W-:Y:S02]  /*d4b0*/  FSEL R15, R15, R17, P0 ;  /* 0x000000110f0f7208 */ /* 0x000fe40000000000 */
[----:B------:R-:W-:-:S09]  /*d4c0*/  SEL R0, R0, R25, P0 ;  /* 0x0000001900007207 */ /* 0x000fd20000000000 */
[----:B-1----:R-:W-:Y:S05]  /*d4d0*/  @P1 BRA `(.L_x_1350) ;  /* 0x00000004000c1947 */ /* 0x002fea0003800000 */
[----:B------:R-:W-:Y:S01]  /*d4e0*/  DSETP.GTU.AND P0, PT, |R10|, +INF , PT ;  /* 0x7ff000000a00742a */ /* 0x000fe20003f0c200 */
[----:B------:R-:W-:-:S13]  /*d4f0*/  BSSY B2, `(.L_x_1354) ;  /* 0x000000e000027945 */ /* 0x000fda0003800000 */
        /* <DEDUP_REMOVED lines=10> */
.L_x_1355:
[----:B------:R-:W-:Y:S01]  /*d5a0*/  DSETP.GTU.AND P0, PT, |R18|, +INF , PT ;  /* 0x7ff000001200742a */ /* 0x000fe20003f0c200 */
[----:B------:R-:W-:-:S05]  /*d5b0*/  ISETP.LT.U32.AND P1, PT, R3, R12, PT ;  /* 0x0000000c0300720c */ /* 0x000fca0003f21070 */
[----:B------:R-:W-:-:S13]  /*d5c0*/  ISETP.LT.OR.EX P0, PT, R2, RZ, !P0, P1 ;  /* 0x000000ff0200720c */ /* 0x000fda0004701710 */
.L_x_1356:
[----:B------:R-:W-:Y:S05]  /*d5d0*/  BSYNC B2 ;  /* 0x0000000000027941 */ /* 0x000fea0003800000 */
.L_x_1354:
[----:B------:R-:W-:Y:S01]  /*d5e0*/  IMAD.IADD R16, R12, 0x1, R26 ;  /* 0x000000010c107824 */ /* 0x000fe200078e021a */
[----:B------:R-:W-:Y:S02]  /*d5f0*/  FSEL R10, R10, R18, P0 ;  /* 0x000000120a0a7208 */ /* 0x000fe40000000000 */
[----:B------:R-:W-:Y:S02]  /*d600*/  FSEL R11, R11, R19, P0 ;  /* 0x000000130b0b7208 */ /* 0x000fe40000000000 */
[----:B------:R-:W-:Y:S02]  /*d610*/  ISETP.GE.U32.AND P1, PT, R16, R27, PT ;  /* 0x0000001b1000720c */ /* 0x000fe40003f26070 */
[----:B------:R-:W-:Y:S02]  /*d620*/  SEL R3, R3, R12, P0 ;  /* 0x0000000c03037207 */ /* 0x000fe40000000000 */
[----:B------:R-:W-:-:S09]  /*d630*/  SEL R2, R2, RZ, P0 ;  /* 0x000000ff02027207 */ /* 0x000fd20000000000 */
[----:B------:R-:W-:Y:S05]  /*d640*/  @P1 BRA `(.L_x_1350) ;  /* 0x0000000000b01947 */ /* 0x000fea0003800000 */
        /* <DEDUP_REMOVED lines=12> */
.L_x_1358:
[----:B------:R-:W-:Y:S01]  /*d710*/  DSETP.GTU.AND P0, PT, |R20|, +INF , PT ;  /* 0x7ff000001400742a */ /* 0x000fe20003f0c200 */
[----:B------:R-:W-:-:S05]  /*d720*/  ISETP.LT.U32.AND P1, PT, R5, R16, PT ;  /* 0x000000100500720c */ /* 0x000fca0003f21070 */
[----:B------:R-:W-:-:S13]  /*d730*/  ISETP.LT.OR.EX P0, PT, R4, RZ, !P0, P1 ;  /* 0x000000ff0400720c */ /* 0x000fda0004701710 */
.L_x_1359:
[----:B------:R-:W-:Y:S05]  /*d740*/  BSYNC B2 ;  /* 0x0000000000027941 */ /* 0x000fea0003800000 */
.L_x_1357:
        /* <DEDUP_REMOVED lines=19> */
.L_x_1361:
[----:B------:R-:W-:Y:S01]  /*d880*/  DSETP.GTU.AND P0, PT, |R22|, +INF , PT ;  /* 0x7ff000001600742a */ /* 0x000fe20003f0c200 */
[----:B------:R-:W-:-:S05]  /*d890*/  ISETP.LT.U32.AND P1, PT, R24, R13, PT ;  /* 0x0000000d1800720c */ /* 0x000fca0003f21070 */
[----:B------:R-:W-:-:S13]  /*d8a0*/  ISETP.LT.OR.EX P0, PT, R29, RZ, !P0, P1 ;  /* 0x000000ff1d00720c */ /* 0x000fda0004701710 */
.L_x_1362:
[----:B------:R-:W-:Y:S05]  /*d8b0*/  BSYNC B2 ;  /* 0x0000000000027941 */ /* 0x000fea0003800000 */
.L_x_1360:
[----:B------:R-:W-:Y:S02]  /*d8c0*/  SEL R29, R29, RZ, P0 ;  /* 0x000000ff1d1d7207 */ /* 0x000fe40000000000 */
[----:B------:R-:W-:Y:S02]  /*d8d0*/  FSEL R6, R6, R22, P0 ;  /* 0x0000001606067208 */ /* 0x000fe40000000000 */
[----:B------:R-:W-:Y:S01]  /*d8e0*/  FSEL R7, R7, R23, P0 ;  /* 0x0000001707077208 */ /* 0x000fe20000000000 */
[----:B------:R1:W-:Y:S01]  /*d8f0*/  STL [R1+0x4], R29 ;  /* 0x0000041d01007387 */ /* 0x0003e20000100800 */
[----:B------:R-:W-:-:S07]  /*d900*/  SEL R24, R24, R13, P0 ;  /* 0x0000000d18187207 */ /* 0x000fce0000000000 */
.L_x_1350:
[----:B------:R-:W-:Y:S05]  /*d910*/  BSYNC B1 ;  /* 0x0000000000017941 */ /* 0x000fea0003800000 */
.L_x_1349:
[----:B0-----:R0:W5:Y:S01]  /*d920*/  LDL R13, [R1] ;  /* 0x00000000010d7983 */ /* 0x0011620000100800 */
[----:B------:R-:W-:Y:S01]  /*d930*/  DSETP.GTU.AND P0, PT, |R14|, +INF , PT ;  /* 0x7ff000000e00742a */ /* 0x000fe20003f0c200 */
[----:B------:R-:W-:-:S13]  /*d940*/  BSSY B1, `(.L_x_1363) ;  /* 0x000000e000017945 */ /* 0x000fda0003800000 */
        /* <DEDUP_REMOVED lines=10> */
.L_x_1364:
[----:B------:R-:W-:Y:S01]  /*d9f0*/  DSETP.GTU.AND P0, PT, |R10|, +INF , PT ;  /* 0x7ff000000a00742a */ /* 0x000fe20003f0c200 */
[----:B------:R-:W-:-:S05]  /*da00*/  ISETP.LT.U32.AND P1, PT, R0, R3, PT ;  /* 0x000000030000720c */ /* 0x000fca0003f21070 */
[----:B-----5:R-:W-:-:S13]  /*da10*/  ISETP.LT.OR.EX P0, PT, R13, R2, !P0, P1 ;  /* 0x000000020d00720c */ /* 0x020fda0004701710 */
.L_x_1365:
[----:B------:R-:W-:Y:S05]  /*da20*/  BSYNC B1 ;  /* 0x0000000000017941 */ /* 0x000fea0003800000 */
.L_x_1363:
        /* <DEDUP_REMOVED lines=16> */
.L_x_1367:
[----:B------:R-:W-:Y:S01]  /*db30*/  DSETP.GTU.AND P0, PT, |R8|, +INF , PT ;  /* 0x7ff000000800742a */ /* 0x000fe20003f0c200 */
[----:B------:R-:W-:-:S05]  /*db40*/  ISETP.LT.U32.AND P1, PT, R12, R5, PT ;  /* 0x000000050c00720c */ /* 0x000fca0003f21070 */
[----:B------:R-:W-:-:S13]  /*db50*/  ISETP.LT.OR.EX P0, PT, R13, R4, !P0, P1 ;  /* 0x000000040d00720c */ /* 0x000fda0004701710 */
.L_x_1368:
[----:B------:R-:W-:Y:S05]  /*db60*/  BSYNC B1 ;  /* 0x0000000000017941 */ /* 0x000fea0003800000 */
.L_x_1366:
        /* <DEDUP_REMOVED lines=16> */
.L_x_1370:
[----:B------:R-:W-:Y:S01]  /*dc70*/  DSETP.GTU.AND P0, PT, |R6|, +INF , PT ;  /* 0x7ff000000600742a */ /* 0x000fe20003f0c200 */
[----:B------:R-:W-:-:S05]  /*dc80*/  ISETP.LT.U32.AND P1, PT, R9, R24, PT ;  /* 0x000000180900720c */ /* 0x000fca0003f21070 */
[----:B------:R-:W-:-:S13]  /*dc90*/  ISETP.LT.OR.EX P0, PT, R13, R29, !P0, P1 ;  /* 0x0000001d0d00720c */ /* 0x000fda0004701710 */
.L_x_1371:
[----:B------:R-:W-:Y:S05]  /*dca0*/  BSYNC B1 ;  /* 0x0000000000017941 */ /* 0x000fea0003800000 */
.L_x_1369:
[----:B------:R-:W-:Y:S02]  /*dcb0*/  FSEL R4, R2, R6, P0 ;  /* 0x0000000602047208 */ /* 0x000fe40000000000 */
[----:B------:R-:W-:Y:S02]  /*dcc0*/  FSEL R5, R3, R7, P0 ;  /* 0x0000000703057208 */ /* 0x000fe40000000000 */
[----:B------:R-:W-:Y:S02]  /*dcd0*/  SEL R24, R9, R24, P0 ;  /* 0x0000001809187207 */ /* 0x000fe40000000000 */
[----:B------:R-:W-:Y:S01]  /*dce0*/  SEL R26, R13, R29, P0 ;  /* 0x0000001d0d1a7207 */ /* 0x000fe20000000000 */
[----:B------:R-:W-:Y:S06]  /*dcf0*/  BRA `(.L_x_1255) ;  /* 0x0000001000fc7947 */ /* 0x000fec0003800000 */
.L_x_1288:
[----:B------:R-:W0:Y:S01]  /*dd00*/  LDC R2, c[0x0][0x224] ;  /* 0x00008900ff027b82 */ /* 0x000e220000000800 */
[----:B------:R-:W-:Y:S01]  /*dd10*/  ULDC UR4, c[0x0][0x234] ;  /* 0x00008d0000047ab9 */ /* 0x000fe20000000800 */
[----:B------:R-:W-:Y:S01]  /*dd20*/  BSSY B1, `(.L_x_1372) ;  /* 0x000008a000017945 */ /* 0x000fe20003800000 */
[----:B------:R-:W-:Y:S01]  /*dd30*/  IMAD.U32 R26, RZ, RZ, UR4 ;  /* 0x00000004ff1a7e24 */ /* 0x000fe2000f8e00ff */
[----:B------:R-:W-:-:S03]  /*dd40*/  MOV R25, R3 ;  /* 0x0000000300197202 */ /* 0x000fc60000000f00 */
[----:B------:R-:W-:Y:S01]  /*dd50*/  IMAD R0, R26, 0x3, R3 ;  /* 0x000000031a007824 */ /* 0x000fe200078e0203 */
[----:B------:R-:W1:Y:S04]  /*dd60*/  LDC.64 R6, c[0x0][0x218] ;  /* 0x00008600ff067b82 */ /* 0x000e680000000a00 */
[----:B------:R-:W-:-:S04]  /*dd70*/  ISETP.GE.U32.AND P0, PT, R0, R27, PT ;  /* 0x0000001b0000720c */ /* 0x000fc80003f06070 */
[----:B------:R-:W2:Y:S01]  /*dd80*/  LDC R4, c[0x0][0x220] ;  /* 0x00008800ff047b82 */ /* 0x000ea20000000800 */
[----:B0-----:R0:W-:Y:S01]  /*dd90*/  STL [R1+0x4], R2 ;  /* 0x0000040201007387 */ /* 0x0011e20000100800 */
[----:B------:R-:W-:-:S03]  /*dda0*/  MOV R0, R2 ;  /* 0x0000000200007202 */ /* 0x000fc60000000f00 */
[----:B------:R0:W-:Y:S01]  /*ddb0*/  STL [R1], R2 ;  /* 0x0000000201007387 */ /* 0x0001e20000100800 */
[--C-:B-1----:R-:W-:Y:S01]  /*ddc0*/  IMAD.MOV.U32 R10, RZ, RZ, R6.reuse ;  /* 0x000000ffff0a7224 */ /* 0x102fe200078e0006 */
[----:B------:R-:W-:Y:S01]  /*ddd0*/  MOV R9, R7 ;  /* 0x0000000700097202 */ /* 0x000fe20000000f00 */
[----:B------:R-:W-:Y:S02]  /*dde0*/  IMAD.MOV.U32 R11, RZ, RZ, R7 ;  /* 0x000000ffff0b7224 */ /* 0x000fe400078e0007 */
[--C-:B------:R-:W-:Y:S02]  /*ddf0*/  IMAD.MOV.U32 R8, RZ, RZ, R6.reuse ;  /* 0x000000ffff087224 */ /* 0x100fe400078e0006 */
[----:B------:R-:W-:Y:S02]  /*de00*/  IMAD.MOV.U32 R14, RZ, RZ, R6 ;  /* 0x000000ffff0e7224 */ /* 0x000fe400078e0006 */
[--C-:B--2---:R-:W-:Y:S02]  /*de10*/  IMAD.MOV.U32 R24, RZ, RZ, R4.reuse ;  /* 0x000000ffff187224 */ /* 0x104fe400078e0004 */
[----:B------:R-:W-:-:S02]  /*de20*/  IMAD.MOV.U32 R5, RZ, RZ, R4 ;  /* 0x000000ffff057224 */ /* 0x000fc400078e0004 */
[----:B------:R-:W-:Y:S02]  /*de30*/  IMAD.MOV.U32 R3, RZ, RZ, R4 ;  /* 0x000000ffff037224 */ /* 0x000fe400078e0004 */
[----:B------:R-:W-:Y:S01]  /*de40*/  IMAD.MOV.U32 R15, RZ, RZ, R7 ;  /* 0x000000ffff0f7224 */ /* 0x000fe200078e0007 */
[----:B0-----:R-:W-:Y:S06]  /*de50*/  @P0 BRA `(.L_x_1373) ;  /* 0x0000000400d80947 */ /* 0x001fec0003800000 */
[----:B------:R-:W0:Y:S01]  /*de60*/  LDC R26, c[0x0][0x234] ;  /* 0x00008d00ff1a7b82 */ /* 0x000e220000000800 */
[----:B------:R1:W-:Y:S01]  /*de70*/  STL [R1], R2 ;  /* 0x0000000201007387 */ /* 0x0003e20000100800 */
[----:B------:R-:W-:Y:S01]  /*de80*/  IMAD.MOV.U32 R5, RZ, RZ, R4 ;  /* 0x000000ffff057224 */ /* 0x000fe200078e0004 */
[----:B------:R-:W-:Y:S01]  /*de90*/  MOV R3, R4 ;  /* 0x0000000400037202 */ /* 0x000fe20000000f00 */
[----:B------:R-:W-:Y:S01]  /*dea0*/  IMAD.MOV.U32 R0, RZ, RZ, R2 ;  /* 0x000000ffff007224 */ /* 0x000fe200078e0002 */
[----:B------:R-:W-:Y:S01]  /*deb0*/  MOV R14, R6 ;  /* 0x00000006000e7202 */ /* 0x000fe20000000f00 */
[----:B------:R-:W-:Y:S02]  /*dec0*/  IMAD.MOV.U32 R8, RZ, RZ, R6 ;  /* 0x000000ffff087224 */ /* 0x000fe400078e0006 */
[--C-:B------:R-:W-:Y:S02]  /*ded0*/  IMAD.MOV.U32 R9, RZ, RZ, R7.reuse ;  /* 0x000000ffff097224 */ /* 0x100fe400078e0007 */
[----:B------:R-:W-:-:S07]  /*dee0*/  IMAD.MOV.U32 R15, RZ, RZ, R7 ;  /* 0x000000ffff0f7224 */ /* 0x000fce00078e0007 */
.L_x_1383:
[C---:B------:R-:W-:Y:S01]  /*def0*/  IMAD.WIDE.U32 R16, R25.reuse, 0x8, R12 ;  /* 0x0000000819107825 */ /* 0x040fe200078e000c */
[----:B------:R1:W-:Y:S05]  /*df00*/  STL [R1+0x18], R2 ;  /* 0x0000180201007387 */ /* 0x0003ea0000100800 */
[----:B------:R-:W2:Y:S04]  /*df10*/  LDG.E.64 R16, desc[UR36][R16.64] ;  /* 0x0000002410107981 */ /* 0x000ea8000c1e1b00 */
[----:B-1----:R-:W3:Y:S01]  /*df20*/  LDL.LU R2, [R1] ;  /* 0x0000000001027983 */ /* 0x002ee20000300800 */
[----:B------:R-:W-:Y:S01]  /*df30*/  DSETP.GTU.AND P2, PT, |R14|, +INF , PT ;  /* 0x7ff000000e00742a */ /* 0x000fe20003f4c200 */
[----:B------:R-:W-:Y:S01]  /*df40*/  PLOP3.LUT P0, PT, PT, PT, PT, 0x80, 0x0 ;  /* 0x000000000000781c */ /* 0x000fe20003f0f070 */
[--C-:B0-----:R-:W-:Y:S01]  /*df50*/  IMAD.IADD R27, R25, 0x1, R26.reuse ;  /* 0x00000001191b7824 */ /* 0x101fe200078e021a */
[----:B------:R0:W-:Y:S03]  /*df60*/  STL [R1+0x14], R0 ;  /* 0x0000140001007387 */ /* 0x0001e60000100800 */
[----:B------:R-:W-:-:S05]  /*df70*/  IMAD.IADD R28, R27, 0x1, R26 ;  /* 0x000000011b1c7824 */ /* 0x000fca00078e021a */
[----:B------:R-:W-:Y:S01]  /*df80*/  IADD3 R29, R28, R26, RZ ;  /* 0x0000001a1c1d7210 */ /* 0x000fe20007ffe0ff */
[----:B------:R-:W-:-:S04]  /*df90*/  IMAD.WIDE.U32 R18, R27, 0x8, R12 ;  /* 0x000000081b127825 */ /* 0x000fc800078e000c */
[----:B------:R-:W-:Y:S02]  /*dfa0*/  IMAD.WIDE.U32 R22, R29, 0x8, R12 ;  /* 0x000000081d167825 */ /* 0x000fe400078e000c */
[----:B------:R-:W5:Y:S04]  /*dfb0*/  LDG.E.64 R18, desc[UR36][R18.64] ;  /* 0x0000002412127981 */ /* 0x000f68000c1e1b00 */
[----:B------:R-:W5:Y:S01]  /*dfc0*/  LDG.E.64 R22, desc[UR36][R22.64] ;  /* 0x0000002416167981 */ /* 0x000f62000c1e1b00 */
[----:B--2---:R-:W-:-:S06]  /*dfd0*/  @!P2 DSETP.NEU.AND P1, PT, R14, R16, PT ;  /* 0x000000100e00a22a */ /* 0x004fcc0003f2d000 */
[----:B------:R-:W-:Y:S01]  /*dfe0*/  @!P2 PLOP3.LUT P0, PT, P1, PT, PT, 0x80, 0x0 ;  /* 0x000000000000a81c */ /* 0x000fe20000f0f070 */
[----:B------:R-:W-:Y:S01]  /*dff0*/  @!P2 DSETP.GT.AND P3, PT, R14, R16, PT ;  /* 0x000000100e00a22a */ /* 0x000fe20003f64000 */
[----:B------:R-:W-:-:S04]  /*e000*/  @!P2 ISETP.GE.U32.AND P1, PT, R3, R25, PT ;  /* 0x000000190300a20c */ /* 0x000fc80003f26070 */
[----:B---3--:R-:W-:Y:S02]  /*e010*/  @!P2 ISETP.GE.AND.EX P1, PT, R2, RZ, PT, P1 ;  /* 0x000000ff0200a20c */ /* 0x008fe40003f26310 */
[----:B------:R-:W-:-:S05]  /*e020*/  @!P2 SEL R20, RZ, 0xffffffff, !P3 ;  /* 0xffffffffff14a807 */ /* 0x000fca0005800000 */
[----:B------:R-:W-:Y:S01]  /*e030*/  @!P0 SEL R20, RZ, 0xffffffff, P1 ;  /* 0xffffffffff148807 */ /* 0x000fe20000800000 */
[----:B------:R-:W-:Y:S01]  /*e040*/  @P2 DSETP.GTU.AND P1, PT, |R16|, +INF , PT ;  /* 0x7ff000001000242a */ /* 0x000fe20003f2c200 */
[----:B------:R-:W-:Y:S02]  /*e050*/  @P2 ISETP.LT.U32.AND P3, PT, R3, R25, PT ;  /* 0x000000190300220c */ /* 0x000fe40003f61070 */
[----:B------:R-:W-:-:S04]  /*e060*/  @!P2 LOP3.LUT R20, R20, 0x1, RZ, 0xc0, !PT ;  /* 0x000000011414a812 */ /* 0x000fc800078ec0ff */
[----:B------:R-:W-:Y:S02]  /*e070*/  @!P2 ISETP.EQ.U32.AND P0, PT, R20, 0x1, PT ;  /* 0x000000011400a80c */ /* 0x000fe40003f02070 */
[----:B------:R-:W-:-:S04]  /*e080*/  @P2 ISETP.LT.OR.EX P0, PT, R2, RZ, !P1, P3 ;  /* 0x000000ff0200220c */ /* 0x000fc80004f01730 */
[----:B0-----:R-:W-:Y:S02]  /*e090*/  FSEL R0, R14, R16, P0 ;  /* 0x000000100e007208 */ /* 0x001fe40000000000 */
[----:B------:R-:W-:Y:S01]  /*e0a0*/  FSEL R14, R15, R17, P0 ;  /* 0x000000110f0e7208 */ /* 0x000fe20000000000 */
[----:B------:R-:W-:Y:S02]  /*e0b0*/  IMAD.MOV.U32 R15, RZ, RZ, R2 ;  /* 0x000000ffff0f7224 */ /* 0x000fe400078e0002 */
[----:B------:R-:W-:Y:S01]  /*e0c0*/  IMAD.WIDE.U32 R20, R28, 0x8, R12 ;  /* 0x000000081c147825 */ /* 0x000fe200078e000c */
[----:B------:R0:W5:Y:S02]  /*e0d0*/  LDL.LU R2, [R1+0x18] ;  /* 0x0000180001027983 */ /* 0x0001640000300800 */
[----:B------:R-:W-:-:S03]  /*e0e0*/  SEL R15, R15, RZ, P0 ;  /* 0x000000ff0f0f7207 */ /* 0x000fc60000000000 */
[----:B------:R-:W5:Y:S04]  /*e0f0*/  LDG.E.64 R20, desc[UR36][R20.64] ;  /* 0x0000002414147981 */ /* 0x000f68000c1e1b00 */
[----:B------:R1:W-:Y:S02]  /*e100*/  STL [R1], R15 ;  /* 0x0000000f01007387 */ /* 0x0003e40000100800 */
[----:B-1----:R-:W-:Y:S02]  /*e110*/  IMAD.MOV.U32 R15, RZ, RZ, R14 ;  /* 0x000000ffff0f7224 */ /* 0x002fe400078e000e */
[----:B------:R-:W-:Y:S02]  /*e120*/  IMAD.MOV.U32 R14, RZ, RZ, R0 ;  /* 0x000000ffff0e7224 */ /* 0x000fe400078e0000 */
[----:B------:R0:W5:Y:S01]  /*e130*/  LDL.LU R0, [R1+0x14] ;  /* 0x0000140001007983 */ /* 0x0001620000300800 */
[----:B------:R-:W-:Y:S01]  /*e140*/  DSETP.GTU.AND P1, PT, |R6|, +INF , PT ;  /* 0x7ff000000600742a */ /* 0x000fe20003f2c200 */
[----:B------:R-:W-:Y:S01]  /*e150*/  BSSY B2, `(.L_x_1374) ;  /* 0x000000f000027945 */ /* 0x000fe20003800000 */
[----:B------:R-:W-:-:S12]  /*e160*/  SEL R3, R3, R25, P0 ;  /* 0x0000001903037207 */ /* 0x000fd80000000000 */
        /* <DEDUP_REMOVED lines=10> */
.L_x_1375:
[----:B-----5:R-:W-:Y:S01]  /*e210*/  DSETP.GTU.AND P0, PT, |R18|, +INF , PT ;  /* 0x7ff000001200742a */ /* 0x020fe20003f0c200 */
[----:B------:R-:W-:-:S05]  /*e220*/  ISETP.LT.U32.AND P1, PT, R4, R27, PT ;  /* 0x0000001b0400720c */ /* 0x000fca0003f21070 */
[----:B------:R-:W-:-:S13]  /*e230*/  ISETP.LT.OR.EX P0, PT, R0, RZ, !P0, P1 ;  /* 0x000000ff0000720c */ /* 0x000fda0004701710 */
.L_x_1376:
[----:B------:R-:W-:Y:S05]  /*e240*/  BSYNC B2 ;  /* 0x0000000000027941 */ /* 0x000fea0003800000 */
.L_x_1374:
        /* <DEDUP_REMOVED lines=16> */
.L_x_1378:
[----:B------:R-:W-:Y:S01]  /*e350*/  DSETP.GTU.AND P0, PT, |R20|, +INF , PT ;  /* 0x7ff000001400742a */ /* 0x000fe20003f0c200 */
[----:B------:R-:W-:-:S05]  /*e360*/  ISETP.LT.U32.AND P1, PT, R5, R28, PT ;  /* 0x0000001c0500720c */ /* 0x000fca0003f21070 */
[----:B------:R-:W-:-:S13]  /*e370*/  ISETP.LT.OR.EX P0, PT, R2, RZ, !P0, P1 ;  /* 0x000000ff0200720c */ /* 0x000fda0004701710 */
.L_x_1379:
[----:B------:R-:W-:Y:S05]  /*e380*/  BSYNC B2 ;  /* 0x0000000000027941 */ /* 0x000fea0003800000 */
.L_x_1377:
        /* <DEDUP_REMOVED lines=17> */
.L_x_1381:
[----:B------:R-:W-:Y:S01]  /*e4a0*/  DSETP.GTU.AND P0, PT, |R22|, +INF , PT ;  /* 0x7ff000001600742a */ /* 0x000fe20003f0c200 */
[----:B------:R-:W-:-:S05]  /*e4b0*/  ISETP.LT.U32.AND P1, PT, R24, R29, PT ;  /* 0x0000001d1800720c */ /* 0x000fca0003f21070 */
[----:B-----5:R-:W-:-:S13]  /*e4c0*/  ISETP.LT.OR.EX P0, PT, R27, RZ, !P0, P1 ;  /* 0x000000ff1b00720c */ /* 0x020fda0004701710 */
.L_x_1382:
[----:B------:R-:W-:Y:S05]  /*e4d0*/  BSYNC B2 ;  /* 0x0000000000027941 */ /* 0x000fea0003800000 */
.L_x_1380:
[----:B------:R-:W-:Y:S01]  /*e4e0*/  SEL R24, R24, R29, P0 ;  /* 0x0000001d18187207 */ /* 0x000fe20000000000 */
[----:B------:R-:W-:Y:S01]  /*e4f0*/  ULDC UR4, c[0x0][0x22c] ;  /* 0x00008b0000047ab9 */ /* 0x000fe20000000800 */
[----:B------:R-:W-:Y:S01]  /*e500*/  IADD3 R25, R29, R26, RZ ;  /* 0x0000001a1d197210 */ /* 0x000fe20007ffe0ff */
[----:B------:R-:W-:Y:S01]  /*e510*/  IMAD.MOV.U32 R29, RZ, RZ, R27 ;  /* 0x000000ffff1d7224 */ /* 0x000fe200078e001b */
[----:B------:R-:W-:Y:S01]  /*e520*/  FSEL R28, R10, R22, P0 ;  /* 0x000000160a1c7208 */ /* 0x000fe20000000000 */
[----:B------:R-:W-:Y:S01]  /*e530*/  IMAD.U32 R27, RZ, RZ, UR4 ;  /* 0x00000004ff1b7e24 */ /* 0x000fe2000f8e00ff */
[----:B------:R-:W-:Y:S01]  /*e540*/  FSEL R10, R11, R23, P0 ;  /* 0x000000170b0a7208 */ /* 0x000fe20000000000 */
[----:B------:R-:W-:Y:S01]  /*e550*/  IMAD R11, R26, 0x3, R25 ;  /* 0x000000031a0b7824 */ /* 0x000fe200078e0219 */
[----:B------:R-:W-:-:S04]  /*e560*/  SEL R29, R29, RZ, P0 ;  /* 0x000000ff1d1d7207 */ /* 0x000fc80000000000 */
[----:B------:R-:W-:Y:S01]  /*e570*/  ISETP.GE.U32.AND P1, PT, R11, R27, PT ;  /* 0x0000001b0b00720c */ /* 0x000fe20003f26070 */
[----:B------:R2:W-:Y:S01]  /*e580*/  STL [R1+0x4], R29 ;  /* 0x0000041d01007387 */ /* 0x0005e20000100800 */
[----:B------:R-:W-:Y:S01]  /*e590*/  IMAD.MOV.U32 R11, RZ, RZ, R10 ;  /* 0x000000ffff0b7224 */ /* 0x000fe200078e000a */
[----:B------:R-:W-:-:S10]  /*e5a0*/  MOV R10, R28 ;  /* 0x0000001c000a7202 */ /* 0x000fd40000000f00 */
[----:B--2---:R-:W-:Y:S05]  /*e5b0*/  @!P1 BRA `(.L_x_1383) ;  /* 0xfffffff8004c9947 */ /* 0x004fea000383ffff */
.L_x_1373:
[----:B------:R-:W-:Y:S05]  /*e5c0*/  BSYNC B1 ;  /* 0x0000000000017941 */ /* 0x000fea0003800000 */
.L_x_1372:
[----:B------:R-:W-:Y:S01]  /*e5d0*/  ISETP.GE.U32.AND P1, PT, R25, R27, PT ;  /* 0x0000001b1900720c */ /* 0x000fe20003f26070 */
[----:B------:R-:W-:-:S12]  /*e5e0*/  BSSY B1, `(.L_x_1384) ;  /* 0x0000012000017945 */ /* 0x000fd80003800000 */
[----:B------:R-:W-:Y:S05]  /*e5f0*/  @P1 BRA `(.L_x_1385) ;  /* 0x0000000000401947 */ /* 0x000fea0003800000 */
[----:B------:R-:W-:-:S06]  /*e600*/  IMAD.WIDE.U32 R16, R25, 0x8, R12 ;  /* 0x0000000819107825 */ /* 0x000fcc00078e000c */
[----:B------:R-:W5:Y:S01]  /*e610*/  LDG.E.64 R16, desc[UR36][R16.64] ;  /* 0x0000002410107981 */ /* 0x000f62000c1e1b00 */
[----:B------:R-:W-:-:S05]  /*e620*/  IMAD.IADD R28, R25, 0x1, R26 ;  /* 0x00000001191c7824 */ /* 0x000fca00078e021a */
[----:B------:R-:W-:-:S13]  /*e630*/  ISETP.GE.U32.AND P0, PT, R28, R27, PT ;  /* 0x0000001b1c00720c */ /* 0x000fda0003f06070 */
[----:B------:R-:W-:Y:S05]  /*e640*/  @P0 BRA `(.L_x_1385) ;  /* 0x00000000002c0947 */ /* 0x000fea0003800000 */
[----:B------:R-:W-:-:S06]  /*e650*/  IMAD.WIDE.U32 R18, R28, 0x8, R12 ;  /* 0x000000081c127825 */ /* 0x000fcc00078e000c */
[----:B------:R-:W5:Y:S01]  /*e660*/  LDG.E.64 R18, desc[UR36][R18.64] ;  /* 0x0000002412127981 */ /* 0x000f62000c1e1b00 */
[----:B------:R-:W-:-:S05]  /*e670*/  IMAD.IADD R28, R28, 0x1, R26 ;  /* 0x000000011c1c7824 */ /* 0x000fca00078e021a */
[----:B------:R-:W-:-:S13]  /*e680*/  ISETP.GE.U32.AND P0, PT, R28, R27, PT ;  /* 0x0000001b1c00720c */ /* 0x000fda0003f06070 */
[----:B------:R-:W-:Y:S05]  /*e690*/  @P0 BRA `(.L_x_1385) ;  /* 0x0000000000180947 */ /* 0x000fea0003800000 */
[C---:B------:R-:W-:Y:S02]  /*e6a0*/  IMAD.IADD R20, R28.reuse, 0x1, R26 ;  /* 0x000000011c147824 */ /* 0x040fe400078e021a */
[----:B------:R-:W-:-:S03]  /*e6b0*/  IMAD.WIDE.U32 R28, R28, 0x8, R12 ;  /* 0x000000081c1c7825 */ /* 0x000fc600078e000c */
[----:B------:R-:W-:-:S13]  /*e6c0*/  ISETP.GE.U32.AND P0, PT, R20, R27, PT ;  /* 0x0000001b1400720c */ /* 0x000fda0003f06070 */
[----:B------:R-:W-:Y:S02]  /*e6d0*/  @!P0 IMAD.WIDE.U32 R12, R20, 0x8, R12 ;  /* 0x00000008140c8825 */ /* 0x000fe400078e000c */
[----:B------:R0:W5:Y:S04]  /*e6e0*/  LDG.E.64 R20, desc[UR36][R28.64] ;  /* 0x000000241c147981 */ /* 0x000168000c1e1b00 */
[----:B------:R0:W5:Y:S02]  /*e6f0*/  @!P0 LDG.E.64 R22, desc[UR36][R12.64] ;  /* 0x000000240c168981 */ /* 0x000164000c1e1b00 */
.L_x_1385:
[----:B------:R-:W-:Y:S05]  /*e700*/  BSYNC B1 ;  /* 0x0000000000017941 */ /* 0x000fea0003800000 */
.L_x_1384:
        /* <DEDUP_REMOVED lines=15> */
.L_x_1389:
[----:B-----5:R-:W-:Y:S01]  /*e800*/  DSETP.GTU.AND P0, PT, |R16|, +INF , PT ;  /* 0x7ff000001000742a */ /* 0x020fe20003f0c200 */
[----:B------:R-:W-:-:S05]  /*e810*/  ISETP.LT.U32.AND P1, PT, R3, R25, PT ;  /* 0x000000190300720c */ /* 0x000fca0003f21070 */
[----:B------:R-:W-:-:S13]  /*e820*/  ISETP.LT.OR.EX P0, PT, R13, RZ, !P0, P1 ;  /* 0x000000ff0d00720c */ /* 0x000fda0004701710 */
.L_x_1390:
[----:B------:R-:W-:Y:S05]  /*e830*/  BSYNC B2 ;  /* 0x0000000000027941 */ /* 0x000fea0003800000 */
.L_x_1388:
[----:B------:R-:W-:Y:S02]  /*e840*/  SEL R13, R13, RZ, P0 ;  /* 0x000000ff0d0d7207 */ /* 0x000fe40000000000 */
[----:B------:R-:W-:Y:S02]  /*e850*/  SEL R3, R3, R25, P0 ;  /* 0x0000001903037207 */ /* 0x000fe40000000000 */
[----:B------:R-:W-:Y:S01]  /*e860*/  IADD3 R25, R25, R26, RZ ;  /* 0x0000001a19197210 */ /* 0x000fe20007ffe0ff */
[----:B------:R1:W-:Y:S01]  /*e870*/  STL [R1], R13 ;  /* 0x0000000d01007387 */ /* 0x0003e20000100800 */
[----:B------:R-:W-:Y:S02]  /*e880*/  FSEL R14, R14, R16, P0 ;  /* 0x000000100e0e7208 */ /* 0x000fe40000000000 */
[----:B------:R-:W-:Y:S02]  /*e890*/  ISETP.GE.U32.AND P1, PT, R25, R27, PT ;  /* 0x0000001b1900720c */ /* 0x000fe40003f26070 */
[----:B------:R-:W-:-:S11]  /*e8a0*/  FSEL R15, R15, R17, P0 ;  /* 0x000000110f0f7208 */ /* 0x000fd60000000000 */
        /* <DEDUP_REMOVED lines=13> */
.L_x_1392:
[----:B------:R-:W-:Y:S01]  /*e980*/  DSETP.GTU.AND P0, PT, |R18|, +INF , PT ;  /* 0x7ff000001200742a */ /* 0x000fe20003f0c200 */
[----:B------:R-:W-:-:S05]  /*e990*/  ISETP.LT.U32.AND P1, PT, R4, R25, PT ;  /* 0x000000190400720c */ /* 0x000fca0003f21070 */
[----:B------:R-:W-:-:S13]  /*e9a0*/  ISETP.LT.OR.EX P0, PT, R0, RZ, !P0, P1 ;  /* 0x000000ff0000720c */ /* 0x000fda0004701710 */
.L_x_1393:
[----:B------:R-:W-:Y:S05]  /*e9b0*/  BSYNC B2 ;  /* 0x0000000000027941 */ /* 0x000fea0003800000 */
.L_x_1391:
        /* <DEDUP_REMOVED lines=19> */
.L_x_1395:
[----:B------:R-:W-:Y:S01]  /*eaf0*/  DSETP.GTU.AND P0, PT, |R20|, +INF , PT ;  /* 0x7ff000001400742a */ /* 0x000fe20003f0c200 */
[----:B------:R-:W-:-:S05]  /*eb00*/  ISETP.LT.U32.AND P1, PT, R5, R12, PT ;  /* 0x0000000c0500720c */ /* 0x000fca0003f21070 */
[----:B------:R-:W-:-:S13]  /*eb10*/  ISETP.LT.OR.EX P0, PT, R2, RZ, !P0, P1 ;  /* 0x000000ff0200720c */ /* 0x000fda0004701710 */
.L_x_1396:
[----:B------:R-:W-:Y:S05]  /*eb20*/  BSYNC B2 ;  /* 0x0000000000027941 */ /* 0x000fea0003800000 */
.L_x_1394:
[----:B------:R-:W-:Y:S01]  /*eb30*/  IMAD.IADD R13, R12, 0x1, R26 ;  /* 0x000000010c0d7824 */ /* 0x000fe200078e021a */
[----:B------:R-:W-:Y:S02]  /*eb40*/  FSEL R8, R8, R20, P0 ;  /* 0x0000001408087208 */ /* 0x000fe40000000000 */
[----:B------:R-:W-:Y:S02]  /*eb50*/  FSEL R9, R9, R21, P0 ;  /* 0x0000001509097208 */ /* 0x000fe40000000000 */
[----:B------:R-:W-:Y:S02]  /*eb60*/  ISETP.GE.U32.AND P1, PT, R13, R27, PT ;  /* 0x0000001b0d00720c */ /* 0x000fe40003f26070 */
[----:B------:R-:W-:Y:S02]  /*eb70*/  SEL R5, R5, R12, P0 ;  /* 0x0000000c05057207 */ /* 0x000fe40000000000 */
[----:B------:R-:W-:-:S09]  /*eb80*/  SEL R2, R2, RZ, P0 ;  /* 0x000000ff02027207 */ /* 0x000fd20000000000 */
[----:B------:R-:W-:Y:S05]  /*eb90*/  @P1 BRA `(.L_x_1387) ;  /* 0x0000000000581947 */ /* 0x000fea0003800000 */
        /* <DEDUP_REMOVED lines=13> */
.L_x_1398:
[----:B------:R-:W-:Y:S01]  /*ec70*/  DSETP.GTU.AND P0, PT, |R22|, +INF , PT ;  /* 0x7ff000001600742a */ /* 0x000fe20003f0c200 */
[----:B------:R-:W-:-:S05]  /*ec80*/  ISETP.LT.U32.AND P1, PT, R24, R13, PT ;  /* 0x0000000d1800720c */ /* 0x000fca0003f21070 */
[----:B-----5:R-:W-:-:S13]  /*ec90*/  ISETP.LT.OR.EX P0, PT, R16, RZ, !P0, P1 ;  /* 0x000000ff1000720c */ /* 0x020fda0004701710 */
.L_x_1399:
[----:B------:R-:W-:Y:S05]  /*eca0*/  BSYNC B2 ;  /* 0x0000000000027941 */ /* 0x000fea0003800000 */
.L_x_1397:
[----:B------:R-:W-:Y:S02]  /*ecb0*/  SEL R16, R16, RZ, P0 ;  /* 0x000000ff10107207 */ /* 0x000fe40000000000 */
[----:B------:R-:W-:Y:S02]  /*ecc0*/  FSEL R10, R10, R22, P0 ;  /* 0x000000160a0a7208 */ /* 0x000fe40000000000 */
[----:B------:R-:W-:Y:S01]  /*ecd0*/  FSEL R11, R11, R23, P0 ;  /* 0x000000170b0b7208 */ /* 0x000fe20000000000 */
[----:B------:R1:W-:Y:S01]  /*ece0*/  STL [R1+0x4], R16 ;  /* 0x0000041001007387 */ /* 0x0003e20000100800 */
[----:B------:R-:W-:-:S07]  /*ecf0*/  SEL R24, R24, R13, P0 ;  /* 0x0000000d18187207 */ /* 0x000fce0000000000 */
.L_x_1387:
[----:B------:R-:W-:Y:S05]  /*ed00*/  BSYNC B1 ;  /* 0x0000000000017941 */ /* 0x000fea0003800000 */
.L_x_1386:
        /* <DEDUP_REMOVED lines=13> */
.L_x_1401:
[----:B------:R-:W-:Y:S01]  /*ede0*/  DSETP.GTU.AND P0, PT, |R6|, +INF , PT ;  /* 0x7ff000000600742a */ /* 0x000fe20003f0c200 */
[----:B------:R-:W-:-:S05]  /*edf0*/  ISETP.LT.U32.AND P1, PT, R3, R4, PT ;  /* 0x000000040300720c */ /* 0x000fca0003f21070 */
[----:B-----5:R-:W-:-:S13]  /*ee00*/  ISETP.LT.OR.EX P0, PT, R13, R0, !P0, P1 ;  /* 0x000000000d00720c */ /* 0x020fda0004701710 */
.L_x_1402:
[----:B------:R-:W-:Y:S05]  /*ee10*/  BSYNC B1 ;  /* 0x0000000000017941 */ /* 0x000fea0003800000 */
.L_x_1400:
        /* <DEDUP_REMOVED lines=16> */
.L_x_1404:
[----:B------:R-:W-:Y:S01]  /*ef20*/  DSETP.GTU.AND P0, PT, |R8|, +INF , PT ;  /* 0x7ff000000800742a */ /* 0x000fe20003f0c200 */
[----:B------:R-:W-:-:S05]  /*ef30*/  ISETP.LT.U32.AND P1, PT, R4, R5, PT ;  /* 0x000000050400720c */ /* 0x000fca0003f21070 */
[----:B------:R-:W-:-:S13]  /*ef40*/  ISETP.LT.OR.EX P0, PT, R3, R2, !P0, P1 ;  /* 0x000000020300720c */ /* 0x000fda0004701710 */
.L_x_1405:
[----:B------:R-:W-:Y:S05]  /*ef50*/  BSYNC B1 ;  /* 0x0000000000017941 */ /* 0x000fea0003800000 */
.L_x_1403:
        /* <DEDUP_REMOVED lines=17> */
.L_x_1407:
[----:B------:R-:W-:Y:S01]  /*f070*/  DSETP.GTU.AND P0, PT, |R10|, +INF , PT ;  /* 0x7ff000000a00742a */ /* 0x000fe20003f0c200 */
[----:B------:R-:W-:-:S05]  /*f080*/  ISETP.LT.U32.AND P1, PT, R9, R24, PT ;  /* 0x000000180900720c */ /* 0x000fca0003f21070 */
[----:B-----5:R-:W-:-:S13]  /*f090*/  ISETP.LT.OR.EX P0, PT, R2, R12, !P0, P1 ;  /* 0x0000000c0200720c */ /* 0x020fda0004701710 */
.L_x_1408:
[----:B------:R-:W-:Y:S05]  /*f0a0*/  BSYNC B1 ;  /* 0x0000000000017941 */ /* 0x000fea0003800000 */
.L_x_1406:
[----:B------:R-:W-:Y:S02]  /*f0b0*/  FSEL R4, R6, R10, P0 ;  /* 0x0000000a06047208 */ /* 0x000fe40000000000 */
[----:B------:R-:W-:Y:S02]  /*f0c0*/  FSEL R5, R7, R11, P0 ;  /* 0x0000000b07057208 */ /* 0x000fe40000000000 */
[----:B------:R-:W-:Y:S02]  /*f0d0*/  SEL R24, R9, R24, P0 ;  /* 0x0000001809187207 */ /* 0x000fe40000000000 */
[----:B------:R-:W-:-:S07]  /*f0e0*/  SEL R26, R2, R12, P0 ;  /* 0x0000000c021a7207 */ /* 0x000fce0000000000 */
.L_x_1255:
[----:B------:R-:W-:Y:S05]  /*f0f0*/  BSYNC B0 ;  /* 0x0000000000007941 */ /* 0x000fea0003800000 */
.L_x_1254:
[----:B-1----:R-:W0:Y:S01]  /*f100*/  S2R R16, SR_TID.X ;  /* 0x0000000000107919 */ /* 0x002e220000002100 */
[----:B------:R-:W-:Y:S02]  /*f110*/  ULDC UR4, c[0x0][0x244] ;  /* 0x0000910000047ab9 */ /* 0x000fe40000000800 */
[----:B------:R-:W-:-:S13]  /*f120*/  ISETP.NE.AND P0, PT, RZ, UR4, PT ;  /* 0x00000004ff007c0c */ /* 0x000fda000bf05270 */
[----:B------:R-:W-:Y:S05]  /*f130*/  @!P0 BRA `(.L_x_1409) ;  /* 0x0000000000d48947 */ /* 0x000fea0003800000 */
[----:B------:R-:W0:Y:S01]  /*f140*/  S2R R0, SR_TID.Y ;  /* 0x0000000000007919 */ /* 0x000e220000002200 */
[----:B------:R-:W1:Y:S01]  /*f150*/  S2UR UR5, SR_CgaCtaId ;  /* 0x00000000000579c3 */ /* 0x000e620000008800 */
[----:B------:R-:W-:Y:S01]  /*f160*/  UMOV UR4, 0x400 ;  /* 0x0000040000047882 */ /* 0x000fe20000000000 */
[----:B------:R-:W-:Y:S01]  /*f170*/  ULDC UR6, c[0x0][0x0] ;  /* 0x0000000000067ab9 */ /* 0x000fe20000000800 */
[----:B------:R-:W-:Y:S01]  /*f180*/  UIADD3 UR4, UR4, 0x10, URZ ;  /* 0x0000001004047890 */ /* 0x000fe2000fffe03f */
[----:B------:R-:W-:Y:S01]  /*f190*/  IMAD.MOV.U32 R6, RZ, RZ, R24 ;  /* 0x000000ffff067224 */ /* 0x000fe200078e0018 */
[----:B------:R-:W-:Y:S01]  /*f1a0*/  MOV R7, R26 ;  /* 0x0000001a00077202 */ /* 0x000fe20000000f00 */
[----:B------:R-:W-:Y:S01]  /*f1b0*/  ULDC UR7, c[0x0][0x4] ;  /* 0x0000010000077ab9 */ /* 0x000fe20000000800 */
[----:B-1----:R-:W-:Y:S02]  /*f1c0*/  ULEA UR4, UR5, UR4, 0x18 ;  /* 0x0000000405047291 */ /* 0x002fe4000f8ec03f */
[----:B------:R-:W-:Y:S01]  /*f1d0*/  USHF.R.U32.HI UR5, URZ, 0x1, UR7 ;  /* 0x000000013f057899 */ /* 0x000fe20008011607 */
[----:B0-----:R-:W-:-:S05]  /*f1e0*/  IMAD R0, R0, UR6, R16 ;  /* 0x0000000600007c24 */ /* 0x001fca000f8e0210 */
[----:B------:R-:W-:Y:S02]  /*f1f0*/  ISETP.NE.AND P0, PT, RZ, UR5, PT ;  /* 0x00000005ff007c0c */ /* 0x000fe4000bf05270 */
[----:B------:R-:W-:-:S05]  /*f200*/  LEA R3, R0, UR4, 0x4 ;  /* 0x0000000400037c11 */ /* 0x000fca000f8e20ff */
[----:B------:R1:W-:Y:S06]  /*f210*/  STS.128 [R3], R4 ;  /* 0x0000000403007388 */ /* 0x0003ec0000000c00 */
[----:B------:R-:W-:Y:S05]  /*f220*/  @!P0 BRA `(.L_x_1409) ;  /* 0x0000000000988947 */ /* 0x000fea0003800000 */
[----:B------:R-:W-:-:S07]  /*f230*/  IMAD.U32 R0, RZ, RZ, UR5 ;  /* 0x00000005ff007e24 */ /* 0x000fce000f8e00ff */
.L_x_1415:
[----:B01----:R-:W1:Y:S01]  /*f240*/  S2R R2, SR_TID.Y ;  /* 0x0000000000027919 */ /* 0x003e620000002200 */
[----:B------:R-:W-:Y:S01]  /*f250*/  BSSY B0, `(.L_x_1410) ;  /* 0x0000020000007945 */ /* 0x000fe20003800000 */
[----:B------:R-:W-:Y:S01]  /*f260*/  BAR.SYNC.DEFER_BLOCKING 0x0 ;  /* 0x0000000000007b1d */ /* 0x000fe20000010000 */
[----:B-1----:R-:W-:-:S05]  /*f270*/  IMAD.IADD R7, R2, 0x1, R0 ;  /* 0x0000000102077824 */ /* 0x002fca00078e0200 */
[----:B------:R-:W-:-:S04]  /*f280*/  ISETP.GE.U32.AND P0, PT, R7, UR7, PT ;  /* 0x0000000707007c0c */ /* 0x000fc8000bf06070 */
[----:B------:R-:W-:-:S13]  /*f290*/  ISETP.GE.U32.OR P0, PT, R2, R0, P0 ;  /* 0x000000000200720c */ /* 0x000fda0000706470 */
[----:B------:R-:W-:Y:S05]  /*f2a0*/  @P0 BRA `(.L_x_1411) ;  /* 0x0000000000680947 */ /* 0x000fea0003800000 */
[----:B------:R-:W-:Y:S01]  /*f2b0*/  IMAD R2, R7, UR6, R16 ;  /* 0x0000000607027c24 */ /* 0x000fe2000f8e0210 */
[----:B------:R-:W-:Y:S01]  /*f2c0*/  DSETP.GTU.AND P0, PT, |R4|, +INF , PT ;  /* 0x7ff000000400742a */ /* 0x000fe20003f0c200 */
[----:B------:R-:W-:Y:S03]  /*f2d0*/  BSSY B1, `(.L_x_1412) ;  /* 0x0000010000017945 */ /* 0x000fe60003800000 */
[----:B------:R-:W-:-:S05]  /*f2e0*/  LEA R2, R2, UR4, 0x4 ;  /* 0x0000000402027c11 */ /* 0x000fca000f8e20ff */
[----:B------:R0:W1:Y:S05]  /*f2f0*/  LDS.128 R8, [R2] ;  /* 0x0000000002087984 */ /* 0x00006a0000000c00 */
[----:B------:R-:W-:Y:S05]  /*f300*/  @P0 BRA `(.L_x_1413) ;  /* 0x0000000000240947 */ /* 0x000fea0003800000 */
[C-C-:B-1----:R-:W-:Y:S01]  /*f310*/  DSETP.NEU.AND P2, PT, R4.reuse, R8.reuse, PT ;  /* 0x000000080400722a */ /* 0x142fe20003f4d000 */
[----:B------:R-:W-:Y:S01]  /*f320*/  ISETP.GE.U32.AND P0, PT, R24, R10, PT ;  /* 0x0000000a1800720c */ /* 0x000fe20003f06070 */
[----:B------:R-:W-:-:S03]  /*f330*/  DSETP.GT.AND P1, PT, R4, R8, PT ;  /* 0x000000080400722a */ /* 0x000fc60003f24000 */
[----:B------:R-:W-:-:S03]  /*f340*/  ISETP.GE.AND.EX P0, PT, R26, R11, PT, P0 ;  /* 0x0000000b1a00720c */ /* 0x000fc60003f06300 */
[----:B0-----:R-:W-:-:S06]  /*f350*/  SEL R2, RZ, 0xffffffff, !P1 ;  /* 0xffffffffff027807 */ /* 0x001fcc0004800000 */
[----:B------:R-:W-:-:S04]  /*f360*/  @!P2 SEL R2, RZ, 0xffffffff, P0 ;  /* 0xffffffffff02a807 */ /* 0x000fc80000000000 */
[----:B------:R-:W-:-:S04]  /*f370*/  LOP3.LUT R2, R2, 0x1, RZ, 0xc0, !PT ;  /* 0x0000000102027812 */ /* 0x000fc800078ec0ff */
[----:B------:R-:W-:Y:S01]  /*f380*/  ISETP.EQ.U32.AND P0, PT, R2, 0x1, PT ;  /* 0x000000010200780c */ /* 0x000fe20003f02070 */
[----:B------:R-:W-:-:S12]  /*f390*/  BRA `(.L_x_1414) ;  /* 0x00000000000c7947 */ /* 0x000fd80003800000 */
.L_x_1413:
[----:B-1----:R-:W-:Y:S01]  /*f3a0*/  DSETP.GTU.AND P0, PT, |R8|, +INF , PT ;  /* 0x7ff000000800742a */ /* 0x002fe20003f0c200 */
[----:B------:R-:W-:-:S05]  /*f3b0*/  ISETP.LT.U32.AND P1, PT, R24, R10, PT ;  /* 0x0000000a1800720c */ /* 0x000fca0003f21070 */
[----:B------:R-:W-:-:S13]  /*f3c0*/  ISETP.LT.OR.EX P0, PT, R26, R11, !P0, P1 ;  /* 0x0000000b1a00720c */ /* 0x000fda0004701710 */
.L_x_1414:
[----:B------:R-:W-:Y:S05]  /*f3d0*/  BSYNC B1 ;  /* 0x0000000000017941 */ /* 0x000fea0003800000 */
.L_x_1412:
[----:B------:R-:W-:Y:S02]  /*f3e0*/  SEL R24, R24, R10, P0 ;  /* 0x0000000a18187207 */ /* 0x000fe40000000000 */
[----:B------:R-:W-:Y:S02]  /*f3f0*/  SEL R26, R26, R11, P0 ;  /* 0x0000000b1a1a7207 */ /* 0x000fe40000000000 */
[----:B------:R-:W-:Y:S01]  /*f400*/  FSEL R4, R4, R8, P0 ;  /* 0x0000000804047208 */ /* 0x000fe20000000000 */
[----:B------:R-:W-:Y:S01]  /*f410*/  IMAD.MOV.U32 R6, RZ, RZ, R24 ;  /* 0x000000ffff067224 */ /* 0x000fe200078e0018 */
[----:B------:R-:W-:Y:S02]  /*f420*/  FSEL R5, R5, R9, P0 ;  /* 0x0000000905057208 */ /* 0x000fe40000000000 */
[----:B------:R-:W-:-:S05]  /*f430*/  MOV R7, R26 ;  /* 0x0000001a00077202 */ /* 0x000fca0000000f00 */
[----:B------:R1:W-:Y:S02]  /*f440*/  STS.128 [R3], R4 ;  /* 0x0000000403007388 */ /* 0x0003e40000000c00 */
.L_x_1411:
[----:B------:R-:W-:Y:S05]  /*f450*/  BSYNC B0 ;  /* 0x0000000000007941 */ /* 0x000fea0003800000 */
.L_x_1410:
[----:B------:R-:W-:Y:S02]  /*f460*/  ISETP.GT.AND P0, PT, R0, 0x1, PT ;  /* 0x000000010000780c */ /* 0x000fe40003f04270 */
[----:B------:R-:W-:-:S11]  /*f470*/  SHF.R.S32.HI R0, RZ, 0x1, R0 ;  /* 0x00000001ff007819 */ /* 0x000fd60000011400 */
[----:B------:R-:W-:Y:S05]  /*f480*/  @P0 BRA `(.L_x_1415) ;  /* 0xfffffffc006c0947 */ /* 0x000fea000383ffff */
.L_x_1409:
[----:B------:R-:W-:Y:S02]  /*f490*/  ULDC UR4, c[0x0][0x240] ;  /* 0x0000900000047ab9 */ /* 0x000fe40000000800 */
[----:B------:R-:W-:-:S13]  /*f4a0*/  ISETP.NE.AND P0, PT, RZ, UR4, PT ;  /* 0x00000004ff007c0c */ /* 0x000fda000bf05270 */
[----:B------:R-:W-:Y:S05]  /*f4b0*/  @!P0 BRA `(.L_x_1416) ;  /* 0x0000000400588947 */ /* 0x000fea0003800000 */
[----:B-1----:R-:W1:Y:S02]  /*f4c0*/  LDC R3, c[0x0][RZ] ;  /* 0x00000000ff037b82 */ /* 0x002e640000000800 */
[----:B-1----:R-:W-:Y:S01]  /*f4d0*/  ISETP.GT.AND P0, PT, R3, 0x20, PT ;  /* 0x000000200300780c */ /* 0x002fe20003f04270 */
[----:B------:R-:W-:-:S12]  /*f4e0*/  IMAD.MOV.U32 R0, RZ, RZ, R3 ;  /* 0x000000ffff007224 */ /* 0x000fd800078e0003 */
[----:B------:R-:W-:Y:S05]  /*f4f0*/  @!P0 BRA `(.L_x_1417) ;  /* 0x0000000000cc8947 */ /* 0x000fea0003800000 */
[----:B0-----:R-:W0:Y:S01]  /*f500*/  S2R R2, SR_TID.Y ;  /* 0x0000000000027919 */ /* 0x001e220000002200 */
[----:B------:R-:W1:Y:S01]  /*f510*/  S2UR UR5, SR_CgaCtaId ;  /* 0x00000000000579c3 */ /* 0x000e620000008800 */
[----:B------:R-:W-:Y:S01]  /*f520*/  UMOV UR4, 0x400 ;  /* 0x0000040000047882 */ /* 0x000fe20000000000 */
[----:B------:R-:W-:Y:S01]  /*f530*/  IMAD.MOV.U32 R6, RZ, RZ, R24 ;  /* 0x000000ffff067224 */ /* 0x000fe200078e0018 */
[----:B------:R-:W-:Y:S01]  /*f540*/  UIADD3 UR4, UR4, 0x10, URZ ;  /* 0x0000001004047890 */ /* 0x000fe2000fffe03f */
[----:B------:R-:W-:Y:S01]  /*f550*/  IMAD.MOV.U32 R7, RZ, RZ, R26 ;  /* 0x000000ffff077224 */ /* 0x000fe200078e001a */
[-C--:B------:R-:W-:Y:S02]  /*f560*/  LEA.HI R0, R3, R3.reuse, RZ, 0x1 ;  /* 0x0000000303007211 */ /* 0x080fe400078f08ff */
[----:B-1----:R-:W-:Y:S01]  /*f570*/  ULEA UR4, UR5, UR4, 0x18 ;  /* 0x0000000405047291 */ /* 0x002fe2000f8ec03f */
[----:B0-----:R-:W-:Y:S01]  /*f580*/  IMAD R13, R2, R3, R16 ;  /* 0x00000003020d7224 */ /* 0x001fe200078e0210 */
[----:B------:R-:W-:Y:S01]  /*f590*/  SHF.R.S32.HI R2, RZ, 0x1, R0 ;  /* 0x00000001ff027819 */ /* 0x000fe20000011400 */
[----:B------:R-:W-:-:S03]  /*f5a0*/  HFMA2.MMA R0, -RZ, RZ, 0, 1.9073486328125e-06 ;  /* 0x00000020ff007435 */ /* 0x000fc600000001ff */
[----:B------:R-:W-:Y:S02]  /*f5b0*/  LEA R13, R13, UR4, 0x4 ;  /* 0x000000040d0d7c11 */ /* 0x000fe4000f8e20ff */
[----:B------:R-:W-:-:S03]  /*f5c0*/  ISETP.GE.AND P0, PT, R2, 0x20, PT ;  /* 0x000000200200780c */ /* 0x000fc60003f06270 */
[----:B------:R1:W-:Y:S10]  /*f5d0*/  STS.128 [R13], R4 ;  /* 0x000000040d007388 */ /* 0x0003f40000000c00 */
[----:B------:R-:W-:Y:S05]  /*f5e0*/  @!P0 BRA `(.L_x_1417) ;  /* 0x0000000000908947 */ /* 0x000fea0003800000 */
.L_x_1423:
[----:B------:R-:W-:Y:S01]  /*f5f0*/  IMAD.IADD R0, R16, 0x1, R2 ;  /* 0x0000000110007824 */ /* 0x000fe200078e0202 */
[----:B------:R-:W-:Y:S04]  /*f600*/  BAR.SYNC.DEFER_BLOCKING 0x0 ;  /* 0x0000000000007b1d */ /* 0x000fe80000010000 */
[----:B------:R-:W-:Y:S02]  /*f610*/  ISETP.GE.U32.AND P0, PT, R0, R3, PT ;  /* 0x000000030000720c */ /* 0x000fe40003f06070 */
[----:B------:R-:W-:Y:S02]  /*f620*/  BSSY B0, `(.L_x_1418) ;  /* 0x000001c000007945 */ /* 0x000fe40003800000 */
[----:B------:R-:W-:-:S13]  /*f630*/  ISETP.GE.U32.OR P0, PT, R16, R2, P0 ;  /* 0x000000021000720c */ /* 0x000fda0000706470 */
[----:B0-----:R-:W-:Y:S05]  /*f640*/  @P0 BRA `(.L_x_1419) ;  /* 0x0000000000640947 */ /* 0x001fea0003800000 */
[----:B------:R-:W-:Y:S01]  /*f650*/  IMAD R8, R2, 0x10, R13 ;  /* 0x0000001002087824 */ /* 0x000fe200078e020d */
[----:B------:R-:W-:Y:S01]  /*f660*/  DSETP.GTU.AND P0, PT, |R4|, +INF , PT ;  /* 0x7ff000000400742a */ /* 0x000fe20003f0c200 */
[----:B------:R-:W-:Y:S04]  /*f670*/  BSSY B1, `(.L_x_1420) ;  /* 0x000000f000017945 */ /* 0x000fe80003800000 */
[----:B------:R-:W0:Y:S09]  /*f680*/  LDS.128 R8, [R8] ;  /* 0x0000000008087984 */ /* 0x000e320000000c00 */
[----:B------:R-:W-:Y:S05]  /*f690*/  @P0 BRA `(.L_x_1421) ;  /* 0x0000000000240947 */ /* 0x000fea0003800000 */
[C-C-:B0-----:R-:W-:Y:S01]  /*f6a0*/  DSETP.NEU.AND P2, PT, R4.reuse, R8.reuse, PT ;  /* 0x000000080400722a */ /* 0x141fe20003f4d000 */
        /* <DEDUP_REMOVED lines=8> */
.L_x_1421:
[----:B0-----:R-:W-:Y:S01]  /*f730*/  DSETP.GTU.AND P0, PT, |R8|, +INF , PT ;  /* 0x7ff000000800742a */ /* 0x001fe20003f0c200 */
[----:B------:R-:W-:-:S05]  /*f740*/  ISETP.LT.U32.AND P1, PT, R24, R10, PT ;  /* 0x0000000a1800720c */ /* 0x000fca0003f21070 */
[----:B------:R-:W-:-:S13]  /*f750*/  ISETP.LT.OR.EX P0, PT, R26, R11, !P0, P1 ;  /* 0x0000000b1a00720c */ /* 0x000fda0004701710 */
.L_x_1422:
[----:B------:R-:W-:Y:S05]  /*f760*/  BSYNC B1 ;  /* 0x0000000000017941 */ /* 0x000fea0003800000 */
.L_x_1420:
[----:B------:R-:W-:Y:S02]  /*f770*/  SEL R24, R24, R10, P0 ;  /* 0x0000000a18187207 */ /* 0x000fe40000000000 */
[----:B------:R-:W-:Y:S02]  /*f780*/  SEL R26, R26, R11, P0 ;  /* 0x0000000b1a1a7207 */ /* 0x000fe40000000000 */
[----:B-1----:R-:W-:Y:S01]  /*f790*/  FSEL R4, R4, R8, P0 ;  /* 0x0000000804047208 */ /* 0x002fe20000000000 */
[----:B------:R-:W-:Y:S01]  /*f7a0*/  IMAD.MOV.U32 R6, RZ, RZ, R24 ;  /* 0x000000ffff067224 */ /* 0x000fe200078e0018 */
[----:B------:R-:W-:Y:S02]  /*f7b0*/  FSEL R5, R5, R9, P0 ;  /* 0x0000000905057208 */ /* 0x000fe40000000000 */
[----:B------:R-:W-:-:S05]  /*f7c0*/  MOV R7, R26 ;  /* 0x0000001a00077202 */ /* 0x000fca0000000f00 */
[----:B------:R0:W-:Y:S02]  /*f7d0*/  STS.128 [R13], R4 ;  /* 0x000000040d007388 */ /* 0x0001e40000000c00 */
.L_x_1419:
[----:B------:R-:W-:Y:S05]  /*f7e0*/  BSYNC B0 ;  /* 0x0000000000007941 */ /* 0x000fea0003800000 */
.L_x_1418:
[----:B------:R-:W-:-:S04]  /*f7f0*/  SHF.R.S32.HI R2, RZ, 0x1, R2 ;  /* 0x00000001ff027819 */ /* 0x000fc80000011402 */
[----:B------:R-:W-:-:S13]  /*f800*/  ISETP.GE.AND P0, PT, R2, 0x20, PT ;  /* 0x000000200200780c */ /* 0x000fda0003f06270 */
[----:B------:R-:W-:Y:S05]  /*f810*/  @P0 BRA `(.L_x_1423) ;  /* 0xfffffffc00740947 */ /* 0x000fea000383ffff */
[----:B------:R-:W-:-:S07]  /*f820*/  IMAD.MOV.U32 R0, RZ, RZ, 0x20 ;  /* 0x00000020ff007424 */ /* 0x000fce00078e00ff */
.L_x_1417:
[----:B------:R-:W-:Y:S01]  /*f830*/  BAR.SYNC.DEFER_BLOCKING 0x0 ;  /* 0x0000000000007b1d */ /* 0x000fe20000010000 */
[----:B------:R-:W-:-:S13]  /*f840*/  ISETP.GE.AND P0, PT, R0, 0x2, PT ;  /* 0x000000020000780c */ /* 0x000fda0003f06270 */
[----:B------:R-:W-:Y:S05]  /*f850*/  @!P0 BRA `(.L_x_1416) ;  /* 0x0000000000708947 */ /* 0x000fea0003800000 */
[----:B01----:R-:W-:-:S07]  /*f860*/  IMAD.MOV.U32 R7, RZ, RZ, 0x1 ;  /* 0x00000001ff077424 */ /* 0x003fce00078e00ff */
.L_x_1427:
[----:B------:R-:W-:Y:S01]  /*f870*/  DSETP.GTU.AND P0, PT, |R4|, +INF , PT ;  /* 0x7ff000000400742a */ /* 0x000fe20003f0c200 */
[----:B------:R0:W1:Y:S01]  /*f880*/  SHFL.DOWN PT, R3, R5, R7, 0x1f ;  /* 0x08001f0705037589 */ /* 0x00006200000e0000 */
[----:B------:R-:W-:Y:S03]  /*f890*/  BSSY B0, `(.L_x_1424) ;  /* 0x0000011000007945 */ /* 0x000fe60003800000 */
[----:B------:R0:W2:Y:S04]  /*f8a0*/  SHFL.DOWN PT, R2, R4, R7, 0x1f ;  /* 0x08001f0704027589 */ /* 0x0000a800000e0000 */
[----:B------:R0:W3:Y:S04]  /*f8b0*/  SHFL.DOWN PT, R9, R26, R7, 0x1f ;  /* 0x08001f071a097589 */ /* 0x0000e800000e0000 */
[----:B------:R0:W4:Y:S01]  /*f8c0*/  SHFL.DOWN PT, R11, R24, R7, 0x1f ;  /* 0x08001f07180b7589 */ /* 0x00012200000e0000 */
[----:B------:R-:W-:Y:S05]  /*f8d0*/  @P0 BRA `(.L_x_1425) ;  /* 0x0000000000240947 */ /* 0x000fea0003800000 */
[C-C-:B-12---:R-:W-:Y:S01]  /*f8e0*/  DSETP.NEU.AND P2, PT, R4.reuse, R2.reuse, PT ;  /* 0x000000020400722a */ /* 0x146fe20003f4d000 */
[----:B----4-:R-:W-:Y:S01]  /*f8f0*/  ISETP.GE.U32.AND P0, PT, R24, R11, PT ;  /* 0x0000000b1800720c */ /* 0x010fe20003f06070 */
[----:B------:R-:W-:-:S03]  /*f900*/  DSETP.GT.AND P1, PT, R4, R2, PT ;  /* 0x000000020400722a */ /* 0x000fc60003f24000 */
[----:B---3--:R-:W-:-:S03]  /*f910*/  ISETP.GE.AND.EX P0, PT, R26, R9, PT, P0 ;  /* 0x000000091a00720c */ /* 0x008fc60003f06300 */
[----:B------:R-:W-:-:S06]  /*f920*/  SEL R6, RZ, 0xffffffff, !P1 ;  /* 0xffffffffff067807 */ /* 0x000fcc0004800000 */
[----:B------:R-:W-:-:S04]  /*f930*/  @!P2 SEL R6, RZ, 0xffffffff, P0 ;  /* 0xffffffffff06a807 */ /* 0x000fc80000000000 */
[----:B------:R-:W-:-:S04]  /*f940*/  LOP3.LUT R6, R6, 0x1, RZ, 0xc0, !PT ;  /* 0x0000000106067812 */ /* 0x000fc800078ec0ff */
[----:B------:R-:W-:Y:S01]  /*f950*/  ISETP.EQ.U32.AND P0, PT, R6, 0x1, PT ;  /* 0x000000010600780c */ /* 0x000fe20003f02070 */
[----:B------:R-:W-:-:S12]  /*f960*/  BRA `(.L_x_1426) ;  /* 0x00000000000c7947 */ /* 0x000fd80003800000 */
.L_x_1425:
[----:B-12---:R-:W-:Y:S01]  /*f970*/  DSETP.GTU.AND P0, PT, |R2|, +INF , PT ;  /* 0x7ff000000200742a */ /* 0x006fe20003f0c200 */
[----:B----4-:R-:W-:-:S05]  /*f980*/  ISETP.LT.U32.AND P1, PT, R24, R11, PT ;  /* 0x0000000b1800720c */ /* 0x010fca0003f21070 */
[----:B---3--:R-:W-:-:S13]  /*f990*/  ISETP.LT.OR.EX P0, PT, R26, R9, !P0, P1 ;  /* 0x000000091a00720c */ /* 0x008fda0004701710 */
.L_x_1426:
[----:B------:R-:W-:Y:S05]  /*f9a0*/  BSYNC B0 ;  /* 0x0000000000007941 */ /* 0x000fea0003800000 */
.L_x_1424:
[----:B0-----:R-:W-:Y:S01]  /*f9b0*/  IMAD.SHL.U32 R7, R7, 0x2, RZ ;  /* 0x0000000207077824 */ /* 0x001fe200078e00ff */
[----:B------:R-:W-:Y:S02]  /*f9c0*/  FSEL R4, R4, R2, P0 ;  /* 0x0000000204047208 */ /* 0x000fe40000000000 */
[----:B------:R-:W-:Y:S02]  /*f9d0*/  FSEL R5, R5, R3, P0 ;  /* 0x0000000305057208 */ /* 0x000fe40000000000 */
[----:B------:R-:W-:Y:S02]  /*f9e0*/  ISETP.GE.AND P1, PT, R7, R0, PT ;  /* 0x000000000700720c */ /* 0x000fe40003f26270 */
[----:B------:R-:W-:Y:S02]  /*f9f0*/  SEL R24, R24, R11, P0 ;  /* 0x0000000b18187207 */ /* 0x000fe40000000000 */
[----:B------:R-:W-:-:S09]  /*fa00*/  SEL R26, R26, R9, P0 ;  /* 0x000000091a1a7207 */ /* 0x000fd20000000000 */
[----:B------:R-:W-:Y:S05]  /*fa10*/  @!P1 BRA `(.L_x_1427) ;  /* 0xfffffffc00949947 */ /* 0x000fea000383ffff */
.L_x_1416:
[----:B------:R-:W2:Y:S01]  /*fa20*/  LDC R0, c[0x0][0x3fc] ;  /* 0x0000ff00ff007b82 */ /* 0x000ea20000000800 */
[----:B------:R-:W-:Y:S01]  /*fa30*/  ULDC UR4, c[0x0][0x24c] ;  /* 0x0000930000047ab9 */ /* 0x000fe20000000800 */
[----:B0-----:R-:W-:Y:S01]  /*fa40*/  MOV R2, RZ ;  /* 0x000000ff00027202 */ /* 0x001fe20000000f00 */
[----:B------:R-:W-:Y:S01]  /*fa50*/  IMAD R9, R16, UR4, RZ ;  /* 0x0000000410097c24 */ /* 0x000fe2000f8e02ff */
[----:B--2---:R-:W-:-:S13]  /*fa60*/  ISETP.NE.AND P0, PT, R0, RZ, PT ;  /* 0x000000ff0000720c */ /* 0x004fda0003f05270 */
[----:B------:R-:W-:Y:S05]  /*fa70*/  @!P0 BRA `(.L_x_1428) ;  /* 0x00000010005c8947 */ /* 0x000fea0003800000 */
[----:B------:R-:W0:Y:S01]  /*fa80*/  S2R R2, SR_TID.Y ;  /* 0x0000000000027919 */ /* 0x000e220000002200 */
[----:B------:R-:W2:Y:S01]  /*fa90*/  S2UR UR4, SR_CTAID.X ;  /* 0x00000000000479c3 */ /* 0x000ea20000002500 */
[----:B------:R-:W-:Y:S01]  /*faa0*/  ULDC UR5, c[0x0][0x250] ;  /* 0x0000940000057ab9 */ /* 0x000fe20000000800 */
[----:B------:R-:W-:Y:S01]  /*fab0*/  ULDC.64 UR6, c[0x0][0x400] ;  /* 0x0001000000067ab9 */ /* 0x000fe20000000a00 */
[----:B------:R-:W-:-:S05]  /*fac0*/  ISETP.NE.AND P0, PT, R0, 0x1, PT ;  /* 0x000000010000780c */ /* 0x000fca0003f05270 */
[----:B-1----:R-:W2:Y:S01]  /*fad0*/  LDC R3, c[0x0][0x238] ;  /* 0x00008e00ff037b82 */ /* 0x002ea20000000800 */
        /* <DEDUP_REMOVED lines=273> */
.L_x_1428:
[----:B------:R-:W-:Y:S01]  /*10bf0*/  ULDC.64 UR4, c[0x0][0x610] ;  /* 0x0001840000047ab9 */ /* 0x000fe20000000a00 */
[----:B-1----:R-:W-:Y:S02]  /*10c00*/  CS2R R6, SRZ ;  /* 0x0000000000067805 */ /* 0x002fe4000001ff00 */
[----:B------:R-:W-:Y:S01]  /*10c10*/  ISETP.NE.U32.AND P0, PT, RZ, UR4, PT ;  /* 0x00000004ff007c0c */ /* 0x000fe2000bf05070 */
[----:B------:R-:W-:-:S03]  /*10c20*/  IMAD.MOV.U32 R17, RZ, RZ, RZ ;  /* 0x000000ffff117224 */ /* 0x000fc600078e00ff */
[----:B------:R-:W-:-:S13]  /*10c30*/  ISETP.NE.AND.EX P0, PT, RZ, UR5, PT, P0 ;  /* 0x00000005ff007c0c */ /* 0x000fda000bf05300 */
[----:B------:R-:W-:Y:S05]  /*10c40*/  @!P0 BRA `(.L_x_1429) ;  /* 0x00000008000c8947 */ /* 0x000fea0003800000 */
[----:B------:R-:W-:Y:S01]  /*10c50*/  HFMA2.MMA R10, -RZ, RZ, 0, 4.76837158203125e-07 ;  /* 0x00000008ff0a7435 */ /* 0x000fe200000001ff */
[----:B------:R-:W-:Y:S02]  /*10c60*/  IMAD.MOV.U32 R15, RZ, RZ, RZ ;  /* 0x000000ffff0f7224 */ /* 0x000fe400078e00ff */
[----:B------:R-:W-:Y:S02]  /*10c70*/  IMAD.MOV.U32 R12, RZ, RZ, 0x10 ;  /* 0x00000010ff0c7424 */ /* 0x000fe400078e00ff */
[----:B------:R-:W-:-:S07]  /*10c80*/  IMAD.MOV.U32 R13, RZ, RZ, 0x0 ;  /* 0x00000000ff0d7424 */ /* 0x000fce00078e00ff */
.L_x_1432:
[----:B------:R-:W-:Y:S01]  /*10c90*/  LOP3.LUT R0, R15, R13, RZ, 0xfc, !PT ;  /* 0x0000000d0f007212 */ /* 0x000fe200078efcff */
[----:B------:R-:W-:-:S03]  /*10ca0*/  IMAD.MOV.U32 R3, RZ, RZ, R13 ;  /* 0x000000ffff037224 */ /* 0x000fc600078e000d */
[----:B------:R-:W-:Y:S02]  /*10cb0*/  ISETP.NE.U32.AND P0, PT, R0, RZ, PT ;  /* 0x000000ff0000720c */ /* 0x000fe40003f05070 */
[----:B------:R-:W-:-:S11]  /*10cc0*/  MOV R0, R12 ;  /* 0x0000000c00007202 */ /* 0x000fd60000000f00 */
[----:B------:R-:W-:Y:S05]  /*10cd0*/  @!P0 BRA `(.L_x_1430) ;  /* 0x00000000001c8947 */ /* 0x000fea0003800000 */
[----:B------:R-:W-:Y:S01]  /*10ce0*/  IMAD.MOV.U32 R14, RZ, RZ, R12 ;  /* 0x000000ffff0e7224 */ /* 0x000fe200078e000c */
[----:B------:R-:W-:Y:S01]  /*10cf0*/  MOV R12, 0x10d20 ;  /* 0x00010d20000c7802 */ /* 0x000fe20000000f00 */
[----:B------:R-:W-:-:S07]  /*10d00*/  IMAD.MOV.U32 R8, RZ, RZ, R10 ;  /* 0x000000ffff087224 */ /* 0x000fce00078e000a */
[----:B------:R-:W-:Y:S05]  /*10d10*/  CALL.REL.NOINC `($__internal_7_$__cuda_sm20_rem_u64) ;  /* 0x00000040004c7944 */ /* 0x000fea0003c00000 */
[----:B------:R-:W-:Y:S01]  /*10d20*/  MOV R12, R6 ;  /* 0x00000006000c7202 */ /* 0x000fe20000000f00 */
[----:B------:R-:W-:Y:S01]  /*10d30*/  IMAD.MOV.U32 R13, RZ, RZ, R7 ;  /* 0x000000ffff0d7224 */ /* 0x000fe200078e0007 */
[----:B------:R-:W-:Y:S06]  /*10d40*/  BRA `(.L_x_1431) ;  /* 0x00000000004c7947 */ /* 0x000fec0003800000 */
.L_x_1430:
[----:B------:R-:W0:Y:S01]  /*10d50*/  I2F.U32.RP R8, R12 ;  /* 0x0000000c00087306 */ /* 0x000e220000209000 */
[----:B------:R-:W-:Y:S01]  /*10d60*/  ISETP.NE.U32.AND P1, PT, R12, RZ, PT ;  /* 0x000000ff0c00720c */ /* 0x000fe20003f25070 */
[----:B------:R-:W-:-:S06]  /*10d70*/  IMAD.MOV.U32 R13, RZ, RZ, RZ ;  /* 0x000000ffff0d7224 */ /* 0x000fcc00078e00ff */
[----:B0-----:R-:W0:Y:S02]  /*10d80*/  MUFU.RCP R8, R8 ;  /* 0x0000000800087308 */ /* 0x001e240000001000 */
[----:B0-----:R-:W-:-:S06]  /*10d90*/  VIADD R6, R8, 0xffffffe ;  /* 0x0ffffffe08067836 */ /* 0x001fcc0000000000 */
[----:B------:R0:W1:Y:S02]  /*10da0*/  F2I.FTZ.U32.TRUNC.NTZ R7, R6 ;  /* 0x0000000600077305 */ /* 0x000064000021f000 */
[----:B0-----:R-:W-:Y:S01]  /*10db0*/  HFMA2.MMA R6, -RZ, RZ, 0, 0 ;  /* 0x00000000ff067435 */ /* 0x001fe200000001ff */
[----:B-1----:R-:W-:-:S04]  /*10dc0*/  IMAD.MOV R11, RZ, RZ, -R7 ;  /* 0x000000ffff0b7224 */ /* 0x002fc800078e0a07 */
[----:B------:R-:W-:-:S05]  /*10dd0*/  IMAD R11, R11, R12, RZ ;  /* 0x0000000c0b0b7224 */ /* 0x000fca00078e02ff */
        /* <DEDUP_REMOVED lines=8> */
[----:B------:R-:W-:-:S04]  /*10e60*/  @!P1 LOP3.LUT R7, RZ, R12, RZ, 0x33, !PT ;  /* 0x0000000cff079212 */ /* 0x000fc800078e33ff */
[----:B------:R-:W-:-:S07]  /*10e70*/  MOV R12, R7 ;  /* 0x00000007000c7202 */ /* 0x000fce0000000f00 */
.L_x_1431:
[----:B------:R-:W-:Y:S01]  /*10e80*/  ISETP.NE.U32.AND P0, PT, R12, RZ, PT ;  /* 0x000000ff0c00720c */ /* 0x000fe20003f05070 */
[----:B------:R-:W-:Y:S02]  /*10e90*/  IMAD.MOV.U32 R10, RZ, RZ, R0 ;  /* 0x000000ffff0a7224 */ /* 0x000fe400078e0000 */
[----:B------:R-:W-:Y:S01]  /*10ea0*/  IMAD.MOV.U32 R15, RZ, RZ, R3 ;  /* 0x000000ffff0f7224 */ /* 0x000fe200078e0003 */
[----:B------:R-:W-:-:S13]  /*10eb0*/  ISETP.NE.AND.EX P0, PT, R13, RZ, PT, P0 ;  /* 0x000000ff0d00720c */ /* 0x000fda0003f05300 */
[----:B------:R-:W-:Y:S05]  /*10ec0*/  @P0 BRA `(.L_x_1432) ;  /* 0xfffffffc00700947 */ /* 0x000fea000383ffff */
[----:B------:R-:W-:-:S13]  /*10ed0*/  ISETP.NE.U32.AND P2, PT, R3, RZ, PT ;  /* 0x000000ff0300720c */ /* 0x000fda0003f45070 */
[----:B------:R-:W-:Y:S05]  /*10ee0*/  @!P2 BRA `(.L_x_1433) ;  /* 0x00000000001ca947 */ /* 0x000fea0003800000 */
[----:B------:R-:W-:Y:S01]  /*10ef0*/  HFMA2.MMA R7, -RZ, RZ, 0, 9.5367431640625e-07 ;  /* 0x00000010ff077435 */ /* 0x000fe200000001ff */
[----:B------:R-:W-:Y:S01]  /*10f00*/  IMAD.MOV.U32 R8, RZ, RZ, RZ ;  /* 0x000000ffff087224 */ /* 0x000fe200078e00ff */
[----:B------:R-:W-:-:S09]  /*10f10*/  MOV R6, 0x10f30 ;  /* 0x00010f3000067802 */ /* 0x000fd20000000f00 */
[----:B------:R-:W-:Y:S05]  /*10f20*/  CALL.REL.NOINC `($__internal_6_$__cuda_sm20_div_u64) ;  /* 0x0000003800b47944 */ /* 0x000fea0003c00000 */
[----:B------:R-:W-:Y:S02]  /*10f30*/  IMAD.MOV.U32 R10, RZ, RZ, R12 ;  /* 0x000000ffff0a7224 */ /* 0x000fe400078e000c */
[----:B------:R-:W-:Y:S01]  /*10f40*/  IMAD.MOV.U32 R11, RZ, RZ, R13 ;  /* 0x000000ffff0b7224 */ /* 0x000fe200078e000d */
[----:B------:R-:W-:Y:S06]  /*10f50*/  BRA `(.L_x_1434) ;  /* 0x00000000004c7947 */ /* 0x000fec0003800000 */
.L_x_1433:
[----:B------:R-:W0:Y:S01]  /*10f60*/  I2F.U32.RP R8, R0 ;  /* 0x0000000000087306 */ /* 0x000e220000209000 */
[----:B------:R-:W-:-:S07]  /*10f70*/  ISETP.NE.U32.AND P3, PT, R0, RZ, PT ;  /* 0x000000ff0000720c */ /* 0x000fce0003f65070 */
[----:B0-----:R-:W0:Y:S02]  /*10f80*/  MUFU.RCP R8, R8 ;  /* 0x0000000800087308 */ /* 0x001e240000001000 */
[----:B0-----:R-:W-:-:S06]  /*10f90*/  IADD3 R6, R8, 0xffffffe, RZ ;  /* 0x0ffffffe08067810 */ /* 0x001fcc0007ffe0ff */
[----:B------:R0:W1:Y:S02]  /*10fa0*/  F2I.FTZ.U32.TRUNC.NTZ R7, R6 ;  /* 0x0000000600077305 */ /* 0x000064000021f000 */
[----:B0-----:R-:W-:Y:S02]  /*10fb0*/  IMAD.MOV.U32 R6, RZ, RZ, RZ ;  /* 0x000000ffff067224 */ /* 0x001fe400078e00ff */
[----:B-1----:R-:W-:-:S04]  /*10fc0*/  IMAD.MOV R11, RZ, RZ, -R7 ;  /* 0x000000ffff0b7224 */ /* 0x002fc800078e0a07 */
[----:B------:R-:W-:-:S04]  /*10fd0*/  IMAD R11, R11, R0, RZ ;  /* 0x000000000b0b7224 */ /* 0x000fc800078e02ff */
[----:B------:R-:W-:-:S06]  /*10fe0*/  IMAD.HI.U32 R11, R7, R11, R6 ;  /* 0x0000000b070b7227 */ /* 0x000fcc00078e0006 */
[----:B------:R-:W-:-:S04]  /*10ff0*/  IMAD.HI.U32 R10, R11, 0x10, RZ ;  /* 0x000000100b0a7827 */ /* 0x000fc800078e00ff */
[----:B------:R-:W-:Y:S02]  /*11000*/  IMAD.MOV R7, RZ, RZ, -R10 ;  /* 0x000000ffff077224 */ /* 0x000fe400078e0a0a */
[----:B------:R-:W-:Y:S02]  /*11010*/  IMAD.MOV.U32 R11, RZ, RZ, RZ ;  /* 0x000000ffff0b7224 */ /* 0x000fe400078e00ff */
[----:B------:R-:W-:-:S05]  /*11020*/  IMAD R7, R0, R7, 0x10 ;  /* 0x0000001000077424 */ /* 0x000fca00078e0207 */
[----:B------:R-:W-:-:S13]  /*11030*/  ISETP.GE.U32.AND P0, PT, R7, R0, PT ;  /* 0x000000000700720c */ /* 0x000fda0003f06070 */
[----:B------:R-:W-:Y:S01]  /*11040*/  @P0 IADD3 R7, R7, -R0, RZ ;  /* 0x8000000007070210 */ /* 0x000fe20007ffe0ff */
[----:B------:R-:W-:-:S03]  /*11050*/  @P0 VIADD R10, R10, 0x1 ;  /* 0x000000010a0a0836 */ /* 0x000fc60000000000 */
[----:B------:R-:W-:-:S13]  /*11060*/  ISETP.GE.U32.AND P1, PT, R7, R0, PT ;  /* 0x000000000700720c */ /* 0x000fda0003f26070 */
[----:B------:R-:W-:Y:S01]  /*11070*/  @P1 VIADD R10, R10, 0x1 ;  /* 0x000000010a0a1836 */ /* 0x000fe20000000000 */
[----:B------:R-:W-:-:S07]  /*11080*/  @!P3 LOP3.LUT R10, RZ, R0, RZ, 0x33, !PT ;  /* 0x00000000ff0ab212 */ /* 0x000fce00078e33ff */
.L_x_1434:
[----:B------:R-:W-:Y:S05]  /*11090*/  @!P2 BRA `(.L_x_1435) ;  /* 0x000000000014a947 */ /* 0x000fea0003800000 */
[----:B------:R-:W-:Y:S01]  /*110a0*/  MOV R7, 0x8 ;  /* 0x0000000800077802 */ /* 0x000fe20000000f00 */
[----:B------:R-:W-:Y:S01]  /*110b0*/  IMAD.MOV.U32 R8, RZ, RZ, RZ ;  /* 0x000000ffff087224 */ /* 0x000fe200078e00ff */
[----:B------:R-:W-:-:S07]  /*110c0*/  MOV R6, 0x110e0 ;  /* 0x000110e000067802 */ /* 0x000fce0000000f00 */
[----:B------:R-:W-:Y:S05]  /*110d0*/  CALL.REL.NOINC `($__internal_6_$__cuda_sm20_div_u64) ;  /* 0x0000003800487944 */ /* 0x000fea0003c00000 */
[----:B------:R-:W-:Y:S05]  /*110e0*/  BRA `(.L_x_1436) ;  /* 0x00000000004c7947 */ /* 0x000fea0003800000 */
.L_x_1435:
        /* <DEDUP_REMOVED lines=17> */
[----:B------:R-:W-:Y:S02]  /*11200*/  @P1 IADD3 R12, R12, 0x1, RZ ;  /* 0x000000010c0c1810 */ /* 0x000fe40007ffe0ff */
[----:B------:R-:W-:-:S07]  /*11210*/  @!P2 LOP3.LUT R12, RZ, R0, RZ, 0x33, !PT ;  /* 0x00000000ff0ca212 */ /* 0x000fce00078e33ff */
.L_x_1436:
        /* <DEDUP_REMOVED lines=10> */
[----:B------:R-:W-:Y:S05]  /*112c0*/  CALL.REL.NOINC `($__internal_6_$__cuda_sm20_div_u64) ;  /* 0x0000003400cc7944 */ /* 0x000fea0003c00000 */
[----:B------:R-:W-:Y:S02]  /*112d0*/  IMAD.MOV.U32 R6, RZ, RZ, R12 ;  /* 0x000000ffff067224 */ /* 0x000fe400078e000c */
[----:B------:R-:W-:Y:S01]  /*112e0*/  IMAD.MOV.U32 R7, RZ, RZ, R13 ;  /* 0x000000ffff077224 */ /* 0x000fe200078e000d */
[----:B------:R-:W-:Y:S06]  /*112f0*/  BRA `(.L_x_1439) ;  /* 0x00000000004c7947 */ /* 0x000fec0003800000 */
.L_x_1438:
        /* <DEDUP_REMOVED lines=14> */
[----:B------:R-:W-:Y:S01]  /*113e0*/  @P0 IADD3 R11, R11, -R12, RZ ;  /* 0x8000000c0b0b0210 */ /* 0x000fe20007ffe0ff */
[----:B------:R-:W-:-:S03]  /*113f0*/  @P0 VIADD R6, R6, 0x1 ;  /* 0x0000000106060836 */ /* 0x000fc60000000000 */
[----:B------:R-:W-:-:S13]  /*11400*/  ISETP.GE.U32.AND P1, PT, R11, R12, PT ;  /* 0x0000000c0b00720c */ /* 0x000fda0003f26070 */
[----:B------:R-:W-:Y:S01]  /*11410*/  @P1 VIADD R6, R6, 0x1 ;  /* 0x0000000106061836 */ /* 0x000fe20000000000 */
[----:B------:R-:W-:-:S07]  /*11420*/  @!P2 LOP3.LUT R6, RZ, R12, RZ, 0x33, !PT ;  /* 0x0000000cff06a212 */ /* 0x000fce00078e33ff */
.L_x_1439:
[----:B------:R-:W-:Y:S05]  /*11430*/  BSYNC B0 ;  /* 0x0000000000007941 */ /* 0x000fea0003800000 */
.L_x_1437:
[----:B------:R-:W-:Y:S02]  /*11440*/  ULDC.64 UR4, c[0x0][0x610] ;  /* 0x0001840000047ab9 */ /* 0x000fe40000000a00 */
[----:B------:R-:W-:-:S04]  /*11450*/  IADD3 R6, P0, R6, UR4, RZ ;  /* 0x0000000406067c10 */ /* 0x000fc8000ff1e0ff */
[----:B------:R-:W-:-:S04]  /*11460*/  IADD3.X R7, R7, UR5, RZ, P0, !PT ;  /* 0x0000000507077c10 */ /* 0x000fc800087fe4ff */
[----:B------:R-:W-:-:S07]  /*11470*/  MOV R17, R7 ;  /* 0x0000000700117202 */ /* 0x000fce0000000f00 */
.L_x_1429:
[----:B------:R-:W-:Y:S02]  /*11480*/  ULDC UR4, c[0x0][0x248] ;  /* 0x0000920000047ab9 */ /* 0x000fe40000000800 */
[----:B------:R-:W-:-:S13]  /*11490*/  ISETP.NE.AND P0, PT, RZ, UR4, PT ;  /* 0x00000004ff007c0c */ /* 0x000fda000bf05270 */
[----:B------:R-:W-:Y:S05]  /*114a0*/  @!P0 BRA `(.L_x_1440) ;  /* 0x0000002c00248947 */ /* 0x000fea0003800000 */
[----:B------:R-:W0:Y:S01]  /*114b0*/  LDC R3, c[0x0][0x3fc] ;  /* 0x0000ff00ff037b82 */ /* 0x000e220000000800 */
[----:B------:R-:W1:Y:S01]  /*114c0*/  S2R R14, SR_TID.Y ;  /* 0x00000000000e7919 */ /* 0x000e620000002200 */
[----:B------:R-:W-:Y:S02]  /*114d0*/  ULDC UR4, c[0x0][0x24c] ;  /* 0x0000930000047ab9 */ /* 0x000fe40000000800 */
[----:B------:R-:W-:Y:S01]  /*114e0*/  IMAD R2, R16, UR4, RZ ;  /* 0x0000000410027c24 */ /* 0x000fe2000f8e02ff */
[----:B------:R-:W2:Y:S01]  /*114f0*/  S2R R0, SR_CTAID.X ;  /* 0x0000000000007919 */ /* 0x000ea20000002500 */
[----:B------:R-:W-:Y:S01]  /*11500*/  ULDC UR4, c[0x0][0x250] ;  /* 0x0000940000047ab9 */ /* 0x000fe20000000800 */
[----:B0-----:R-:W-:Y:S01]  /*11510*/  ISETP.NE.AND P0, PT, R3, RZ, PT ;  /* 0x000000ff0300720c */ /* 0x001fe20003f05270 */
[----:B-1----:R-:W-:Y:S01]  /*11520*/  IMAD R9, R14, UR4, R2 ;  /* 0x000000040e097c24 */ /* 0x002fe2000f8e0202 */
[----:B------:R-:W-:Y:S01]  /*11530*/  ULDC UR4, c[0x0][0x238] ;  /* 0x00008e0000047ab9 */ /* 0x000fe20000000800 */
[----:B------:R-:W-:-:S02]  /*11540*/  IMAD.MOV.U32 R2, RZ, RZ, RZ ;  /* 0x000000ffff027224 */ /* 0x000fc400078e00ff */
[----:B--2---:R-:W-:-:S08]  /*11550*/  IMAD R9, R0, UR4, R9 ;  /* 0x0000000400097c24 */ /* 0x004fd0000f8e0209 */
        /* <DEDUP_REMOVED lines=274> */
.L_x_1441:
        /* <DEDUP_REMOVED lines=9> */
[----:B------:R-:W-:Y:S01]  /*12710*/  HFMA2.MMA R3, -RZ, RZ, 0, 5.9604644775390625e-08 ;  /* 0x00000001ff037435 */ /* 0x000fe200000001ff */
[----:B------:R-:W-:-:S13]  /*12720*/  ISETP.NE.AND P1, PT, RZ, UR4, PT ;  /* 0x00000004ff007c0c */ /* 0x000fda000bf25270 */
[----:B------:R-:W-:-:S04]  /*12730*/  @P1 ISETP.NE.AND P0, PT, R14, RZ, PT ;  /* 0x000000ff0e00120c */ /* 0x000fc80003f05270 */
[----:B------:R-:W-:-:S04]  /*12740*/  @P1 SEL R8, RZ, 0x1, P0 ;  /* 0x00000001ff081807 */ /* 0x000fc80000000000 */
[----:B------:R-:W-:-:S07]  /*12750*/  @P1 PRMT R3, R8, 0x7610, R3 ;  /* 0x0000761008031816 */ /* 0x000fce0000000003 */
.L_x_1443:
[----:B------:R-:W-:Y:S05]  /*12760*/  BSYNC B0 ;  /* 0x0000000000007941 */ /* 0x000fea0003800000 */
.L_x_1442:
        /* <DEDUP_REMOVED lines=9> */
[----:B------:R-:W1:Y:S01]  /*12800*/  LDC.64 R8, c[0x0][0x618] ;  /* 0x00018600ff087b82 */ /* 0x000e620000000a00 */
[----:B0-----:R-:W-:Y:S01]  /*12810*/  IMAD R3, R0, R3, UR4 ;  /* 0x0000000400037e24 */ /* 0x001fe2000f8e0203 */
[----:B------:R-:W-:-:S03]  /*12820*/  ULDC UR4, c[0x0][0x0] ;  /* 0x0000000000047ab9 */ /* 0x000fc60000000800 */
[----:B------:R-:W-:-:S04]  /*12830*/  @!P2 IMAD R3, R3, UR4, R16 ;  /* 0x000000040303ac24 */ /* 0x000fc8000f8e0210 */
[----:B-1----:R-:W-:-:S05]  /*12840*/  IMAD.WIDE.U32 R8, R3, 0x10, R8 ;  /* 0x0000001003087825 */ /* 0x002fca00078e0008 */
[----:B------:R0:W-:Y:S04]  /*12850*/  STG.E.64 desc[UR36][R8.64], R4 ;  /* 0x0000000408007986 */ /* 0x0001e8000c101b24 */
[----:B------:R0:W-:Y:S02]  /*12860*/  STG.E.64 desc[UR36][R8.64+0x8], R24 ;  /* 0x0000081808007986 */ /* 0x0001e4000c101b24 */
.L_x_1445:
[----:B------:R-:W-:Y:S05]  /*12870*/  BSYNC B0 ;  /* 0x0000000000007941 */ /* 0x000fea0003800000 */
.L_x_1444:
        /* <DEDUP_REMOVED lines=8> */
[----:B------:R-:W-:Y:S02]  /*12900*/  CCTL.IVALL ;  /* 0x00000000ff00798f */ /* 0x000fe40002000000 */
        /* <DEDUP_REMOVED lines=25> */
.L_x_1447:
[----:B------:R-:W-:Y:S05]  /*12aa0*/  BSYNC B0 ;  /* 0x0000000000007941 */ /* 0x000fea0003800000 */
.L_x_1446:
[----:B------:R-:W2:Y:S08]  /*12ab0*/  S2UR UR5, SR_CgaCtaId ;  /* 0x00000000000579c3 */ /* 0x000eb00000008800 */
[----:B------:R-:W-:Y:S06]  /*12ac0*/  BAR.SYNC.DEFER_BLOCKING 0x0 ;  /* 0x0000000000007b1d */ /* 0x000fec0000010000 */
[----:B------:R-:W-:-:S02]  /*12ad0*/  UMOV UR4, 0x400 ;  /* 0x0000040000047882 */ /* 0x000fc40000000000 */
[----:B--2---:R-:W-:-:S09]  /*12ae0*/  ULEA UR4, UR5, UR4, 0x18 ;  /* 0x0000000405047291 */ /* 0x004fd2000f8ec03f */
[----:B-1----:R-:W1:Y:S02]  /*12af0*/  LDS.U8 R3, [UR4] ;  /* 0x00000004ff037984 */ /* 0x002e640008000000 */
[----:B-1----:R-:W-:-:S13]  /*12b00*/  ISETP.NE.AND P0, PT, R3, RZ, PT ;  /* 0x000000ff0300720c */ /* 0x002fda0003f05270 */
[----:B------:R-:W-:Y:S05]  /*12b10*/  @!P0 EXIT ;  /* 0x000000000000894d */ /* 0x000fea0003800000 */
[----:B------:R-:W-:Y:S01]  /*12b20*/  ISETP.NE.AND P0, PT, RZ, UR7, PT ;  /* 0x00000007ff007c0c */ /* 0x000fe2000bf05270 */
        /* <DEDUP_REMOVED lines=9> */
[----:B------:R-:W-:Y:S01]  /*12bc0*/  ULDC.64 UR8, c[0x0][0x220] ;  /* 0x0000880000087ab9 */ /* 0x000fe20000000a00 */
[----:B------:R-:W-:Y:S01]  /*12bd0*/  ULDC.64 UR4, c[0x0][0x218] ;  /* 0x0000860000047ab9 */ /* 0x000fe20000000a00 */
[----:B------:R-:W-:Y:S01]  /*12be0*/  IMAD.U32 R3, RZ, RZ, UR8 ;  /* 0x00000008ff037e24 */ /* 0x000fe2000f8e00ff */
[----:B0-----:R-:W-:Y:S01]  /*12bf0*/  MOV R4, UR9 ;  /* 0x0000000900047c02 */ /* 0x001fe20008000f00 */
[----:B------:R-:W-:Y:S01]  /*12c00*/  IMAD.U32 R8, RZ, RZ, UR4 ;  /* 0x00000004ff087e24 */ /* 0x000fe2000f8e00ff */
[----:B------:R-:W-:Y:S01]  /*12c10*/  BSSY B0, `(.L_x_1448) ;  /* 0x000004f000007945 */ /* 0x000fe20003800000 */
[----:B------:R-:W-:-:S03]  /*12c20*/  IMAD.U32 R9, RZ, RZ, UR5 ;  /* 0x00000005ff097e24 */ /* 0x000fc6000f8e00ff */
[----:B------:R-:W-:Y:S05]  /*12c30*/  @!P0 BRA `(.L_x_1449) ;  /* 0x00000000009c8947 */ /* 0x000fea0003800000 */
        /* <DEDUP_REMOVED lines=10> */
[----:B------:R-:W1:Y:S01]  /*12ce0*/  LDC.64 R10, c[0x0][0x618] ;  /* 0x00018600ff0a7b82 */ /* 0x000e620000000a00 */
[----:B0-----:R-:W-:-:S07]  /*12cf0*/  IMAD R20, R20, UR4, RZ ;  /* 0x0000000414147c24 */ /* 0x001fce000f8e02ff */
.L_x_1452:
[----:B------:R-:W-:-:S04]  /*12d00*/  IMAD.IADD R15, R0, 0x1, R5 ;  /* 0x00000001000f7824 */ /* 0x000fc800078e0205 */
[----:B-1----:R-:W-:-:S05]  /*12d10*/  IMAD.WIDE.U32 R14, R15, 0x10, R10 ;  /* 0x000000100f0e7825 */ /* 0x002fca00078e000a */
[----:B------:R-:W2:Y:S04]  /*12d20*/  LDG.E.64 R12, desc[UR36][R14.64] ;  /* 0x000000240e0c7981 */ /* 0x000ea8000c1e1b00 */
[----:B------:R-:W3:Y:S01]  /*12d30*/  LDG.E.64 R18, desc[UR36][R14.64+0x8] ;  /* 0x000008240e127981 */ /* 0x000ee2000c1e1b00 */
[----:B------:R-:W-:Y:S01]  /*12d40*/  DSETP.GTU.AND P3, PT, |R8|, +INF , PT ;  /* 0x7ff000000800742a */ /* 0x000fe20003f6c200 */
[----:B------:R-:W-:Y:S02]  /*12d50*/  PLOP3.LUT P0, PT, PT, PT, PT, 0x80, 0x0 ;  /* 0x000000000000781c */ /* 0x000fe40003f0f070 */
[----:B------:R-:W-:-:S11]  /*12d60*/  IADD3 R5, R20, R5, RZ ;  /* 0x0000000514057210 */ /* 0x000fd60007ffe0ff */
[C-C-:B--2---:R-:W-:Y:S02]  /*12d70*/  @!P3 DSETP.NEU.AND P2, PT, R8.reuse, R12.reuse, PT ;  /* 0x0000000c0800b22a */ /* 0x144fe40003f4d000 */
[----:B------:R-:W-:-:S04]  /*12d80*/  @!P3 DSETP.GT.AND P4, PT, R8, R12, PT ;  /* 0x0000000c0800b22a */ /* 0x000fc80003f84000 */
[----:B------:R-:W-:Y:S02]  /*12d90*/  @!P3 PLOP3.LUT P0, PT, P2, PT, PT, 0x80, 0x0 ;  /* 0x000000000000b81c */ /* 0x000fe4000170f070 */
[CC--:B---3--:R-:W-:Y:S02]  /*12da0*/  @!P3 ISETP.GE.U32.AND P2, PT, R3.reuse, R18.reuse, PT ;  /* 0x000000120300b20c */ /* 0x0c8fe40003f46070 */
[----:B------:R-:W-:Y:S02]  /*12db0*/  @!P3 SEL R21, RZ, 0xffffffff, !P4 ;  /* 0xffffffffff15b807 */ /* 0x000fe40006000000 */
[----:B------:R-:W-:Y:S02]  /*12dc0*/  @!P3 ISETP.GE.AND.EX P2, PT, R4, R19, PT, P2 ;  /* 0x000000130400b20c */ /* 0x000fe40003f46320 */
[----:B------:R-:W-:-:S05]  /*12dd0*/  @P3 ISETP.LT.U32.AND P4, PT, R3, R18, PT ;  /* 0x000000120300320c */ /* 0x000fca0003f81070 */
[----:B------:R-:W-:Y:S01]  /*12de0*/  @!P0 SEL R21, RZ, 0xffffffff, P2 ;  /* 0xffffffffff158807 */ /* 0x000fe20001000000 */
[----:B------:R-:W-:-:S03]  /*12df0*/  @P3 DSETP.GTU.AND P2, PT, |R12|, +INF , PT ;  /* 0x7ff000000c00342a */ /* 0x000fc60003f4c200 */
[----:B------:R-:W-:-:S04]  /*12e00*/  @!P3 LOP3.LUT R21, R21, 0x1, RZ, 0xc0, !PT ;  /* 0x000000011515b812 */ /* 0x000fc800078ec0ff */
[----:B------:R-:W-:Y:S02]  /*12e10*/  @!P3 ISETP.EQ.U32.AND P0, PT, R21, 0x1, PT ;  /* 0x000000011500b80c */ /* 0x000fe40003f02070 */
[----:B------:R-:W-:Y:S02]  /*12e20*/  @P3 ISETP.LT.OR.EX P0, PT, R4, R19, !P2, P4 ;  /* 0x000000130400320c */ /* 0x000fe40005701740 */
[----:B------:R-:W-:Y:S02]  /*12e30*/  ISETP.GE.U32.AND P2, PT, R5, UR6, PT ;  /* 0x0000000605007c0c */ /* 0x000fe4000bf46070 */
[----:B------:R-:W-:Y:S02]  /*12e40*/  FSEL R8, R8, R12, P0 ;  /* 0x0000000c08087208 */ /* 0x000fe40000000000 */
[----:B------:R-:W-:Y:S02]  /*12e50*/  FSEL R9, R9, R13, P0 ;  /* 0x0000000d09097208 */ /* 0x000fe40000000000 */
[----:B------:R-:W-:-:S02]  /*12e60*/  SEL R3, R3, R18, P0 ;  /* 0x0000001203037207 */ /* 0x000fc40000000000 */
[----:B------:R-:W-:-:S05]  /*12e70*/  SEL R4, R4, R19, P0 ;  /* 0x0000001304047207 */ /* 0x000fca0000000000 */
[----:B------:R-:W-:Y:S05]  /*12e80*/  @!P2 BRA `(.L_x_1452) ;  /* 0xfffffffc009ca947 */ /* 0x000fea000383ffff */
[----:B------:R-:W-:Y:S05]  /*12e90*/  BSYNC B1 ;  /* 0x0000000000017941 */ /* 0x000fea0003800000 */
.L_x_1451:
[----:B------:R-:W-:Y:S05]  /*12ea0*/  BRA `(.L_x_1450) ;  /* 0x0000000000947947 */ /* 0x000fea0003800000 */
.L_x_1449:
[----:B------:R-:W0:Y:S01]  /*12eb0*/  S2R R12, SR_TID.Y ;  /* 0x00000000000c7919 */ /* 0x000e220000002200 */
[----:B------:R-:W-:Y:S01]  /*12ec0*/  ULDC UR4, c[0x0][0x23c] ;  /* 0x00008f0000047ab9 */ /* 0x000fe20000000800 */
[----:B------:R-:W-:Y:S01]  /*12ed0*/  ULDC UR5, c[0x0][0x23c] ;  /* 0x00008f0000057ab9 */ /* 0x000fe20000000800 */
[----:B0-----:R-:W-:-:S13]  /*12ee0*/  ISETP.GE.U32.AND P0, PT, R12, UR4, PT ;  /* 0x000000040c007c0c */ /* 0x001fda000bf06070 */
[----:B------:R-:W-:Y:S05]  /*12ef0*/  @P0 BRA `(.L_x_1450) ;  /* 0x0000000000800947 */ /* 0x000fea0003800000 */
[----:B------:R-:W-:Y:S01]  /*12f00*/  ULDC UR4, c[0x0][0x10] ;  /* 0x0000040000047ab9 */ /* 0x000fe20000000800 */
[----:B------:R-:W0:Y:S01]  /*12f10*/  LDC R5, c[0x0][RZ] ;  /* 0x00000000ff057b82 */ /* 0x000e220000000800 */
[----:B------:R-:W-:Y:S02]  /*12f20*/  IMAD.MOV.U32 R21, RZ, RZ, R12 ;  /* 0x000000ffff157224 */ /* 0x000fe400078e000c */
[----:B------:R-:W-:-:S05]  /*12f30*/  IMAD R0, R0, UR4, RZ ;  /* 0x0000000400007c24 */ /* 0x000fca000f8e02ff */
[----:B------:R-:W1:Y:S08]  /*12f40*/  LDC.64 R10, c[0x0][0x618] ;  /* 0x00018600ff0a7b82 */ /* 0x000e700000000a00 */
[----:B------:R-:W2:Y:S02]  /*12f50*/  LDC R20, c[0x0][0x4] ;  /* 0x00000100ff147b82 */ /* 0x000ea40000000800 */
.L_x_1453:
[----:B------:R-:W-:-:S04]  /*12f60*/  IMAD.IADD R12, R0, 0x1, R21 ;  /* 0x00000001000c7824 */ /* 0x000fc800078e0215 */
[----:B0-----:R-:W-:-:S04]  /*12f70*/  IMAD R15, R12, R5, R16 ;  /* 0x000000050c0f7224 */ /* 0x001fc800078e0210 */
[----:B-1----:R-:W-:-:S05]  /*12f80*/  IMAD.WIDE.U32 R14, R15, 0x10, R10 ;  /* 0x000000100f0e7825 */ /* 0x002fca00078e000a */
[----:B------:R-:W3:Y:S04]  /*12f90*/  LDG.E.64 R12, desc[UR36][R14.64] ;  /* 0x000000240e0c7981 */ /* 0x000ee8000c1e1b00 */
[----:B------:R-:W4:Y:S01]  /*12fa0*/  LDG.E.64 R18, desc[UR36][R14.64+0x8] ;  /* 0x000008240e127981 */ /* 0x000f22000c1e1b00 */
[----:B------:R-:W-:Y:S01]  /*12fb0*/  DSETP.GTU.AND P3, PT, |R8|, +INF , PT ;  /* 0x7ff000000800742a */ /* 0x000fe20003f6c200 */
[----:B------:R-:W-:Y:S01]  /*12fc0*/  PLOP3.LUT P0, PT, PT, PT, PT, 0x80, 0x0 ;  /* 0x000000000000781c */ /* 0x000fe20003f0f070 */
[----:B--2---:R-:W-:-:S12]  /*12fd0*/  IMAD.IADD R21, R20, 0x1, R21 ;  /* 0x0000000114157824 */ /* 0x004fd800078e0215 */
[C-C-:B---3--:R-:W-:Y:S02]  /*12fe0*/  @!P3 DSETP.NEU.AND P2, PT, R8.reuse, R12.reuse, PT ;  /* 0x0000000c0800b22a */ /* 0x148fe40003f4d000 */
[----:B------:R-:W-:-:S04]  /*12ff0*/  @!P3 DSETP.GT.AND P4, PT, R8, R12, PT ;  /* 0x0000000c0800b22a */ /* 0x000fc80003f84000 */
[----:B------:R-:W-:Y:S02]  /*13000*/  @!P3 PLOP3.LUT P0, PT, P2, PT, PT, 0x80, 0x0 ;  /* 0x000000000000b81c */ /* 0x000fe4000170f070 */
[CC--:B----4-:R-:W-:Y:S02]  /*13010*/  @!P3 ISETP.GE.U32.AND P2, PT, R3.reuse, R18.reuse, PT ;  /* 0x000000120300b20c */ /* 0x0d0fe40003f46070 */
        /* <DEDUP_REMOVED lines=14> */
.L_x_1450:
[----:B------:R-:W-:Y:S05]  /*13100*/  BSYNC B0 ;  /* 0x0000000000007941 */ /* 0x000fea0003800000 */
.L_x_1448:
[----:B------:R-:W0:Y:S01]  /*13110*/  S2R R12, SR_TID.Y ;  /* 0x00000000000c7919 */ /* 0x000e220000002200 */
[----:B------:R-:W1:Y:S01]  /*13120*/  S2UR UR5, SR_CgaCtaId ;  /* 0x00000000000579c3 */ /* 0x000e620000008800 */
[----:B------:R-:W-:Y:S01]  /*13130*/  UMOV UR4, 0x400 ;  /* 0x0000040000047882 */ /* 0x000fe20000000000 */
[----:B------:R-:W-:Y:S01]  /*13140*/  MOV R10, R3 ;  /* 0x00000003000a7202 */ /* 0x000fe20000000f00 */
[----:B------:R-:W-:Y:S01]  /*13150*/  UIADD3 UR4, UR4, 0x10, URZ ;  /* 0x0000001004047890 */ /* 0x000fe2000fffe03f */
[----:B------:R-:W-:-:S04]  /*13160*/  IMAD.MOV.U32 R11, RZ, RZ, R4 ;  /* 0x000000ffff0b7224 */ /* 0x000fc800078e0004 */
[----:B------:R-:W0:Y:S01]  /*13170*/  LDC R5, c[0x0][RZ] ;  /* 0x00000000ff057b82 */ /* 0x000e220000000800 */
[----:B------:R-:W-:Y:S01]  /*13180*/  ULDC UR6, c[0x0][0x4] ;  /* 0x0000010000067ab9 */ /* 0x000fe20000000800 */
[----:B-1----:R-:W-:Y:S02]  /*13190*/  ULEA UR4, UR5, UR4, 0x18 ;  /* 0x0000000405047291 */ /* 0x002fe4000f8ec03f */
[----:B------:R-:W-:Y:S01]  /*131a0*/  USHF.R.U32.HI UR5, URZ, 0x1, UR6 ;  /* 0x000000013f057899 */ /* 0x000fe20008011606 */
[----:B0-----:R-:W-:-:S05]  /*131b0*/  IMAD R0, R12, R5, R16 ;  /* 0x000000050c007224 */ /* 0x001fca00078e0210 */
[----:B------:R-:W-:Y:S02]  /*131c0*/  ISETP.NE.AND P0, PT, RZ, UR5, PT ;  /* 0x00000005ff007c0c */ /* 0x000fe4000bf05270 */
[----:B------:R-:W-:-:S05]  /*131d0*/  LEA R0, R0, UR4, 0x4 ;  /* 0x0000000400007c11 */ /* 0x000fca000f8e20ff */
[----:B------:R0:W-:Y:S06]  /*131e0*/  STS.128 [R0], R8 ;  /* 0x0000000800007388 */ /* 0x0001ec0000000c00 */
[----:B------:R-:W-:Y:S05]  /*131f0*/  @!P0 BRA `(.L_x_1454) ;  /* 0x0000000000988947 */ /* 0x000fea0003800000 */
[----:B------:R-:W-:-:S07]  /*13200*/  IMAD.U32 R18, RZ, RZ, UR5 ;  /* 0x00000005ff127e24 */ /* 0x000fce000f8e00ff */
.L_x_1460:
[----:B0-----:R-:W0:Y:S01]  /*13210*/  S2R R11, SR_TID.Y ;  /* 0x00000000000b7919 */ /* 0x001e220000002200 */
[----:B------:R-:W-:Y:S01]  /*13220*/  BSSY B0, `(.L_x_1455) ;  /* 0x0000020000007945 */ /* 0x000fe20003800000 */
[----:B------:R-:W-:Y:S01]  /*13230*/  BAR.SYNC.DEFER_BLOCKING 0x0 ;  /* 0x0000000000007b1d */ /* 0x000fe20000010000 */
[----:B0-----:R-:W-:-:S05]  /*13240*/  IMAD.IADD R10, R11, 0x1, R18 ;  /* 0x000000010b0a7824 */ /* 0x001fca00078e0212 */
[----:B------:R-:W-:-:S04]  /*13250*/  ISETP.GE.U32.AND P0, PT, R10, UR6, PT ;  /* 0x000000060a007c0c */ /* 0x000fc8000bf06070 */
[----:B------:R-:W-:-:S13]  /*13260*/  ISETP.GE.U32.OR P0, PT, R11, R18, P0 ;  /* 0x000000120b00720c */ /* 0x000fda0000706470 */
[----:B------:R-:W-:Y:S05]  /*13270*/  @P0 BRA `(.L_x_1456) ;  /* 0x0000000000680947 */ /* 0x000fea0003800000 */
[----:B------:R-:W-:Y:S01]  /*13280*/  IMAD R10, R10, R5, R16 ;  /* 0x000000050a0a7224 */ /* 0x000fe200078e0210 */
        /* <DEDUP_REMOVED lines=14> */
.L_x_1458:
[----:B-1----:R-:W-:Y:S01]  /*13370*/  DSETP.GTU.AND P0, PT, |R12|, +INF , PT ;  /* 0x7ff000000c00742a */ /* 0x002fe20003f0c200 */
[----:B------:R-:W-:-:S05]  /*13380*/  ISETP.LT.U32.AND P2, PT, R3, R14, PT ;  /* 0x0000000e0300720c */ /* 0x000fca0003f41070 */
[----:B------:R-:W-:-:S13]  /*13390*/  ISETP.LT.OR.EX P0, PT, R4, R15, !P0, P2 ;  /* 0x0000000f0400720c */ /* 0x000fda0004701720 */
.L_x_1459:
[----:B------:R-:W-:Y:S05]  /*133a0*/  BSYNC B1 ;  /* 0x0000000000017941 */ /* 0x000fea0003800000 */
.L_x_1457:
[----:B------:R-:W-:Y:S02]  /*133b0*/  SEL R4, R4, R15, P0 ;  /* 0x0000000f04047207 */ /* 0x000fe40000000000 */
[----:B------:R-:W-:Y:S02]  /*133c0*/  SEL R3, R3, R14, P0 ;  /* 0x0000000e03037207 */ /* 0x000fe40000000000 */
[----:B------:R-:W-:Y:S01]  /*133d0*/  FSEL R8, R8, R12, P0 ;  /* 0x0000000c08087208 */ /* 0x000fe20000000000 */
[----:B------:R-:W-:Y:S01]  /*133e0*/  IMAD.MOV.U32 R11, RZ, RZ, R4 ;  /* 0x000000ffff0b7224 */ /* 0x000fe200078e0004 */
[----:B------:R-:W-:Y:S02]  /*133f0*/  FSEL R9, R9, R13, P0 ;  /* 0x0000000d09097208 */ /* 0x000fe40000000000 */
[----:B0-----:R-:W-:-:S05]  /*13400*/  MOV R10, R3 ;  /* 0x00000003000a7202 */ /* 0x001fca0000000f00 */
[----:B------:R0:W-:Y:S02]  /*13410*/  STS.128 [R0], R8 ;  /* 0x0000000800007388 */ /* 0x0001e40000000c00 */
.L_x_1456:
[----:B------:R-:W-:Y:S05]  /*13420*/  BSYNC B0 ;  /* 0x0000000000007941 */ /* 0x000fea0003800000 */
.L_x_1455:
[----:B------:R-:W-:Y:S02]  /*13430*/  ISETP.GT.AND P0, PT, R18, 0x1, PT ;  /* 0x000000011200780c */ /* 0x000fe40003f04270 */
[----:B------:R-:W-:-:S11]  /*13440*/  SHF.R.S32.HI R18, RZ, 0x1, R18 ;  /* 0x00000001ff127819 */ /* 0x000fd60000011412 */
[----:B------:R-:W-:Y:S05]  /*13450*/  @P0 BRA `(.L_x_1460) ;  /* 0xfffffffc006c0947 */ /* 0x000fea000383ffff */
.L_x_1454:
[----:B------:R-:W-:Y:S02]  /*13460*/  ULDC UR4, c[0x0][0x240] ;  /* 0x0000900000047ab9 */ /* 0x000fe40000000800 */
[----:B------:R-:W-:-:S13]  /*13470*/  ISETP.NE.AND P0, PT, RZ, UR4, PT ;  /* 0x00000004ff007c0c */ /* 0x000fda000bf05270 */
[----:B------:R-:W-:Y:S05]  /*13480*/  @!P0 BRA `(.L_x_1461) ;  /* 0x00000004003c8947 */ /* 0x000fea0003800000 */
[----:B------:R-:W-:Y:S01]  /*13490*/  ISETP.GT.AND P0, PT, R5, 0x20, PT ;  /* 0x000000200500780c */ /* 0x000fe20003f04270 */
[----:B------:R-:W-:-:S12]  /*134a0*/  IMAD.MOV.U32 R12, RZ, RZ, R5 ;  /* 0x000000ffff0c7224 */ /* 0x000fd800078e0005 */
[----:B------:R-:W-:Y:S05]  /*134b0*/  @!P0 BRA `(.L_x_1462) ;  /* 0x0000000000b48947 */ /* 0x000fea0003800000 */
[----:B0-----:R-:W-:Y:S01]  /*134c0*/  IMAD.MOV.U32 R10, RZ, RZ, R3 ;  /* 0x000000ffff0a7224 */ /* 0x001fe200078e0003 */
[----:B------:R-:W-:Y:S02]  /*134d0*/  MOV R11, R4 ;  /* 0x00000004000b7202 */ /* 0x000fe40000000f00 */
[----:B------:R-:W-:-:S03]  /*134e0*/  LEA.HI R12, R5, R5, RZ, 0x1 ;  /* 0x00000005050c7211 */ /* 0x000fc600078f08ff */
[----:B------:R1:W-:Y:S01]  /*134f0*/  STS.128 [R0], R8 ;  /* 0x0000000800007388 */ /* 0x0003e20000000c00 */
[----:B------:R-:W-:Y:S01]  /*13500*/  SHF.R.S32.HI R13, RZ, 0x1, R12 ;  /* 0x00000001ff0d7819 */ /* 0x000fe2000001140c */
[----:B------:R-:W-:-:S03]  /*13510*/  IMAD.MOV.U32 R12, RZ, RZ, 0x20 ;  /* 0x00000020ff0c7424 */ /* 0x000fc600078e00ff */
[----:B------:R-:W-:-:S13]  /*13520*/  ISETP.GE.AND P0, PT, R13, 0x20, PT ;  /* 0x000000200d00780c */ /* 0x000fda0003f06270 */
[----:B-1----:R-:W-:Y:S05]  /*13530*/  @!P0 BRA `(.L_x_1462) ;  /* 0x0000000000948947 */ /* 0x002fea0003800000 */
[----:B------:R-:W-:-:S07]  /*13540*/  IMAD.MOV.U32 R19, RZ, RZ, R13 ;  /* 0x000000ffff137224 */ /* 0x000fce00078e000d */
.L_x_1468:
[----:B0-----:R-:W-:Y:S01]  /*13550*/  IMAD.IADD R10, R16, 0x1, R19 ;  /* 0x00000001100a7824 */ /* 0x001fe200078e0213 */
[----:B------:R-:W-:Y:S04]  /*13560*/  BAR.SYNC.DEFER_BLOCKING 0x0 ;  /* 0x0000000000007b1d */ /* 0x000fe80000010000 */
[----:B------:R-:W-:Y:S02]  /*13570*/  ISETP.GE.U32.AND P0, PT, R10, R5, PT ;  /* 0x000000050a00720c */ /* 0x000fe40003f06070 */
[----:B------:R-:W-:Y:S02]  /*13580*/  BSSY B0, `(.L_x_1463) ;  /* 0x000001c000007945 */ /* 0x000fe40003800000 */
[----:B------:R-:W-:-:S13]  /*13590*/  ISETP.GE.U32.OR P0, PT, R16, R19, P0 ;  /* 0x000000131000720c */ /* 0x000fda0000706470 */
[----:B------:R-:W-:Y:S05]  /*135a0*/  @P0 BRA `(.L_x_1464) ;  /* 0x0000000000640947 */ /* 0x000fea0003800000 */
[----:B------:R-:W-:Y:S01]  /*135b0*/  LEA R12, R19, R0, 0x4 ;  /* 0x00000000130c7211 */ /* 0x000fe200078e20ff */
        /* <DEDUP_REMOVED lines=13> */
.L_x_1466:
[----:B0-----:R-:W-:Y:S01]  /*13690*/  DSETP.GTU.AND P0, PT, |R12|, +INF , PT ;  /* 0x7ff000000c00742a */ /* 0x001fe20003f0c200 */
[----:B------:R-:W-:-:S05]  /*136a0*/  ISETP.LT.U32.AND P2, PT, R3, R14, PT ;  /* 0x0000000e0300720c */ /* 0x000fca0003f41070 */
[----:B------:R-:W-:-:S13]  /*136b0*/  ISETP.LT.OR.EX P0, PT, R4, R15, !P0, P2 ;  /* 0x0000000f0400720c */ /* 0x000fda0004701720 */
.L_x_1467:
[----:B------:R-:W-:Y:S05]  /*136c0*/  BSYNC B1 ;  /* 0x0000000000017941 */ /* 0x000fea0003800000 */
.L_x_1465:
[----:B------:R-:W-:Y:S02]  /*136d0*/  SEL R3, R3, R14, P0 ;  /* 0x0000000e03037207 */ /* 0x000fe40000000000 */
[----:B------:R-:W-:Y:S02]  /*136e0*/  SEL R4, R4, R15, P0 ;  /* 0x0000000f04047207 */ /* 0x000fe40000000000 */
[----:B------:R-:W-:Y:S01]  /*136f0*/  FSEL R8, R8, R12, P0 ;  /* 0x0000000c08087208 */ /* 0x000fe20000000000 */
[----:B------:R-:W-:Y:S01]  /*13700*/  IMAD.MOV.U32 R10, RZ, RZ, R3 ;  /* 0x000000ffff0a7224 */ /* 0x000fe200078e0003 */
[----:B------:R-:W-:Y:S01]  /*13710*/  FSEL R9, R9, R13, P0 ;  /* 0x0000000d09097208 */ /* 0x000fe20000000000 */
[----:B------:R-:W-:-:S05]  /*13720*/  IMAD.MOV.U32 R11, RZ, RZ, R4 ;  /* 0x000000ffff0b7224 */ /* 0x000fca00078e0004 */
[----:B------:R0:W-:Y:S02]  /*13730*/  STS.128 [R0], R8 ;  /* 0x0000000800007388 */ /* 0x0001e40000000c00 */
.L_x_1464:
[----:B------:R-:W-:Y:S05]  /*13740*/  BSYNC B0 ;  /* 0x0000000000007941 */ /* 0x000fea0003800000 */
.L_x_1463:
[----:B------:R-:W-:-:S04]  /*13750*/  SHF.R.S32.HI R19, RZ, 0x1, R19 ;  /* 0x00000001ff137819 */ /* 0x000fc80000011413 */
[----:B------:R-:W-:-:S13]  /*13760*/  ISETP.GE.AND P0, PT, R19, 0x20, PT ;  /* 0x000000201300780c */ /* 0x000fda0003f06270 */
[----:B------:R-:W-:Y:S05]  /*13770*/  @P0 BRA `(.L_x_1468) ;  /* 0xfffffffc00740947 */ /* 0x000fea000383ffff */
[----:B------:R-:W-:-:S07]  /*13780*/  IMAD.MOV.U32 R12, RZ, RZ, 0x20 ;  /* 0x00000020ff0c7424 */ /* 0x000fce00078e00ff */
.L_x_1462:
[----:B------:R-:W-:Y:S01]  /*13790*/  BAR.SYNC.DEFER_BLOCKING 0x0 ;  /* 0x0000000000007b1d */ /* 0x000fe20000010000 */
[----:B------:R-:W-:-:S13]  /*137a0*/  ISETP.GE.AND P0, PT, R12, 0x2, PT ;  /* 0x000000020c00780c */ /* 0x000fda0003f06270 */
[----:B------:R-:W-:Y:S05]  /*137b0*/  @!P0 BRA `(.L_x_1461) ;  /* 0x0000000000708947 */ /* 0x000fea0003800000 */
[----:B------:R-:W-:-:S07]  /*137c0*/  MOV R5, 0x1 ;  /* 0x0000000100057802 */ /* 0x000fce0000000f00 */
.L_x_1472:
[----:B------:R-:W-:Y:S01]  /*137d0*/  DSETP.GTU.AND P0, PT, |R8|, +INF , PT ;  /* 0x7ff000000800742a */ /* 0x000fe20003f0c200 */
[----:B0-----:R0:W1:Y:S01]  /*137e0*/  SHFL.DOWN PT, R11, R9, R5, 0x1f ;  /* 0x08001f05090b7589 */ /* 0x00106200000e0000 */
        /* <DEDUP_REMOVED lines=14> */
.L_x_1470:
[----:B-12---:R-:W-:Y:S01]  /*138d0*/  DSETP.GTU.AND P0, PT, |R10|, +INF , PT ;  /* 0x7ff000000a00742a */ /* 0x006fe20003f0c200 */
[----:B----4-:R-:W-:-:S05]  /*138e0*/  ISETP.LT.U32.AND P2, PT, R3, R14, PT ;  /* 0x0000000e0300720c */ /* 0x010fca0003f41070 */
[----:B---3--:R-:W-:-:S13]  /*138f0*/  ISETP.LT.OR.EX P0, PT, R4, R13, !P0, P2 ;  /* 0x0000000d0400720c */ /* 0x008fda0004701720 */
.L_x_1471:
[----:B------:R-:W-:Y:S05]  /*13900*/  BSYNC B0 ;  /* 0x0000000000007941 */ /* 0x000fea0003800000 */
.L_x_1469:
[----:B0-----:R-:W-:Y:S01]  /*13910*/  IMAD.SHL.U32 R5, R5, 0x2, RZ ;  /* 0x0000000205057824 */ /* 0x001fe200078e00ff */
[----:B------:R-:W-:Y:S02]  /*13920*/  FSEL R8, R8, R10, P0 ;  /* 0x0000000a08087208 */ /* 0x000fe40000000000 */
[----:B------:R-:W-:Y:S02]  /*13930*/  FSEL R9, R9, R11, P0 ;  /* 0x0000000b09097208 */ /* 0x000fe40000000000 */
[----:B------:R-:W-:Y:S02]  /*13940*/  ISETP.GE.AND P2, PT, R5, R12, PT ;  /* 0x0000000c0500720c */ /* 0x000fe40003f46270 */
[----:B------:R-:W-:Y:S02]  /*13950*/  SEL R3, R3, R14, P0 ;  /* 0x0000000e03037207 */ /* 0x000fe40000000000 */
[----:B------:R-:W-:-:S09]  /*13960*/  SEL R4, R4, R13, P0 ;  /* 0x0000000d04047207 */ /* 0x000fd20000000000 */
[----:B------:R-:W-:Y:S05]  /*13970*/  @!P2 BRA `(.L_x_1472) ;  /* 0xfffffffc0094a947 */ /* 0x000fea000383ffff */
.L_x_1461:
[----:B------:R-:W-:Y:S05]  /*13980*/  @!P1 EXIT ;  /* 0x000000000000994d */ /* 0x000fea0003800000 */
[----:B0-----:R-:W0:Y:S01]  /*13990*/  LDC.64 R10, c[0x0][0x628] ;  /* 0x00018a00ff0a7b82 */ /* 0x001e220000000a00 */
        /* <DEDUP_REMOVED lines=12> */
[----:B------:R-:W2:Y:S04]  /*13a60*/  LDG.E.64 R4, desc[UR36][R6.64] ;  /* 0x0000002406047981 */ /* 0x000ea8000c1e1b00 */
[----:B------:R-:W3:Y:S01]  /*13a70*/  LDG.E.64 R10, desc[UR36][R6.64+0x8] ;  /* 0x00000824060a7981 */ /* 0x000ee2000c1e1b00 */
[----:B------:R-:W-:Y:S01]  /*13a80*/  PLOP3.LUT P0, PT, PT, PT, PT, 0x80, 0x0 ;  /* 0x000000000000781c */ /* 0x000fe20003f0f070 */
[----:B--2---:R-:W-:-:S14]  /*13a90*/  DSETP.GTU.AND P3, PT, |R4|, +INF , PT ;  /* 0x7ff000000400742a */ /* 0x004fdc0003f6c200 */
[C-C-:B------:R-:W-:Y:S02]  /*13aa0*/  @!P3 DSETP.NEU.AND P1, PT, R4.reuse, R8.reuse, PT ;  /* 0x000000080400b22a */ /* 0x140fe40003f2d000 */
[----:B------:R-:W-:-:S04]  /*13ab0*/  @!P3 DSETP.GT.AND P4, PT, R4, R8, PT ;  /* 0x000000080400b22a */ /* 0x000fc80003f84000 */
[----:B------:R-:W-:Y:S02]  /*13ac0*/  @!P3 PLOP3.LUT P0, PT, P1, PT, PT, 0x80, 0x0 ;  /* 0x000000000000b81c */ /* 0x000fe40000f0f070 */
[----:B---3--:R-:W-:Y:S02]  /*13ad0*/  @!P3 ISETP.GE.U32.AND P1, PT, R10, R16, PT ;  /* 0x000000100a00b20c */ /* 0x008fe40003f26070 */
[----:B------:R-:W-:Y:S01]  /*13ae0*/  @!P3 SEL R0, RZ, 0xffffffff, !P4 ;  /* 0xffffffffff00b807 */ /* 0x000fe20006000000 */
[----:B------:R-:W-:Y:S01]  /*13af0*/  @P3 DSETP.GTU.AND P4, PT, |R8|, +INF , PT ;  /* 0x7ff000000800342a */ /* 0x000fe20003f8c200 */
[----:B------:R-:W-:-:S07]  /*13b00*/  @!P3 ISETP.GE.AND.EX P1, PT, R11, R17, PT, P1 ;  /* 0x000000110b00b20c */ /* 0x000fce0003f26310 */
[----:B------:R-:W-:Y:S02]  /*13b10*/  @!P0 SEL R0, RZ, 0xffffffff, P1 ;  /* 0xffffffffff008807 */ /* 0x000fe40000800000 */
[----:B------:R-:W-:Y:S02]  /*13b20*/  @P3 ISETP.LT.U32.AND P1, PT, R10, R16, PT ;  /* 0x000000100a00320c */ /* 0x000fe40003f21070 */
[----:B------:R-:W-:-:S04]  /*13b30*/  @!P3 LOP3.LUT R0, R0, 0x1, RZ, 0xc0, !PT ;  /* 0x000000010000b812 */ /* 0x000fc800078ec0ff */
[----:B------:R-:W-:Y:S02]  /*13b40*/  @!P3 ISETP.EQ.U32.AND P0, PT, R0, 0x1, PT ;  /* 0x000000010000b80c */ /* 0x000fe40003f02070 */
[----:B------:R-:W-:-:S04]  /*13b50*/  @P3 ISETP.LT.OR.EX P0, PT, R11, R17, !P4, P1 ;  /* 0x000000110b00320c */ /* 0x000fc80006701710 */
[----:B------:R-:W-:Y:S02]  /*13b60*/  FSEL R8, R4, R8, P0 ;  /* 0x0000000804087208 */ /* 0x000fe40000000000 */
[----:B------:R-:W-:Y:S02]  /*13b70*/  FSEL R9, R5, R9, P0 ;  /* 0x0000000905097208 */ /* 0x000fe40000000000 */
[----:B------:R-:W-:Y:S02]  /*13b80*/  SEL R16, R10, R16, P0 ;  /* 0x000000100a107207 */ /* 0x000fe40000000000 */
[----:B------:R-:W-:-:S07]  /*13b90*/  SEL R17, R11, R17, P0 ;  /* 0x000000110b117207 */ /* 0x000fce0000000000 */
.L_x_1474:
        /* <DEDUP_REMOVED lines=9> */
[----:B------:R-:W-:Y:S01]  /*13c30*/  ULDC.64 UR4, c[0x4][0x3c0] ;  /* 0x0100f00000047ab9 */ /* 0x000fe20000000a00 */
[----:B------:R-:W0:Y:S01]  /*13c40*/  LDC.64 R14, c[0x4][R14] ;  /* 0x010000000e0e7b82 */ /* 0x000e220000000a00 */
[----:B------:R-:W-:Y:S01]  /*13c50*/  IMAD.U32 R6, RZ, RZ, UR4 ;  /* 0x00000004ff067e24 */ /* 0x000fe2000f8e00ff */
[----:B------:R-:W-:Y:S01]  /*13c60*/  MOV R11, UR7 ;  /* 0x00000007000b7c02 */ /* 0x000fe20008000f00 */
[----:B------:R-:W-:Y:S02]  /*13c70*/  IMAD.U32 R7, RZ, RZ, UR5 ;  /* 0x00000005ff077e24 */ /* 0x000fe4000f8e00ff */
[----:B------:R-:W-:-:S02]  /*13c80*/  IMAD.U32 R10, RZ, RZ, UR6 ;  /* 0x00000006ff0a7e24 */ /* 0x000fc4000f8e00ff */
[----:B------:R-:W-:Y:S02]  /*13c90*/  IMAD.MOV.U32 R8, RZ, RZ, 0x2ef ;  /* 0x000002efff087424 */ /* 0x000fe400078e00ff */
[----:B------:R-:W-:Y:S02]  /*13ca0*/  IMAD.MOV.U32 R12, RZ, RZ, 0x1 ;  /* 0x00000001ff0c7424 */ /* 0x000fe400078e00ff */
[----:B------:R-:W-:-:S07]  /*13cb0*/  IMAD.MOV.U32 R13, RZ, RZ, RZ ;  /* 0x000000ffff0d7224 */ /* 0x000fce00078e00ff */
[----:B------:R-:W-:-:S07]  /*13cc0*/  LEPC R20, `(.L_x_1476) ;  /* 0x000000001014794e */ /* 0x000fce0000000000 */
[----:B0-----:R-:W-:Y:S05]  /*13cd0*/  CALL.ABS.NOINC R14 ;  /* 0x000000000e007343 */ /* 0x001fea0003c00000 */
.L_x_1476:
[----:B------:R-:W-:Y:S02]  /*13ce0*/  ULDC.64 UR4, c[0x0][0x600] ;  /* 0x0001800000047ab9 */ /* 0x000fe40000000a00 */
[----:B------:R-:W-:-:S04]  /*13cf0*/  IADD3 R2, P0, R2, UR4, RZ ;  /* 0x0000000402027c10 */ /* 0x000fc8000ff1e0ff */
[----:B------:R-:W-:-:S05]  /*13d00*/  IADD3.X R3, RZ, UR5, RZ, P0, !PT ;  /* 0x00000005ff037c10 */ /* 0x000fca00087fe4ff */
[----:B------:R-:W-:Y:S01]  /*13d10*/  STG.E.64 desc[UR36][R2.64], R16 ;  /* 0x0000001002007986 */ /* 0x000fe2000c101b24 */
[----:B------:R-:W-:Y:S05]  /*13d20*/  EXIT ;  /* 0x000000000000794d */ /* 0x000fea0003800000 */
.L_x_1475:
[----:B------:R-:W-:Y:S04]  /*13d30*/  STG.E.64 desc[UR36][R6.64], R8 ;  /* 0x0000000806007986 */ /* 0x000fe8000c101b24 */
[----:B------:R-:W-:Y:S01]  /*13d40*/  STG.E.64 desc[UR36][R6.64+0x8], R16 ;  /* 0x0000081006007986 */ /* 0x000fe2000c101b24 */
[----:B------:R-:W-:Y:S05]  /*13d50*/  EXIT ;  /* 0x000000000000794d */ /* 0x000fea0003800000 */
.L_x_1473:
        /* <DEDUP_REMOVED lines=8> */
[----:B------:R-:W-:Y:S01]  /*13de0*/  HFMA2.MMA R12, -RZ, RZ, 0, 5.9604644775390625e-08 ;  /* 0x00000001ff0c7435 */ /* 0x000fe200000001ff */
[----:B------:R-:W-:Y:S01]  /*13df0*/  IMAD.U32 R6, RZ, RZ, UR6 ;  /* 0x00000006ff067e24 */ /* 0x000fe2000f8e00ff */
[----:B------:R-:W-:Y:S01]  /*13e00*/  MOV R7, UR7 ;  /* 0x0000000700077c02 */ /* 0x000fe20008000f00 */
[----:B------:R-:W-:-:S02]  /*13e10*/  IMAD.U32 R10, RZ, RZ, UR4 ;  /* 0x00000004ff0a7e24 */ /* 0x000fc4000f8e00ff */
[----:B------:R-:W-:Y:S02]  /*13e20*/  IMAD.U32 R11, RZ, RZ, UR5 ;  /* 0x00000005ff0b7e24 */ /* 0x000fe4000f8e00ff */
[----:B------:R-:W-:Y:S02]  /*13e30*/  IMAD.MOV.U32 R8, RZ, RZ, 0x2dd ;  /* 0x000002ddff087424 */ /* 0x000fe400078e00ff */
[----:B0-----:R-:W-:-:S07]  /*13e40*/  IMAD.MOV.U32 R13, RZ, RZ, RZ ;  /* 0x000000ffff0d7224 */ /* 0x001fce00078e00ff */
[----:B------:R-:W-:-:S07]  /*13e50*/  LEPC R20, `(.L_x_1478) ;  /* 0x000000001014794e */ /* 0x000fce0000000000 */
[----:B-1----:R-:W-:Y:S05]  /*13e60*/  CALL.ABS.NOINC R14 ;  /* 0x000000000e007343 */ /* 0x002fea0003c00000 */
.L_x_1478:
[----:B------:R-:W-:-:S07]  /*13e70*/  CS2R R16, SRZ ;  /* 0x0000000000107805 */ /* 0x000fce000001ff00 */
.L_x_1477:
        /* <DEDUP_REMOVED lines=10> */
[----:B------:R-:W-:Y:S01]  /*13f20*/  HFMA2.MMA R8, -RZ, RZ, 0, 4.4763088226318359375e-05 ;  /* 0x000002efff087435 */ /* 0x000fe200000001ff */
        /* <DEDUP_REMOVED lines=8> */
[----:B------:R-:W-:-:S07]  /*13fb0*/  IMAD.MOV.U32 R13, RZ, RZ, RZ ;  /* 0x000000ffff0d7224 */ /* 0x000fce00078e00ff */
[----:B------:R-:W-:-:S07]  /*13fc0*/  LEPC R20, `(.L_x_1480) ;  /* 0x000000001014794e */ /* 0x000fce0000000000 */
[----:B0-----:R-:W-:Y:S05]  /*13fd0*/  CALL.ABS.NOINC R14 ;  /* 0x000000000e007343 */ /* 0x001fea0003c00000 */
.L_x_1480:
[----:B------:R-:W-:Y:S02]  /*13fe0*/  ULDC.64 UR4, c[0x0][0x600] ;  /* 0x0001800000047ab9 */ /* 0x000fe40000000a00 */
[----:B------:R-:W-:-:S05]  /*13ff0*/  IADD3 R2, P0, R2, UR4, RZ ;  /* 0x0000000402027c10 */ /* 0x000fca000ff1e0ff */
[----:B------:R-:W-:-:S05]  /*14000*/  IMAD.X R3, RZ, RZ, UR5, P0 ;  /* 0x00000005ff037e24 */ /* 0x000fca00080e06ff */
[----:B------:R-:W-:Y:S01]  /*14010*/  STG.E.64 desc[UR36][R2.64], R16 ;  /* 0x0000001002007986 */ /* 0x000fe2000c101b24 */
[----:B------:R-:W-:Y:S05]  /*14020*/  EXIT ;  /* 0x000000000000794d */ /* 0x000fea0003800000 */
.L_x_1479:
[----:B------:R-:W-:Y:S01]  /*14030*/  MOV R0, 0x0 ;  /* 0x0000000000007802 */ /* 0x000fe20000000f00 */
[----:B------:R-:W-:Y:S01]  /*14040*/  ULDC.64 UR4, c[0x4][0x3c8] ;  /* 0x0100f20000047ab9 */ /* 0x000fe20000000a00 */
[----:B------:R-:W-:Y:S01]  /*14050*/  ULDC.64 UR6, c[0x4][0x3c0] ;  /* 0x0100f00000067ab9 */ /* 0x000fe20000000a00 */
[----:B------:R-:W-:Y:S01]  /*14060*/  MOV R4, UR4 ;  /* 0x0000000400047c02 */ /* 0x000fe20008000f00 */
[----:B------:R0:W1:Y:S01]  /*14070*/  LDC.64 R2, c[0x4][R0] ;  /* 0x0100000000027b82 */ /* 0x0000620000000a00 */
[----:B------:R-:W-:Y:S01]  /*14080*/  IMAD.U32 R5, RZ, RZ, UR5 ;  /* 0x00000005ff057e24 */ /* 0x000fe2000f8e00ff */
[----:B------:R-:W-:Y:S01]  /*14090*/  ULDC.64 UR4, c[0x4][0x258] ;  /* 0x0100960000047ab9 */ /* 0x000fe20000000a00 */
[----:B------:R-:W-:Y:S01]  /*140a0*/  HFMA2.MMA R13, -RZ, RZ, 0, 0 ;  /* 0x00000000ff0d7435 */ /* 0x000fe200000001ff */
[----:B------:R-:W-:Y:S01]  /*140b0*/  IMAD.U32 R6, RZ, RZ, UR6 ;  /* 0x00000006ff067e24 */ /* 0x000fe2000f8e00ff */
[----:B------:R-:W-:Y:S01]  /*140c0*/  MOV R10, UR4 ;  /* 0x00000004000a7c02 */ /* 0x000fe20008000f00 */
[----:B------:R-:W-:-:S02]  /*140d0*/  IMAD.U32 R7, RZ, RZ, UR7 ;  /* 0x00000007ff077e24 */ /* 0x000fc4000f8e00ff */
[----:B------:R-:W-:Y:S02]  /*140e0*/  IMAD.U32 R11, RZ, RZ, UR5 ;  /* 0x00000005ff0b7e24 */ /* 0x000fe4000f8e00ff */
[----:B------:R-:W-:Y:S02]  /*140f0*/  IMAD.MOV.U32 R8, RZ, RZ, 0x2e9 ;  /* 0x000002e9ff087424 */ /* 0x000fe400078e00ff */
[----:B0-----:R-:W-:-:S07]  /*14100*/  IMAD.MOV.U32 R12, RZ, RZ, 0x1 ;  /* 0x00000001ff0c7424 */ /* 0x001fce00078e00ff */
[----:B------:R-:W-:-:S07]  /*14110*/  LEPC R20, `(.L_x_1481) ;  /* 0x000000001014794e */ /* 0x000fce0000000000 */
[----:B-1----:R-:W-:Y:S05]  /*14120*/  CALL.ABS.NOINC R2 ;  /* 0x0000000002007343 */ /* 0x002fea0003c00000 */
.L_x_1481:
[----:B------:R-:W-:Y:S05]  /*14130*/  EXIT ;  /* 0x000000000000794d */ /* 0x000fea0003800000 */
.L_x_1440:
[----:B------:R-:W0:Y:S01]  /*14140*/  S2R R0, SR_TID.Y ;  /* 0x0000000000007919 */ /* 0x000e220000002200 */
[----:B------:R-:W1:Y:S01]  /*14150*/  S2UR UR4, SR_CTAID.X ;  /* 0x00000000000479c3 */ /* 0x000e620000002500 */
[----:B------:R-:W-:-:S07]  /*14160*/  ULDC UR5, c[0x0][0x250] ;  /* 0x0000940000057ab9 */ /* 0x000fce0000000800 */
[----:B------:R-:W1:Y:S01]  /*14170*/  LDC R8, c[0x0][0x238] ;  /* 0x00008e00ff087b82 */ /* 0x000e620000000800 */
[----:B0-----:R-:W-:-:S04]  /*14180*/  IMAD R9, R0, UR5, R9 ;  /* 0x0000000500097c24 */ /* 0x001fc8000f8e0209 */
[----:B-1----:R-:W-:Y:S01]  /*14190*/  IMAD R8, R8, UR4, R9 ;  /* 0x0000000408087c24 */ /* 0x002fe2000f8e0209 */
        /* <DEDUP_REMOVED lines=44> */
.L_x_1483:
        /* <DEDUP_REMOVED lines=20> */
.L_x_1485:
[----:B------:R-:W-:Y:S02]  /*145a0*/  ULDC.64 UR4, c[0x0][0x600] ;  /* 0x0001800000047ab9 */ /* 0x000fe40000000a00 */
[----:B------:R-:W-:-:S05]  /*145b0*/  IADD3 R2, P0, R2, UR4, RZ ;  /* 0x0000000402027c10 */ /* 0x000fca000ff1e0ff */
[----:B------:R-:W-:-:S05]  /*145c0*/  IMAD.X R3, RZ, RZ, UR5, P0 ;  /* 0x00000005ff037e24 */ /* 0x000fca00080e06ff */
[----:B------:R-:W-:Y:S01]  /*145d0*/  STG.E.64 desc[UR36][R2.64], R16 ;  /* 0x0000001002007986 */ /* 0x000fe2000c101b24 */
[----:B------:R-:W-:Y:S05]  /*145e0*/  EXIT ;  /* 0x000000000000794d */ /* 0x000fea0003800000 */
.L_x_1484:
[----:B------:R-:W-:Y:S04]  /*145f0*/  STG.E.64 desc[UR36][R6.64], R4 ;  /* 0x0000000406007986 */ /* 0x000fe8000c101b24 */
[----:B------:R-:W-:Y:S01]  /*14600*/  STG.E.64 desc[UR36][R6.64+0x8], R16 ;  /* 0x0000081006007986 */ /* 0x000fe2000c101b24 */
[----:B------:R-:W-:Y:S05]  /*14610*/  EXIT ;  /* 0x000000000000794d */ /* 0x000fea0003800000 */
.L_x_1482:
[----:B------:R-:W-:Y:S05]  /*14620*/  @!P3 BRA `(.L_x_1486) ;  /* 0x000000000044b947 */ /* 0x000fea0003800000 */
        /* <DEDUP_REMOVED lines=16> */
.L_x_1487:
[----:B------:R-:W-:-:S07]  /*14730*/  CS2R R16, SRZ ;  /* 0x0000000000107805 */ /* 0x000fce000001ff00 */
.L_x_1486:
        /* <DEDUP_REMOVED lines=10> */
[----:B------:R-:W-:Y:S01]  /*147e0*/  HFMA2.MMA R12, -RZ, RZ, 0, 5.9604644775390625e-08 ;  /* 0x00000001ff0c7435 */ /* 0x000fe200000001ff */
        /* <DEDUP_REMOVED lines=11> */
.L_x_1489:
[----:B------:R-:W-:Y:S02]  /*148a0*/  ULDC.64 UR4, c[0x0][0x600] ;  /* 0x0001800000047ab9 */ /* 0x000fe40000000a00 */
[----:B------:R-:W-:-:S05]  /*148b0*/  IADD3 R2, P0, R2, UR4, RZ ;  /* 0x0000000402027c10 */ /* 0x000fca000ff1e0ff */
[----:B------:R-:W-:-:S05]  /*148c0*/  IMAD.X R3, RZ, RZ, UR5, P0 ;  /* 0x00000005ff037e24 */ /* 0x000fca00080e06ff */
[----:B------:R-:W-:Y:S01]  /*148d0*/  STG.E.64 desc[UR36][R2.64], R16 ;  /* 0x0000001002007986 */ /* 0x000fe2000c101b24 */
[----:B------:R-:W-:Y:S05]  /*148e0*/  EXIT ;  /* 0x000000000000794d */ /* 0x000fea0003800000 */
.L_x_1488:
[----:B------:R-:W-:Y:S01]  /*148f0*/  MOV R0, 0x0 ;  /* 0x0000000000007802 */ /* 0x000fe20000000f00 */
[----:B------:R-:W-:Y:S01]  /*14900*/  ULDC.64 UR4, c[0x4][0x3c8] ;  /* 0x0100f20000047ab9 */ /* 0x000fe20000000a00 */
[----:B------:R-:W-:Y:S01]  /*14910*/  ULDC.64 UR6, c[0x4][0x258] ;  /* 0x0100960000067ab9 */ /* 0x000fe20000000a00 */
[----:B------:R-:W-:Y:S01]  /*14920*/  IMAD.U32 R4, RZ, RZ, UR4 ;  /* 0x00000004ff047e24 */ /* 0x000fe2000f8e00ff */
[----:B------:R0:W1:Y:S01]  /*14930*/  LDC.64 R2, c[0x4][R0] ;  /* 0x0100000000027b82 */ /* 0x0000620000000a00 */
[----:B------:R-:W-:Y:S01]  /*14940*/  MOV R5, UR5 ;  /* 0x0000000500057c02 */ /* 0x000fe20008000f00 */
        /* <DEDUP_REMOVED lines=8> */
[----:B------:R-:W-:-:S07]  /*149d0*/  LEPC R20, `(.L_x_1490) ;  /* 0x000000001014794e */ /* 0x000fce0000000000 */
[----:B-1----:R-:W-:Y:S05]  /*149e0*/  CALL.ABS.NOINC R2 ;  /* 0x0000000002007343 */ /* 0x002fea0003c00000 */
.L_x_1490:
[----:B------:R-:W-:Y:S05]  /*149f0*/  EXIT ;  /* 0x000000000000794d */ /* 0x000fea0003800000 */
        .weak           $__internal_6_$__cuda_sm20_div_u64
        .type           $__internal_6_$__cuda_sm20_div_u64,@function
        .size           $__internal_6_$__cuda_sm20_div_u64,($__internal_7_$__cuda_sm20_rem_u64 - $__internal_6_$__cuda_sm20_div_u64)
$__internal_6_$__cuda_sm20_div_u64:
[----:B------:R-:W-:Y:S01]  /*14a00*/  MOV R12, R0 ;  /* 0x00000000000c7202 */ /* 0x000fe20000000f00 */
        /* <DEDUP_REMOVED lines=24> */
[----:B------:R-:W-:Y:S01]  /*14b90*/  IMAD.X R12, RZ, RZ, ~R13, P0 ;  /* 0x000000ffff0c7224 */ /* 0x000fe200000e0e0d */
[----:B------:R-:W-:-:S03]  /*14ba0*/  HFMA2.MMA R13, -RZ, RZ, 0, 0 ;  /* 0x00000000ff0d7435 */ /* 0x000fc600000001ff */
        /* <DEDUP_REMOVED lines=23> */
[----:B------:R-:W-:Y:S01]  /*14d20*/  ISETP.GE.U32.AND.EX P0, PT, R18, R3, PT, P0 ;  /* 0x000000031200720c */ /* 0x000fe20003f06100 */
[----:B------:R-:W-:Y:S01]  /*14d30*/  IMAD.X R12, RZ, RZ, R15, P3 ;  /* 0x000000ffff0c7224 */ /* 0x000fe200018e060f */
[----:B------:R-:W-:Y:S02]  /*14d40*/  IADD3.X R14, ~R3, R18, RZ, P1, !PT ;  /* 0x00000012030e7210 */ /* 0x000fe40000ffe5ff */
        /* <DEDUP_REMOVED lines=15> */
[----:B------:R-:W-:Y:S06]  /*14e40*/  RET.REL.NODEC R6 `(_ZN2at6native13reduce_kernelILi512ELi1ENS0_8ReduceOpIdNS0_9ArgMaxOpsIdEEjlLi4ELi4EEEEEvT1_) ;  /* 0xfffffeb0066c7950 */ /* 0x000fec0003c3ffff */
        .weak           $__internal_7_$__cuda_sm20_rem_u64
        .type           $__internal_7_$__cuda_sm20_rem_u64,@function
        .size           $__internal_7_$__cuda_sm20_rem_u64,(.L_x_6964 - $__internal_7_$__cuda_sm20_rem_u64)
$__internal_7_$__cuda_sm20_rem_u64:
        /* <DEDUP_REMOVED lines=49> */
[----:B------:R-:W-:Y:S02]  /*15160*/  ISETP.GE.U32.AND.EX P0, PT, R6, R13, PT, P0 ;  /* 0x0000000d0600720c */ /* 0x000fe40003f06100 */
[-C--:B------:R-:W-:Y:S02]  /*15170*/  IADD3.X R8, ~R13, R6.reuse, RZ, P1, !PT ;  /* 0x000000060d087210 */ /* 0x080fe40000ffe5ff */
[----:B------:R-:W-:Y:S02]  /*15180*/  SEL R11, R11, R7, P0 ;  /* 0x000000070b0b7207 */ /* 0x000fe40000000000 */
[----:B------:R-:W-:Y:S02]  /*15190*/  SEL R8, R8, R6, P0 ;  /* 0x0000000608087207 */ /* 0x000fe40000000000 */
[----:B------:R-:W-:Y:S02]  /*151a0*/  IADD3 R6, P2, -R14, R11, RZ ;  /* 0x0000000b0e067210 */ /* 0x000fe40007f5e1ff */
[----:B------:R-:W-:-:S02]  /*151b0*/  ISETP.GE.U32.AND P0, PT, R11, R14, PT ;  /* 0x0000000e0b00720c */ /* 0x000fc40003f06070 */
[----:B------:R-:W-:Y:S01]  /*151c0*/  ISETP.NE.U32.AND P1, PT, R14, RZ, PT ;  /* 0x000000ff0e00720c */ /* 0x000fe20003f25070 */
[C---:B------:R-:W-:Y:S01]  /*151d0*/  IMAD.X R7, R8.reuse, 0x1, ~R13, P2 ;  /* 0x0000000108077824 */ /* 0x040fe200010e0e0d */
[----:B------:R-:W-:Y:S02]  /*151e0*/  ISETP.GE.U32.AND.EX P0, PT, R8, R13, PT, P0 ;  /* 0x0000000d0800720c */ /* 0x000fe40003f06100 */
[----:B------:R-:W-:Y:S01]  /*151f0*/  ISETP.NE.AND.EX P1, PT, R13, RZ, PT, P1 ;  /* 0x000000ff0d00720c */ /* 0x000fe20003f25310 */
[----:B------:R-:W-:Y:S01]  /*15200*/  IMAD.MOV.U32 R13, RZ, RZ, 0x0 ;  /* 0x00000000ff0d7424 */ /* 0x000fe200078e00ff */
[----:B------:R-:W-:Y:S02]  /*15210*/  SEL R6, R6, R11, P0 ;  /* 0x0000000b06067207 */ /* 0x000fe40000000000 */
[----:B------:R-:W-:Y:S02]  /*15220*/  SEL R7, R7, R8, P0 ;  /* 0x0000000807077207 */ /* 0x000fe40000000000 */
[----:B------:R-:W-:-:S02]  /*15230*/  SEL R6, R6, 0xffffffff, P1 ;  /* 0xffffffff06067807 */ /* 0x000fc40000800000 */
[----:B------:R-:W-:Y:S01]  /*15240*/  SEL R7, R7, 0xffffffff, P1 ;  /* 0xffffffff07077807 */ /* 0x000fe20000800000 */
[----:B------:R-:W-:Y:S06]  /*15250*/  RET.REL.NODEC R12 `(_ZN2at6native13reduce_kernelILi512ELi1ENS0_8ReduceOpIdNS0_9ArgMaxOpsIdEEjlLi4ELi4EEEEEvT1_) ;  /* 0xfffffeac0c687950 */ /* 0x000fec0003c3ffff */
.L_x_1491:
        /* <DEDUP_REMOVED lines=10> */
.L_x_6964:


//--------------------- .text._ZN2at6native13reduce_kernelILi256ELi2ENS0_8ReduceOpIdNS0_9ArgMaxOpsIdEEjlLi4ELi4EEEEEvT1_ --------------------------
	.section	.text._ZN2at6native13reduce_kernelILi256ELi2ENS0_8ReduceOpIdNS0_9ArgMaxOpsIdEEjlLi4ELi4EEEEEvT1_,"ax",@progbits
	.align	128
        .global         _ZN2at6native13reduce_kernelILi256ELi2ENS0_8ReduceOpIdNS0_9ArgMaxOpsIdEEjlLi4ELi4EEEEEvT1_
        .type           _ZN2at6native13reduce_kernelILi256ELi2ENS0_8ReduceOpIdNS0_9ArgMaxOpsIdEEjlLi4ELi4EEEEEvT1_,@function
        .size           _ZN2at6native13reduce_kernelILi256ELi2ENS0_8ReduceOpIdNS0_9ArgMaxOpsIdEEjlLi4ELi4EEEEEvT1_,(.L_x_6966 - _ZN2at6native13reduce_kernelILi256ELi2ENS0_8ReduceOpIdNS0_9ArgMaxOpsIdEEjlLi4ELi4EEEEEvT1_)
        .other          _ZN2at6native13reduce_kernelILi256ELi2ENS0_8ReduceOpIdNS0_9ArgMaxOpsIdEEjlLi4ELi4EEEEEvT1_,@"STO_CUDA_ENTRY STV_DEFAULT"
_ZN2at6native13reduce_kernelILi256ELi2ENS0_8ReduceOpIdNS0_9ArgMaxOpsIdEEjlLi4ELi4EEEEEvT1_:
.text._ZN2at6native13reduce_kernelILi256ELi2ENS0_8ReduceOpIdNS0_9ArgMaxOpsIdEEjlLi4ELi4EEEEEvT1_:
        /* <DEDUP_REMOVED lines=293> */
.L_x_1492:
[----:B------:R-:W-:Y:S01]  /*1250*/  ULDC UR4, c[0x0][0x22c] ;  /* 0x00008b0000047ab9 */ /* 0x000fe20000000800 */
[----:B------:R-:W-:Y:S01]  /*1260*/  ULDC.64 UR60, c[0x0][0x208] ;  /* 0x00008200003c7ab9 */ /* 0x000fe20000000a00 */
[----:B------:R-:W-:Y:S01]  /*1270*/  IMAD.U32 R53, RZ, RZ, UR4 ;  /* 0x00000004ff357e24 */ /* 0x000fe2000f8e00ff */
[----:B------:R-:W-:Y:S01]  /*1280*/  ULDC UR4, c[0x0][0x230] ;  /* 0x00008c0000047ab9 */ /* 0x000fe20000000800 */
[----:B------:R-:W-:Y:S01]  /*1290*/  BSSY B6, `(.L_x_1493) ;  /* 0x0001026000067945 */ /* 0x000fe20003800000 */
[----:B------:R-:W-:Y:S02]  /*12a0*/  CS2R R14, SRZ ;  /* 0x00000000000e7805 */ /* 0x000fe4000001ff00 */
[----:B------:R-:W-:Y:S02]  /*12b0*/  CS2R R6, SRZ ;  /* 0x0000000000067805 */ /* 0x000fe4000001ff00 */
[----:B------:R-:W-:Y:S02]  /*12c0*/  ISETP.GE.U32.AND P0, PT, R44, R53, PT ;  /* 0x000000352c00720c */ /* 0x000fe40003f06070 */
[----:B------:R-:W-:-:S02]  /*12d0*/  CS2R R12, SRZ ;  /* 0x00000000000c7805 */ /* 0x000fc4000001ff00 */
        /* <DEDUP_REMOVED lines=26> */
.L_x_1496:
[----:B------:R-:W0:Y:S01]  /*1480*/  LDC.64 R20, c[0x0][0x218] ;  /* 0x00008600ff147b82 */ /* 0x000e220000000a00 */
        /* <DEDUP_REMOVED lines=8> */
[----:B0-----:R-:W-:Y:S01]  /*1510*/  MOV R12, R20 ;  /* 0x00000014000c7202 */ /* 0x001fe20000000f00 */
[----:B------:R-:W-:Y:S02]  /*1520*/  IMAD.MOV.U32 R13, RZ, RZ, R21 ;  /* 0x000000ffff0d7224 */ /* 0x000fe400078e0015 */
        /* <DEDUP_REMOVED lines=19> */
.L_x_1502:
[----:B------:R-:W-:Y:S05]  /*1660*/  BSYNC B2 ;  /* 0x0000000000027941 */ /* 0x000fea0003800000 */
.L_x_1501:
[----:B------:R-:W-:-:S04]  /*1670*/  PRMT R0, R0, 0x9910, RZ ;  /* 0x0000991000007816 */ /* 0x000fc800000000ff */
[----:B------:R-:W-:-:S13]  /*1680*/  ISETP.NE.AND P0, PT, R0, RZ, PT ;  /* 0x000000ff0000720c */ /* 0x000fda0003f05270 */
[----:B------:R-:W-:Y:S05]  /*1690*/  @!P0 BRA `(.L_x_1500) ;  /* 0x0000000000748947 */ /* 0x000fea0003800000 */
[C---:B------:R-:W-:Y:S01]  /*16a0*/  IADD3 R3, P0, R2.reuse, -R9, RZ ;  /* 0x8000000902037210 */ /* 0x040fe20007f1e0ff */
[----:B------:R-:W0:Y:S08]  /*16b0*/  LDC.64 R6, c[0x0][0x218] ;  /* 0x00008600ff067b82 */ /* 0x000e300000000a00 */
[----:B------:R-:W1:Y:S01]  /*16c0*/  LDC.64 R26, c[0x0][0x220] ;  /* 0x00008800ff1a7b82 */ /* 0x000e620000000a00 */
[----:B------:R-:W-:Y:S01]  /*16d0*/  IMAD.X R0, RZ, RZ, -0x1, P0 ;  /* 0xffffffffff007424 */ /* 0x000fe200000e06ff */
[----:B------:R-:W-:Y:S01]  /*16e0*/  LEA R4, P0, R3, R18, 0x3 ;  /* 0x0000001203047211 */ /* 0x000fe200078018ff */
[----:B------:R-:W-:Y:S01]  /*16f0*/  IMAD.IADD R8, R2, 0x1, -R9 ;  /* 0x0000000102087824 */ /* 0x000fe200078e0a09 */
[----:B------:R-:W-:-:S02]  /*1700*/  ULDC.64 UR4, c[0x0][0x218] ;  /* 0x0000860000047ab9 */ /* 0x000fc40000000a00 */
[----:B------:R-:W-:-:S06]  /*1710*/  LEA.HI.X R5, R3, R19, R0, 0x3, P0 ;  /* 0x0000001303057211 */ /* 0x000fcc00000f1c00 */
[----:B------:R-:W2:Y:S01]  /*1720*/  LDG.E.64 R4, desc[UR60][R4.64] ;  /* 0x0000003c04047981 */ /* 0x000ea2000c1e1b00 */
[----:B------:R-:W-:Y:S01]  /*1730*/  PLOP3.LUT P0, PT, PT, PT, PT, 0x80, 0x0 ;  /* 0x000000000000781c */ /* 0x000fe20003f0f070 */
[----:B0-----:R-:W-:-:S14]  /*1740*/  DSETP.GTU.AND P2, PT, |R6|, +INF , PT ;  /* 0x7ff000000600742a */ /* 0x001fdc0003f4c200 */
[----:B-1----:R-:W-:Y:S01]  /*1750*/  @!P2 IMAD.MOV.U32 R3, RZ, RZ, R26 ;  /* 0x000000ffff03a224 */ /* 0x002fe200078e001a */
[C-C-:B--2---:R-:W-:Y:S02]  /*1760*/  @!P2 DSETP.NEU.AND P1, PT, R4.reuse, R6.reuse, PT ;  /* 0x000000060400a22a */ /* 0x144fe40003f2d000 */
[----:B------:R-:W-:-:S04]  /*1770*/  @!P2 DSETP.GEU.AND P3, PT, R4, R6, PT ;  /* 0x000000060400a22a */ /* 0x000fc80003f6e000 */
[----:B------:R-:W-:Y:S02]  /*1780*/  @!P2 PLOP3.LUT P0, PT, P1, PT, PT, 0x80, 0x0 ;  /* 0x000000000000a81c */ /* 0x000fe40000f0f070 */
[C---:B------:R-:W-:Y:S01]  /*1790*/  @!P2 ISETP.GT.U32.AND P1, PT, R8.reuse, R3, PT ;  /* 0x000000030800a20c */ /* 0x040fe20003f24070 */
[----:B------:R-:W-:Y:S01]  /*17a0*/  @P2 IMAD.MOV.U32 R3, RZ, RZ, R26 ;  /* 0x000000ffff032224 */ /* 0x000fe200078e001a */
        /* <DEDUP_REMOVED lines=12> */
.L_x_1500:
[----:B------:R-:W-:Y:S05]  /*1870*/  BSYNC B1 ;  /* 0x0000000000017941 */ /* 0x000fea0003800000 */
.L_x_1499:
[----:B------:R-:W0:Y:S01]  /*1880*/  LDC R4, c[0x0][0x22c] ;  /* 0x00008b00ff047b82 */ /* 0x000e220000000800 */
[C---:B------:R-:W-:Y:S02]  /*1890*/  IADD3 R5, P0, -R9.reuse, 0x4, RZ ;  /* 0x0000000409057810 */ /* 0x040fe40007f1e1ff */
[----:B------:R-:W-:Y:S02]  /*18a0*/  IADD3 R23, -R9, 0x4, RZ ;  /* 0x0000000409177810 */ /* 0x000fe40007ffe1ff */
[----:B------:R-:W-:Y:S01]  /*18b0*/  LEA R18, P1, R5, R18, 0x3 ;  /* 0x0000001205127211 */ /* 0x000fe200078218ff */
[----:B------:R-:W-:-:S05]  /*18c0*/  IMAD.X R0, RZ, RZ, -0x1, P0 ;  /* 0xffffffffff007424 */ /* 0x000fca00000e06ff */
[----:B------:R-:W-:Y:S02]  /*18d0*/  LEA.HI.X R19, R5, R19, R0, 0x3, P1 ;  /* 0x0000001305137211 */ /* 0x000fe400008f1c00 */
[----:B0-----:R-:W-:-:S07]  /*18e0*/  IADD3 R31, R9, -0x4, R4 ;  /* 0xfffffffc091f7810 */ /* 0x001fce0007ffe004 */
.L_x_1498:
[----:B------:R-:W-:Y:S05]  /*18f0*/  BSYNC B0 ;  /* 0x0000000000007941 */ /* 0x000fea0003800000 */
.L_x_1497:
        /* <DEDUP_REMOVED lines=11> */
[--C-:B------:R-:W-:Y:S01]  /*19b0*/  IMAD.MOV.U32 R14, RZ, RZ, R20.reuse ;  /* 0x000000ffff0e7224 */ /* 0x100fe200078e0014 */
[----:B------:R-:W-:Y:S01]  /*19c0*/  IADD3 R6, R4, 0x3, RZ ;  /* 0x0000000304067810 */ /* 0x000fe20007ffe0ff */
[--C-:B------:R-:W-:Y:S02]  /*19d0*/  IMAD.MOV.U32 R15, RZ, RZ, R21.reuse ;  /* 0x000000ffff0f7224 */ /* 0x100fe400078e0015 */
[----:B------:R-:W-:Y:S01]  /*19e0*/  IMAD.MOV.U32 R24, RZ, RZ, R20 ;  /* 0x000000ffff187224 */ /* 0x000fe200078e0014 */
[----:B------:R-:W-:Y:S01]  /*19f0*/  ISETP.GE.U32.AND P0, PT, R6, R31, PT ;  /* 0x0000001f0600720c */ /* 0x000fe20003f06070 */
[----:B------:R-:W-:-:S12]  /*1a00*/  IMAD.MOV.U32 R25, RZ, RZ, R21 ;  /* 0x000000ffff197224 */ /* 0x000fd800078e0015 */
[----:B------:R-:W-:Y:S05]  /*1a10*/  @P0 BRA `(.L_x_1504) ;  /* 0x0000000400800947 */ /* 0x000fea0003800000 */
[----:B------:R-:W-:Y:S01]  /*1a20*/  IMAD.MOV.U32 R36, RZ, RZ, R4 ;  /* 0x000000ffff247224 */ /* 0x000fe200078e0004 */
[----:B------:R-:W-:Y:S01]  /*1a30*/  MOV R32, R29 ;  /* 0x0000001d00207202 */ /* 0x000fe20000000f00 */
[----:B------:R-:W-:Y:S02]  /*1a40*/  IMAD.MOV.U32 R30, RZ, RZ, R28 ;  /* 0x000000ffff1e7224 */ /* 0x000fe400078e001c */
[----:B------:R-:W-:Y:S02]  /*1a50*/  IMAD.MOV.U32 R24, RZ, RZ, R20 ;  /* 0x000000ffff187224 */ /* 0x000fe400078e0014 */
[----:B------:R-:W-:-:S07]  /*1a60*/  IMAD.MOV.U32 R25, RZ, RZ, R21 ;  /* 0x000000ffff197224 */ /* 0x000fce00078e0015 */
.L_x_1514:
[----:B------:R-:W-:-:S05]  /*1a70*/  IMAD.WIDE.U32 R34, R33, 0x20, R18 ;  /* 0x0000002021227825 */ /* 0x000fca00078e0012 */
[----:B------:R-:W2:Y:S04]  /*1a80*/  LDG.E.128 R8, desc[UR60][R34.64] ;  /* 0x0000003c22087981 */ /* 0x000ea8000c1e1d00 */
[----:B------:R0:W5:Y:S01]  /*1a90*/  LDG.E.128 R4, desc[UR60][R34.64+0x10] ;  /* 0x0000103c22047981 */ /* 0x000162000c1e1d00 */
[C---:B------:R-:W-:Y:S01]  /*1aa0*/  DSETP.GTU.AND P2, PT, |R12|.reuse, +INF , PT ;  /* 0x7ff000000c00742a */ /* 0x040fe20003f4c200 */
[----:B------:R-:W-:Y:S01]  /*1ab0*/  PLOP3.LUT P0, PT, PT, PT, PT, 0x80, 0x0 ;  /* 0x000000000000781c */ /* 0x000fe20003f0f070 */
[----:B------:R-:W-:Y:S01]  /*1ac0*/  IMAD.IADD R38, R36, 0x1, R23 ;  /* 0x0000000124267824 */ /* 0x000fe200078e0217 */
[----:B------:R-:W-:Y:S11]  /*1ad0*/  BSSY B1, `(.L_x_1505) ;  /* 0x0000020000017945 */ /* 0x000ff60003800000 */
[----:B--2---:R-:W-:-:S02]  /*1ae0*/  @!P2 DSETP.NEU.AND P1, PT, R12, R8, PT ;  /* 0x000000080c00a22a */ /* 0x004fc40003f2d000 */
        /* <DEDUP_REMOVED lines=12> */
[----:B------:R-:W-:Y:S01]  /*1bb0*/  FSEL R13, R13, R9, P0 ;  /* 0x000000090d0d7208 */ /* 0x000fe20000000000 */
[----:B------:R-:W-:Y:S01]  /*1bc0*/  VIADD R9, R38, 0x1 ;  /* 0x0000000126097836 */ /* 0x000fe20000000000 */
[----:B------:R-:W-:Y:S02]  /*1bd0*/  FSEL R12, R12, R8, P0 ;  /* 0x000000080c0c7208 */ /* 0x000fe40000000000 */
[----:B------:R-:W-:Y:S02]  /*1be0*/  SEL R3, R3, R38, P0 ;  /* 0x0000002603037207 */ /* 0x000fe40000000000 */
[----:B------:R-:W-:-:S05]  /*1bf0*/  SEL R27, R27, RZ, P0 ;  /* 0x000000ff1b1b7207 */ /* 0x000fca0000000000 */
        /* <DEDUP_REMOVED lines=10> */
.L_x_1506:
[----:B------:R-:W-:Y:S01]  /*1ca0*/  DSETP.GTU.AND P0, PT, |R10|, +INF , PT ;  /* 0x7ff000000a00742a */ /* 0x000fe20003f0c200 */
[----:B------:R-:W-:-:S05]  /*1cb0*/  ISETP.LT.U32.AND P1, PT, R30, R9, PT ;  /* 0x000000091e00720c */ /* 0x000fca0003f21070 */
[----:B------:R-:W-:-:S13]  /*1cc0*/  ISETP.LT.OR.EX P0, PT, R32, RZ, !P0, P1 ;  /* 0x000000ff2000720c */ /* 0x000fda0004701710 */
.L_x_1507:
[----:B------:R-:W-:Y:S05]  /*1cd0*/  BSYNC B1 ;  /* 0x0000000000017941 */ /* 0x000fea0003800000 */
.L_x_1505:
[----:B------:R-:W-:Y:S01]  /*1ce0*/  DSETP.GTU.AND P1, PT, |R20|, +INF , PT ;  /* 0x7ff000001400742a */ /* 0x000fe20003f2c200 */
[----:B------:R-:W-:Y:S01]  /*1cf0*/  BSSY B1, `(.L_x_1508) ;  /* 0x0000013000017945 */ /* 0x000fe20003800000 */
[----:B------:R-:W-:Y:S01]  /*1d00*/  SEL R30, R30, R9, P0 ;  /* 0x000000091e1e7207 */ /* 0x000fe20000000000 */
[----:B------:R-:W-:Y:S01]  /*1d10*/  VIADD R9, R38, 0x2 ;  /* 0x0000000226097836 */ /* 0x000fe20000000000 */
[----:B------:R-:W-:Y:S02]  /*1d20*/  FSEL R24, R24, R10, P0 ;  /* 0x0000000a18187208 */ /* 0x000fe40000000000 */
[----:B------:R-:W-:Y:S02]  /*1d30*/  FSEL R25, R25, R11, P0 ;  /* 0x0000000b19197208 */ /* 0x000fe40000000000 */
[----:B------:R-:W-:-:S06]  /*1d40*/  SEL R32, R32, RZ, P0 ;  /* 0x000000ff20207207 */ /* 0x000fcc0000000000 */
        /* <DEDUP_REMOVED lines=10> */
.L_x_1509:
[----:B-----5:R-:W-:Y:S01]  /*1df0*/  DSETP.GTU.AND P0, PT, |R4|, +INF , PT ;  /* 0x7ff000000400742a */ /* 0x020fe20003f0c200 */
[----:B------:R-:W-:-:S05]  /*1e00*/  ISETP.LT.U32.AND P1, PT, R28, R9, PT ;  /* 0x000000091c00720c */ /* 0x000fca0003f21070 */
[----:B------:R-:W-:-:S13]  /*1e10*/  ISETP.LT.OR.EX P0, PT, R29, RZ, !P0, P1 ;  /* 0x000000ff1d00720c */ /* 0x000fda0004701710 */
.L_x_1510:
[----:B------:R-:W-:Y:S05]  /*1e20*/  BSYNC B1 ;  /* 0x0000000000017941 */ /* 0x000fea0003800000 */
.L_x_1508:
[----:B------:R-:W-:Y:S01]  /*1e30*/  DSETP.GTU.AND P1, PT, |R14|, +INF , PT ;  /* 0x7ff000000e00742a */ /* 0x000fe20003f2c200 */
[----:B------:R-:W-:Y:S01]  /*1e40*/  BSSY B1, `(.L_x_1511) ;  /* 0x0000013000017945 */ /* 0x000fe20003800000 */
[----:B------:R-:W-:Y:S01]  /*1e50*/  FSEL R21, R21, R5, P0 ;  /* 0x0000000515157208 */ /* 0x000fe20000000000 */
[----:B------:R-:W-:Y:S01]  /*1e60*/  VIADD R5, R38, 0x3 ;  /* 0x0000000326057836 */ /* 0x000fe20000000000 */
[----:B------:R-:W-:Y:S02]  /*1e70*/  FSEL R20, R20, R4, P0 ;  /* 0x0000000414147208 */ /* 0x000fe40000000000 */
[----:B------:R-:W-:Y:S02]  /*1e80*/  SEL R28, R28, R9, P0 ;  /* 0x000000091c1c7207 */ /* 0x000fe40000000000 */
        /* <DEDUP_REMOVED lines=11> */
.L_x_1512:
[----:B------:R-:W-:Y:S01]  /*1f40*/  DSETP.GTU.AND P0, PT, |R6|, +INF , PT ;  /* 0x7ff000000600742a */ /* 0x000fe20003f0c200 */
[----:B------:R-:W-:-:S05]  /*1f50*/  ISETP.LT.U32.AND P1, PT, R26, R5, PT ;  /* 0x000000051a00720c */ /* 0x000fca0003f21070 */
[----:B------:R-:W-:-:S13]  /*1f60*/  ISETP.LT.OR.EX P0, PT, R0, RZ, !P0, P1 ;  /* 0x000000ff0000720c */ /* 0x000fda0004701710 */
.L_x_1513:
[----:B------:R-:W-:Y:S05]  /*1f70*/  BSYNC B1 ;  /* 0x0000000000017941 */ /* 0x000fea0003800000 */
.L_x_1511:
[----:B------:R-:W-:Y:S01]  /*1f80*/  ULDC UR4, c[0x0][0x234] ;  /* 0x00008d0000047ab9 */ /* 0x000fe20000000800 */
[----:B------:R-:W-:Y:S01]  /*1f90*/  FSEL R14, R14, R6, P0 ;  /* 0x000000060e0e7208 */ /* 0x000fe20000000000 */
[----:B------:R-:W-:Y:S01]  /*1fa0*/  VIADD R33, R33, UR4 ;  /* 0x0000000421217c36 */ /* 0x000fe20008000000 */
[----:B------:R-:W-:Y:S02]  /*1fb0*/  FSEL R15, R15, R7, P0 ;  /* 0x000000070f0f7208 */ /* 0x000fe40000000000 */
[----:B------:R-:W-:Y:S01]  /*1fc0*/  SEL R26, R26, R5, P0 ;  /* 0x000000051a1a7207 */ /* 0x000fe20000000000 */
[----:B------:R-:W-:Y:S01]  /*1fd0*/  IMAD.SHL.U32 R36, R33, 0x4, RZ ;  /* 0x0000000421247824 */ /* 0x000fe200078e00ff */
[----:B------:R-:W-:-:S03]  /*1fe0*/  SEL R0, R0, RZ, P0 ;  /* 0x000000ff00007207 */ /* 0x000fc60000000000 */
[----:B------:R-:W-:-:S05]  /*1ff0*/  VIADD R4, R36, 0x3 ;  /* 0x0000000324047836 */ /* 0x000fca0000000000 */
[----:B------:R-:W-:-:S13]  /*2000*/  ISETP.GE.U32.AND P1, PT, R4, R31, PT ;  /* 0x0000001f0400720c */ /* 0x000fda0003f26070 */
[----:B------:R-:W-:Y:S05]  /*2010*/  @!P1 BRA `(.L_x_1514) ;  /* 0xfffffff800949947 */ /* 0x000fea000383ffff */
.L_x_1504:
[----:B------:R-:W-:Y:S05]  /*2020*/  BSYNC B0 ;  /* 0x0000000000007941 */ /* 0x000fea0003800000 */
.L_x_1503:
        /* <DEDUP_REMOVED lines=12> */
.L_x_1516:
[----:B------:R-:W-:Y:S05]  /*20f0*/  BSYNC B0 ;  /* 0x0000000000007941 */ /* 0x000fea0003800000 */
.L_x_1515:
[----:B------:R-:W-:Y:S01]  /*2100*/  PRMT R4, R4, 0x9910, RZ ;  /* 0x0000991004047816 */ /* 0x000fe200000000ff */
[----:B------:R-:W-:Y:S03]  /*2110*/  BSSY B0, `(.L_x_1517) ;  /* 0x000001d000007945 */ /* 0x000fe60003800000 */
[----:B------:R-:W-:-:S13]  /*2120*/  ISETP.NE.AND P0, PT, R4, RZ, PT ;  /* 0x000000ff0400720c */ /* 0x000fda0003f05270 */
[----:B------:R-:W-:Y:S05]  /*2130*/  @!P0 BRA `(.L_x_1518) ;  /* 0x0000000000688947 */ /* 0x000fea0003800000 */
[----:B------:R-:W-:-:S04]  /*2140*/  LOP3.LUT R5, R31, 0xfffffffc, RZ, 0xc0, !PT ;  /* 0xfffffffc1f057812 */ /* 0x000fc800078ec0ff */
[----:B------:R-:W-:-:S04]  /*2150*/  IADD3 R4, R5, R2, RZ ;  /* 0x0000000205047210 */ /* 0x000fc80007ffe0ff */
[----:B------:R-:W-:-:S13]  /*2160*/  ISETP.GE.U32.AND P0, PT, R4, R31, PT ;  /* 0x0000001f0400720c */ /* 0x000fda0003f06070 */
[----:B------:R-:W-:Y:S05]  /*2170*/  @P0 BRA `(.L_x_1518) ;  /* 0x0000000000580947 */ /* 0x000fea0003800000 */
[----:B------:R-:W-:-:S06]  /*2180*/  IMAD.WIDE R18, R4, 0x8, R18 ;  /* 0x0000000804127825 */ /* 0x000fcc00078e0212 */
[----:B------:R-:W2:Y:S01]  /*2190*/  LDG.E.64 R18, desc[UR60][R18.64] ;  /* 0x0000003c12127981 */ /* 0x000ea2000c1e1b00 */
[----:B------:R-:W-:Y:S01]  /*21a0*/  DSETP.GTU.AND P2, PT, |R12|, +INF , PT ;  /* 0x7ff000000c00742a */ /* 0x000fe20003f4c200 */
[----:B------:R-:W-:Y:S01]  /*21b0*/  PLOP3.LUT P0, PT, PT, PT, PT, 0x80, 0x0 ;  /* 0x000000000000781c */ /* 0x000fe20003f0f070 */
[----:B------:R-:W-:-:S05]  /*21c0*/  IMAD.IADD R6, R4, 0x1, R23 ;  /* 0x0000000104067824 */ /* 0x000fca00078e0217 */
[----:B------:R-:W-:-:S07]  /*21d0*/  SHF.R.S32.HI R8, RZ, 0x1f, R6 ;  /* 0x0000001fff087819 */ /* 0x000fce0000011406 */
[C-C-:B--2---:R-:W-:Y:S02]  /*21e0*/  @!P2 DSETP.NEU.AND P1, PT, R12.reuse, R18.reuse, PT ;  /* 0x000000120c00a22a */ /* 0x144fe40003f2d000 */
        /* <DEDUP_REMOVED lines=15> */
.L_x_1518:
[----:B------:R-:W-:Y:S05]  /*22e0*/  BSYNC B0 ;  /* 0x0000000000007941 */ /* 0x000fea0003800000 */
.L_x_1517:
        /* <DEDUP_REMOVED lines=12> */
.L_x_1520:
[----:B------:R-:W-:Y:S01]  /*23b0*/  DSETP.GTU.AND P0, PT, |R24|, +INF , PT ;  /* 0x7ff000001800742a */ /* 0x000fe20003f0c200 */
[----:B------:R-:W-:-:S05]  /*23c0*/  ISETP.LT.U32.AND P1, PT, R3, R30, PT ;  /* 0x0000001e0300720c */ /* 0x000fca0003f21070 */
[----:B------:R-:W-:-:S13]  /*23d0*/  ISETP.LT.OR.EX P0, PT, R27, R32, !P0, P1 ;  /* 0x000000201b00720c */ /* 0x000fda0004701710 */
.L_x_1521:
[----:B------:R-:W-:Y:S05]  /*23e0*/  BSYNC B0 ;  /* 0x0000000000007941 */ /* 0x000fea0003800000 */
.L_x_1519:
        /* <DEDUP_REMOVED lines=16> */
.L_x_1523:
[----:B------:R-:W-:Y:S01]  /*24f0*/  DSETP.GTU.AND P0, PT, |R20|, +INF , PT ;  /* 0x7ff000001400742a */ /* 0x000fe20003f0c200 */
[----:B------:R-:W-:-:S05]  /*2500*/  ISETP.LT.U32.AND P1, PT, R7, R28, PT ;  /* 0x0000001c0700720c */ /* 0x000fca0003f21070 */
[----:B------:R-:W-:-:S13]  /*2510*/  ISETP.LT.OR.EX P0, PT, R32, R29, !P0, P1 ;  /* 0x0000001d2000720c */ /* 0x000fda0004701710 */
.L_x_1524:
[----:B------:R-:W-:Y:S05]  /*2520*/  BSYNC B0 ;  /* 0x0000000000007941 */ /* 0x000fea0003800000 */
.L_x_1522:
        /* <DEDUP_REMOVED lines=16> */
.L_x_1526:
[----:B------:R-:W-:Y:S01]  /*2630*/  DSETP.GTU.AND P0, PT, |R14|, +INF , PT ;  /* 0x7ff000000e00742a */ /* 0x000fe20003f0c200 */
[----:B------:R-:W-:-:S05]  /*2640*/  ISETP.LT.U32.AND P1, PT, R7, R26, PT ;  /* 0x0000001a0700720c */ /* 0x000fca0003f21070 */
[----:B------:R-:W-:-:S13]  /*2650*/  ISETP.LT.OR.EX P0, PT, R29, R0, !P0, P1 ;  /* 0x000000001d00720c */ /* 0x000fda0004701710 */
.L_x_1527:
[----:B------:R-:W-:Y:S05]  /*2660*/  BSYNC B0 ;  /* 0x0000000000007941 */ /* 0x000fea0003800000 */
.L_x_1525:
[----:B------:R-:W-:Y:S02]  /*2670*/  FSEL R4, R4, R14, P0 ;  /* 0x0000000e04047208 */ /* 0x000fe40000000000 */
[----:B------:R-:W-:Y:S02]  /*2680*/  CS2R R12, SRZ ;  /* 0x00000000000c7805 */ /* 0x000fe4000001ff00 */
[----:B------:R-:W-:Y:S02]  /*2690*/  FSEL R5, R5, R15, P0 ;  /* 0x0000000f05057208 */ /* 0x000fe40000000000 */
[----:B------:R-:W-:Y:S02]  /*26a0*/  CS2R R14, SRZ ;  /* 0x00000000000e7805 */ /* 0x000fe4000001ff00 */
[----:B------:R-:W-:Y:S02]  /*26b0*/  SEL R6, R7, R26, P0 ;  /* 0x0000001a07067207 */ /* 0x000fe40000000000 */
[----:B------:R-:W-:Y:S01]  /*26c0*/  SEL R7, R29, R0, P0 ;  /* 0x000000001d077207 */ /* 0x000fe20000000000 */
[----:B------:R-:W-:Y:S06]  /*26d0*/  BRA `(.L_x_1494) ;  /* 0x000000ec00847947 */ /* 0x000fec0003800000 */
.L_x_1495:
[----:B------:R-:W0:Y:S08]  /*26e0*/  LDC R3, c[0x0][0x398] ;  /* 0x0000e600ff037b82 */ /* 0x000e300000000800 */
[----:B------:R-:W1:Y:S01]  /*26f0*/  LDC R8, c[0x0][0x268] ;  /* 0x00009a00ff087b82 */ /* 0x000e620000000800 */
[----:B0-----:R-:W-:-:S04]  /*2700*/  SHF.R.U32.HI R3, RZ, 0x3, R3 ;  /* 0x00000003ff037819 */ /* 0x001fc80000011603 */
[----:B------:R-:W-:Y:S02]  /*2710*/  ISETP.NE.AND P0, PT, R3, 0x1, PT ;  /* 0x000000010300780c */ /* 0x000fe40003f05270 */
[----:B-1----:R-:W-:-:S13]  /*2720*/  ISETP.EQ.AND P1, PT, R8, 0x1, PT ;  /* 0x000000010800780c */ /* 0x002fda0003f22270 */
[----:B------:R-:W-:Y:S05]  /*2730*/  @!P0 BRA P1, `(.L_x_1528) ;  /* 0x000000c800ac8947 */ /* 0x000fea0000800000 */
[----:B------:R-:W0:Y:S01]  /*2740*/  LDC.64 R38, c[0x0][0x218] ;  /* 0x00008600ff267b82 */ /* 0x000e220000000a00 */
[----:B------:R-:W-:Y:S01]  /*2750*/  ISETP.NE.AND P0, PT, R8, 0x1, PT ;  /* 0x000000010800780c */ /* 0x000fe20003f05270 */
[----:B------:R-:W-:Y:S02]  /*2760*/  ULDC UR4, c[0x0][0x234] ;  /* 0x00008d0000047ab9 */ /* 0x000fe40000000800 */
[----:B------:R-:W-:-:S04]  /*2770*/  IMAD.U32 R45, RZ, RZ, UR4 ;  /* 0x00000004ff2d7e24 */ /* 0x000fc8000f8e00ff */
[----:B------:R-:W1:Y:S01]  /*2780*/  LDC R5, c[0x0][0x220] ;  /* 0x00008800ff057b82 */ /* 0x000e620000000800 */
[----:B------:R-:W-:-:S07]  /*2790*/  IMAD R0, R45, 0x3, R44 ;  /* 0x000000032d007824 */ /* 0x000fce00078e022c */
[----:B------:R-:W2:Y:S01]  /*27a0*/  LDC R4, c[0x0][0x224] ;  /* 0x00008900ff047b82 */ /* 0x000ea20000000800 */
[----:B0-----:R-:W-:Y:S02]  /*27b0*/  IMAD.MOV.U32 R56, RZ, RZ, R38 ;  /* 0x000000ffff387224 */ /* 0x001fe400078e0026 */
[----:B------:R-:W-:Y:S02]  /*27c0*/  IMAD.MOV.U32 R57, RZ, RZ, R39 ;  /* 0x000000ffff397224 */ /* 0x000fe400078e0027 */
[----:B-1----:R-:W-:Y:S02]  /*27d0*/  IMAD.MOV.U32 R37, RZ, RZ, R5 ;  /* 0x000000ffff257224 */ /* 0x002fe400078e0005 */
[----:B--2---:R-:W-:Y:S01]  /*27e0*/  IMAD.MOV.U32 R36, RZ, RZ, R4 ;  /* 0x000000ffff247224 */ /* 0x004fe200078e0004 */
[----:B------:R-:W-:Y:S06]  /*27f0*/  @!P0 BRA `(.L_x_1529) ;  /* 0x000000a400b88947 */ /* 0x000fec0003800000 */
[----:B------:R-:W-:Y:S01]  /*2800*/  ISETP.GE.U32.AND P0, PT, R0, R53, PT ;  /* 0x000000350000720c */ /* 0x000fe20003f06070 */
[----:B------:R-:W-:Y:S01]  /*2810*/  BSSY B0, `(.L_x_1530) ;  /* 0x00004df000007945 */ /* 0x000fe20003800000 */
[--C-:B------:R-:W-:Y:S01]  /*2820*/  IMAD.MOV.U32 R35, RZ, RZ, R5.reuse ;  /* 0x000000ffff237224 */ /* 0x100fe200078e0005 */
[----:B------:R-:W-:Y:S01]  /*2830*/  MOV R31, R5 ;  /* 0x00000005001f7202 */ /* 0x000fe20000000f00 */
[--C-:B------:R-:W-:Y:S01]  /*2840*/  IMAD.MOV.U32 R34, RZ, RZ, R4.reuse ;  /* 0x000000ffff227224 */ /* 0x100fe200078e0004 */
[----:B------:R-:W-:Y:S01]  /*2850*/  MOV R51, R39 ;  /* 0x0000002700337202 */ /* 0x000fe20000000f00 */
[----:B------:R-:W-:Y:S02]  /*2860*/  IMAD.MOV.U32 R33, RZ, RZ, R5 ;  /* 0x000000ffff217224 */ /* 0x000fe400078e0005 */
        /* <DEDUP_REMOVED lines=17> */
[----:B------:R-:W-:Y:S02]  /*2980*/  IMAD.MOV.U32 R42, RZ, RZ, R38 ;  /* 0x000000ffff2a7224 */ /* 0x000fe400078e0026 */
[----:B------:R-:W-:Y:S01]  /*2990*/  IMAD.MOV.U32 R43, RZ, RZ, R39 ;  /* 0x000000ffff2b7224 */ /* 0x000fe200078e0027 */
[----:B------:R-:W-:Y:S06]  /*29a0*/  @P0 BRA `(.L_x_1531) ;  /* 0x0000004c00140947 */ /* 0x000fec0003800000 */
[----:B------:R-:W-:Y:S01]  /*29b0*/  ISETP.NE.AND P1, PT, R8, RZ, PT ;  /* 0x000000ff0800720c */ /* 0x000fe20003f25270 */
[--C-:B------:R-:W-:Y:S01]  /*29c0*/  IMAD.MOV.U32 R35, RZ, RZ, R5.reuse ;  /* 0x000000ffff237224 */ /* 0x100fe200078e0005 */
[----:B------:R-:W-:Y:S01]  /*29d0*/  MOV R31, R5 ;  /* 0x00000005001f7202 */ /* 0x000fe20000000f00 */
[--C-:B------:R-:W-:Y:S01]  /*29e0*/  IMAD.MOV.U32 R33, RZ, RZ, R5.reuse ;  /* 0x000000ffff217224 */ /* 0x100fe200078e0005 */
[----:B------:R-:W-:Y:S01]  /*29f0*/  MOV R55, R39 ;  /* 0x0000002700377202 */ /* 0x000fe20000000f00 */
        /* <DEDUP_REMOVED lines=18> */
[----:B------:R-:W-:Y:S02]  /*2b20*/  IMAD.MOV.U32 R42, RZ, RZ, R38 ;  /* 0x000000ffff2a7224 */ /* 0x000fe400078e0026 */
[----:B------:R-:W-:-:S07]  /*2b30*/  IMAD.MOV.U32 R43, RZ, RZ, R39 ;  /* 0x000000ffff2b7224 */ /* 0x000fce00078e0027 */
.L_x_1557:
[----:B------:R-:W0:Y:S01]  /*2b40*/  LDC.64 R12, c[0x0][0x268] ;  /* 0x00009a00ff0c7b82 */ /* 0x000e220000000a00 */
        /* <DEDUP_REMOVED lines=50> */
[----:B------:R-:W-:Y:S01]  /*2e70*/  HFMA2.MMA R20, -RZ, RZ, 0, 0 ;  /* 0x00000000ff147435 */ /* 0x000fe200000001ff */
[----:B------:R-:W-:Y:S01]  /*2e80*/  IMAD.MOV.U32 R14, RZ, RZ, RZ ;  /* 0x000000ffff0e7224 */ /* 0x000fe200078e00ff */
[----:B0-----:R-:W-:Y:S09]  /*2e90*/  @!P1 BRA `(.L_x_1532) ;  /* 0x0000000c00d49947 */ /* 0x001ff20003800000 */
[----:B------:R-:W-:Y:S01]  /*2ea0*/  IMAD.MOV.U32 R8, RZ, RZ, RZ ;  /* 0x000000ffff087224 */ /* 0x000fe200078e00ff */
[----:B------:R-:W-:Y:S01]  /*2eb0*/  ISETP.NE.AND P0, PT, R12, 0x1, PT ;  /* 0x000000010c00780c */ /* 0x000fe20003f05270 */
        /* <DEDUP_REMOVED lines=243> */
.L_x_1532:
[----:B------:R-:W-:-:S04]  /*3df0*/  LOP3.LUT R9, R14, 0xfffffff0, RZ, 0xc0, !PT ;  /* 0xfffffff00e097812 */ /* 0x000fc800078ec0ff */
[----:B------:R-:W-:-:S05]  /*3e00*/  IADD3 R8, P0, R18, R9, RZ ;  /* 0x0000000912087210 */ /* 0x000fca0007f1e0ff */
[----:B------:R-:W-:-:S06]  /*3e10*/  IMAD.X R9, RZ, RZ, R19, P0 ;  /* 0x000000ffff097224 */ /* 0x000fcc00000e0613 */
[----:B------:R-:W5:Y:S01]  /*3e20*/  LDG.E.128 R8, desc[UR60][R8.64] ;  /* 0x0000003c08087981 */ /* 0x000f62000c1e1d00 */
[----:B------:R-:W-:Y:S05]  /*3e30*/  @!P1 BRA `(.L_x_1533) ;  /* 0x0000000c00ac9947 */ /* 0x000fea0003800000 */
[----:B------:R-:W-:Y:S01]  /*3e40*/  ULDC UR36, c[0x0][0x234] ;  /* 0x00008d0000247ab9 */ /* 0x000fe20000000800 */
[----:B------:R-:W-:Y:S01]  /*3e50*/  IMAD.MOV.U32 R14, RZ, RZ, RZ ;  /* 0x000000ffff0e7224 */ /* 0x000fe200078e00ff */
[----:B------:R-:W-:Y:S02]  /*3e60*/  IADD3 R15, R44, UR36, RZ ;  /* 0x000000242c0f7c10 */ /* 0x000fe4000fffe0ff */
        /* <DEDUP_REMOVED lines=232> */
.L_x_1533:
[----:B------:R-:W-:Y:S01]  /*4cf0*/  LOP3.LUT R13, R20, 0xfffffff0, RZ, 0xc0, !PT ;  /* 0xfffffff0140d7812 */ /* 0x000fe200078ec0ff */
[----:B------:R-:W-:-:S03]  /*4d00*/  ULDC UR36, c[0x0][0x234] ;  /* 0x00008d0000247ab9 */ /* 0x000fc60000000800 */
[----:B------:R-:W-:-:S05]  /*4d10*/  IADD3 R12, P0, R18, R13, RZ ;  /* 0x0000000d120c7210 */ /* 0x000fca0007f1e0ff */
[----:B------:R-:W-:-:S06]  /*4d20*/  IMAD.X R13, RZ, RZ, R19, P0 ;  /* 0x000000ffff0d7224 */ /* 0x000fcc00000e0613 */
[----:B------:R-:W5:Y:S01]  /*4d30*/  LDG.E.128 R12, desc[UR60][R12.64] ;  /* 0x0000003c0c0c7981 */ /* 0x000f62000c1e1d00 */
[----:B------:R-:W-:Y:S01]  /*4d40*/  IMAD.U32 R45, RZ, RZ, UR36 ;  /* 0x00000024ff2d7e24 */ /* 0x000fe2000f8e00ff */
[----:B------:R-:W-:Y:S01]  /*4d50*/  MOV R24, RZ ;  /* 0x000000ff00187202 */ /* 0x000fe20000000f00 */
[----:B------:R-:W-:Y:S02]  /*4d60*/  IMAD.MOV.U32 R26, RZ, RZ, RZ ;  /* 0x000000ffff1a7224 */ /* 0x000fe400078e00ff */
[----:B------:R-:W-:Y:S01]  /*4d70*/  IMAD.IADD R53, R44, 0x1, R45 ;  /* 0x000000012c357824 */ /* 0x000fe200078e022d */
[----:B------:R-:W-:Y:S06]  /*4d80*/  @!P1 BRA `(.L_x_1534) ;  /* 0x0000000c00ac9947 */ /* 0x000fec0003800000 */
[----:B------:R-:W0:Y:S01]  /*4d90*/  LDC.64 R20, c[0x0][0x268] ;  /* 0x00009a00ff147b82 */ /* 0x000e220000000a00 */
        /* <DEDUP_REMOVED lines=234> */
.L_x_1534:
[----:B------:R-:W-:-:S04]  /*5c40*/  LOP3.LUT R21, R24, 0xfffffff0, RZ, 0xc0, !PT ;  /* 0xfffffff018157812 */ /* 0x000fc800078ec0ff */
[----:B------:R-:W-:-:S05]  /*5c50*/  IADD3 R20, P0, R18, R21, RZ ;  /* 0x0000001512147210 */ /* 0x000fca0007f1e0ff */
[----:B------:R-:W-:-:S06]  /*5c60*/  IMAD.X R21, RZ, RZ, R19, P0 ;  /* 0x000000ffff157224 */ /* 0x000fcc00000e0613 */
[----:B------:R-:W5:Y:S01]  /*5c70*/  LDG.E.128 R20, desc[UR60][R20.64] ;  /* 0x0000003c14147981 */ /* 0x000f62000c1e1d00 */
[----:B------:R-:W-:Y:S05]  /*5c80*/  @!P1 BRA `(.L_x_1535) ;  /* 0x0000000c00b09947 */ /* 0x000fea0003800000 */
[----:B------:R-:W0:Y:S01]  /*5c90*/  LDC.64 R24, c[0x0][0x268] ;  /* 0x00009a00ff187b82 */ /* 0x000e220000000a00 */
[----:B------:R-:W-:-:S05]  /*5ca0*/  IADD3 R26, R53, R45, RZ ;  /* 0x0000002d351a7210 */ /* 0x000fca0007ffe0ff */
        /* <DEDUP_REMOVED lines=223> */
[----:B------:R-:W-:Y:S02]  /*6aa0*/  @P0 IMAD.MOV.U32 R58, RZ, RZ, RZ ;  /* 0x000000ffff3a0224 */ /* 0x000fe400078e00ff */
[----:B------:R-:W-:-:S04]  /*6ab0*/  IMAD.MOV R52, RZ, RZ, -R59 ;  /* 0x000000ffff347224 */ /* 0x000fc800078e0a3b */
[----:B------:R-:W-:Y:S02]  /*6ac0*/  IMAD R27, R52, UR4, R27 ;  /* 0x00000004341b7c24 */ /* 0x000fe4000f8e021b */
[----:B------:R-:W1:Y:S02]  /*6ad0*/  @P0 LDC R52, c[0x0][0x3f8] ;  /* 0x0000fe00ff340b82 */ /* 0x000e640000000800 */
[----:B------:R-:W-:Y:S02]  /*6ae0*/  IMAD R26, R27, UR28, R26 ;  /* 0x0000001c1b1a7c24 */ /* 0x000fe4000f8e021a */
[----:B0-----:R-:W-:-:S05]  /*6af0*/  @P0 IMAD.HI.U32 R24, R59, R24, R58 ;  /* 0x000000183b180227 */ /* 0x001fca00078e003a */
[----:B------:R-:W-:Y:S02]  /*6b00*/  @P0 SHF.R.U32.HI R24, RZ, R25, R24 ;  /* 0x00000019ff180219 */ /* 0x000fe40000011618 */
[----:B------:R-:W0:Y:S03]  /*6b10*/  @P0 LDC R25, c[0x0][0x38c] ;  /* 0x0000e300ff190b82 */ /* 0x000e260000000800 */
[----:B------:R-:W-:-:S04]  /*6b20*/  @P0 IMAD.MOV R58, RZ, RZ, -R24 ;  /* 0x000000ffff3a0224 */ /* 0x000fc800078e0a18 */
[----:B0-----:R-:W-:-:S04]  /*6b30*/  @P0 IMAD R25, R25, R58, R59 ;  /* 0x0000003a19190224 */ /* 0x001fc800078e023b */
[----:B-1----:R-:W-:-:S07]  /*6b40*/  @P0 IMAD R26, R25, R52, R26 ;  /* 0x00000034191a0224 */ /* 0x002fce00078e021a */
.L_x_1535:
[----:B------:R-:W-:-:S04]  /*6b50*/  LOP3.LUT R25, R26, 0xfffffff0, RZ, 0xc0, !PT ;  /* 0xfffffff01a197812 */ /* 0x000fc800078ec0ff */
[----:B------:R-:W-:-:S05]  /*6b60*/  IADD3 R24, P0, R18, R25, RZ ;  /* 0x0000001912187210 */ /* 0x000fca0007f1e0ff */
[----:B------:R-:W-:-:S06]  /*6b70*/  IMAD.X R25, RZ, RZ, R19, P0 ;  /* 0x000000ffff197224 */ /* 0x000fcc00000e0613 */
[----:B------:R-:W5:Y:S01]  /*6b80*/  LDG.E.128 R24, desc[UR60][R24.64] ;  /* 0x0000003c18187981 */ /* 0x000f62000c1e1d00 */
[----:B------:R-:W-:Y:S01]  /*6b90*/  DSETP.GTU.AND P3, PT, |R42|, +INF , PT ;  /* 0x7ff000002a00742a */ /* 0x000fe20003f6c200 */
[----:B------:R-:W-:Y:S01]  /*6ba0*/  PLOP3.LUT P0, PT, PT, PT, PT, 0x80, 0x0 ;  /* 0x000000000000781c */ /* 0x000fe20003f0f070 */
[----:B------:R-:W-:-:S12]  /*6bb0*/  BSSY B1, `(.L_x_1536) ;  /* 0x000001f000017945 */ /* 0x000fd80003800000 */
[C-C-:B-----5:R-:W-:Y:S02]  /*6bc0*/  @!P3 DSETP.NEU.AND P2, PT, R42.reuse, R8.reuse, PT ;  /* 0x000000082a00b22a */ /* 0x160fe40003f4d000 */
[----:B------:R-:W-:-:S04]  /*6bd0*/  @!P3 DSETP.GT.AND P4, PT, R42, R8, PT ;  /* 0x000000082a00b22a */ /* 0x000fc80003f84000 */
[----:B------:R-:W-:Y:S02]  /*6be0*/  @!P3 PLOP3.LUT P0, PT, P2, PT, PT, 0x80, 0x0 ;  /* 0x000000000000b81c */ /* 0x000fe4000170f070 */
[CC--:B------:R-:W-:Y:S02]  /*6bf0*/  @!P3 ISETP.GE.U32.AND P2, PT, R3.reuse, R44.reuse, PT ;  /* 0x0000002c0300b20c */ /* 0x0c0fe40003f46070 */
        /* <DEDUP_REMOVED lines=10> */
[----:B------:R-:W-:Y:S02]  /*6ca0*/  FSEL R42, R42, R8, P0 ;  /* 0x000000082a2a7208 */ /* 0x000fe40000000000 */
[----:B------:R-:W-:Y:S02]  /*6cb0*/  SEL R3, R3, R44, P0 ;  /* 0x0000002c03037207 */ /* 0x000fe40000000000 */
[----:B------:R-:W-:-:S05]  /*6cc0*/  SEL R0, R0, RZ, P0 ;  /* 0x000000ff00007207 */ /* 0x000fca0000000000 */
[----:B------:R-:W-:Y:S05]  /*6cd0*/  @P2 BRA `(.L_x_1537) ;  /* 0x0000000000242947 */ /* 0x000fea0003800000 */
[C-C-:B------:R-:W-:Y:S01]  /*6ce0*/  DSETP.NEU.AND P3, PT, R40.reuse, R10.reuse, PT ;  /* 0x0000000a2800722a */ /* 0x140fe20003f6d000 */
[----:B------:R-:W-:Y:S01]  /*6cf0*/  ISETP.GE.U32.AND P0, PT, R5, R44, PT ;  /* 0x0000002c0500720c */ /* 0x000fe20003f06070 */
[----:B------:R-:W-:-:S03]  /*6d00*/  DSETP.GT.AND P2, PT, R40, R10, PT ;  /* 0x0000000a2800722a */ /* 0x000fc60003f44000 */
[----:B------:R-:W-:-:S04]  /*6d10*/  ISETP.GE.AND.EX P0, PT, R4, RZ, PT, P0 ;  /* 0x000000ff0400720c */ /* 0x000fc80003f06300 */
[----:B------:R-:W-:-:S05]  /*6d20*/  SEL R52, RZ, 0xffffffff, P0 ;  /* 0xffffffffff347807 */ /* 0x000fca0000000000 */
[----:B------:R-:W-:-:S04]  /*6d30*/  @P3 SEL R52, RZ, 0xffffffff, !P2 ;  /* 0xffffffffff343807 */ /* 0x000fc80005000000 */
[----:B------:R-:W-:-:S04]  /*6d40*/  LOP3.LUT R52, R52, 0x1, RZ, 0xc0, !PT ;  /* 0x0000000134347812 */ /* 0x000fc800078ec0ff */
[----:B------:R-:W-:Y:S01]  /*6d50*/  ISETP.EQ.U32.AND P0, PT, R52, 0x1, PT ;  /* 0x000000013400780c */ /* 0x000fe20003f02070 */
[----:B------:R-:W-:-:S12]  /*6d60*/  BRA `(.L_x_1538) ;  /* 0x00000000000c7947 */ /* 0x000fd80003800000 */
.L_x_1537:
[----:B------:R-:W-:Y:S01]  /*6d70*/  DSETP.GTU.AND P0, PT, |R10|, +INF , PT ;  /* 0x7ff000000a00742a */ /* 0x000fe20003f0c200 */
[----:B------:R-:W-:-:S05]  /*6d80*/  ISETP.LT.U32.AND P2, PT, R5, R44, PT ;  /* 0x0000002c0500720c */ /* 0x000fca0003f41070 */
[----:B------:R-:W-:-:S13]  /*6d90*/  ISETP.LT.OR.EX P0, PT, R4, RZ, !P0, P2 ;  /* 0x000000ff0400720c */ /* 0x000fda0004701720 */
.L_x_1538:
[----:B------:R-:W-:Y:S05]  /*6da0*/  BSYNC B1 ;  /* 0x0000000000017941 */ /* 0x000fea0003800000 */
.L_x_1536:
[----:B------:R-:W-:Y:S01]  /*6db0*/  DSETP.GTU.AND P2, PT, |R38|, +INF , PT ;  /* 0x7ff000002600742a */ /* 0x000fe20003f4c200 */
[----:B------:R-:W-:Y:S01]  /*6dc0*/  BSSY B1, `(.L_x_1539) ;  /* 0x0000012000017945 */ /* 0x000fe20003800000 */
[----:B------:R-:W-:Y:S02]  /*6dd0*/  FSEL R41, R41, R11, P0 ;  /* 0x0000000b29297208 */ /* 0x000fe40000000000 */
        /* <DEDUP_REMOVED lines=13> */
.L_x_1540:
[----:B------:R-:W-:Y:S01]  /*6eb0*/  DSETP.GTU.AND P0, PT, |R12|, +INF , PT ;  /* 0x7ff000000c00742a */ /* 0x000fe20003f0c200 */
[----:B------:R-:W-:-:S05]  /*6ec0*/  ISETP.LT.U32.AND P2, PT, R6, R53, PT ;  /* 0x000000350600720c */ /* 0x000fca0003f41070 */
[----:B------:R-:W-:-:S13]  /*6ed0*/  ISETP.LT.OR.EX P0, PT, R7, RZ, !P0, P2 ;  /* 0x000000ff0700720c */ /* 0x000fda0004701720 */
.L_x_1541:
[----:B------:R-:W-:Y:S05]  /*6ee0*/  BSYNC B1 ;  /* 0x0000000000017941 */ /* 0x000fea0003800000 */
.L_x_1539:
        /* <DEDUP_REMOVED lines=16> */
.L_x_1543:
[----:B------:R-:W-:Y:S01]  /*6ff0*/  DSETP.GTU.AND P0, PT, |R14|, +INF , PT ;  /* 0x7ff000000e00742a */ /* 0x000fe20003f0c200 */
[----:B------:R-:W-:-:S05]  /*7000*/  ISETP.LT.U32.AND P2, PT, R28, R53, PT ;  /* 0x000000351c00720c */ /* 0x000fca0003f41070 */
[----:B------:R-:W-:-:S13]  /*7010*/  ISETP.LT.OR.EX P0, PT, R29, RZ, !P0, P2 ;  /* 0x000000ff1d00720c */ /* 0x000fda0004701720 */
.L_x_1544:
[----:B------:R-:W-:Y:S05]  /*7020*/  BSYNC B1 ;  /* 0x0000000000017941 */ /* 0x000fea0003800000 */
.L_x_1542:
[----:B------:R-:W-:Y:S01]  /*7030*/  DSETP.GTU.AND P2, PT, |R48|, +INF , PT ;  /* 0x7ff000003000742a */ /* 0x000fe20003f4c200 */
[----:B------:R-:W-:Y:S01]  /*7040*/  BSSY B1, `(.L_x_1545) ;  /* 0x0000013000017945 */ /* 0x000fe20003800000 */
[----:B------:R-:W-:Y:S01]  /*7050*/  FSEL R47, R47, R15, P0 ;  /* 0x0000000f2f2f7208 */ /* 0x000fe20000000000 */
[----:B------:R-:W-:Y:S01]  /*7060*/  IMAD.IADD R52, R53, 0x1, R45 ;  /* 0x0000000135347824 */ /* 0x000fe200078e022d */
        /* <DEDUP_REMOVED lines=13> */
.L_x_1546:
[----:B------:R-:W-:Y:S01]  /*7140*/  DSETP.GTU.AND P0, PT, |R20|, +INF , PT ;  /* 0x7ff000001400742a */ /* 0x000fe20003f0c200 */
[----:B------:R-:W-:-:S05]  /*7150*/  ISETP.LT.U32.AND P2, PT, R31, R52, PT ;  /* 0x000000341f00720c */ /* 0x000fca0003f41070 */
[----:B------:R-:W-:-:S13]  /*7160*/  ISETP.LT.OR.EX P0, PT, R30, RZ, !P0, P2 ;  /* 0x000000ff1e00720c */ /* 0x000fda0004701720 */
.L_x_1547:
[----:B------:R-:W-:Y:S05]  /*7170*/  BSYNC B1 ;  /* 0x0000000000017941 */ /* 0x000fea0003800000 */
.L_x_1545:
        /* <DEDUP_REMOVED lines=16> */
.L_x_1549:
[----:B------:R-:W-:Y:S01]  /*7280*/  DSETP.GTU.AND P0, PT, |R22|, +INF , PT ;  /* 0x7ff000001600742a */ /* 0x000fe20003f0c200 */
[----:B------:R-:W-:-:S05]  /*7290*/  ISETP.LT.U32.AND P2, PT, R33, R52, PT ;  /* 0x000000342100720c */ /* 0x000fca0003f41070 */
[----:B------:R-:W-:-:S13]  /*72a0*/  ISETP.LT.OR.EX P0, PT, R32, RZ, !P0, P2 ;  /* 0x000000ff2000720c */ /* 0x000fda0004701720 */
.L_x_1550:
[----:B------:R-:W-:Y:S05]  /*72b0*/  BSYNC B1 ;  /* 0x0000000000017941 */ /* 0x000fea0003800000 */
.L_x_1548:
[----:B------:R-:W-:Y:S01]  /*72c0*/  DSETP.GTU.AND P2, PT, |R54|, +INF , PT ;  /* 0x7ff000003600742a */ /* 0x000fe20003f4c200 */
[----:B------:R-:W-:Y:S01]  /*72d0*/  BSSY B1, `(.L_x_1551) ;  /* 0x0000013000017945 */ /* 0x000fe20003800000 */
[----:B------:R-:W-:Y:S02]  /*72e0*/  SEL R33, R33, R52, P0 ;  /* 0x0000003421217207 */ /* 0x000fe40000000000 */
[----:B------:R-:W-:Y:S02]  /*72f0*/  FSEL R51, R51, R23, P0 ;  /* 0x0000001733337208 */ /* 0x000fe40000000000 */
[----:B------:R-:W-:Y:S02]  /*7300*/  FSEL R50, R50, R22, P0 ;  /* 0x0000001632327208 */ /* 0x000fe40000000000 */
[----:B------:R-:W-:Y:S02]  /*7310*/  IADD3 R52, R45, R52, RZ ;  /* 0x000000342d347210 */ /* 0x000fe40007ffe0ff */
[----:B------:R-:W-:-:S04]  /*7320*/  SEL R32, R32, RZ, P0 ;  /* 0x000000ff20207207 */ /* 0x000fc80000000000 */
        /* <DEDUP_REMOVED lines=10> */
.L_x_1552:
[----:B------:R-:W-:Y:S01]  /*73d0*/  DSETP.GTU.AND P0, PT, |R24|, +INF , PT ;  /* 0x7ff000001800742a */ /* 0x000fe20003f0c200 */
[----:B------:R-:W-:-:S05]  /*73e0*/  ISETP.LT.U32.AND P2, PT, R35, R52, PT ;  /* 0x000000342300720c */ /* 0x000fca0003f41070 */
[----:B------:R-:W-:-:S13]  /*73f0*/  ISETP.LT.OR.EX P0, PT, R34, RZ, !P0, P2 ;  /* 0x000000ff2200720c */ /* 0x000fda0004701720 */
.L_x_1553:
[----:B------:R-:W-:Y:S05]  /*7400*/  BSYNC B1 ;  /* 0x0000000000017941 */ /* 0x000fea0003800000 */
.L_x_1551:
        /* <DEDUP_REMOVED lines=16> */
.L_x_1555:
[----:B------:R-:W-:Y:S01]  /*7510*/  DSETP.GTU.AND P0, PT, |R26|, +INF , PT ;  /* 0x7ff000001a00742a */ /* 0x000fe20003f0c200 */
[----:B------:R-:W-:-:S05]  /*7520*/  ISETP.LT.U32.AND P2, PT, R37, R52, PT ;  /* 0x000000342500720c */ /* 0x000fca0003f41070 */
[----:B------:R-:W-:-:S13]  /*7530*/  ISETP.LT.OR.EX P0, PT, R36, RZ, !P0, P2 ;  /* 0x000000ff2400720c */ /* 0x000fda0004701720 */
.L_x_1556:
[----:B------:R-:W-:Y:S05]  /*7540*/  BSYNC B1 ;  /* 0x0000000000017941 */ /* 0x000fea0003800000 */
.L_x_1554:
[----:B------:R-:W-:Y:S01]  /*7550*/  IMAD.IADD R44, R45, 0x1, R52 ;  /* 0x000000012d2c7824 */ /* 0x000fe200078e0234 */
[----:B------:R-:W-:Y:S01]  /*7560*/  ULDC UR4, c[0x0][0x22c] ;  /* 0x00008b0000047ab9 */ /* 0x000fe20000000800 */
[----:B------:R-:W-:Y:S01]  /*7570*/  FSEL R58, R56, R26, P0 ;  /* 0x0000001a383a7208 */ /* 0x000fe20000000000 */
[----:B------:R-:W-:Y:S01]  /*7580*/  IMAD.U32 R53, RZ, RZ, UR4 ;  /* 0x00000004ff357e24 */ /* 0x000fe2000f8e00ff */
[----:B------:R-:W-:Y:S01]  /*7590*/  FSEL R57, R57, R27, P0 ;  /* 0x0000001b39397208 */ /* 0x000fe20000000000 */
[----:B------:R-:W-:Y:S01]  /*75a0*/  IMAD R56, R45, 0x3, R44 ;  /* 0x000000032d387824 */ /* 0x000fe200078e022c */
[----:B------:R-:W-:Y:S02]  /*75b0*/  SEL R37, R37, R52, P0 ;  /* 0x0000003425257207 */ /* 0x000fe40000000000 */
[----:B------:R-:W-:Y:S02]  /*75c0*/  SEL R36, R36, RZ, P0 ;  /* 0x000000ff24247207 */ /* 0x000fe40000000000 */
[----:B------:R-:W-:Y:S01]  /*75d0*/  ISETP.GE.U32.AND P2, PT, R56, R53, PT ;  /* 0x000000353800720c */ /* 0x000fe20003f46070 */
[----:B------:R-:W-:-:S12]  /*75e0*/  IMAD.MOV.U32 R56, RZ, RZ, R58 ;  /* 0x000000ffff387224 */ /* 0x000fd800078e003a */
[----:B------:R-:W-:Y:S05]  /*75f0*/  @!P2 BRA `(.L_x_1557) ;  /* 0xffffffb40050a947 */ /* 0x000fea000383ffff */
.L_x_1531:
[----:B------:R-:W-:Y:S05]  /*7600*/  BSYNC B0 ;  /* 0x0000000000007941 */ /* 0x000fea0003800000 */
.L_x_1530:
        /* <DEDUP_REMOVED lines=263> */
[----:B------:R-:W-:Y:S01]  /*8680*/  ISETP.NE.AND P2, PT, R52, 0x18, PT ;  /* 0x000000183400780c */ /* 0x000fe20003f45270 */
[----:B------:R-:W-:Y:S01]  /*8690*/  ULDC UR4, c[0x0][0x388] ;  /* 0x0000e20000047ab9 */ /* 0x000fe20000000800 */
[----:B------:R-:W-:-:S05]  /*86a0*/  IMAD.HI.U32 R10, R9, UR7, R8 ;  /* 0x00000007090a7c27 */ /* 0x000fca000f8e0008 */
[----:B------:R-:W-:Y:S01]  /*86b0*/  SHF.R.U32.HI R11, RZ, UR4, R10 ;  /* 0x00000004ff0b7c19 */ /* 0x000fe2000801160a */
[----:B------:R-:W-:-:S04]  /*86c0*/  ULDC UR4, c[0x0][0x3f4] ;  /* 0x0000fd0000047ab9 */ /* 0x000fc80000000800 */
[----:B------:R-:W-:Y:S02]  /*86d0*/  IMAD.MOV R59, RZ, RZ, -R11 ;  /* 0x000000ffff3b7224 */ /* 0x000fe400078e0a0b */
[----:B------:R-:W-:Y:S02]  /*86e0*/  @P2 IMAD.MOV.U32 R10, RZ, RZ, RZ ;  /* 0x000000ffff0a2224 */ /* 0x000fe400078e00ff */
[----:B------:R-:W-:Y:S02]  /*86f0*/  IMAD R59, R59, UR6, R9 ;  /* 0x000000063b3b7c24 */ /* 0x000fe4000f8e0209 */
[----:B------:R-:W0:Y:S02]  /*8700*/  @P2 LDC.64 R8, c[0x0][0x390] ;  /* 0x0000e400ff082b82 */ /* 0x000e240000000a00 */
[----:B------:R-:W-:-:S06]  /*8710*/  IMAD R58, R59, UR4, R58 ;  /* 0x000000043b3a7c24 */ /* 0x000fcc000f8e023a */
[----:B------:R-:W1:Y:S01]  /*8720*/  @P2 LDC R59, c[0x0][0x3f8] ;  /* 0x0000fe00ff3b2b82 */ /* 0x000e620000000800 */
[----:B0-----:R-:W-:-:S07]  /*8730*/  @P2 IMAD.HI.U32 R8, R11, R8, R10 ;  /* 0x000000080b082227 */ /* 0x001fce00078e000a */
[----:B------:R-:W0:Y:S01]  /*8740*/  @P2 LDC R10, c[0x0][0x38c] ;  /* 0x0000e300ff0a2b82 */ /* 0x000e220000000800 */
[----:B------:R-:W-:-:S05]  /*8750*/  @P2 SHF.R.U32.HI R8, RZ, R9, R8 ;  /* 0x00000009ff082219 */ /* 0x000fca0000011608 */
[----:B------:R-:W-:-:S04]  /*8760*/  @P2 IMAD.MOV R9, RZ, RZ, -R8 ;  /* 0x000000ffff092224 */ /* 0x000fc800078e0a08 */
[----:B0-----:R-:W-:-:S04]  /*8770*/  @P2 IMAD R11, R10, R9, R11 ;  /* 0x000000090a0b2224 */ /* 0x001fc800078e020b */
[----:B-1----:R-:W-:-:S07]  /*8780*/  @P2 IMAD R58, R11, R59, R58 ;  /* 0x0000003b0b3a2224 */ /* 0x002fce00078e023a */
.L_x_1560:
        /* <DEDUP_REMOVED lines=274> */
[----:B0-----:R-:W-:-:S06]  /*98b0*/  @P2 IMAD.HI.U32 R12, R15, R12, R14 ;  /* 0x0000000c0f0c2227 */ /* 0x001fcc00078e000e */
[----:B------:R-:W0:Y:S01]  /*98c0*/  @P2 LDC R14, c[0x0][0x38c] ;  /* 0x0000e300ff0e2b82 */ /* 0x000e220000000800 */
[----:B------:R-:W-:-:S05]  /*98d0*/  @P2 SHF.R.U32.HI R12, RZ, R13, R12 ;  /* 0x0000000dff0c2219 */ /* 0x000fca000001160c */
[----:B------:R-:W-:Y:S02]  /*98e0*/  @P2 IMAD.MOV R13, RZ, RZ, -R12 ;  /* 0x000000ffff0d2224 */ /* 0x000fe400078e0a0c */
[----:B------:R-:W1:Y:S02]  /*98f0*/  @P2 LDC R12, c[0x0][0x3f8] ;  /* 0x0000fe00ff0c2b82 */ /* 0x000e640000000800 */
[----:B0-----:R-:W-:-:S04]  /*9900*/  @P2 IMAD R15, R14, R13, R15 ;  /* 0x0000000d0e0f2224 */ /* 0x001fc800078e020f */
[----:B-1----:R-:W-:-:S07]  /*9910*/  @P2 IMAD R60, R15, R12, R60 ;  /* 0x0000000c0f3c2224 */ /* 0x002fce00078e023c */
.L_x_1561:
[----:B------:R-:W-:-:S04]  /*9920*/  LOP3.LUT R13, R60, 0xfffffff0, RZ, 0xc0, !PT ;  /* 0xfffffff03c0d7812 */ /* 0x000fc800078ec0ff */
[----:B------:R-:W-:-:S05]  /*9930*/  IADD3 R12, P2, R18, R13, RZ ;  /* 0x0000000d120c7210 */ /* 0x000fca0007f5e0ff */
[----:B------:R-:W-:-:S06]  /*9940*/  IMAD.X R13, RZ, RZ, R19, P2 ;  /* 0x000000ffff0d7224 */ /* 0x000fcc00010e0613 */
[----:B------:R-:W5:Y:S01]  /*9950*/  LDG.E.128 R12, desc[UR60][R12.64] ;  /* 0x0000003c0c0c7981 */ /* 0x000f62000c1e1d00 */
[----:B------:R-:W-:-:S05]  /*9960*/  IMAD.IADD R59, R59, 0x1, R45 ;  /* 0x000000013b3b7824 */ /* 0x000fca00078e022d */
[----:B------:R-:W-:-:S13]  /*9970*/  ISETP.GE.U32.AND P2, PT, R59, R53, PT ;  /* 0x000000353b00720c */ /* 0x000fda0003f46070 */
[----:B------:R-:W-:Y:S05]  /*9980*/  @P2 BRA `(.L_x_1559) ;  /* 0x0000002000bc2947 */ /* 0x000fea0003800000 */
        /* <DEDUP_REMOVED lines=269> */
[----:B------:R-:W-:-:S04]  /*aa60*/  @P2 SHF.R.U32.HI R20, RZ, R21, R20 ;  /* 0x00000015ff142219 */ /* 0x000fc80000011614 */
[----:B------:R-:W-:-:S03]  /*aa70*/  @P2 IADD3 R21, -R20, RZ, RZ ;  /* 0x000000ff14152210 */ /* 0x000fc60007ffe1ff */
[----:B------:R-:W1:Y:S02]  /*aa80*/  @P2 LDC R20, c[0x0][0x3f8] ;  /* 0x0000fe00ff142b82 */ /* 0x000e640000000800 */
[----:B0-----:R-:W-:-:S04]  /*aa90*/  @P2 IMAD R23, R22, R21, R23 ;  /* 0x0000001516172224 */ /* 0x001fc800078e0217 */
[----:B-1----:R-:W-:-:S07]  /*aaa0*/  @P2 IMAD R60, R23, R20, R60 ;  /* 0x00000014173c2224 */ /* 0x002fce00078e023c */
.L_x_1562:
        /* <DEDUP_REMOVED lines=263> */
[----:B------:R-:W-:Y:S01]  /*bb20*/  ULDC.64 UR6, c[0x0][0x380] ;  /* 0x0000e00000067ab9 */ /* 0x000fe20000000a00 */
[----:B------:R-:W-:Y:S01]  /*bb30*/  MOV R26, RZ ;  /* 0x000000ff001a7202 */ /* 0x000fe20000000f00 */
[----:B------:R-:W-:-:S04]  /*bb40*/  ULDC UR4, c[0x0][0x388] ;  /* 0x0000e20000047ab9 */ /* 0x000fc80000000800 */
[----:B------:R-:W-:-:S05]  /*bb50*/  IMAD.HI.U32 R58, R27, UR7, R26 ;  /* 0x000000071b3a7c27 */ /* 0x000fca000f8e001a */
[----:B------:R-:W-:Y:S01]  /*bb60*/  SHF.R.U32.HI R59, RZ, UR4, R58 ;  /* 0x00000004ff3b7c19 */ /* 0x000fe2000801163a */
[----:B------:R-:W0:Y:S01]  /*bb70*/  @P1 LDC.64 R24, c[0x0][0x390] ;  /* 0x0000e400ff181b82 */ /* 0x000e220000000a00 */
[----:B------:R-:W-:Y:S01]  /*bb80*/  @P1 IMAD.MOV.U32 R58, RZ, RZ, RZ ;  /* 0x000000ffff3a1224 */ /* 0x000fe200078e00ff */
[----:B------:R-:W-:-:S03]  /*bb90*/  ULDC UR4, c[0x0][0x3f4] ;  /* 0x0000fd0000047ab9 */ /* 0x000fc60000000800 */
[----:B0-----:R-:W-:-:S03]  /*bba0*/  @P1 IMAD.HI.U32 R24, R59, R24, R58 ;  /* 0x000000183b181227 */ /* 0x001fc600078e003a */
[----:B------:R-:W0:Y:S02]  /*bbb0*/  @P1 LDC R58, c[0x0][0x38c] ;  /* 0x0000e300ff3a1b82 */ /* 0x000e240000000800 */
[----:B------:R-:W-:-:S06]  /*bbc0*/  @P1 SHF.R.U32.HI R24, RZ, R25, R24 ;  /* 0x00000019ff181219 */ /* 0x000fcc0000011618 */
[----:B------:R-:W1:Y:S01]  /*bbd0*/  @P1 LDC R25, c[0x0][0x3f8] ;  /* 0x0000fe00ff191b82 */ /* 0x000e620000000800 */
[----:B------:R-:W-:-:S04]  /*bbe0*/  @P1 IMAD.MOV R61, RZ, RZ, -R24 ;  /* 0x000000ffff3d1224 */ /* 0x000fc800078e0a18 */
[--C-:B0-----:R-:W-:Y:S02]  /*bbf0*/  @P1 IMAD R58, R58, R61, R59.reuse ;  /* 0x0000003d3a3a1224 */ /* 0x101fe400078e023b */
[----:B------:R-:W-:-:S04]  /*bc00*/  IMAD.MOV R59, RZ, RZ, -R59 ;  /* 0x000000ffff3b7224 */ /* 0x000fc800078e0a3b */
[----:B------:R-:W-:-:S04]  /*bc10*/  IMAD R27, R59, UR6, R27 ;  /* 0x000000063b1b7c24 */ /* 0x000fc8000f8e021b */
[----:B------:R-:W-:-:S04]  /*bc20*/  IMAD R60, R27, UR4, R60 ;  /* 0x000000041b3c7c24 */ /* 0x000fc8000f8e023c */
[----:B-1----:R-:W-:-:S07]  /*bc30*/  @P1 IMAD R60, R58, R25, R60 ;  /* 0x000000193a3c1224 */ /* 0x002fce00078e023c */
.L_x_1563:
[----:B------:R-:W-:-:S04]  /*bc40*/  LOP3.LUT R25, R60, 0xfffffff0, RZ, 0xc0, !PT ;  /* 0xfffffff03c197812 */ /* 0x000fc800078ec0ff */
[----:B------:R-:W-:-:S05]  /*bc50*/  IADD3 R24, P1, R18, R25, RZ ;  /* 0x0000001912187210 */ /* 0x000fca0007f3e0ff */
[----:B------:R-:W-:-:S06]  /*bc60*/  IMAD.X R25, RZ, RZ, R19, P1 ;  /* 0x000000ffff197224 */ /* 0x000fcc00008e0613 */
[----:B------:R-:W5:Y:S02]  /*bc70*/  LDG.E.128 R24, desc[UR60][R24.64] ;  /* 0x0000003c18187981 */ /* 0x000f64000c1e1d00 */
.L_x_1559:
[----:B------:R-:W-:Y:S05]  /*bc80*/  BSYNC B0 ;  /* 0x0000000000007941 */ /* 0x000fea0003800000 */
.L_x_1558:
[----:B------:R-:W-:Y:S04]  /*bc90*/  BSSY B0, `(.L_x_1564) ;  /* 0x00000ab000007945 */ /* 0x000fe80003800000 */
[----:B------:R-:W-:Y:S05]  /*bca0*/  @P0 BRA `(.L_x_1565) ;  /* 0x0000000800a40947 */ /* 0x000fea0003800000 */
[----:B------:R-:W-:Y:S01]  /*bcb0*/  DSETP.GTU.AND P0, PT, |R42|, +INF , PT ;  /* 0x7ff000002a00742a */ /* 0x000fe20003f0c200 */
[----:B------:R-:W-:-:S13]  /*bcc0*/  BSSY B1, `(.L_x_1566) ;  /* 0x000000e000017945 */ /* 0x000fda0003800000 */
        /* <DEDUP_REMOVED lines=10> */
.L_x_1567:
[----:B-----5:R-:W-:Y:S01]  /*bd70*/  DSETP.GTU.AND P0, PT, |R8|, +INF , PT ;  /* 0x7ff000000800742a */ /* 0x020fe20003f0c200 */
[----:B------:R-:W-:-:S05]  /*bd80*/  ISETP.LT.U32.AND P1, PT, R3, R44, PT ;  /* 0x0000002c0300720c */ /* 0x000fca0003f21070 */
[----:B------:R-:W-:-:S13]  /*bd90*/  ISETP.LT.OR.EX P0, PT, R0, RZ, !P0, P1 ;  /* 0x000000ff0000720c */ /* 0x000fda0004701710 */
.L_x_1568:
[----:B------:R-:W-:Y:S05]  /*bda0*/  BSYNC B1 ;  /* 0x0000000000017941 */ /* 0x000fea0003800000 */
.L_x_1566:
        /* <DEDUP_REMOVED lines=16> */
.L_x_1570:
[----:B------:R-:W-:Y:S01]  /*beb0*/  DSETP.GTU.AND P0, PT, |R10|, +INF , PT ;  /* 0x7ff000000a00742a */ /* 0x000fe20003f0c200 */
[----:B------:R-:W-:-:S05]  /*bec0*/  ISETP.LT.U32.AND P1, PT, R5, R44, PT ;  /* 0x0000002c0500720c */ /* 0x000fca0003f21070 */
[----:B------:R-:W-:-:S13]  /*bed0*/  ISETP.LT.OR.EX P0, PT, R4, RZ, !P0, P1 ;  /* 0x000000ff0400720c */ /* 0x000fda0004701710 */
.L_x_1571:
[----:B------:R-:W-:Y:S05]  /*bee0*/  BSYNC B1 ;  /* 0x0000000000017941 */ /* 0x000fea0003800000 */
.L_x_1569:
        /* <DEDUP_REMOVED lines=19> */
.L_x_1573:
[----:B------:R-:W-:Y:S01]  /*c020*/  DSETP.GTU.AND P0, PT, |R12|, +INF , PT ;  /* 0x7ff000000c00742a */ /* 0x000fe20003f0c200 */
[----:B------:R-:W-:-:S05]  /*c030*/  ISETP.LT.U32.AND P1, PT, R6, R9, PT ;  /* 0x000000090600720c */ /* 0x000fca0003f21070 */
[----:B------:R-:W-:-:S13]  /*c040*/  ISETP.LT.OR.EX P0, PT, R7, RZ, !P0, P1 ;  /* 0x000000ff0700720c */ /* 0x000fda0004701710 */
.L_x_1574:
[----:B------:R-:W-:Y:S05]  /*c050*/  BSYNC B1 ;  /* 0x0000000000017941 */ /* 0x000fea0003800000 */
.L_x_1572:
        /* <DEDUP_REMOVED lines=16> */
.L_x_1576:
[----:B------:R-:W-:Y:S01]  /*c160*/  DSETP.GTU.AND P0, PT, |R14|, +INF , PT ;  /* 0x7ff000000e00742a */ /* 0x000fe20003f0c200 */
[----:B------:R-:W-:-:S05]  /*c170*/  ISETP.LT.U32.AND P1, PT, R28, R9, PT ;  /* 0x000000091c00720c */ /* 0x000fca0003f21070 */
[----:B------:R-:W-:-:S13]  /*c180*/  ISETP.LT.OR.EX P0, PT, R29, RZ, !P0, P1 ;  /* 0x000000ff1d00720c */ /* 0x000fda0004701710 */
.L_x_1577:
[----:B------:R-:W-:Y:S05]  /*c190*/  BSYNC B1 ;  /* 0x0000000000017941 */ /* 0x000fea0003800000 */
.L_x_1575:
        /* <DEDUP_REMOVED lines=19> */
.L_x_1579:
[----:B------:R-:W-:Y:S01]  /*c2d0*/  DSETP.GTU.AND P0, PT, |R20|, +INF , PT ;  /* 0x7ff000001400742a */ /* 0x000fe20003f0c200 */
[----:B------:R-:W-:-:S05]  /*c2e0*/  ISETP.LT.U32.AND P1, PT, R31, R10, PT ;  /* 0x0000000a1f00720c */ /* 0x000fca0003f21070 */
[----:B------:R-:W-:-:S13]  /*c2f0*/  ISETP.LT.OR.EX P0, PT, R30, RZ, !P0, P1 ;  /* 0x000000ff1e00720c */ /* 0x000fda0004701710 */
.L_x_1580:
[----:B------:R-:W-:Y:S05]  /*c300*/  BSYNC B1 ;  /* 0x0000000000017941 */ /* 0x000fea0003800000 */
.L_x_1578:
        /* <DEDUP_REMOVED lines=16> */
.L_x_1582:
[----:B------:R-:W-:Y:S01]  /*c410*/  DSETP.GTU.AND P0, PT, |R22|, +INF , PT ;  /* 0x7ff000001600742a */ /* 0x000fe20003f0c200 */
[----:B------:R-:W-:-:S05]  /*c420*/  ISETP.LT.U32.AND P1, PT, R33, R10, PT ;  /* 0x0000000a2100720c */ /* 0x000fca0003f21070 */
[----:B------:R-:W-:-:S13]  /*c430*/  ISETP.LT.OR.EX P0, PT, R32, RZ, !P0, P1 ;  /* 0x000000ff2000720c */ /* 0x000fda0004701710 */
.L_x_1583:
[----:B------:R-:W-:Y:S05]  /*c440*/  BSYNC B1 ;  /* 0x0000000000017941 */ /* 0x000fea0003800000 */
.L_x_1581:
        /* <DEDUP_REMOVED lines=19> */
.L_x_1585:
[----:B------:R-:W-:Y:S01]  /*c580*/  DSETP.GTU.AND P0, PT, |R24|, +INF , PT ;  /* 0x7ff000001800742a */ /* 0x000fe20003f0c200 */
[----:B------:R-:W-:-:S05]  /*c590*/  ISETP.LT.U32.AND P1, PT, R35, R12, PT ;  /* 0x0000000c2300720c */ /* 0x000fca0003f21070 */
[----:B------:R-:W-:-:S13]  /*c5a0*/  ISETP.LT.OR.EX P0, PT, R34, RZ, !P0, P1 ;  /* 0x000000ff2200720c */ /* 0x000fda0004701710 */
.L_x_1586:
[----:B------:R-:W-:Y:S05]  /*c5b0*/  BSYNC B1 ;  /* 0x0000000000017941 */ /* 0x000fea0003800000 */
.L_x_1584:
        /* <DEDUP_REMOVED lines=16> */
.L_x_1588:
[----:B------:R-:W-:Y:S01]  /*c6c0*/  DSETP.GTU.AND P0, PT, |R26|, +INF , PT ;  /* 0x7ff000001a00742a */ /* 0x000fe20003f0c200 */
[----:B------:R-:W-:-:S05]  /*c6d0*/  ISETP.LT.U32.AND P1, PT, R37, R12, PT ;  /* 0x0000000c2500720c */ /* 0x000fca0003f21070 */
[----:B------:R-:W-:-:S13]  /*c6e0*/  ISETP.LT.OR.EX P0, PT, R36, RZ, !P0, P1 ;  /* 0x000000ff2400720c */ /* 0x000fda0004701710 */
.L_x_1589:
[----:B------:R-:W-:Y:S05]  /*c6f0*/  BSYNC B1 ;  /* 0x0000000000017941 */ /* 0x000fea0003800000 */
.L_x_1587:
[----:B------:R-:W-:Y:S02]  /*c700*/  FSEL R56, R56, R26, P0 ;  /* 0x0000001a38387208 */ /* 0x000fe40000000000 */
[----:B------:R-:W-:Y:S02]  /*c710*/  FSEL R57, R57, R27, P0 ;  /* 0x0000001b39397208 */ /* 0x000fe40000000000 */
[----:B------:R-:W-:Y:S02]  /*c720*/  SEL R37, R37, R12, P0 ;  /* 0x0000000c25257207 */ /* 0x000fe40000000000 */
[----:B------:R-:W-:-:S07]  /*c730*/  SEL R36, R36, RZ, P0 ;  /* 0x000000ff24247207 */ /* 0x000fce0000000000 */
.L_x_1565:
[----:B------:R-:W-:Y:S05]  /*c740*/  BSYNC B0 ;  /* 0x0000000000007941 */ /* 0x000fea0003800000 */
.L_x_1564:
[----:B------:R-:W-:Y:S01]  /*c750*/  DSETP.GTU.AND P0, PT, |R42|, +INF , PT ;  /* 0x7ff000002a00742a */ /* 0x000fe20003f0c200 */
[----:B------:R-:W-:-:S13]  /*c760*/  BSSY B0, `(.L_x_1590) ;  /* 0x000000e000007945 */ /* 0x000fda0003800000 */
[----:B------:R-:W-:Y:S05]  /*c770*/  @P0 BRA `(.L_x_1591) ;  /* 0x0000000000240947 */ /* 0x000fea0003800000 */
[C-C-:B------:R-:W-:Y:S01]  /*c780*/  DSETP.NEU.AND P2, PT, R42.reuse, R38.reuse, PT ;  /* 0x000000262a00722a */ /* 0x140fe20003f4d000 */
[----:B------:R-:W-:Y:S01]  /*c790*/  ISETP.GE.U32.AND P0, PT, R3, R6, PT ;  /* 0x000000060300720c */ /* 0x000fe20003f06070 */
[----:B------:R-:W-:-:S03]  /*c7a0*/  DSETP.GT.AND P1, PT, R42, R38, PT ;  /* 0x000000262a00722a */ /* 0x000fc60003f24000 */
[----:B------:R-:W-:-:S03]  /*c7b0*/  ISETP.GE.AND.EX P0, PT, R0, R7, PT, P0 ;  /* 0x000000070000720c */ /* 0x000fc60003f06300 */
[----:B-----5:R-:W-:-:S06]  /*c7c0*/  SEL R8, RZ, 0xffffffff, !P1 ;  /* 0xffffffffff087807 */ /* 0x020fcc0004800000 */
[----:B------:R-:W-:-:S04]  /*c7d0*/  @!P2 SEL R8, RZ, 0xffffffff, P0 ;  /* 0xffffffffff08a807 */ /* 0x000fc80000000000 */
[----:B------:R-:W-:-:S04]  /*c7e0*/  LOP3.LUT R8, R8, 0x1, RZ, 0xc0, !PT ;  /* 0x0000000108087812 */ /* 0x000fc800078ec0ff */
[----:B------:R-:W-:Y:S01]  /*c7f0*/  ISETP.EQ.U32.AND P0, PT, R8, 0x1, PT ;  /* 0x000000010800780c */ /* 0x000fe20003f02070 */
[----:B------:R-:W-:-:S12]  /*c800*/  BRA `(.L_x_1592) ;  /* 0x00000000000c7947 */ /* 0x000fd80003800000 */
.L_x_1591:
[----:B------:R-:W-:Y:S01]  /*c810*/  DSETP.GTU.AND P0, PT, |R38|, +INF , PT ;  /* 0x7ff000002600742a */ /* 0x000fe20003f0c200 */
[----:B------:R-:W-:-:S05]  /*c820*/  ISETP.LT.U32.AND P1, PT, R3, R6, PT ;  /* 0x000000060300720c */ /* 0x000fca0003f21070 */
[----:B------:R-:W-:-:S13]  /*c830*/  ISETP.LT.OR.EX P0, PT, R0, R7, !P0, P1 ;  /* 0x000000070000720c */ /* 0x000fda0004701710 */
.L_x_1592:
[----:B------:R-:W-:Y:S05]  /*c840*/  BSYNC B0 ;  /* 0x0000000000007941 */ /* 0x000fea0003800000 */
.L_x_1590:
[----:B------:R-:W-:Y:S01]  /*c850*/  DSETP.GTU.AND P1, PT, |R40|, +INF , PT ;  /* 0x7ff000002800742a */ /* 0x000fe20003f2c200 */
[----:B------:R-:W-:Y:S01]  /*c860*/  BSSY B0, `(.L_x_1593) ;  /* 0x0000012000007945 */ /* 0x000fe20003800000 */
[----:B-----5:R-:W-:Y:S02]  /*c870*/  SEL R10, R3, R6, P0 ;  /* 0x00000006030a7207 */ /* 0x020fe40000000000 */
[----:B------:R-:W-:Y:S02]  /*c880*/  FSEL R8, R42, R38, P0 ;  /* 0x000000262a087208 */ /* 0x000fe40000000000 */
[----:B------:R-:W-:Y:S02]  /*c890*/  FSEL R9, R43, R39, P0 ;  /* 0x000000272b097208 */ /* 0x000fe40000000000 */
[----:B------:R-:W-:-:S06]  /*c8a0*/  SEL R3, R0, R7, P0 ;  /* 0x0000000700037207 */ /* 0x000fcc0000000000 */
        /* <DEDUP_REMOVED lines=10> */
.L_x_1594:
[----:B------:R-:W-:Y:S01]  /*c950*/  DSETP.GTU.AND P0, PT, |R46|, +INF , PT ;  /* 0x7ff000002e00742a */ /* 0x000fe20003f0c200 */
[----:B------:R-:W-:-:S05]  /*c960*/  ISETP.LT.U32.AND P1, PT, R5, R28, PT ;  /* 0x0000001c0500720c */ /* 0x000fca0003f21070 */
[----:B------:R-:W-:-:S13]  /*c970*/  ISETP.LT.OR.EX P0, PT, R4, R29, !P0, P1 ;  /* 0x0000001d0400720c */ /* 0x000fda0004701710 */
.L_x_1595:
[----:B------:R-:W-:Y:S05]  /*c980*/  BSYNC B0 ;  /* 0x0000000000007941 */ /* 0x000fea0003800000 */
.L_x_1593:
[----:B------:R-:W-:Y:S01]  /*c990*/  DSETP.GTU.AND P1, PT, |R8|, +INF , PT ;  /* 0x7ff000000800742a */ /* 0x000fe20003f2c200 */
[----:B------:R-:W-:Y:S01]  /*c9a0*/  BSSY B0, `(.L_x_1596) ;  /* 0x0000012000007945 */ /* 0x000fe20003800000 */
[----:B------:R-:W-:Y:S02]  /*c9b0*/  FSEL R6, R40, R46, P0 ;  /* 0x0000002e28067208 */ /* 0x000fe40000000000 */
[----:B------:R-:W-:Y:S02]  /*c9c0*/  FSEL R7, R41, R47, P0 ;  /* 0x0000002f29077208 */ /* 0x000fe40000000000 */
[----:B------:R-:W-:Y:S02]  /*c9d0*/  SEL R28, R5, R28, P0 ;  /* 0x0000001c051c7207 */ /* 0x000fe40000000000 */
        /* <DEDUP_REMOVED lines=11> */
.L_x_1597:
[----:B------:R-:W-:Y:S01]  /*ca90*/  DSETP.GTU.AND P0, PT, |R48|, +INF , PT ;  /* 0x7ff000003000742a */ /* 0x000fe20003f0c200 */
[----:B------:R-:W-:-:S05]  /*caa0*/  ISETP.LT.U32.AND P1, PT, R10, R31, PT ;  /* 0x0000001f0a00720c */ /* 0x000fca0003f21070 */
[----:B------:R-:W-:-:S13]  /*cab0*/  ISETP.LT.OR.EX P0, PT, R3, R30, !P0, P1 ;  /* 0x0000001e0300720c */ /* 0x000fda0004701710 */
.L_x_1598:
[----:B------:R-:W-:Y:S05]  /*cac0*/  BSYNC B0 ;  /* 0x0000000000007941 */ /* 0x000fea0003800000 */
.L_x_1596:
        /* <DEDUP_REMOVED lines=16> */
.L_x_1600:
[----:B------:R-:W-:Y:S01]  /*cbd0*/  DSETP.GTU.AND P0, PT, |R50|, +INF , PT ;  /* 0x7ff000003200742a */ /* 0x000fe20003f0c200 */
[----:B------:R-:W-:-:S05]  /*cbe0*/  ISETP.LT.U32.AND P1, PT, R28, R33, PT ;  /* 0x000000211c00720c */ /* 0x000fca0003f21070 */
[----:B------:R-:W-:-:S13]  /*cbf0*/  ISETP.LT.OR.EX P0, PT, R29, R32, !P0, P1 ;  /* 0x000000201d00720c */ /* 0x000fda0004701710 */
.L_x_1601:
[----:B------:R-:W-:Y:S05]  /*cc00*/  BSYNC B0 ;  /* 0x0000000000007941 */ /* 0x000fea0003800000 */
.L_x_1599:
        /* <DEDUP_REMOVED lines=16> */
.L_x_1603:
[----:B------:R-:W-:Y:S01]  /*cd10*/  DSETP.GTU.AND P0, PT, |R54|, +INF , PT ;  /* 0x7ff000003600742a */ /* 0x000fe20003f0c200 */
[----:B------:R-:W-:-:S05]  /*cd20*/  ISETP.LT.U32.AND P1, PT, R10, R35, PT ;  /* 0x000000230a00720c */ /* 0x000fca0003f21070 */
[----:B------:R-:W-:-:S13]  /*cd30*/  ISETP.LT.OR.EX P0, PT, R3, R34, !P0, P1 ;  /* 0x000000220300720c */ /* 0x000fda0004701710 */
.L_x_1604:
[----:B------:R-:W-:Y:S05]  /*cd40*/  BSYNC B0 ;  /* 0x0000000000007941 */ /* 0x000fea0003800000 */
.L_x_1602:
        /* <DEDUP_REMOVED lines=16> */
.L_x_1606:
[----:B------:R-:W-:Y:S01]  /*ce50*/  DSETP.GTU.AND P0, PT, |R56|, +INF , PT ;  /* 0x7ff000003800742a */ /* 0x000fe20003f0c200 */
[----:B------:R-:W-:-:S05]  /*ce60*/  ISETP.LT.U32.AND P1, PT, R14, R37, PT ;  /* 0x000000250e00720c */ /* 0x000fca0003f21070 */
[----:B------:R-:W-:-:S13]  /*ce70*/  ISETP.LT.OR.EX P0, PT, R15, R36, !P0, P1 ;  /* 0x000000240f00720c */ /* 0x000fda0004701710 */
.L_x_1607:
[----:B------:R-:W-:Y:S05]  /*ce80*/  BSYNC B0 ;  /* 0x0000000000007941 */ /* 0x000fea0003800000 */
.L_x_1605:
[----:B------:R-:W-:Y:S02]  /*ce90*/  FSEL R12, R8, R56, P0 ;  /* 0x00000038080c7208 */ /* 0x000fe40000000000 */
[----:B------:R-:W-:Y:S02]  /*cea0*/  FSEL R13, R9, R57, P0 ;  /* 0x00000039090d7208 */ /* 0x000fe40000000000 */
[----:B------:R-:W-:Y:S02]  /*ceb0*/  SEL R14, R14, R37, P0 ;  /* 0x000000250e0e7207 */ /* 0x000fe40000000000 */
[----:B------:R-:W-:Y:S01]  /*cec0*/  SEL R15, R15, R36, P0 ;  /* 0x000000240f0f7207 */ /* 0x000fe20000000000 */
[----:B------:R-:W-:Y:S06]  /*ced0*/  BRA `(.L_x_1494) ;  /* 0x0000004400847947 */ /* 0x000fec0003800000 */
.L_x_1529:
[----:B------:R-:W-:Y:S01]  /*cee0*/  ISETP.GE.U32.AND P0, PT, R0, R53, PT ;  /* 0x000000350000720c */ /* 0x000fe20003f06070 */
[----:B------:R-:W-:Y:S01]  /*cef0*/  BSSY B0, `(.L_x_1608) ;  /* 0x00000ee000007945 */ /* 0x000fe20003800000 */
[--C-:B------:R-:W-:Y:S01]  /*cf00*/  IMAD.MOV.U32 R0, RZ, RZ, R5.reuse ;  /* 0x000000ffff007224 */ /* 0x100fe200078e0005 */
[-C--:B------:R-:W-:Y:S01]  /*cf10*/  MOV R25, R5.reuse ;  /* 0x0000000500197202 */ /* 0x080fe20000000f00 */
[--C-:B------:R-:W-:Y:S01]  /*cf20*/  IMAD.MOV.U32 R24, RZ, RZ, R4.reuse ;  /* 0x000000ffff187224 */ /* 0x100fe200078e0004 */
[----:B------:R-:W-:Y:S01]  /*cf30*/  MOV R61, R5 ;  /* 0x00000005003d7202 */ /* 0x000fe20000000f00 */
[--C-:B------:R-:W-:Y:S01]  /*cf40*/  IMAD.MOV.U32 R26, RZ, RZ, R4.reuse ;  /* 0x000000ffff1a7224 */ /* 0x100fe200078e0004 */
[----:B------:R-:W-:Y:S01]  /*cf50*/  MOV R40, R38 ;  /* 0x0000002600287202 */ /* 0x000fe20000000f00 */
        /* <DEDUP_REMOVED lines=8> */
[----:B------:R-:W-:Y:S02]  /*cfe0*/  IMAD.MOV.U32 R59, RZ, RZ, R4 ;  /* 0x000000ffff3b7224 */ /* 0x000fe400078e0004 */
        /* <DEDUP_REMOVED lines=10> */
[----:B------:R-:W-:Y:S01]  /*d090*/  IMAD.MOV.U32 R43, RZ, RZ, R39 ;  /* 0x000000ffff2b7224 */ /* 0x000fe200078e0027 */
[----:B------:R-:W-:Y:S06]  /*d0a0*/  @P0 BRA `(.L_x_1609) ;  /* 0x0000000c00480947 */ /* 0x000fec0003800000 */
[----:B------:R-:W0:Y:S01]  /*d0b0*/  LDC R45, c[0x0][0x234] ;  /* 0x00008d00ff2d7b82 */ /* 0x000e220000000800 */
[--C-:B------:R-:W-:Y:S01]  /*d0c0*/  IMAD.MOV.U32 R0, RZ, RZ, R5.reuse ;  /* 0x000000ffff007224 */ /* 0x100fe200078e0005 */
[----:B------:R-:W-:Y:S01]  /*d0d0*/  MOV R61, R5 ;  /* 0x00000005003d7202 */ /* 0x000fe20000000f00 */
[--C-:B------:R-:W-:Y:S01]  /*d0e0*/  IMAD.MOV.U32 R25, RZ, RZ, R5.reuse ;  /* 0x000000ffff197224 */ /* 0x100fe200078e0005 */
[----:B------:R-:W-:Y:S01]  /*d0f0*/  MOV R30, R38 ;  /* 0x00000026001e7202 */ /* 0x000fe20000000f00 */
        /* <DEDUP_REMOVED lines=21> */
[----:B------:R-:W-:-:S07]  /*d250*/  IMAD.MOV.U32 R43, RZ, RZ, R39 ;  /* 0x000000ffff2b7224 */ /* 0x000fce00078e0027 */
.L_x_1631:
[----:B------:R-:W-:-:S05]  /*d260*/  IMAD R4, R3, R44, RZ ;  /* 0x0000002c03047224 */ /* 0x000fca00078e02ff */
[----:B------:R-:W-:-:S05]  /*d270*/  SHF.R.U32.HI R5, RZ, 0x1, R4 ;  /* 0x00000001ff057819 */ /* 0x000fca0000011604 */
[----:B------:R-:W-:-:S06]  /*d280*/  IMAD.WIDE.U32 R4, R5, 0x10, R18 ;  /* 0x0000001005047825 */ /* 0x000fcc00078e0012 */
[----:B------:R-:W2:Y:S01]  /*d290*/  LDG.E.128 R4, desc[UR60][R4.64] ;  /* 0x0000003c04047981 */ /* 0x000ea2000c1e1d00 */
[----:B0-----:R-:W-:-:S05]  /*d2a0*/  IADD3 R52, R44, R45, RZ ;  /* 0x0000002d2c347210 */ /* 0x001fca0007ffe0ff */
        /* <DEDUP_REMOVED lines=14> */
[----:B------:R-:W-:Y:S01]  /*d390*/  DSETP.GTU.AND P2, PT, |R42|, +INF , PT ;  /* 0x7ff000002a00742a */ /* 0x000fe20003f4c200 */
[----:B------:R-:W-:Y:S01]  /*d3a0*/  PLOP3.LUT P0, PT, PT, PT, PT, 0x80, 0x0 ;  /* 0x000000000000781c */ /* 0x000fe20003f0f070 */
[----:B------:R-:W-:-:S12]  /*d3b0*/  BSSY B1, `(.L_x_1610) ;  /* 0x000001f000017945 */ /* 0x000fd80003800000 */
[C-C-:B--2---:R-:W-:Y:S02]  /*d3c0*/  @!P2 DSETP.NEU.AND P1, PT, R42.reuse, R4.reuse, PT ;  /* 0x000000042a00a22a */ /* 0x144fe40003f2d000 */
        /* <DEDUP_REMOVED lines=26> */
.L_x_1611:
[----:B------:R-:W-:Y:S01]  /*d570*/  DSETP.GTU.AND P0, PT, |R6|, +INF , PT ;  /* 0x7ff000000600742a */ /* 0x000fe20003f0c200 */
[----:B------:R-:W-:-:S05]  /*d580*/  ISETP.LT.U32.AND P1, PT, R51, R44, PT ;  /* 0x0000002c3300720c */ /* 0x000fca0003f21070 */
[----:B------:R-:W-:-:S13]  /*d590*/  ISETP.LT.OR.EX P0, PT, R55, RZ, !P0, P1 ;  /* 0x000000ff3700720c */ /* 0x000fda0004701710 */
.L_x_1612:
[----:B------:R-:W-:Y:S05]  /*d5a0*/  BSYNC B1 ;  /* 0x0000000000017941 */ /* 0x000fea0003800000 */
.L_x_1610:
[----:B------:R-:W-:Y:S01]  /*d5b0*/  DSETP.GTU.AND P1, PT, |R38|, +INF , PT ;  /* 0x7ff000002600742a */ /* 0x000fe20003f2c200 */
[----:B------:R-:W-:Y:S01]  /*d5c0*/  BSSY B1, `(.L_x_1613) ;  /* 0x0000012000017945 */ /* 0x000fe20003800000 */
[----:B------:R-:W-:Y:S02]  /*d5d0*/  SEL R51, R51, R44, P0 ;  /* 0x0000002c33337207 */ /* 0x000fe40000000000 */
        /* <DEDUP_REMOVED lines=13> */
.L_x_1614:
[----:B-----5:R-:W-:Y:S01]  /*d6b0*/  DSETP.GTU.AND P0, PT, |R8|, +INF , PT ;  /* 0x7ff000000800742a */ /* 0x020fe20003f0c200 */
[----:B------:R-:W-:-:S05]  /*d6c0*/  ISETP.LT.U32.AND P1, PT, R49, R52, PT ;  /* 0x000000343100720c */ /* 0x000fca0003f21070 */
[----:B------:R-:W-:-:S13]  /*d6d0*/  ISETP.LT.OR.EX P0, PT, R50, RZ, !P0, P1 ;  /* 0x000000ff3200720c */ /* 0x000fda0004701710 */
.L_x_1615:
[----:B------:R-:W-:Y:S05]  /*d6e0*/  BSYNC B1 ;  /* 0x0000000000017941 */ /* 0x000fea0003800000 */
.L_x_1613:
        /* <DEDUP_REMOVED lines=16> */
.L_x_1617:
[----:B------:R-:W-:Y:S01]  /*d7f0*/  DSETP.GTU.AND P0, PT, |R10|, +INF , PT ;  /* 0x7ff000000a00742a */ /* 0x000fe20003f0c200 */
[----:B------:R-:W-:-:S05]  /*d800*/  ISETP.LT.U32.AND P1, PT, R47, R52, PT ;  /* 0x000000342f00720c */ /* 0x000fca0003f21070 */
[----:B------:R-:W-:-:S13]  /*d810*/  ISETP.LT.OR.EX P0, PT, R48, RZ, !P0, P1 ;  /* 0x000000ff3000720c */ /* 0x000fda0004701710 */
.L_x_1618:
[----:B------:R-:W-:Y:S05]  /*d820*/  BSYNC B1 ;  /* 0x0000000000017941 */ /* 0x000fea0003800000 */
.L_x_1616:
        /* <DEDUP_REMOVED lines=16> */
.L_x_1620:
[----:B------:R-:W-:Y:S01]  /*d930*/  DSETP.GTU.AND P0, PT, |R12|, +INF , PT ;  /* 0x7ff000000c00742a */ /* 0x000fe20003f0c200 */
[----:B------:R-:W-:-:S05]  /*d940*/  ISETP.LT.U32.AND P1, PT, R27, R54, PT ;  /* 0x000000361b00720c */ /* 0x000fca0003f21070 */
[----:B------:R-:W-:-:S13]  /*d950*/  ISETP.LT.OR.EX P0, PT, R46, RZ, !P0, P1 ;  /* 0x000000ff2e00720c */ /* 0x000fda0004701710 */
.L_x_1621:
[----:B------:R-:W-:Y:S05]  /*d960*/  BSYNC B1 ;  /* 0x0000000000017941 */ /* 0x000fea0003800000 */
.L_x_1619:
        /* <DEDUP_REMOVED lines=16> */
.L_x_1623:
[----:B------:R-:W-:Y:S01]  /*da70*/  DSETP.GTU.AND P0, PT, |R14|, +INF , PT ;  /* 0x7ff000000e00742a */ /* 0x000fe20003f0c200 */
[----:B------:R-:W-:-:S05]  /*da80*/  ISETP.LT.U32.AND P1, PT, R25, R54, PT ;  /* 0x000000361900720c */ /* 0x000fca0003f21070 */
[----:B------:R-:W-:-:S13]  /*da90*/  ISETP.LT.OR.EX P0, PT, R26, RZ, !P0, P1 ;  /* 0x000000ff1a00720c */ /* 0x000fda0004701710 */
.L_x_1624:
[----:B------:R-:W-:Y:S05]  /*daa0*/  BSYNC B1 ;  /* 0x0000000000017941 */ /* 0x000fea0003800000 */
.L_x_1622:
        /* <DEDUP_REMOVED lines=16> */
.L_x_1626:
[----:B------:R-:W-:Y:S01]  /*dbb0*/  DSETP.GTU.AND P0, PT, |R20|, +INF , PT ;  /* 0x7ff000001400742a */ /* 0x000fe20003f0c200 */
[----:B------:R-:W-:-:S05]  /*dbc0*/  ISETP.LT.U32.AND P1, PT, R0, R58, PT ;  /* 0x0000003a0000720c */ /* 0x000fca0003f21070 */
[----:B------:R-:W-:-:S13]  /*dbd0*/  ISETP.LT.OR.EX P0, PT, R24, RZ, !P0, P1 ;  /* 0x000000ff1800720c */ /* 0x000fda0004701710 */
.L_x_1627:
[----:B------:R-:W-:Y:S05]  /*dbe0*/  BSYNC B1 ;  /* 0x0000000000017941 */ /* 0x000fea0003800000 */
.L_x_1625:
        /* <DEDUP_REMOVED lines=16> */
.L_x_1629:
[----:B------:R-:W-:Y:S01]  /*dcf0*/  DSETP.GTU.AND P0, PT, |R22|, +INF , PT ;  /* 0x7ff000001600742a */ /* 0x000fe20003f0c200 */
[----:B------:R-:W-:-:S05]  /*dd00*/  ISETP.LT.U32.AND P1, PT, R37, R58, PT ;  /* 0x0000003a2500720c */ /* 0x000fca0003f21070 */
[----:B------:R-:W-:-:S13]  /*dd10*/  ISETP.LT.OR.EX P0, PT, R36, RZ, !P0, P1 ;  /* 0x000000ff2400720c */ /* 0x000fda0004701710 */
.L_x_1630:
[----:B------:R-:W-:Y:S05]  /*dd20*/  BSYNC B1 ;  /* 0x0000000000017941 */ /* 0x000fea0003800000 */
.L_x_1628:
[----:B------:R-:W-:Y:S01]  /*dd30*/  IMAD.IADD R44, R58, 0x1, R45 ;  /* 0x000000013a2c7824 */ /* 0x000fe200078e022d */
[----:B------:R-:W-:Y:S01]  /*dd40*/  ULDC UR4, c[0x0][0x22c] ;  /* 0x00008b0000047ab9 */ /* 0x000fe20000000800 */
[----:B------:R-:W-:Y:S01]  /*dd50*/  SEL R37, R37, R58, P0 ;  /* 0x0000003a25257207 */ /* 0x000fe20000000000 */
[----:B------:R-:W-:Y:S01]  /*dd60*/  IMAD.U32 R53, RZ, RZ, UR4 ;  /* 0x00000004ff357e24 */ /* 0x000fe2000f8e00ff */
[----:B------:R-:W-:Y:S01]  /*dd70*/  FSEL R57, R57, R23, P0 ;  /* 0x0000001739397208 */ /* 0x000fe20000000000 */
[----:B------:R-:W-:Y:S01]  /*dd80*/  IMAD R52, R45, 0x3, R44 ;  /* 0x000000032d347824 */ /* 0x000fe200078e022c */
[----:B------:R-:W-:Y:S02]  /*dd90*/  FSEL R56, R56, R22, P0 ;  /* 0x0000001638387208 */ /* 0x000fe40000000000 */
[----:B------:R-:W-:Y:S02]  /*dda0*/  SEL R36, R36, RZ, P0 ;  /* 0x000000ff24247207 */ /* 0x000fe40000000000 */
[----:B------:R-:W-:-:S13]  /*ddb0*/  ISETP.GE.U32.AND P1, PT, R52, R53, PT ;  /* 0x000000353400720c */ /* 0x000fda0003f26070 */
[----:B------:R-:W-:Y:S05]  /*ddc0*/  @!P1 BRA `(.L_x_1631) ;  /* 0xfffffff400249947 */ /* 0x000fea000383ffff */
.L_x_1609:
[----:B------:R-:W-:Y:S05]  /*ddd0*/  BSYNC B0 ;  /* 0x0000000000007941 */ /* 0x000fea0003800000 */
.L_x_1608:
        /* <DEDUP_REMOVED lines=17> */
[----:B------:R-:W-:-:S05]  /*def0*/  IMAD.IADD R12, R52, 0x1, R45 ;  /* 0x00000001340c7824 */ /* 0x000fca00078e022d */
[----:B------:R-:W-:-:S13]  /*df00*/  ISETP.GE.U32.AND P0, PT, R12, R53, PT ;  /* 0x000000350c00720c */ /* 0x000fda0003f06070 */
[C---:B------:R-:W-:Y:S02]  /*df10*/  @!P0 IMAD R12, R3.reuse, R12, RZ ;  /* 0x0000000c030c8224 */ /* 0x040fe400078e02ff */
[----:B------:R-:W-:-:S03]  /*df20*/  IMAD R3, R3, R52, RZ ;  /* 0x0000003403037224 */ /* 0x000fc600078e02ff */
[----:B------:R-:W-:Y:S02]  /*df30*/  @!P0 SHF.R.U32.HI R13, RZ, 0x1, R12 ;  /* 0x00000001ff0d8819 */ /* 0x000fe4000001160c */
[----:B------:R-:W-:-:S03]  /*df40*/  SHF.R.U32.HI R3, RZ, 0x1, R3 ;  /* 0x00000001ff037819 */ /* 0x000fc60000011603 */
[----:B------:R-:W-:-:S04]  /*df50*/  @!P0 IMAD.WIDE.U32 R12, R13, 0x10, R18 ;  /* 0x000000100d0c8825 */ /* 0x000fc800078e0012 */
[----:B------:R-:W-:Y:S01]  /*df60*/  IMAD.WIDE.U32 R14, R3, 0x10, R18 ;  /* 0x00000010030e7825 */ /* 0x000fe200078e0012 */
[----:B------:R0:W5:Y:S05]  /*df70*/  @!P0 LDG.E.128 R20, desc[UR60][R12.64] ;  /* 0x0000003c0c148981 */ /* 0x00016a000c1e1d00 */
[----:B0-----:R-:W5:Y:S02]  /*df80*/  LDG.E.128 R12, desc[UR60][R14.64] ;  /* 0x0000003c0e0c7981 */ /* 0x001f64000c1e1d00 */
.L_x_1633:
[----:B------:R-:W-:Y:S05]  /*df90*/  BSYNC B0 ;  /* 0x0000000000007941 */ /* 0x000fea0003800000 */
.L_x_1632:
        /* <DEDUP_REMOVED lines=14> */
.L_x_1637:
[----:B-----5:R-:W-:Y:S01]  /*e080*/  DSETP.GTU.AND P0, PT, |R4|, +INF , PT ;  /* 0x7ff000000400742a */ /* 0x020fe20003f0c200 */
[----:B------:R-:W-:-:S05]  /*e090*/  ISETP.LT.U32.AND P1, PT, R61, R44, PT ;  /* 0x0000002c3d00720c */ /* 0x000fca0003f21070 */
[----:B------:R-:W-:-:S13]  /*e0a0*/  ISETP.LT.OR.EX P0, PT, R59, RZ, !P0, P1 ;  /* 0x000000ff3b00720c */ /* 0x000fda0004701710 */
.L_x_1638:
[----:B------:R-:W-:Y:S05]  /*e0b0*/  BSYNC B1 ;  /* 0x0000000000017941 */ /* 0x000fea0003800000 */
.L_x_1636:
        /* <DEDUP_REMOVED lines=16> */
.L_x_1640:
[----:B------:R-:W-:Y:S01]  /*e1c0*/  DSETP.GTU.AND P0, PT, |R6|, +INF , PT ;  /* 0x7ff000000600742a */ /* 0x000fe20003f0c200 */
[----:B------:R-:W-:-:S05]  /*e1d0*/  ISETP.LT.U32.AND P1, PT, R51, R44, PT ;  /* 0x0000002c3300720c */ /* 0x000fca0003f21070 */
[----:B------:R-:W-:-:S13]  /*e1e0*/  ISETP.LT.OR.EX P0, PT, R55, RZ, !P0, P1 ;  /* 0x000000ff3700720c */ /* 0x000fda0004701710 */
.L_x_1641:
[----:B------:R-:W-:Y:S05]  /*e1f0*/  BSYNC B1 ;  /* 0x0000000000017941 */ /* 0x000fea0003800000 */
.L_x_1639:
        /* <DEDUP_REMOVED lines=19> */
.L_x_1643:
[----:B------:R-:W-:Y:S01]  /*e330*/  DSETP.GTU.AND P0, PT, |R8|, +INF , PT ;  /* 0x7ff000000800742a */ /* 0x000fe20003f0c200 */
[----:B------:R-:W-:-:S05]  /*e340*/  ISETP.LT.U32.AND P1, PT, R49, R4, PT ;  /* 0x000000043100720c */ /* 0x000fca0003f21070 */
[----:B------:R-:W-:-:S13]  /*e350*/  ISETP.LT.OR.EX P0, PT, R50, RZ, !P0, P1 ;  /* 0x000000ff3200720c */ /* 0x000fda0004701710 */
.L_x_1644:
[----:B------:R-:W-:Y:S05]  /*e360*/  BSYNC B1 ;  /* 0x0000000000017941 */ /* 0x000fea0003800000 */
.L_x_1642:
        /* <DEDUP_REMOVED lines=16> */
.L_x_1646:
[----:B------:R-:W-:Y:S01]  /*e470*/  DSETP.GTU.AND P0, PT, |R10|, +INF , PT ;  /* 0x7ff000000a00742a */ /* 0x000fe20003f0c200 */
[----:B------:R-:W-:-:S05]  /*e480*/  ISETP.LT.U32.AND P1, PT, R47, R4, PT ;  /* 0x000000042f00720c */ /* 0x000fca0003f21070 */
[----:B------:R-:W-:-:S13]  /*e490*/  ISETP.LT.OR.EX P0, PT, R48, RZ, !P0, P1 ;  /* 0x000000ff3000720c */ /* 0x000fda0004701710 */
.L_x_1647:
[----:B------:R-:W-:Y:S05]  /*e4a0*/  BSYNC B1 ;  /* 0x0000000000017941 */ /* 0x000fea0003800000 */
.L_x_1645:
        /* <DEDUP_REMOVED lines=19> */
.L_x_1649:
[----:B------:R-:W-:Y:S01]  /*e5e0*/  DSETP.GTU.AND P0, PT, |R12|, +INF , PT ;  /* 0x7ff000000c00742a */ /* 0x000fe20003f0c200 */
[----:B------:R-:W-:-:S05]  /*e5f0*/  ISETP.LT.U32.AND P1, PT, R27, R6, PT ;  /* 0x000000061b00720c */ /* 0x000fca0003f21070 */
[----:B------:R-:W-:-:S13]  /*e600*/  ISETP.LT.OR.EX P0, PT, R46, RZ, !P0, P1 ;  /* 0x000000ff2e00720c */ /* 0x000fda0004701710 */
.L_x_1650:
[----:B------:R-:W-:Y:S05]  /*e610*/  BSYNC B1 ;  /* 0x0000000000017941 */ /* 0x000fea0003800000 */
.L_x_1648:
        /* <DEDUP_REMOVED lines=16> */
.L_x_1652:
[----:B------:R-:W-:Y:S01]  /*e720*/  DSETP.GTU.AND P0, PT, |R14|, +INF , PT ;  /* 0x7ff000000e00742a */ /* 0x000fe20003f0c200 */
[----:B------:R-:W-:-:S05]  /*e730*/  ISETP.LT.U32.AND P1, PT, R25, R6, PT ;  /* 0x000000061900720c */ /* 0x000fca0003f21070 */
[----:B------:R-:W-:-:S13]  /*e740*/  ISETP.LT.OR.EX P0, PT, R26, RZ, !P0, P1 ;  /* 0x000000ff1a00720c */ /* 0x000fda0004701710 */
.L_x_1653:
[----:B------:R-:W-:Y:S05]  /*e750*/  BSYNC B1 ;  /* 0x0000000000017941 */ /* 0x000fea0003800000 */
.L_x_1651:
[----:B------:R-:W-:Y:S02]  /*e760*/  IADD3 R4, R6, R45, RZ ;  /* 0x0000002d06047210 */ /* 0x000fe40007ffe0ff */
[----:B------:R-:W-:Y:S02]  /*e770*/  FSEL R30, R30, R14, P0 ;  /* 0x0000000e1e1e7208 */ /* 0x000fe40000000000 */
[----:B------:R-:W-:Y:S02]  /*e780*/  ISETP.GE.U32.AND P1, PT, R4, R53, PT ;  /* 0x000000350400720c */ /* 0x000fe40003f26070 */
[----:B------:R-:W-:Y:S02]  /*e790*/  FSEL R31, R31, R15, P0 ;  /* 0x0000000f1f1f7208 */ /* 0x000fe40000000000 */
[----:B------:R-:W-:Y:S02]  /*e7a0*/  SEL R25, R25, R6, P0 ;  /* 0x0000000619197207 */ /* 0x000fe40000000000 */
[----:B------:R-:W-:-:S07]  /*e7b0*/  SEL R26, R26, RZ, P0 ;  /* 0x000000ff1a1a7207 */ /* 0x000fce0000000000 */
        /* <DEDUP_REMOVED lines=13> */
.L_x_1655:
[----:B------:R-:W-:Y:S01]  /*e890*/  DSETP.GTU.AND P0, PT, |R20|, +INF , PT ;  /* 0x7ff000001400742a */ /* 0x000fe20003f0c200 */
[----:B------:R-:W-:-:S05]  /*e8a0*/  ISETP.LT.U32.AND P1, PT, R0, R4, PT ;  /* 0x000000040000720c */ /* 0x000fca0003f21070 */
[----:B------:R-:W-:-:S13]  /*e8b0*/  ISETP.LT.OR.EX P0, PT, R24, RZ, !P0, P1 ;  /* 0x000000ff1800720c */ /* 0x000fda0004701710 */
.L_x_1656:
[----:B------:R-:W-:Y:S05]  /*e8c0*/  BSYNC B1 ;  /* 0x0000000000017941 */ /* 0x000fea0003800000 */
.L_x_1654:
        /* <DEDUP_REMOVED lines=16> */
.L_x_1658:
[----:B------:R-:W-:Y:S01]  /*e9d0*/  DSETP.GTU.AND P0, PT, |R22|, +INF , PT ;  /* 0x7ff000001600742a */ /* 0x000fe20003f0c200 */
[----:B------:R-:W-:-:S05]  /*e9e0*/  ISETP.LT.U32.AND P1, PT, R37, R4, PT ;  /* 0x000000042500720c */ /* 0x000fca0003f21070 */
[----:B------:R-:W-:-:S13]  /*e9f0*/  ISETP.LT.OR.EX P0, PT, R36, RZ, !P0, P1 ;  /* 0x000000ff2400720c */ /* 0x000fda0004701710 */
.L_x_1659:
[----:B------:R-:W-:Y:S05]  /*ea00*/  BSYNC B1 ;  /* 0x0000000000017941 */ /* 0x000fea0003800000 */
.L_x_1657:
[----:B------:R-:W-:Y:S02]  /*ea10*/  FSEL R56, R56, R22, P0 ;  /* 0x0000001638387208 */ /* 0x000fe40000000000 */
[----:B------:R-:W-:Y:S02]  /*ea20*/  FSEL R57, R57, R23, P0 ;  /* 0x0000001739397208 */ /* 0x000fe40000000000 */
[----:B------:R-:W-:Y:S02]  /*ea30*/  SEL R37, R37, R4, P0 ;  /* 0x0000000425257207 */ /* 0x000fe40000000000 */
[----:B------:R-:W-:-:S07]  /*ea40*/  SEL R36, R36, RZ, P0 ;  /* 0x000000ff24247207 */ /* 0x000fce0000000000 */
.L_x_1635:
[----:B------:R-:W-:Y:S05]  /*ea50*/  BSYNC B0 ;  /* 0x0000000000007941 */ /* 0x000fea0003800000 */
.L_x_1634:
        /* <DEDUP_REMOVED lines=12> */
.L_x_1661:
[----:B------:R-:W-:Y:S01]  /*eb20*/  DSETP.GTU.AND P0, PT, |R38|, +INF , PT ;  /* 0x7ff000002600742a */ /* 0x000fe20003f0c200 */
[----:B------:R-:W-:-:S05]  /*eb30*/  ISETP.LT.U32.AND P1, PT, R61, R49, PT ;  /* 0x000000313d00720c */ /* 0x000fca0003f21070 */
[----:B------:R-:W-:-:S13]  /*eb40*/  ISETP.LT.OR.EX P0, PT, R59, R50, !P0, P1 ;  /* 0x000000323b00720c */ /* 0x000fda0004701710 */
.L_x_1662:
[----:B------:R-:W-:Y:S05]  /*eb50*/  BSYNC B0 ;  /* 0x0000000000007941 */ /* 0x000fea0003800000 */
.L_x_1660:
[----:B------:R-:W-:Y:S01]  /*eb60*/  DSETP.GTU.AND P1, PT, |R40|, +INF , PT ;  /* 0x7ff000002800742a */ /* 0x000fe20003f2c200 */
[----:B------:R-:W-:Y:S01]  /*eb70*/  BSSY B0, `(.L_x_1663) ;  /* 0x0000012000007945 */ /* 0x000fe20003800000 */
[----:B-----5:R-:W-:Y:S02]  /*eb80*/  FSEL R4, R42, R38, P0 ;  /* 0x000000262a047208 */ /* 0x020fe40000000000 */
        /* <DEDUP_REMOVED lines=13> */
.L_x_1664:
[----:B------:R-:W-:Y:S01]  /*ec60*/  DSETP.GTU.AND P0, PT, |R34|, +INF , PT ;  /* 0x7ff000002200742a */ /* 0x000fe20003f0c200 */
[----:B------:R-:W-:-:S05]  /*ec70*/  ISETP.LT.U32.AND P1, PT, R51, R47, PT ;  /* 0x0000002f3300720c */ /* 0x000fca0003f21070 */
[----:B------:R-:W-:-:S13]  /*ec80*/  ISETP.LT.OR.EX P0, PT, R55, R48, !P0, P1 ;  /* 0x000000303700720c */ /* 0x000fda0004701710 */
.L_x_1665:
[----:B------:R-:W-:Y:S05]  /*ec90*/  BSYNC B0 ;  /* 0x0000000000007941 */ /* 0x000fea0003800000 */
.L_x_1663:
        /* <DEDUP_REMOVED lines=16> */
.L_x_1667:
[----:B------:R-:W-:Y:S01]  /*eda0*/  DSETP.GTU.AND P0, PT, |R32|, +INF , PT ;  /* 0x7ff000002000742a */ /* 0x000fe20003f0c200 */
[----:B------:R-:W-:-:S05]  /*edb0*/  ISETP.LT.U32.AND P1, PT, R8, R27, PT ;  /* 0x0000001b0800720c */ /* 0x000fca0003f21070 */
[----:B------:R-:W-:-:S13]  /*edc0*/  ISETP.LT.OR.EX P0, PT, R59, R46, !P0, P1 ;  /* 0x0000002e3b00720c */ /* 0x000fda0004701710 */
.L_x_1668:
[----:B------:R-:W-:Y:S05]  /*edd0*/  BSYNC B0 ;  /* 0x0000000000007941 */ /* 0x000fea0003800000 */
.L_x_1666:
        /* <DEDUP_REMOVED lines=16> */
.L_x_1670:
[----:B------:R-:W-:Y:S01]  /*eee0*/  DSETP.GTU.AND P0, PT, |R30|, +INF , PT ;  /* 0x7ff000001e00742a */ /* 0x000fe20003f0c200 */
[----:B------:R-:W-:-:S05]  /*eef0*/  ISETP.LT.U32.AND P1, PT, R10, R25, PT ;  /* 0x000000190a00720c */ /* 0x000fca0003f21070 */
[----:B------:R-:W-:-:S13]  /*ef00*/  ISETP.LT.OR.EX P0, PT, R55, R26, !P0, P1 ;  /* 0x0000001a3700720c */ /* 0x000fda0004701710 */
.L_x_1671:
[----:B------:R-:W-:Y:S05]  /*ef10*/  BSYNC B0 ;  /* 0x0000000000007941 */ /* 0x000fea0003800000 */
.L_x_1669:
        /* <DEDUP_REMOVED lines=16> */
.L_x_1673:
[----:B------:R-:W-:Y:S01]  /*f020*/  DSETP.GTU.AND P0, PT, |R28|, +INF , PT ;  /* 0x7ff000001c00742a */ /* 0x000fe20003f0c200 */
[----:B------:R-:W-:-:S05]  /*f030*/  ISETP.LT.U32.AND P1, PT, R27, R0, PT ;  /* 0x000000001b00720c */ /* 0x000fca0003f21070 */
[----:B------:R-:W-:-:S13]  /*f040*/  ISETP.LT.OR.EX P0, PT, R59, R24, !P0, P1 ;  /* 0x000000183b00720c */ /* 0x000fda0004701710 */
.L_x_1674:
[----:B------:R-:W-:Y:S05]  /*f050*/  BSYNC B0 ;  /* 0x0000000000007941 */ /* 0x000fea0003800000 */
.L_x_1672:
        /* <DEDUP_REMOVED lines=16> */
.L_x_1676:
[----:B------:R-:W-:Y:S01]  /*f160*/  DSETP.GTU.AND P0, PT, |R56|, +INF , PT ;  /* 0x7ff000003800742a */ /* 0x000fe20003f0c200 */
[----:B------:R-:W-:-:S05]  /*f170*/  ISETP.LT.U32.AND P1, PT, R10, R37, PT ;  /* 0x000000250a00720c */ /* 0x000fca0003f21070 */
[----:B------:R-:W-:-:S13]  /*f180*/  ISETP.LT.OR.EX P0, PT, R15, R36, !P0, P1 ;  /* 0x000000240f00720c */ /* 0x000fda0004701710 */
.L_x_1677:
[----:B------:R-:W-:Y:S05]  /*f190*/  BSYNC B0 ;  /* 0x0000000000007941 */ /* 0x000fea0003800000 */
.L_x_1675:
[----:B------:R-:W-:Y:S02]  /*f1a0*/  FSEL R12, R8, R56, P0 ;  /* 0x00000038080c7208 */ /* 0x000fe40000000000 */
[----:B------:R-:W-:Y:S02]  /*f1b0*/  FSEL R13, R9, R57, P0 ;  /* 0x00000039090d7208 */ /* 0x000fe40000000000 */
[----:B------:R-:W-:Y:S02]  /*f1c0*/  SEL R14, R10, R37, P0 ;  /* 0x000000250a0e7207 */ /* 0x000fe40000000000 */
[----:B------:R-:W-:Y:S01]  /*f1d0*/  SEL R15, R15, R36, P0 ;  /* 0x000000240f0f7207 */ /* 0x000fe20000000000 */
[----:B------:R-:W-:Y:S06]  /*f1e0*/  BRA `(.L_x_1494) ;  /* 0x0000002000c07947 */ /* 0x000fec0003800000 */
.L_x_1528:
[----:B------:R-:W-:Y:S01]  /*f1f0*/  ULDC UR4, c[0x0][0x234] ;  /* 0x00008d0000047ab9 */ /* 0x000fe20000000800 */
[----:B------:R-:W0:Y:S01]  /*f200*/  LDC.64 R32, c[0x0][0x218] ;  /* 0x00008600ff207b82 */ /* 0x000e220000000a00 */
[----:B------:R-:W-:Y:S01]  /*f210*/  IMAD.U32 R55, RZ, RZ, UR4 ;  /* 0x00000004ff377e24 */ /* 0x000fe2000f8e00ff */
[----:B------:R-:W-:Y:S01]  /*f220*/  BSSY B0, `(.L_x_1678) ;  /* 0x00000f0000007945 */ /* 0x000fe20003800000 */
[--C-:B------:R-:W-:Y:S02]  /*f230*/  IMAD.MOV.U32 R56, RZ, RZ, R44.reuse ;  /* 0x000000ffff387224 */ /* 0x100fe400078e002c */
[----:B------:R-:W-:-:S03]  /*f240*/  IMAD R0, R55, 0x3, R44 ;  /* 0x0000000337007824 */ /* 0x000fc600078e022c */
[----:B------:R-:W1:Y:S02]  /*f250*/  LDC R30, c[0x0][0x220] ;  /* 0x00008800ff1e7b82 */ /* 0x000e640000000800 */
[----:B------:R-:W-:-:S06]  /*f260*/  ISETP.GE.U32.AND P0, PT, R0, R53, PT ;  /* 0x000000350000720c */ /* 0x000fcc0003f06070 */
[----:B------:R-:W2:Y:S01]  /*f270*/  LDC R3, c[0x0][0x224] ;  /* 0x00008900ff037b82 */ /* 0x000ea20000000800 */
[--C-:B0-----:R-:W-:Y:S01]  /*f280*/  IMAD.MOV.U32 R46, RZ, RZ, R32.reuse ;  /* 0x000000ffff2e7224 */ /* 0x101fe200078e0020 */
[----:B------:R-:W-:Y:S01]  /*f290*/  MOV R41, R33 ;  /* 0x0000002100297202 */ /* 0x000fe20000000f00 */
[--C-:B------:R-:W-:Y:S02]  /*f2a0*/  IMAD.MOV.U32 R47, RZ, RZ, R33.reuse ;  /* 0x000000ffff2f7224 */ /* 0x100fe400078e0021 */
[--C-:B------:R-:W-:Y:S02]  /*f2b0*/  IMAD.MOV.U32 R44, RZ, RZ, R32.reuse ;  /* 0x000000ffff2c7224 */ /* 0x100fe400078e0020 */
[--C-:B------:R-:W-:Y:S02]  /*f2c0*/  IMAD.MOV.U32 R45, RZ, RZ, R33.reuse ;  /* 0x000000ffff2d7224 */ /* 0x100fe400078e0021 */
[----:B------:R-:W-:Y:S01]  /*f2d0*/  IMAD.MOV.U32 R42, RZ, RZ, R32 ;  /* 0x000000ffff2a7224 */ /* 0x000fe200078e0020 */
[----:B-1----:R-:W-:Y:S01]  /*f2e0*/  MOV R50, R30 ;  /* 0x0000001e00327202 */ /* 0x002fe20000000f00 */
[----:B------:R-:W-:-:S02]  /*f2f0*/  IMAD.MOV.U32 R43, RZ, RZ, R33 ;  /* 0x000000ffff2b7224 */ /* 0x000fc400078e0021 */
[--C-:B------:R-:W-:Y:S02]  /*f300*/  IMAD.MOV.U32 R40, RZ, RZ, R32.reuse ;  /* 0x000000ffff287224 */ /* 0x100fe400078e0020 */
[--C-:B------:R-:W-:Y:S02]  /*f310*/  IMAD.MOV.U32 R38, RZ, RZ, R32.reuse ;  /* 0x000000ffff267224 */ /* 0x100fe400078e0020 */
[--C-:B------:R-:W-:Y:S01]  /*f320*/  IMAD.MOV.U32 R39, RZ, RZ, R33.reuse ;  /* 0x000000ffff277224 */ /* 0x100fe200078e0021 */
[----:B--2---:R-:W-:Y:S01]  /*f330*/  MOV R0, R3 ;  /* 0x0000000300007202 */ /* 0x004fe20000000f00 */
[--C-:B------:R-:W-:Y:S02]  /*f340*/  IMAD.MOV.U32 R36, RZ, RZ, R32.reuse ;  /* 0x000000ffff247224 */ /* 0x100fe400078e0020 */
[----:B------:R-:W-:Y:S02]  /*f350*/  IMAD.MOV.U32 R37, RZ, RZ, R33 ;  /* 0x000000ffff257224 */ /* 0x000fe400078e0021 */
[----:B------:R-:W-:-:S02]  /*f360*/  IMAD.MOV.U32 R34, RZ, RZ, R32 ;  /* 0x000000ffff227224 */ /* 0x000fc400078e0020 */
[----:B------:R-:W-:Y:S02]  /*f370*/  IMAD.MOV.U32 R35, RZ, RZ, R33 ;  /* 0x000000ffff237224 */ /* 0x000fe400078e0021 */
        /* <DEDUP_REMOVED lines=38> */
.L_x_1701:
[----:B------:R-:W-:-:S05]  /*f5e0*/  SHF.R.U32.HI R9, RZ, 0x1, R56 ;  /* 0x00000001ff097819 */ /* 0x000fca0000011638 */
[----:B------:R-:W-:-:S06]  /*f5f0*/  IMAD.WIDE.U32 R8, R9, 0x10, R18 ;  /* 0x0000001009087825 */ /* 0x000fcc00078e0012 */
[----:B------:R-:W2:Y:S01]  /*f600*/  LDG.E.128 R8, desc[UR60][R8.64] ;  /* 0x0000003c08087981 */ /* 0x000ea2000c1e1d00 */
        /* <DEDUP_REMOVED lines=12> */
[----:B------:R-:W-:Y:S01]  /*f6d0*/  DSETP.GTU.AND P2, PT, |R32|, +INF , PT ;  /* 0x7ff000002000742a */ /* 0x000fe20003f4c200 */
[----:B------:R-:W-:Y:S01]  /*f6e0*/  PLOP3.LUT P0, PT, PT, PT, PT, 0x80, 0x0 ;  /* 0x000000000000781c */ /* 0x000fe20003f0f070 */
[----:B------:R-:W-:-:S12]  /*f6f0*/  BSSY B1, `(.L_x_1680) ;  /* 0x000001f000017945 */ /* 0x000fd80003800000 */
[----:B--2---:R-:W-:-:S06]  /*f700*/  @!P2 DSETP.NEU.AND P1, PT, R32, R8, PT ;  /* 0x000000082000a22a */ /* 0x004fcc0003f2d000 */
[----:B------:R-:W-:Y:S01]  /*f710*/  @!P2 PLOP3.LUT P0, PT, P1, PT, PT, 0x80, 0x0 ;  /* 0x000000000000a81c */ /* 0x000fe20000f0f070 */
[----:B------:R-:W-:Y:S01]  /*f720*/  @!P2 DSETP.GT.AND P3, PT, R32, R8, PT ;  /* 0x000000082000a22a */ /* 0x000fe20003f64000 */
[----:B------:R-:W-:-:S04]  /*f730*/  @!P2 ISETP.GE.U32.AND P1, PT, R30, R56, PT ;  /* 0x000000381e00a20c */ /* 0x000fc80003f26070 */
[----:B------:R-:W-:Y:S02]  /*f740*/  @!P2 ISETP.GE.AND.EX P1, PT, R0, RZ, PT, P1 ;  /* 0x000000ff0000a20c */ /* 0x000fe40003f26310 */
[----:B------:R-:W-:-:S05]  /*f750*/  @!P2 SEL R57, RZ, 0xffffffff, !P3 ;  /* 0xffffffffff39a807 */ /* 0x000fca0005800000 */
[----:B------:R-:W-:Y:S01]  /*f760*/  @!P0 SEL R57, RZ, 0xffffffff, P1 ;  /* 0xffffffffff398807 */ /* 0x000fe20000800000 */
[----:B------:R-:W-:Y:S01]  /*f770*/  @P2 DSETP.GTU.AND P1, PT, |R8|, +INF , PT ;  /* 0x7ff000000800242a */ /* 0x000fe20003f2c200 */
[----:B------:R-:W-:Y:S02]  /*f780*/  @P2 ISETP.LT.U32.AND P3, PT, R30, R56, PT ;  /* 0x000000381e00220c */ /* 0x000fe40003f61070 */
        /* <DEDUP_REMOVED lines=18> */
.L_x_1681:
[----:B------:R-:W-:Y:S01]  /*f8b0*/  DSETP.GTU.AND P0, PT, |R10|, +INF , PT ;  /* 0x7ff000000a00742a */ /* 0x000fe20003f0c200 */
[----:B------:R-:W-:-:S05]  /*f8c0*/  ISETP.LT.U32.AND P1, PT, R31, R56, PT ;  /* 0x000000381f00720c */ /* 0x000fca0003f21070 */
[----:B------:R-:W-:-:S13]  /*f8d0*/  ISETP.LT.OR.EX P0, PT, R3, RZ, !P0, P1 ;  /* 0x000000ff0300720c */ /* 0x000fda0004701710 */
.L_x_1682:
[----:B------:R-:W-:Y:S05]  /*f8e0*/  BSYNC B1 ;  /* 0x0000000000017941 */ /* 0x000fea0003800000 */
.L_x_1680:
        /* <DEDUP_REMOVED lines=16> */
.L_x_1684:
[----:B-----5:R-:W-:Y:S01]  /*f9f0*/  DSETP.GTU.AND P0, PT, |R12|, +INF , PT ;  /* 0x7ff000000c00742a */ /* 0x020fe20003f0c200 */
[----:B------:R-:W-:-:S05]  /*fa00*/  ISETP.LT.U32.AND P1, PT, R49, R58, PT ;  /* 0x0000003a3100720c */ /* 0x000fca0003f21070 */
[----:B------:R-:W-:-:S13]  /*fa10*/  ISETP.LT.OR.EX P0, PT, R5, RZ, !P0, P1 ;  /* 0x000000ff0500720c */ /* 0x000fda0004701710 */
.L_x_1685:
[----:B------:R-:W-:Y:S05]  /*fa20*/  BSYNC B1 ;  /* 0x0000000000017941 */ /* 0x000fea0003800000 */
.L_x_1683:
        /* <DEDUP_REMOVED lines=16> */
.L_x_1687:
[----:B------:R-:W-:Y:S01]  /*fb30*/  DSETP.GTU.AND P0, PT, |R14|, +INF , PT ;  /* 0x7ff000000e00742a */ /* 0x000fe20003f0c200 */
[----:B------:R-:W-:-:S05]  /*fb40*/  ISETP.LT.U32.AND P1, PT, R48, R58, PT ;  /* 0x0000003a3000720c */ /* 0x000fca0003f21070 */
[----:B------:R-:W-:-:S13]  /*fb50*/  ISETP.LT.OR.EX P0, PT, R4, RZ, !P0, P1 ;  /* 0x000000ff0400720c */ /* 0x000fda0004701710 */
.L_x_1688:
[----:B------:R-:W-:Y:S05]  /*fb60*/  BSYNC B1 ;  /* 0x0000000000017941 */ /* 0x000fea0003800000 */
.L_x_1686:
        /* <DEDUP_REMOVED lines=16> */
.L_x_1690:
[----:B------:R-:W-:Y:S01]  /*fc70*/  DSETP.GTU.AND P0, PT, |R20|, +INF , PT ;  /* 0x7ff000001400742a */ /* 0x000fe20003f0c200 */
[----:B------:R-:W-:-:S05]  /*fc80*/  ISETP.LT.U32.AND P1, PT, R50, R60, PT ;  /* 0x0000003c3200720c */ /* 0x000fca0003f21070 */
[----:B------:R-:W-:-:S13]  /*fc90*/  ISETP.LT.OR.EX P0, PT, R6, RZ, !P0, P1 ;  /* 0x000000ff0600720c */ /* 0x000fda0004701710 */
.L_x_1691:
[----:B------:R-:W-:Y:S05]  /*fca0*/  BSYNC B1 ;  /* 0x0000000000017941 */ /* 0x000fea0003800000 */
.L_x_1689:
        /* <DEDUP_REMOVED lines=16> */
.L_x_1693:
[----:B------:R-:W-:Y:S01]  /*fdb0*/  DSETP.GTU.AND P0, PT, |R22|, +INF , PT ;  /* 0x7ff000001600742a */ /* 0x000fe20003f0c200 */
[----:B------:R-:W-:-:S05]  /*fdc0*/  ISETP.LT.U32.AND P1, PT, R51, R60, PT ;  /* 0x0000003c3300720c */ /* 0x000fca0003f21070 */
[----:B------:R-:W-:-:S13]  /*fdd0*/  ISETP.LT.OR.EX P0, PT, R7, RZ, !P0, P1 ;  /* 0x000000ff0700720c */ /* 0x000fda0004701710 */
.L_x_1694:
[----:B------:R-:W-:Y:S05]  /*fde0*/  BSYNC B1 ;  /* 0x0000000000017941 */ /* 0x000fea0003800000 */
.L_x_1692:
        /* <DEDUP_REMOVED lines=16> */
.L_x_1696:
[----:B------:R-:W-:Y:S01]  /*fef0*/  DSETP.GTU.AND P0, PT, |R24|, +INF , PT ;  /* 0x7ff000001800742a */ /* 0x000fe20003f0c200 */
[----:B------:R-:W-:-:S05]  /*ff00*/  ISETP.LT.U32.AND P1, PT, R52, R53, PT ;  /* 0x000000353400720c */ /* 0x000fca0003f21070 */
[----:B------:R-:W-:-:S13]  /*ff10*/  ISETP.LT.OR.EX P0, PT, R28, RZ, !P0, P1 ;  /* 0x000000ff1c00720c */ /* 0x000fda0004701710 */
.L_x_1697:
[----:B------:R-:W-:Y:S05]  /*ff20*/  BSYNC B1 ;  /* 0x0000000000017941 */ /* 0x000fea0003800000 */
.L_x_1695:
        /* <DEDUP_REMOVED lines=16> */
.L_x_1699:
[----:B------:R-:W-:Y:S01]  /*10030*/  DSETP.GTU.AND P0, PT, |R26|, +INF , PT ;  /* 0x7ff000001a00742a */ /* 0x000fe20003f0c200 */
[----:B------:R-:W-:-:S05]  /*10040*/  ISETP.LT.U32.AND P1, PT, R54, R53, PT ;  /* 0x000000353600720c */ /* 0x000fca0003f21070 */
[----:B------:R-:W-:-:S13]  /*10050*/  ISETP.LT.OR.EX P0, PT, R29, RZ, !P0, P1 ;  /* 0x000000ff1d00720c */ /* 0x000fda0004701710 */
.L_x_1700:
[----:B------:R-:W-:Y:S05]  /*10060*/  BSYNC B1 ;  /* 0x0000000000017941 */ /* 0x000fea0003800000 */
.L_x_1698:
        /* <DEDUP_REMOVED lines=8> */
[----:B------:R-:W-:-:S02]  /*100f0*/  ISETP.GE.U32.AND P1, PT, R46, R53, PT ;  /* 0x000000352e00720c */ /* 0x000fc40003f26070 */
[----:B------:R-:W-:-:S11]  /*10100*/  MOV R46, R57 ;  /* 0x00000039002e7202 */ /* 0x000fd60000000f00 */
[----:B------:R-:W-:Y:S05]  /*10110*/  @!P1 BRA `(.L_x_1701) ;  /* 0xfffffff400309947 */ /* 0x000fea000383ffff */
.L_x_1679:
[----:B------:R-:W-:Y:S05]  /*10120*/  BSYNC B0 ;  /* 0x0000000000007941 */ /* 0x000fea0003800000 */
.L_x_1678:
        /* <DEDUP_REMOVED lines=17> */
[----:B------:R-:W-:-:S13]  /*10240*/  ISETP.GE.U32.AND P0, PT, R20, R53, PT ;  /* 0x000000351400720c */ /* 0x000fda0003f06070 */
[----:B------:R-:W-:-:S05]  /*10250*/  @!P0 SHF.R.U32.HI R59, RZ, 0x1, R20 ;  /* 0x00000001ff3b8819 */ /* 0x000fca0000011614 */
[----:B------:R-:W-:-:S04]  /*10260*/  @!P0 IMAD.WIDE.U32 R58, R59, 0x10, R18 ;  /* 0x000000103b3a8825 */ /* 0x000fc800078e0012 */
[----:B------:R-:W-:Y:S01]  /*10270*/  IMAD.WIDE.U32 R18, R21, 0x10, R18 ;  /* 0x0000001015127825 */ /* 0x000fe200078e0012 */
[----:B------:R0:W5:Y:S04]  /*10280*/  @!P0 LDG.E.128 R24, desc[UR60][R58.64] ;  /* 0x0000003c3a188981 */ /* 0x000168000c1e1d00 */
[----:B------:R0:W5:Y:S02]  /*10290*/  LDG.E.128 R20, desc[UR60][R18.64] ;  /* 0x0000003c12147981 */ /* 0x000164000c1e1d00 */
.L_x_1703:
[----:B------:R-:W-:Y:S05]  /*102a0*/  BSYNC B0 ;  /* 0x0000000000007941 */ /* 0x000fea0003800000 */
.L_x_1702:
        /* <DEDUP_REMOVED lines=9> */
[----:B0-----:R-:W-:-:S06]  /*10340*/  SEL R18, RZ, 0xffffffff, !P1 ;  /* 0xffffffffff127807 */ /* 0x001fcc0004800000 */
[----:B------:R-:W-:-:S04]  /*10350*/  @!P2 SEL R18, RZ, 0xffffffff, P0 ;  /* 0xffffffffff12a807 */ /* 0x000fc80000000000 */
[----:B------:R-:W-:-:S04]  /*10360*/  LOP3.LUT R18, R18, 0x1, RZ, 0xc0, !PT ;  /* 0x0000000112127812 */ /* 0x000fc800078ec0ff */
[----:B------:R-:W-:Y:S01]  /*10370*/  ISETP.EQ.U32.AND P0, PT, R18, 0x1, PT ;  /* 0x000000011200780c */ /* 0x000fe20003f02070 */
[----:B------:R-:W-:-:S12]  /*10380*/  BRA `(.L_x_1708) ;  /* 0x00000000000c7947 */ /* 0x000fd80003800000 */
.L_x_1707:
[----:B-----5:R-:W-:Y:S01]  /*10390*/  DSETP.GTU.AND P0, PT, |R8|, +INF , PT ;  /* 0x7ff000000800742a */ /* 0x020fe20003f0c200 */
[----:B------:R-:W-:-:S05]  /*103a0*/  ISETP.LT.U32.AND P1, PT, R30, R56, PT ;  /* 0x000000381e00720c */ /* 0x000fca0003f21070 */
[----:B------:R-:W-:-:S13]  /*103b0*/  ISETP.LT.OR.EX P0, PT, R0, RZ, !P0, P1 ;  /* 0x000000ff0000720c */ /* 0x000fda0004701710 */
.L_x_1708:
[----:B------:R-:W-:Y:S05]  /*103c0*/  BSYNC B1 ;  /* 0x0000000000017941 */ /* 0x000fea0003800000 */
.L_x_1706:
        /* <DEDUP_REMOVED lines=16> */
.L_x_1710:
[----:B------:R-:W-:Y:S01]  /*104d0*/  DSETP.GTU.AND P0, PT, |R10|, +INF , PT ;  /* 0x7ff000000a00742a */ /* 0x000fe20003f0c200 */
[----:B------:R-:W-:-:S05]  /*104e0*/  ISETP.LT.U32.AND P1, PT, R31, R56, PT ;  /* 0x000000381f00720c */ /* 0x000fca0003f21070 */
[----:B------:R-:W-:-:S13]  /*104f0*/  ISETP.LT.OR.EX P0, PT, R3, RZ, !P0, P1 ;  /* 0x000000ff0300720c */ /* 0x000fda0004701710 */
.L_x_1711:
[----:B------:R-:W-:Y:S05]  /*10500*/  BSYNC B1 ;  /* 0x0000000000017941 */ /* 0x000fea0003800000 */
.L_x_1709:
        /* <DEDUP_REMOVED lines=19> */
.L_x_1713:
[----:B------:R-:W-:Y:S01]  /*10640*/  DSETP.GTU.AND P0, PT, |R12|, +INF , PT ;  /* 0x7ff000000c00742a */ /* 0x000fe20003f0c200 */
[----:B------:R-:W-:-:S05]  /*10650*/  ISETP.LT.U32.AND P1, PT, R49, R8, PT ;  /* 0x000000083100720c */ /* 0x000fca0003f21070 */
[----:B------:R-:W-:-:S13]  /*10660*/  ISETP.LT.OR.EX P0, PT, R5, RZ, !P0, P1 ;  /* 0x000000ff0500720c */ /* 0x000fda0004701710 */
.L_x_1714:
[----:B------:R-:W-:Y:S05]  /*10670*/  BSYNC B1 ;  /* 0x0000000000017941 */ /* 0x000fea0003800000 */
.L_x_1712:
        /* <DEDUP_REMOVED lines=16> */
.L_x_1716:
[----:B------:R-:W-:Y:S01]  /*10780*/  DSETP.GTU.AND P0, PT, |R14|, +INF , PT ;  /* 0x7ff000000e00742a */ /* 0x000fe20003f0c200 */
[----:B------:R-:W-:-:S05]  /*10790*/  ISETP.LT.U32.AND P1, PT, R48, R8, PT ;  /* 0x000000083000720c */ /* 0x000fca0003f21070 */
[----:B------:R-:W-:-:S13]  /*107a0*/  ISETP.LT.OR.EX P0, PT, R4, RZ, !P0, P1 ;  /* 0x000000ff0400720c */ /* 0x000fda0004701710 */
.L_x_1717:
[----:B------:R-:W-:Y:S05]  /*107b0*/  BSYNC B1 ;  /* 0x0000000000017941 */ /* 0x000fea0003800000 */
.L_x_1715:
        /* <DEDUP_REMOVED lines=19> */
.L_x_1719:
[----:B------:R-:W-:Y:S01]  /*108f0*/  DSETP.GTU.AND P0, PT, |R20|, +INF , PT ;  /* 0x7ff000001400742a */ /* 0x000fe20003f0c200 */
[----:B------:R-:W-:-:S05]  /*10900*/  ISETP.LT.U32.AND P1, PT, R50, R10, PT ;  /* 0x0000000a3200720c */ /* 0x000fca0003f21070 */
[----:B------:R-:W-:-:S13]  /*10910*/  ISETP.LT.OR.EX P0, PT, R6, RZ, !P0, P1 ;  /* 0x000000ff0600720c */ /* 0x000fda0004701710 */
.L_x_1720:
[----:B------:R-:W-:Y:S05]  /*10920*/  BSYNC B1 ;  /* 0x0000000000017941 */ /* 0x000fea0003800000 */
.L_x_1718:
        /* <DEDUP_REMOVED lines=16> */
.L_x_1722:
[----:B------:R-:W-:Y:S01]  /*10a30*/  DSETP.GTU.AND P0, PT, |R22|, +INF , PT ;  /* 0x7ff000001600742a */ /* 0x000fe20003f0c200 */
[----:B------:R-:W-:-:S05]  /*10a40*/  ISETP.LT.U32.AND P1, PT, R51, R10, PT ;  /* 0x0000000a3300720c */ /* 0x000fca0003f21070 */
[----:B------:R-:W-:-:S13]  /*10a50*/  ISETP.LT.OR.EX P0, PT, R7, RZ, !P0, P1 ;  /* 0x000000ff0700720c */ /* 0x000fda0004701710 */
.L_x_1723:
[----:B------:R-:W-:Y:S05]  /*10a60*/  BSYNC B1 ;  /* 0x0000000000017941 */ /* 0x000fea0003800000 */
.L_x_1721:
        /* <DEDUP_REMOVED lines=19> */
.L_x_1725:
[----:B------:R-:W-:Y:S01]  /*10ba0*/  DSETP.GTU.AND P0, PT, |R24|, +INF , PT ;  /* 0x7ff000001800742a */ /* 0x000fe20003f0c200 */
[----:B------:R-:W-:-:S05]  /*10bb0*/  ISETP.LT.U32.AND P1, PT, R52, R55, PT ;  /* 0x000000373400720c */ /* 0x000fca0003f21070 */
[----:B------:R-:W-:-:S13]  /*10bc0*/  ISETP.LT.OR.EX P0, PT, R28, RZ, !P0, P1 ;  /* 0x000000ff1c00720c */ /* 0x000fda0004701710 */
.L_x_1726:
[----:B------:R-:W-:Y:S05]  /*10bd0*/  BSYNC B1 ;  /* 0x0000000000017941 */ /* 0x000fea0003800000 */
.L_x_1724:
        /* <DEDUP_REMOVED lines=16> */
.L_x_1728:
[----:B------:R-:W-:Y:S01]  /*10ce0*/  DSETP.GTU.AND P0, PT, |R26|, +INF , PT ;  /* 0x7ff000001a00742a */ /* 0x000fe20003f0c200 */
[----:B------:R-:W-:-:S05]  /*10cf0*/  ISETP.LT.U32.AND P1, PT, R54, R55, PT ;  /* 0x000000373600720c */ /* 0x000fca0003f21070 */
[----:B------:R-:W-:-:S13]  /*10d00*/  ISETP.LT.OR.EX P0, PT, R29, RZ, !P0, P1 ;  /* 0x000000ff1d00720c */ /* 0x000fda0004701710 */
.L_x_1729:
[----:B------:R-:W-:Y:S05]  /*10d10*/  BSYNC B1 ;  /* 0x0000000000017941 */ /* 0x000fea0003800000 */
.L_x_1727:
[----:B------:R-:W-:Y:S02]  /*10d20*/  FSEL R46, R46, R26, P0 ;  /* 0x0000001a2e2e7208 */ /* 0x000fe40000000000 */
[----:B------:R-:W-:Y:S02]  /*10d30*/  FSEL R47, R47, R27, P0 ;  /* 0x0000001b2f2f7208 */ /* 0x000fe40000000000 */
[----:B------:R-:W-:Y:S02]  /*10d40*/  SEL R54, R54, R55, P0 ;  /* 0x0000003736367207 */ /* 0x000fe40000000000 */
[----:B------:R-:W-:-:S07]  /*10d50*/  SEL R29, R29, RZ, P0 ;  /* 0x000000ff1d1d7207 */ /* 0x000fce0000000000 */
.L_x_1705:
[----:B------:R-:W-:Y:S05]  /*10d60*/  BSYNC B0 ;  /* 0x0000000000007941 */ /* 0x000fea0003800000 */
.L_x_1704:
        /* <DEDUP_REMOVED lines=12> */
.L_x_1731:
[----:B------:R-:W-:Y:S01]  /*10e30*/  DSETP.GTU.AND P0, PT, |R36|, +INF , PT ;  /* 0x7ff000002400742a */ /* 0x000fe20003f0c200 */
[----:B------:R-:W-:-:S05]  /*10e40*/  ISETP.LT.U32.AND P1, PT, R30, R49, PT ;  /* 0x000000311e00720c */ /* 0x000fca0003f21070 */
[----:B------:R-:W-:-:S13]  /*10e50*/  ISETP.LT.OR.EX P0, PT, R0, R5, !P0, P1 ;  /* 0x000000050000720c */ /* 0x000fda0004701710 */
.L_x_1732:
[----:B------:R-:W-:Y:S05]  /*10e60*/  BSYNC B0 ;  /* 0x0000000000007941 */ /* 0x000fea0003800000 */
.L_x_1730:
        /* <DEDUP_REMOVED lines=16> */
.L_x_1734:
[----:B------:R-:W-:Y:S01]  /*10f70*/  DSETP.GTU.AND P0, PT, |R38|, +INF , PT ;  /* 0x7ff000002600742a */ /* 0x000fe20003f0c200 */
[----:B------:R-:W-:-:S05]  /*10f80*/  ISETP.LT.U32.AND P1, PT, R31, R48, PT ;  /* 0x000000301f00720c */ /* 0x000fca0003f21070 */
[----:B------:R-:W-:-:S13]  /*10f90*/  ISETP.LT.OR.EX P0, PT, R3, R4, !P0, P1 ;  /* 0x000000040300720c */ /* 0x000fda0004701710 */
.L_x_1735:
[----:B------:R-:W-:Y:S05]  /*10fa0*/  BSYNC B0 ;  /* 0x0000000000007941 */ /* 0x000fea0003800000 */
.L_x_1733:
        /* <DEDUP_REMOVED lines=16> */
.L_x_1737:
[----:B------:R-:W-:Y:S01]  /*110b0*/  DSETP.GTU.AND P0, PT, |R40|, +INF , PT ;  /* 0x7ff000002800742a */ /* 0x000fe20003f0c200 */
[----:B------:R-:W-:-:S05]  /*110c0*/  ISETP.LT.U32.AND P1, PT, R49, R50, PT ;  /* 0x000000323100720c */ /* 0x000fca0003f21070 */
[----:B------:R-:W-:-:S13]  /*110d0*/  ISETP.LT.OR.EX P0, PT, R13, R6, !P0, P1 ;  /* 0x000000060d00720c */ /* 0x000fda0004701710 */
.L_x_1738:
[----:B------:R-:W-:Y:S05]  /*110e0*/  BSYNC B0 ;  /* 0x0000000000007941 */ /* 0x000fea0003800000 */
.L_x_1736:
        /* <DEDUP_REMOVED lines=16> */
.L_x_1740:
[----:B------:R-:W-:Y:S01]  /*111f0*/  DSETP.GTU.AND P0, PT, |R42|, +INF , PT ;  /* 0x7ff000002a00742a */ /* 0x000fe20003f0c200 */
[----:B------:R-:W-:-:S05]  /*11200*/  ISETP.LT.U32.AND P1, PT, R48, R51, PT ;  /* 0x000000333000720c */ /* 0x000fca0003f21070 */
[----:B------:R-:W-:-:S13]  /*11210*/  ISETP.LT.OR.EX P0, PT, R12, R7, !P0, P1 ;  /* 0x000000070c00720c */ /* 0x000fda0004701710 */
.L_x_1741:
[----:B------:R-:W-:Y:S05]  /*11220*/  BSYNC B0 ;  /* 0x0000000000007941 */ /* 0x000fea0003800000 */
.L_x_1739:
        /* <DEDUP_REMOVED lines=16> */
.L_x_1743:
[----:B------:R-:W-:Y:S01]  /*11330*/  DSETP.GTU.AND P0, PT, |R44|, +INF , PT ;  /* 0x7ff000002c00742a */ /* 0x000fe20003f0c200 */
[----:B------:R-:W-:-:S05]  /*11340*/  ISETP.LT.U32.AND P1, PT, R49, R52, PT ;  /* 0x000000343100720c */ /* 0x000fca0003f21070 */
[----:B------:R-:W-:-:S13]  /*11350*/  ISETP.LT.OR.EX P0, PT, R13, R28, !P0, P1 ;  /* 0x0000001c0d00720c */ /* 0x000fda0004701710 */
.L_x_1744:
[----:B------:R-:W-:Y:S05]  /*11360*/  BSYNC B0 ;  /* 0x0000000000007941 */ /* 0x000fea0003800000 */
.L_x_1742:
        /* <DEDUP_REMOVED lines=16> */
.L_x_1746:
[----:B------:R-:W-:Y:S01]  /*11470*/  DSETP.GTU.AND P0, PT, |R46|, +INF , PT ;  /* 0x7ff000002e00742a */ /* 0x000fe20003f0c200 */
[----:B------:R-:W-:-:S05]  /*11480*/  ISETP.LT.U32.AND P1, PT, R51, R54, PT ;  /* 0x000000363300720c */ /* 0x000fca0003f21070 */
[----:B------:R-:W-:-:S13]  /*11490*/  ISETP.LT.OR.EX P0, PT, R10, R29, !P0, P1 ;  /* 0x0000001d0a00720c */ /* 0x000fda0004701710 */
.L_x_1747:
[----:B------:R-:W-:Y:S05]  /*114a0*/  BSYNC B0 ;  /* 0x0000000000007941 */ /* 0x000fea0003800000 */
.L_x_1745:
[----:B------:R-:W-:Y:S02]  /*114b0*/  FSEL R12, R8, R46, P0 ;  /* 0x0000002e080c7208 */ /* 0x000fe40000000000 */
[----:B------:R-:W-:Y:S02]  /*114c0*/  FSEL R13, R9, R47, P0 ;  /* 0x0000002f090d7208 */ /* 0x000fe40000000000 */
[----:B------:R-:W-:Y:S02]  /*114d0*/  SEL R14, R51, R54, P0 ;  /* 0x00000036330e7207 */ /* 0x000fe40000000000 */
[----:B------:R-:W-:-:S07]  /*114e0*/  SEL R15, R10, R29, P0 ;  /* 0x0000001d0a0f7207 */ /* 0x000fce0000000000 */
.L_x_1494:
[----:B------:R-:W-:Y:S05]  /*114f0*/  BSYNC B6 ;  /* 0x0000000000067941 */ /* 0x000fea0003800000 */
.L_x_1493:
[----:B------:R-:W-:Y:S02]  /*11500*/  ULDC UR4, c[0x0][0x244] ;  /* 0x0000910000047ab9 */ /* 0x000fe40000000800 */
[----:B------:R-:W-:-:S13]  /*11510*/  ISETP.NE.AND P0, PT, RZ, UR4, PT ;  /* 0x00000004ff007c0c */ /* 0x000fda000bf05270 */
[----:B------:R-:W-:Y:S05]  /*11520*/  @!P0 BRA `(.L_x_1748) ;  /* 0x0000000400188947 */ /* 0x000fea0003800000 */
[----:B------:R-:W1:Y:S01]  /*11530*/  S2R R8, SR_CgaCtaId ;  /* 0x0000000000087919 */ /* 0x000e620000008800 */
[----:B------:R-:W2:Y:S01]  /*11540*/  LDC R25, c[0x0][RZ] ;  /* 0x00000000ff197b82 */ /* 0x000ea20000000800 */
[----:B------:R-:W-:-:S05]  /*11550*/  MOV R0, 0x400 ;  /* 0x0000040000007802 */ /* 0x000fca0000000f00 */
[----:B------:R-:W-:Y:S02]  /*11560*/  VIADD R3, R0, 0x10 ;  /* 0x0000001000037836 */ /* 0x000fe40000000000 */
[----:B------:R-:W3:Y:S01]  /*11570*/  LDC R24, c[0x0][0x4] ;  /* 0x00000100ff187b82 */ /* 0x000ee20000000800 */
[----:B--2---:R-:W-:Y:S02]  /*11580*/  IMAD R0, R17, R25, R2 ;  /* 0x0000001911007224 */ /* 0x004fe400078e0202 */
[----:B-1----:R-:W-:-:S05]  /*11590*/  LEA R3, R8, R3, 0x18 ;  /* 0x0000000308037211 */ /* 0x002fca00078ec0ff */
[----:B0-----:R-:W-:Y:S01]  /*115a0*/  IMAD R19, R0, 0x20, R3 ;  /* 0x0000002000137824 */ /* 0x001fe200078e0203 */
[----:B---3--:R-:W-:-:S04]  /*115b0*/  SHF.R.U32.HI R0, RZ, 0x1, R24 ;  /* 0x00000001ff007819 */ /* 0x008fc80000011618 */
[----:B------:R1:W-:Y:S01]  /*115c0*/  STS.128 [R19], R4 ;  /* 0x0000000413007388 */ /* 0x0003e20000000c00 */
[----:B------:R-:W-:-:S03]  /*115d0*/  ISETP.NE.AND P0, PT, R0, RZ, PT ;  /* 0x000000ff0000720c */ /* 0x000fc60003f05270 */
[----:B------:R1:W-:Y:S10]  /*115e0*/  STS.128 [R19+0x10], R12 ;  /* 0x0000100c13007388 */ /* 0x0003f40000000c00 */
[----:B------:R-:W-:Y:S05]  /*115f0*/  @!P0 BRA `(.L_x_1748) ;  /* 0x0000000000e48947 */ /* 0x000fea0003800000 */
.L_x_1757:
[----:B------:R-:W-:Y:S01]  /*11600*/  IMAD.IADD R9, R17, 0x1, R0 ;  /* 0x0000000111097824 */ /* 0x000fe200078e0200 */
[----:B------:R-:W-:Y:S05]  /*11610*/  WARPSYNC.ALL ;  /* 0x0000000000007948 */ /* 0x000fea0003800000 */
[----:B------:R-:W-:Y:S01]  /*11620*/  BAR.SYNC.DEFER_BLOCKING 0x0 ;  /* 0x0000000000007b1d */ /* 0x000fe20000010000 */
[----:B------:R-:W-:-:S04]  /*11630*/  ISETP.GE.U32.AND P0, PT, R9, R24, PT ;  /* 0x000000180900720c */ /* 0x000fc80003f06070 */
[----:B------:R-:W-:Y:S01]  /*11640*/  ISETP.GE.U32.OR P0, PT, R17, R0, P0 ;  /* 0x000000001100720c */ /* 0x000fe20000706470 */
[----:B------:R-:W-:-:S12]  /*11650*/  BSSY B0, `(.L_x_1749) ;  /* 0x0000030000007945 */ /* 0x000fd80003800000 */
[----:B0-2---:R-:W-:Y:S05]  /*11660*/  @P0 BRA `(.L_x_1750) ;  /* 0x0000000000b80947 */ /* 0x005fea0003800000 */
[----:B------:R-:W-:Y:S01]  /*11670*/  IMAD R8, R9, R25, R2 ;  /* 0x0000001909087224 */ /* 0x000fe200078e0202 */
[----:B------:R-:W-:Y:S01]  /*11680*/  DSETP.GTU.AND P0, PT, |R4|, +INF , PT ;  /* 0x7ff000000400742a */ /* 0x000fe20003f0c200 */
[----:B------:R-:W-:Y:S03]  /*11690*/  BSSY B1, `(.L_x_1751) ;  /* 0x0000011000017945 */ /* 0x000fe60003800000 */
[----:B------:R-:W-:-:S05]  /*116a0*/  LEA R18, R8, R3, 0x5 ;  /* 0x0000000308127211 */ /* 0x000fca00078e28ff */
[----:B------:R0:W2:Y:S04]  /*116b0*/  LDS.128 R8, [R18] ;  /* 0x0000000012087984 */ /* 0x0000a80000000c00 */
[----:B------:R0:W3:Y:S01]  /*116c0*/  LDS.128 R20, [R18+0x10] ;  /* 0x0000100012147984 */ /* 0x0000e20000000c00 */
[----:B------:R-:W-:Y:S05]  /*116d0*/  @P0 BRA `(.L_x_1752) ;  /* 0x0000000000240947 */ /* 0x000fea0003800000 */
[C-C-:B--2---:R-:W-:Y:S01]  /*116e0*/  DSETP.NEU.AND P2, PT, R4.reuse, R8.reuse, PT ;  /* 0x000000080400722a */ /* 0x144fe20003f4d000 */
        /* <DEDUP_REMOVED lines=8> */
.L_x_1752:
[----:B--2---:R-:W-:Y:S01]  /*11770*/  DSETP.GTU.AND P0, PT, |R8|, +INF , PT ;  /* 0x7ff000000800742a */ /* 0x004fe20003f0c200 */
[----:B------:R-:W-:-:S05]  /*11780*/  ISETP.LT.U32.AND P1, PT, R6, R10, PT ;  /* 0x0000000a0600720c */ /* 0x000fca0003f21070 */
[----:B------:R-:W-:-:S13]  /*11790*/  ISETP.LT.OR.EX P0, PT, R7, R11, !P0, P1 ;  /* 0x0000000b0700720c */ /* 0x000fda0004701710 */
.L_x_1753:
[----:B------:R-:W-:Y:S05]  /*117a0*/  BSYNC B1 ;  /* 0x0000000000017941 */ /* 0x000fea0003800000 */
.L_x_1751:
[----:B------:R-:W-:Y:S01]  /*117b0*/  DSETP.GTU.AND P1, PT, |R12|, +INF , PT ;  /* 0x7ff000000c00742a */ /* 0x000fe20003f2c200 */
[----:B------:R-:W-:Y:S01]  /*117c0*/  BSSY B1, `(.L_x_1754) ;  /* 0x0000012000017945 */ /* 0x000fe20003800000 */
[----:B-1----:R-:W-:Y:S02]  /*117d0*/  FSEL R4, R4, R8, P0 ;  /* 0x0000000804047208 */ /* 0x002fe40000000000 */
[----:B------:R-:W-:Y:S02]  /*117e0*/  FSEL R5, R5, R9, P0 ;  /* 0x0000000905057208 */ /* 0x000fe40000000000 */
[----:B------:R-:W-:Y:S02]  /*117f0*/  SEL R6, R6, R10, P0 ;  /* 0x0000000a06067207 */ /* 0x000fe40000000000 */
[----:B------:R-:W-:-:S06]  /*11800*/  SEL R7, R7, R11, P0 ;  /* 0x0000000b07077207 */ /* 0x000fcc0000000000 */
[----:B------:R-:W-:Y:S05]  /*11810*/  @P1 BRA `(.L_x_1755) ;  /* 0x0000000000241947 */ /* 0x000fea0003800000 */
[C-C-:B---3--:R-:W-:Y:S01]  /*11820*/  DSETP.NEU.AND P2, PT, R12.reuse, R20.reuse, PT ;  /* 0x000000140c00722a */ /* 0x148fe20003f4d000 */
        /* <DEDUP_REMOVED lines=8> */
.L_x_1755:
[----:B---3--:R-:W-:Y:S01]  /*118b0*/  DSETP.GTU.AND P0, PT, |R20|, +INF , PT ;  /* 0x7ff000001400742a */ /* 0x008fe20003f0c200 */
[----:B------:R-:W-:-:S05]  /*118c0*/  ISETP.LT.U32.AND P1, PT, R14, R22, PT ;  /* 0x000000160e00720c */ /* 0x000fca0003f21070 */
[----:B------:R-:W-:-:S13]  /*118d0*/  ISETP.LT.OR.EX P0, PT, R15, R23, !P0, P1 ;  /* 0x000000170f00720c */ /* 0x000fda0004701710 */
.L_x_1756:
[----:B------:R-:W-:Y:S05]  /*118e0*/  BSYNC B1 ;  /* 0x0000000000017941 */ /* 0x000fea0003800000 */
.L_x_1754:
[----:B------:R-:W-:Y:S01]  /*118f0*/  FSEL R12, R12, R20, P0 ;  /* 0x000000140c0c7208 */ /* 0x000fe20000000000 */
[----:B------:R2:W-:Y:S01]  /*11900*/  STS.128 [R19], R4 ;  /* 0x0000000413007388 */ /* 0x0005e20000000c00 */
[----:B------:R-:W-:Y:S02]  /*11910*/  FSEL R13, R13, R21, P0 ;  /* 0x000000150d0d7208 */ /* 0x000fe40000000000 */
[----:B------:R-:W-:Y:S02]  /*11920*/  SEL R14, R14, R22, P0 ;  /* 0x000000160e0e7207 */ /* 0x000fe40000000000 */
[----:B------:R-:W-:-:S05]  /*11930*/  SEL R15, R15, R23, P0 ;  /* 0x000000170f0f7207 */ /* 0x000fca0000000000 */
[----:B------:R2:W-:Y:S02]  /*11940*/  STS.128 [R19+0x10], R12 ;  /* 0x0000100c13007388 */ /* 0x0005e40000000c00 */
.L_x_1750:
[----:B------:R-:W-:Y:S05]  /*11950*/  BSYNC B0 ;  /* 0x0000000000007941 */ /* 0x000fea0003800000 */
.L_x_1749:
[----:B------:R-:W-:Y:S02]  /*11960*/  ISETP.GT.AND P0, PT, R0, 0x1, PT ;  /* 0x000000010000780c */ /* 0x000fe40003f04270 */
[----:B------:R-:W-:-:S11]  /*11970*/  SHF.R.S32.HI R0, RZ, 0x1, R0 ;  /* 0x00000001ff007819 */ /* 0x000fd60000011400 */
[----:B------:R-:W-:Y:S05]  /*11980*/  @P0 BRA `(.L_x_1757) ;  /* 0xfffffffc001c0947 */ /* 0x000fea000383ffff */
.L_x_1748:
[----:B------:R-:W-:Y:S02]  /*11990*/  ULDC UR4, c[0x0][0x240] ;  /* 0x0000900000047ab9 */ /* 0x000fe40000000800 */
[----:B------:R-:W-:-:S13]  /*119a0*/  ISETP.NE.AND P0, PT, RZ, UR4, PT ;  /* 0x00000004ff007c0c */ /* 0x000fda000bf05270 */
[----:B------:R-:W-:Y:S05]  /*119b0*/  @!P0 BRA `(.L_x_1758) ;  /* 0x0000000800088947 */ /* 0x000fea0003800000 */
[----:B012---:R-:W0:Y:S02]  /*119c0*/  LDC R19, c[0x0][RZ] ;  /* 0x00000000ff137b82 */ /* 0x007e240000000800 */
[----:B0-----:R-:W-:Y:S01]  /*119d0*/  ISETP.GT.AND P0, PT, R19, 0x20, PT ;  /* 0x000000201300780c */ /* 0x001fe20003f04270 */
[----:B------:R-:W-:-:S12]  /*119e0*/  IMAD.MOV.U32 R0, RZ, RZ, R19 ;  /* 0x000000ffff007224 */ /* 0x000fd800078e0013 */
[----:B------:R-:W-:Y:S05]  /*119f0*/  @!P0 BRA `(.L_x_1759) ;  /* 0x0000000400188947 */ /* 0x000fea0003800000 */
[----:B------:R-:W0:Y:S01]  /*11a00*/  S2UR UR5, SR_CgaCtaId ;  /* 0x00000000000579c3 */ /* 0x000e220000008800 */
[----:B------:R-:W-:Y:S01]  /*11a10*/  UMOV UR4, 0x400 ;  /* 0x0000040000047882 */ /* 0x000fe20000000000 */
[-C--:B------:R-:W-:Y:S01]  /*11a20*/  IMAD R17, R17, R19.reuse, R2 ;  /* 0x0000001311117224 */ /* 0x080fe200078e0202 */
[----:B------:R-:W-:Y:S01]  /*11a30*/  UIADD3 UR4, UR4, 0x10, URZ ;  /* 0x0000001004047890 */ /* 0x000fe2000fffe03f */
[----:B------:R-:W-:-:S04]  /*11a40*/  LEA.HI R0, R19, R19, RZ, 0x1 ;  /* 0x0000001313007211 */ /* 0x000fc800078f08ff */
[----:B------:R-:W-:Y:S01]  /*11a50*/  SHF.R.S32.HI R3, RZ, 0x1, R0 ;  /* 0x00000001ff037819 */ /* 0x000fe20000011400 */
[----:B------:R-:W-:-:S03]  /*11a60*/  IMAD.MOV.U32 R0, RZ, RZ, 0x20 ;  /* 0x00000020ff007424 */ /* 0x000fc600078e00ff */
[----:B------:R-:W-:Y:S01]  /*11a70*/  ISETP.GE.AND P0, PT, R3, 0x20, PT ;  /* 0x000000200300780c */ /* 0x000fe20003f06270 */
[----:B0-----:R-:W-:-:S06]  /*11a80*/  ULEA UR4, UR5, UR4, 0x18 ;  /* 0x0000000405047291 */ /* 0x001fcc000f8ec03f */
[----:B------:R-:W-:-:S05]  /*11a90*/  LEA R17, R17, UR4, 0x5 ;  /* 0x0000000411117c11 */ /* 0x000fca000f8e28ff */
[----:B------:R0:W-:Y:S04]  /*11aa0*/  STS.128 [R17], R4 ;  /* 0x0000000411007388 */ /* 0x0001e80000000c00 */
[----:B------:R0:W-:Y:S01]  /*11ab0*/  STS.128 [R17+0x10], R12 ;  /* 0x0000100c11007388 */ /* 0x0001e20000000c00 */
[----:B------:R-:W-:Y:S05]  /*11ac0*/  @!P0 BRA `(.L_x_1759) ;  /* 0x0000000000e48947 */ /* 0x000fea0003800000 */
.L_x_1768:
        /* <DEDUP_REMOVED lines=8> */
[----:B------:R-:W-:Y:S01]  /*11b50*/  DSETP.GTU.AND P0, PT, |R4|, +INF , PT ;  /* 0x7ff000000400742a */ /* 0x000fe20003f0c200 */
[----:B------:R-:W-:Y:S03]  /*11b60*/  BSSY B1, `(.L_x_1762) ;  /* 0x0000010000017945 */ /* 0x000fe60003800000 */
[----:B------:R1:W2:Y:S04]  /*11b70*/  LDS.128 R8, [R0] ;  /* 0x0000000000087984 */ /* 0x0002a80000000c00 */
[----:B------:R1:W3:Y:S06]  /*11b80*/  LDS.128 R20, [R0+0x10] ;  /* 0x0000100000147984 */ /* 0x0002ec0000000c00 */
[----:B------:R-:W-:Y:S05]  /*11b90*/  @P0 BRA `(.L_x_1763) ;  /* 0x0000000000240947 */ /* 0x000fea0003800000 */
[C-C-:B--2---:R-:W-:Y:S01]  /*11ba0*/  DSETP.NEU.AND P2, PT, R4.reuse, R8.reuse, PT ;  /* 0x000000080400722a */ /* 0x144fe20003f4d000 */
[----:B------:R-:W-:Y:S01]  /*11bb0*/  ISETP.GE.U32.AND P0, PT, R6, R10, PT ;  /* 0x0000000a0600720c */ /* 0x000fe20003f06070 */
[----:B------:R-:W-:-:S03]  /*11bc0*/  DSETP.GT.AND P1, PT, R4, R8, PT ;  /* 0x000000080400722a */ /* 0x000fc60003f24000 */
[----:B------:R-:W-:-:S03]  /*11bd0*/  ISETP.GE.AND.EX P0, PT, R7, R11, PT, P0 ;  /* 0x0000000b0700720c */ /* 0x000fc60003f06300 */
[----:B-1----:R-:W-:-:S06]  /*11be0*/  SEL R0, RZ, 0xffffffff, !P1 ;  /* 0xffffffffff007807 */ /* 0x002fcc0004800000 */
[----:B------:R-:W-:-:S04]  /*11bf0*/  @!P2 SEL R0, RZ, 0xffffffff, P0 ;  /* 0xffffffffff00a807 */ /* 0x000fc80000000000 */
[----:B------:R-:W-:-:S04]  /*11c00*/  LOP3.LUT R0, R0, 0x1, RZ, 0xc0, !PT ;  /* 0x0000000100007812 */ /* 0x000fc800078ec0ff */
[----:B------:R-:W-:Y:S01]  /*11c10*/  ISETP.EQ.U32.AND P0, PT, R0, 0x1, PT ;  /* 0x000000010000780c */ /* 0x000fe20003f02070 */
[----:B------:R-:W-:-:S12]  /*11c20*/  BRA `(.L_x_1764) ;  /* 0x00000000000c7947 */ /* 0x000fd80003800000 */
.L_x_1763:
[----:B--2---:R-:W-:Y:S01]  /*11c30*/  DSETP.GTU.AND P0, PT, |R8|, +INF , PT ;  /* 0x7ff000000800742a */ /* 0x004fe20003f0c200 */
[----:B------:R-:W-:-:S05]  /*11c40*/  ISETP.LT.U32.AND P1, PT, R6, R10, PT ;  /* 0x0000000a0600720c */ /* 0x000fca0003f21070 */
[----:B------:R-:W-:-:S13]  /*11c50*/  ISETP.LT.OR.EX P0, PT, R7, R11, !P0, P1 ;  /* 0x0000000b0700720c */ /* 0x000fda0004701710 */
.L_x_1764:
[----:B------:R-:W-:Y:S05]  /*11c60*/  BSYNC B1 ;  /* 0x0000000000017941 */ /* 0x000fea0003800000 */
.L_x_1762:
[----:B------:R-:W-:Y:S01]  /*11c70*/  DSETP.GTU.AND P1, PT, |R12|, +INF , PT ;  /* 0x7ff000000c00742a */ /* 0x000fe20003f2c200 */
[----:B------:R-:W-:Y:S01]  /*11c80*/  BSSY B1, `(.L_x_1765) ;  /* 0x0000012000017945 */ /* 0x000fe20003800000 */
[----:B0-----:R-:W-:Y:S02]  /*11c90*/  FSEL R4, R4, R8, P0 ;  /* 0x0000000804047208 */ /* 0x001fe40000000000 */
        /* <DEDUP_REMOVED lines=13> */
.L_x_1766:
[----:B---3--:R-:W-:Y:S01]  /*11d70*/  DSETP.GTU.AND P0, PT, |R20|, +INF , PT ;  /* 0x7ff000001400742a */ /* 0x008fe20003f0c200 */
[----:B------:R-:W-:-:S05]  /*11d80*/  ISETP.LT.U32.AND P1, PT, R14, R22, PT ;  /* 0x000000160e00720c */ /* 0x000fca0003f21070 */
[----:B------:R-:W-:-:S13]  /*11d90*/  ISETP.LT.OR.EX P0, PT, R15, R23, !P0, P1 ;  /* 0x000000170f00720c */ /* 0x000fda0004701710 */
.L_x_1767:
[----:B------:R-:W-:Y:S05]  /*11da0*/  BSYNC B1 ;  /* 0x0000000000017941 */ /* 0x000fea0003800000 */
.L_x_1765:
[----:B------:R-:W-:Y:S01]  /*11db0*/  FSEL R12, R12, R20, P0 ;  /* 0x000000140c0c7208 */ /* 0x000fe20000000000 */
[----:B------:R2:W-:Y:S01]  /*11dc0*/  STS.128 [R17], R4 ;  /* 0x0000000411007388 */ /* 0x0005e20000000c00 */
[----:B------:R-:W-:Y:S02]  /*11dd0*/  FSEL R13, R13, R21, P0 ;  /* 0x000000150d0d7208 */ /* 0x000fe40000000000 */
[----:B------:R-:W-:Y:S02]  /*11de0*/  SEL R14, R14, R22, P0 ;  /* 0x000000160e0e7207 */ /* 0x000fe40000000000 */
[----:B------:R-:W-:-:S05]  /*11df0*/  SEL R15, R15, R23, P0 ;  /* 0x000000170f0f7207 */ /* 0x000fca0000000000 */
[----:B------:R2:W-:Y:S02]  /*11e00*/  STS.128 [R17+0x10], R12 ;  /* 0x0000100c11007388 */ /* 0x0005e40000000c00 */
.L_x_1761:
[----:B------:R-:W-:Y:S05]  /*11e10*/  BSYNC B0 ;  /* 0x0000000000007941 */ /* 0x000fea0003800000 */
.L_x_1760:
[----:B------:R-:W-:-:S04]  /*11e20*/  SHF.R.S32.HI R3, RZ, 0x1, R3 ;  /* 0x00000001ff037819 */ /* 0x000fc80000011403 */
[----:B------:R-:W-:-:S13]  /*11e30*/  ISETP.GE.AND P0, PT, R3, 0x20, PT ;  /* 0x000000200300780c */ /* 0x000fda0003f06270 */
[----:B------:R-:W-:Y:S05]  /*11e40*/  @P0 BRA `(.L_x_1768) ;  /* 0xfffffffc00200947 */ /* 0x000fea000383ffff */
[----:B-1----:R-:W-:-:S07]  /*11e50*/  IMAD.MOV.U32 R0, RZ, RZ, 0x20 ;  /* 0x00000020ff007424 */ /* 0x002fce00078e00ff */
.L_x_1759:
[----:B------:R-:W-:Y:S01]  /*11e60*/  ISETP.GE.AND P0, PT, R0, 0x2, PT ;  /* 0x000000020000780c */ /* 0x000fe20003f06270 */
[----:B------:R-:W-:Y:S05]  /*11e70*/  WARPSYNC.ALL ;  /* 0x0000000000007948 */ /* 0x000fea0003800000 */
[----:B------:R-:W-:Y:S07]  /*11e80*/  BAR.SYNC.DEFER_BLOCKING 0x0 ;  /* 0x0000000000007b1d */ /* 0x000fee0000010000 */
[----:B------:R-:W-:Y:S05]  /*11e90*/  @!P0 BRA `(.L_x_1758) ;  /* 0x0000000000d08947 */ /* 0x000fea0003800000 */
[----:B------:R-:W-:-:S07]  /*11ea0*/  IMAD.MOV.U32 R3, RZ, RZ, 0x1 ;  /* 0x00000001ff037424 */ /* 0x000fce00078e00ff */
.L_x_1775:
[----:B------:R-:W-:Y:S01]  /*11eb0*/  DSETP.GTU.AND P0, PT, |R4|, +INF , PT ;  /* 0x7ff000000400742a */ /* 0x000fe20003f0c200 */
[----:B------:R1:W3:Y:S01]  /*11ec0*/  SHFL.DOWN PT, R9, R5, R3, 0x1f ;  /* 0x08001f0305097589 */ /* 0x0002e200000e0000 */
[----:B------:R-:W-:Y:S03]  /*11ed0*/  BSSY B0, `(.L_x_1769) ;  /* 0x0000011000007945 */ /* 0x000fe60003800000 */
[----:B------:R1:W4:Y:S04]  /*11ee0*/  SHFL.DOWN PT, R8, R4, R3, 0x1f ;  /* 0x08001f0304087589 */ /* 0x00032800000e0000 */
[----:B------:R1:W1:Y:S04]  /*11ef0*/  SHFL.DOWN PT, R18, R7, R3, 0x1f ;  /* 0x08001f0307127589 */ /* 0x00026800000e0000 */
[----:B0-2---:R0:W2:Y:S01]  /*11f00*/  SHFL.DOWN PT, R17, R6, R3, 0x1f ;  /* 0x08001f0306117589 */ /* 0x0050a200000e0000 */
[----:B------:R-:W-:Y:S05]  /*11f10*/  @P0 BRA `(.L_x_1770) ;  /* 0x0000000000240947 */ /* 0x000fea0003800000 */
[C-C-:B---34-:R-:W-:Y:S01]  /*11f20*/  DSETP.NEU.AND P2, PT, R4.reuse, R8.reuse, PT ;  /* 0x000000080400722a */ /* 0x158fe20003f4d000 */
[----:B--2---:R-:W-:Y:S01]  /*11f30*/  ISETP.GE.U32.AND P0, PT, R6, R17, PT ;  /* 0x000000110600720c */ /* 0x004fe20003f06070 */
[----:B------:R-:W-:-:S03]  /*11f40*/  DSETP.GT.AND P1, PT, R4, R8, PT ;  /* 0x000000080400722a */ /* 0x000fc60003f24000 */
[----:B-1----:R-:W-:-:S03]  /*11f50*/  ISETP.GE.AND.EX P0, PT, R7, R18, PT, P0 ;  /* 0x000000120700720c */ /* 0x002fc60003f06300 */
[----:B------:R-:W-:-:S06]  /*11f60*/  SEL R10, RZ, 0xffffffff, !P1 ;  /* 0xffffffffff0a7807 */ /* 0x000fcc0004800000 */
[----:B------:R-:W-:-:S04]  /*11f70*/  @!P2 SEL R10, RZ, 0xffffffff, P0 ;  /* 0xffffffffff0aa807 */ /* 0x000fc80000000000 */
[----:B------:R-:W-:-:S04]  /*11f80*/  LOP3.LUT R10, R10, 0x1, RZ, 0xc0, !PT ;  /* 0x000000010a0a7812 */ /* 0x000fc800078ec0ff */
[----:B------:R-:W-:Y:S01]  /*11f90*/  ISETP.EQ.U32.AND P0, PT, R10, 0x1, PT ;  /* 0x000000010a00780c */ /* 0x000fe20003f02070 */
[----:B------:R-:W-:-:S12]  /*11fa0*/  BRA `(.L_x_1771) ;  /* 0x00000000000c7947 */ /* 0x000fd80003800000 */
.L_x_1770:
[----:B---34-:R-:W-:Y:S01]  /*11fb0*/  DSETP.GTU.AND P0, PT, |R8|, +INF , PT ;  /* 0x7ff000000800742a */ /* 0x018fe20003f0c200 */
[----:B--2---:R-:W-:-:S05]  /*11fc0*/  ISETP.LT.U32.AND P1, PT, R6, R17, PT ;  /* 0x000000110600720c */ /* 0x004fca0003f21070 */
[----:B-1----:R-:W-:-:S13]  /*11fd0*/  ISETP.LT.OR.EX P0, PT, R7, R18, !P0, P1 ;  /* 0x000000120700720c */ /* 0x002fda0004701710 */
.L_x_1771:
[----:B------:R-:W-:Y:S05]  /*11fe0*/  BSYNC B0 ;  /* 0x0000000000007941 */ /* 0x000fea0003800000 */
.L_x_1769:
[----:B------:R-:W-:Y:S01]  /*11ff0*/  DSETP.GTU.AND P1, PT, |R12|, +INF , PT ;  /* 0x7ff000000c00742a */ /* 0x000fe20003f2c200 */
[----:B------:R1:W2:Y:S01]  /*12000*/  SHFL.DOWN PT, R11, R13, R3, 0x1f ;  /* 0x08001f030d0b7589 */ /* 0x0002a200000e0000 */
[----:B------:R-:W-:Y:S01]  /*12010*/  BSSY B0, `(.L_x_1772) ;  /* 0x0000015000007945 */ /* 0x000fe20003800000 */
[----:B------:R-:W-:Y:S02]  /*12020*/  FSEL R4, R4, R8, P0 ;  /* 0x0000000804047208 */ /* 0x000fe40000000000 */
[----:B------:R1:W3:Y:S01]  /*12030*/  SHFL.DOWN PT, R10, R12, R3, 0x1f ;  /* 0x08001f030c0a7589 */ /* 0x0002e200000e0000 */
[----:B------:R-:W-:Y:S02]  /*12040*/  FSEL R5, R5, R9, P0 ;  /* 0x0000000905057208 */ /* 0x000fe40000000000 */
[----:B0-----:R-:W-:Y:S01]  /*12050*/  SEL R6, R6, R17, P0 ;  /* 0x0000001106067207 */ /* 0x001fe20000000000 */
[----:B------:R1:W0:Y:S01]  /*12060*/  SHFL.DOWN PT, R20, R15, R3, 0x1f ;  /* 0x08001f030f147589 */ /* 0x00022200000e0000 */
[----:B------:R-:W-:-:S03]  /*12070*/  SEL R7, R7, R18, P0 ;  /* 0x0000001207077207 */ /* 0x000fc60000000000 */
[----:B------:R1:W4:Y:S01]  /*12080*/  SHFL.DOWN PT, R19, R14, R3, 0x1f ;  /* 0x08001f030e137589 */ /* 0x00032200000e0000 */
[----:B------:R-:W-:Y:S05]  /*12090*/  @P1 BRA `(.L_x_1773) ;  /* 0x0000000000241947 */ /* 0x000fea0003800000 */
[C-C-:B--23--:R-:W-:Y:S01]  /*120a0*/  DSETP.NEU.AND P2, PT, R12.reuse, R10.reuse, PT ;  /* 0x0000000a0c00722a */ /* 0x14cfe20003f4d000 */
[----:B----4-:R-:W-:Y:S01]  /*120b0*/  ISETP.GE.U32.AND P0, PT, R14, R19, PT ;  /* 0x000000130e00720c */ /* 0x010fe20003f06070 */
[----:B------:R-:W-:-:S03]  /*120c0*/  DSETP.GT.AND P1, PT, R12, R10, PT ;  /* 0x0000000a0c00722a */ /* 0x000fc60003f24000 */
[----:B0-----:R-:W-:-:S03]  /*120d0*/  ISETP.GE.AND.EX P0, PT, R15, R20, PT, P0 ;  /* 0x000000140f00720c */ /* 0x001fc60003f06300 */
[----:B------:R-:W-:-:S06]  /*120e0*/  SEL R8, RZ, 0xffffffff, !P1 ;  /* 0xffffffffff087807 */ /* 0x000fcc0004800000 */
[----:B------:R-:W-:-:S04]  /*120f0*/  @!P2 SEL R8, RZ, 0xffffffff, P0 ;  /* 0xffffffffff08a807 */ /* 0x000fc80000000000 */
[----:B------:R-:W-:-:S04]  /*12100*/  LOP3.LUT R8, R8, 0x1, RZ, 0xc0, !PT ;  /* 0x0000000108087812 */ /* 0x000fc800078ec0ff */
[----:B------:R-:W-:Y:S01]  /*12110*/  ISETP.EQ.U32.AND P0, PT, R8, 0x1, PT ;  /* 0x000000010800780c */ /* 0x000fe20003f02070 */
[----:B------:R-:W-:-:S12]  /*12120*/  BRA `(.L_x_1774) ;  /* 0x00000000000c7947 */ /* 0x000fd80003800000 */
.L_x_1773:
[----:B--23--:R-:W-:Y:S01]  /*12130*/  DSETP.GTU.AND P0, PT, |R10|, +INF , PT ;  /* 0x7ff000000a00742a */ /* 0x00cfe20003f0c200 */
[----:B----4-:R-:W-:-:S05]  /*12140*/  ISETP.LT.U32.AND P1, PT, R14, R19, PT ;  /* 0x000000130e00720c */ /* 0x010fca0003f21070 */
[----:B0-----:R-:W-:-:S13]  /*12150*/  ISETP.LT.OR.EX P0, PT, R15, R20, !P0, P1 ;  /* 0x000000140f00720c */ /* 0x001fda0004701710 */
.L_x_1774:
[----:B------:R-:W-:Y:S05]  /*12160*/  BSYNC B0 ;  /* 0x0000000000007941 */ /* 0x000fea0003800000 */
.L_x_1772:
[----:B-1----:R-:W-:Y:S01]  /*12170*/  IMAD.SHL.U32 R3, R3, 0x2, RZ ;  /* 0x0000000203037824 */ /* 0x002fe200078e00ff */
[----:B------:R-:W-:Y:S02]  /*12180*/  FSEL R12, R12, R10, P0 ;  /* 0x0000000a0c0c7208 */ /* 0x000fe40000000000 */
[----:B------:R-:W-:Y:S02]  /*12190*/  FSEL R13, R13, R11, P0 ;  /* 0x0000000b0d0d7208 */ /* 0x000fe40000000000 */
[----:B------:R-:W-:Y:S02]  /*121a0*/  ISETP.GE.AND P1, PT, R3, R0, PT ;  /* 0x000000000300720c */ /* 0x000fe40003f26270 */
[----:B------:R-:W-:Y:S02]  /*121b0*/  SEL R14, R14, R19, P0 ;  /* 0x000000130e0e7207 */ /* 0x000fe40000000000 */
[----:B------:R-:W-:-:S09]  /*121c0*/  SEL R15, R15, R20, P0 ;  /* 0x000000140f0f7207 */ /* 0x000fd20000000000 */
[----:B------:R-:W-:Y:S05]  /*121d0*/  @!P1 BRA `(.L_x_1775) ;  /* 0xfffffffc00349947 */ /* 0x000fea000383ffff */
.L_x_1758:
[----:B------:R-:W3:Y:S01]  /*121e0*/  LDC R0, c[0x0][0x3fc] ;  /* 0x0000ff00ff007b82 */ /* 0x000ee20000000800 */
[----:B0-2---:R-:W-:Y:S02]  /*121f0*/  IMAD.MOV.U32 R17, RZ, RZ, RZ ;  /* 0x000000ffff117224 */ /* 0x005fe400078e00ff */
[----:B------:R-:W-:Y:S01]  /*12200*/  IMAD.MOV.U32 R18, RZ, RZ, RZ ;  /* 0x000000ffff127224 */ /* 0x000fe200078e00ff */
[----:B---3--:R-:W-:-:S13]  /*12210*/  ISETP.NE.AND P0, PT, R0, RZ, PT ;  /* 0x000000ff0000720c */ /* 0x008fda0003f05270 */
        /* <DEDUP_REMOVED lines=9> */
[----:B------:R-:W-:-:S04]  /*122b0*/  ULDC UR4, c[0x0][0x408] ;  /* 0x0001020000047ab9 */ /* 0x000fc80000000800 */
[----:B------:R-:W-:Y:S01]  /*122c0*/  SHF.L.U32 R9, R8, 0x1, RZ ;  /* 0x0000000108097819 */ /* 0x000fe200000006ff */
        /* <DEDUP_REMOVED lines=266> */
[----:B------:R-:W-:-:S03]  /*13370*/  ULDC UR4, c[0x0][0x5ec] ;  /* 0x00017b0000047ab9 */ /* 0x000fc60000000800 */
[----:B------:R-:W-:-:S05]  /*13380*/  IADD3 R3, -R3, RZ, RZ ;  /* 0x000000ff03037210 */ /* 0x000fca0007ffe1ff */
[----:B------:R-:W-:-:S04]  /*13390*/  IMAD R3, R3, UR6, R9 ;  /* 0x0000000603037c24 */ /* 0x000fc8000f8e0209 */
[----:B------:R-:W-:-:S07]  /*133a0*/  IMAD R18, R3, UR4, R18 ;  /* 0x0000000403127c24 */ /* 0x000fce000f8e0212 */
.L_x_1776:
[----:B-1----:R-:W0:Y:S01]  /*133b0*/  S2R R19, SR_TID.Y ;  /* 0x0000000000137919 */ /* 0x002e220000002200 */
        /* <DEDUP_REMOVED lines=280> */
.L_x_1777:
        /* <DEDUP_REMOVED lines=11> */
.L_x_1783:
        /* <DEDUP_REMOVED lines=8> */
[----:B------:R-:W-:Y:S01]  /*14670*/  IMAD.MOV.U32 R20, RZ, RZ, R16 ;  /* 0x000000ffff147224 */ /* 0x000fe200078e0010 */
[----:B------:R-:W-:-:S07]  /*14680*/  MOV R16, R21 ;  /* 0x0000001500107202 */ /* 0x000fce0000000f00 */
[----:B------:R-:W-:Y:S05]  /*14690*/  CALL.REL.NOINC `($__internal_9_$__cuda_sm20_rem_u64) ;  /* 0x0000006400547944 */ /* 0x000fea0003c00000 */
[----:B------:R-:W-:Y:S02]  /*146a0*/  IMAD.MOV.U32 R10, RZ, RZ, R8 ;  /* 0x000000ffff0a7224 */ /* 0x000fe400078e0008 */
[----:B------:R-:W-:Y:S01]  /*146b0*/  IMAD.MOV.U32 R11, RZ, RZ, R21 ;  /* 0x000000ffff0b7224 */ /* 0x000fe200078e0015 */
[----:B------:R-:W-:Y:S06]  /*146c0*/  BRA `(.L_x_1782) ;  /* 0x00000000004c7947 */ /* 0x000fec0003800000 */
.L_x_1781:
        /* <DEDUP_REMOVED lines=8> */
[----:B------:R-:W-:Y:S01]  /*14750*/  IMAD.HI.U32 R21, R21, R11, R20 ;  /* 0x0000000b15157227 */ /* 0x000fe200078e0014 */
[----:B------:R-:W-:-:S05]  /*14760*/  HFMA2.MMA R11, -RZ, RZ, 0, 0 ;  /* 0x00000000ff0b7435 */ /* 0x000fca00000001ff */
        /* <DEDUP_REMOVED lines=9> */
.L_x_1782:
[----:B------:R-:W-:Y:S05]  /*14800*/  BSYNC B1 ;  /* 0x0000000000017941 */ /* 0x000fea0003800000 */
.L_x_1780:
[----:B------:R-:W-:Y:S01]  /*14810*/  ISETP.NE.U32.AND P0, PT, R10, RZ, PT ;  /* 0x000000ff0a00720c */ /* 0x000fe20003f05070 */
[----:B------:R-:W-:Y:S02]  /*14820*/  IMAD.MOV.U32 R16, RZ, RZ, R0 ;  /* 0x000000ffff107224 */ /* 0x000fe400078e0000 */
[----:B------:R-:W-:Y:S01]  /*14830*/  IMAD.MOV.U32 R21, RZ, RZ, R9 ;  /* 0x000000ffff157224 */ /* 0x000fe200078e0009 */
[----:B------:R-:W-:-:S13]  /*14840*/  ISETP.NE.AND.EX P0, PT, R11, RZ, PT, P0 ;  /* 0x000000ff0b00720c */ /* 0x000fda0003f05300 */
[----:B------:R-:W-:Y:S05]  /*14850*/  @P0 BRA `(.L_x_1783) ;  /* 0xfffffffc00640947 */ /* 0x000fea000383ffff */
[----:B------:R-:W-:Y:S05]  /*14860*/  BSYNC B0 ;  /* 0x0000000000007941 */ /* 0x000fea0003800000 */
.L_x_1779:
[----:B------:R-:W-:Y:S01]  /*14870*/  ISETP.NE.U32.AND P2, PT, R9, RZ, PT ;  /* 0x000000ff0900720c */ /* 0x000fe20003f45070 */
[----:B------:R-:W-:-:S12]  /*14880*/  BSSY B0, `(.L_x_1784) ;  /* 0x000001c000007945 */ /* 0x000fd80003800000 */
[----:B------:R-:W-:Y:S05]  /*14890*/  @!P2 BRA `(.L_x_1785) ;  /* 0x00000000001ca947 */ /* 0x000fea0003800000 */
[----:B------:R-:W-:Y:S01]  /*148a0*/  IMAD.MOV.U32 R8, RZ, RZ, 0x10 ;  /* 0x00000010ff087424 */ /* 0x000fe200078e00ff */
[----:B------:R-:W-:Y:S01]  /*148b0*/  MOV R16, 0x148e0 ;  /* 0x000148e000107802 */ /* 0x000fe20000000f00 */
[----:B------:R-:W-:-:S07]  /*148c0*/  IMAD.MOV.U32 R20, RZ, RZ, RZ ;  /* 0x000000ffff147224 */ /* 0x000fce00078e00ff */
[----:B------:R-:W-:Y:S05]  /*148d0*/  CALL.REL.NOINC `($__internal_8_$__cuda_sm20_div_u64) ;  /* 0x0000005c00ac7944 */ /* 0x000fea0003c00000 */
[----:B------:R-:W-:Y:S02]  /*148e0*/  IMAD.MOV.U32 R10, RZ, RZ, R8 ;  /* 0x000000ffff0a7224 */ /* 0x000fe400078e0008 */
[----:B------:R-:W-:Y:S01]  /*148f0*/  IMAD.MOV.U32 R11, RZ, RZ, R23 ;  /* 0x000000ffff0b7224 */ /* 0x000fe200078e0017 */
[----:B------:R-:W-:Y:S06]  /*14900*/  BRA `(.L_x_1786) ;  /* 0x00000000004c7947 */ /* 0x000fec0003800000 */
.L_x_1785:
        /* <DEDUP_REMOVED lines=9> */
[----:B------:R-:W-:-:S05]  /*149a0*/  IMAD.HI.U32 R10, R10, 0x10, RZ ;  /* 0x000000100a0a7827 */ /* 0x000fca00078e00ff */
[----:B------:R-:W-:-:S05]  /*149b0*/  IADD3 R11, -R10, RZ, RZ ;  /* 0x000000ff0a0b7210 */ /* 0x000fca0007ffe1ff */
        /* <DEDUP_REMOVED lines=8> */
.L_x_1786:
[----:B------:R-:W-:Y:S05]  /*14a40*/  BSYNC B0 ;  /* 0x0000000000007941 */ /* 0x000fea0003800000 */
.L_x_1784:
[----:B------:R-:W-:Y:S04]  /*14a50*/  BSSY B0, `(.L_x_1787) ;  /* 0x000001c000007945 */ /* 0x000fe80003800000 */
        /* <DEDUP_REMOVED lines=8> */
.L_x_1788:
[----:B------:R-:W0:Y:S01]  /*14ae0*/  I2F.U32.RP R16, R0 ;  /* 0x0000000000107306 */ /* 0x000e220000209000 */
[----:B------:R-:W-:-:S07]  /*14af0*/  ISETP.NE.U32.AND P2, PT, R0, RZ, PT ;  /* 0x000000ff0000720c */ /* 0x000fce0003f45070 */
[----:B0-----:R-:W0:Y:S02]  /*14b00*/  MUFU.RCP R16, R16 ;  /* 0x0000001000107308 */ /* 0x001e240000001000 */
[----:B0-----:R-:W-:-:S06]  /*14b10*/  VIADD R8, R16, 0xffffffe ;  /* 0x0ffffffe10087836 */ /* 0x001fcc0000000000 */
[----:B------:R0:W1:Y:S02]  /*14b20*/  F2I.FTZ.U32.TRUNC.NTZ R9, R8 ;  /* 0x0000000800097305 */ /* 0x000064000021f000 */
[----:B0-----:R-:W-:Y:S01]  /*14b30*/  IMAD.MOV.U32 R8, RZ, RZ, RZ ;  /* 0x000000ffff087224 */ /* 0x001fe200078e00ff */
[----:B-1----:R-:W-:-:S05]  /*14b40*/  IADD3 R21, RZ, -R9, RZ ;  /* 0x80000009ff157210 */ /* 0x002fca0007ffe0ff */
[----:B------:R-:W-:-:S04]  /*14b50*/  IMAD R21, R21, R0, RZ ;  /* 0x0000000015157224 */ /* 0x000fc800078e02ff */
[----:B------:R-:W-:-:S06]  /*14b60*/  IMAD.HI.U32 R21, R9, R21, R8 ;  /* 0x0000001509157227 */ /* 0x000fcc00078e0008 */
[----:B------:R-:W-:-:S04]  /*14b70*/  IMAD.HI.U32 R20, R21, 0x8, RZ ;  /* 0x0000000815147827 */ /* 0x000fc800078e00ff */
[----:B------:R-:W-:Y:S02]  /*14b80*/  IMAD.MOV R9, RZ, RZ, -R20 ;  /* 0x000000ffff097224 */ /* 0x000fe400078e0a14 */
[----:B------:R-:W-:Y:S02]  /*14b90*/  IMAD.MOV.U32 R21, RZ, RZ, RZ ;  /* 0x000000ffff157224 */ /* 0x000fe400078e00ff */
[----:B------:R-:W-:-:S05]  /*14ba0*/  IMAD R9, R0, R9, 0x8 ;  /* 0x0000000800097424 */ /* 0x000fca00078e0209 */
[----:B------:R-:W-:-:S13]  /*14bb0*/  ISETP.GE.U32.AND P0, PT, R9, R0, PT ;  /* 0x000000000900720c */ /* 0x000fda0003f06070 */
[----:B------:R-:W-:Y:S02]  /*14bc0*/  @P0 IMAD.IADD R9, R9, 0x1, -R0 ;  /* 0x0000000109090824 */ /* 0x000fe400078e0a00 */
[----:B------:R-:W-:-:S03]  /*14bd0*/  @P0 VIADD R20, R20, 0x1 ;  /* 0x0000000114140836 */ /* 0x000fc60000000000 */
[----:B------:R-:W-:-:S13]  /*14be0*/  ISETP.GE.U32.AND P1, PT, R9, R0, PT ;  /* 0x000000000900720c */ /* 0x000fda0003f26070 */
[----:B------:R-:W-:Y:S01]  /*14bf0*/  @P1 VIADD R20, R20, 0x1 ;  /* 0x0000000114141836 */ /* 0x000fe20000000000 */
[----:B------:R-:W-:-:S07]  /*14c00*/  @!P2 LOP3.LUT R20, RZ, R0, RZ, 0x33, !PT ;  /* 0x00000000ff14a212 */ /* 0x000fce00078e33ff */
.L_x_1789:
[----:B------:R-:W-:Y:S05]  /*14c10*/  BSYNC B0 ;  /* 0x0000000000007941 */ /* 0x000fea0003800000 */
.L_x_1787:
        /* <DEDUP_REMOVED lines=10> */
[----:B------:R-:W-:Y:S05]  /*14cc0*/  CALL.REL.NOINC `($__internal_8_$__cuda_sm20_div_u64) ;  /* 0x0000005800b07944 */ /* 0x000fea0003c00000 */
[----:B------:R-:W-:Y:S01]  /*14cd0*/  IMAD.MOV.U32 R9, RZ, RZ, R23 ;  /* 0x000000ffff097224 */ /* 0x000fe200078e0017 */
[----:B------:R-:W-:Y:S06]  /*14ce0*/  BRA `(.L_x_1792) ;  /* 0x0000000000507947 */ /* 0x000fec0003800000 */
.L_x_1791:
        /* <DEDUP_REMOVED lines=13> */
[----:B------:R-:W-:Y:S02]  /*14dc0*/  @P0 IMAD.IADD R9, R9, 0x1, -R20 ;  /* 0x0000000109090824 */ /* 0x000fe400078e0a14 */
[----:B------:R-:W-:-:S03]  /*14dd0*/  @P0 VIADD R11, R11, 0x1 ;  /* 0x000000010b0b0836 */ /* 0x000fc60000000000 */
[----:B------:R-:W-:Y:S01]  /*14de0*/  ISETP.GE.U32.AND P1, PT, R9, R20, PT ;  /* 0x000000140900720c */ /* 0x000fe20003f26070 */
[----:B------:R-:W-:-:S12]  /*14df0*/  HFMA2.MMA R9, -RZ, RZ, 0, 0 ;  /* 0x00000000ff097435 */ /* 0x000fd800000001ff */
[----:B------:R-:W-:Y:S01]  /*14e00*/  @P1 VIADD R11, R11, 0x1 ;  /* 0x000000010b0b1836 */ /* 0x000fe20000000000 */
[----:B------:R-:W-:-:S05]  /*14e10*/  @!P2 LOP3.LUT R11, RZ, R20, RZ, 0x33, !PT ;  /* 0x00000014ff0ba212 */ /* 0x000fca00078e33ff */
[----:B------:R-:W-:-:S07]  /*14e20*/  IMAD.MOV.U32 R8, RZ, RZ, R11 ;  /* 0x000000ffff087224 */ /* 0x000fce00078e000b */
.L_x_1792:
[----:B------:R-:W-:Y:S05]  /*14e30*/  BSYNC B0 ;  /* 0x0000000000007941 */ /* 0x000fea0003800000 */
.L_x_1790:
[----:B------:R-:W-:Y:S02]  /*14e40*/  ULDC.64 UR4, c[0x0][0x610] ;  /* 0x0001840000047ab9 */ /* 0x000fe40000000a00 */
[----:B------:R-:W-:-:S04]  /*14e50*/  IADD3 R8, P0, R8, UR4, RZ ;  /* 0x0000000408087c10 */ /* 0x000fc8000ff1e0ff */
[----:B------:R-:W-:-:S05]  /*14e60*/  IADD3.X R9, R9, UR5, RZ, P0, !PT ;  /* 0x0000000509097c10 */ /* 0x000fca00087fe4ff */
[----:B------:R-:W-:-:S07]  /*14e70*/  IMAD.MOV.U32 R0, RZ, RZ, R9 ;  /* 0x000000ffff007224 */ /* 0x000fce00078e0009 */
.L_x_1778:
        /* <DEDUP_REMOVED lines=288> */
.L_x_1794:
        /* <DEDUP_REMOVED lines=275> */
.L_x_1795:
        /* <DEDUP_REMOVED lines=14> */
.L_x_1797:
[----:B------:R-:W-:Y:S05]  /*17290*/  BSYNC B0 ;  /* 0x0000000000007941 */ /* 0x000fea0003800000 */
.L_x_1796:
[----:B------:R-:W-:Y:S01]  /*172a0*/  PRMT R10, R10, 0x9910, RZ ;  /* 0x000099100a0a7816 */ /* 0x000fe200000000ff */
[----:B------:R-:W-:Y:S01]  /*172b0*/  BSSY B0, `(.L_x_1798) ;  /* 0x0000010000007945 */ /* 0x000fe20003800000 */
[----:B------:R-:W-:Y:S02]  /*172c0*/  LOP3.LUT P0, RZ, R2, R19, RZ, 0xfc, !PT ;  /* 0x0000001302ff7212 */ /* 0x000fe4000780fcff */
[----:B------:R-:W-:-:S13]  /*172d0*/  ISETP.NE.AND P1, PT, R10, RZ, PT ;  /* 0x000000ff0a00720c */ /* 0x000fda0003f25270 */
[----:B------:R-:W-:Y:S05]  /*172e0*/  @!P1 BRA `(.L_x_1799) ;  /* 0x0000000000309947 */ /* 0x000fea0003800000 */
[----:B------:R-:W0:Y:S01]  /*172f0*/  S2UR UR4, SR_CTAID.Y ;  /* 0x00000000000479c3 */ /* 0x000e220000002600 */
[----:B------:R-:W-:-:S07]  /*17300*/  ISETP.NE.AND P2, PT, R20, RZ, PT ;  /* 0x000000ff1400720c */ /* 0x000fce0003f45270 */
        /* <DEDUP_REMOVED lines=9> */
[----:B------:R0:W-:Y:S02]  /*173a0*/  STG.E.64 desc[UR60][R10.64+0x18], R14 ;  /* 0x0000180e0a007986 */ /* 0x0001e4000c101b3c */
.L_x_1799:
[----:B------:R-:W-:Y:S05]  /*173b0*/  BSYNC B0 ;  /* 0x0000000000007941 */ /* 0x000fea0003800000 */
.L_x_1798:
        /* <DEDUP_REMOVED lines=35> */
.L_x_1801:
[----:B------:R-:W-:Y:S05]  /*175f0*/  BSYNC B0 ;  /* 0x0000000000007941 */ /* 0x000fea0003800000 */
.L_x_1800:
[----:B------:R-:W2:Y:S08]  /*17600*/  S2UR UR5, SR_CgaCtaId ;  /* 0x00000000000579c3 */ /* 0x000eb00000008800 */
[----:B------:R-:W-:Y:S06]  /*17610*/  BAR.SYNC.DEFER_BLOCKING 0x0 ;  /* 0x0000000000007b1d */ /* 0x000fec0000010000 */
[----:B------:R-:W-:-:S02]  /*17620*/  UMOV UR4, 0x400 ;  /* 0x0000040000047882 */ /* 0x000fc40000000000 */
[----:B--2---:R-:W-:-:S09]  /*17630*/  ULEA UR4, UR5, UR4, 0x18 ;  /* 0x0000000405047291 */ /* 0x004fd2000f8ec03f */
[----:B01----:R-:W0:Y:S02]  /*17640*/  LDS.U8 R4, [UR4] ;  /* 0x00000004ff047984 */ /* 0x003e240008000000 */
[----:B0-----:R-:W-:-:S13]  /*17650*/  ISETP.NE.AND P0, PT, R4, RZ, PT ;  /* 0x000000ff0400720c */ /* 0x001fda0003f05270 */
[----:B------:R-:W-:Y:S05]  /*17660*/  @!P0 EXIT ;  /* 0x000000000000894d */ /* 0x000fea0003800000 */
[----:B------:R-:W-:Y:S01]  /*17670*/  ISETP.NE.AND P0, PT, R20, RZ, PT ;  /* 0x000000ff1400720c */ /* 0x000fe20003f05270 */
[----:B------:R-:W-:Y:S01]  /*17680*/  @!PT LDS RZ, [RZ] ;  /* 0x00000000fffff984 */ /* 0x000fe20000000800 */
[----:B------:R-:W-:Y:S01]  /*17690*/  @!PT LDS RZ, [RZ] ;  /* 0x00000000fffff984 */ /* 0x000fe20000000800 */
[----:B------:R-:W-:Y:S01]  /*176a0*/  @!PT LDS RZ, [RZ] ;  /* 0x00000000fffff984 */ /* 0x000fe20000000800 */
[----:B------:R-:W-:Y:S01]  /*176b0*/  @!PT LDS RZ, [RZ] ;  /* 0x00000000fffff984 */ /* 0x000fe20000000800 */
[----:B------:R0:W-:Y:S06]  /*176c0*/  MEMBAR.ALL.CTA ;  /* 0x0000000000007992 */ /* 0x0001ec0000008000 */
[----:B0-----:R-:W-:Y:S06]  /*176d0*/  MEMBAR.SC.GPU ;  /* 0x0000000000007992 */ /* 0x001fec0000002000 */
[----:B------:R-:W-:-:S00]  /*176e0*/  ERRBAR ;  /* 0x00000000000079ab */ /* 0x000fc00000000000 */
[----:B------:R-:W-:Y:S06]  /*176f0*/  CGAERRBAR ;  /* 0x00000000000075ab */ /* 0x000fec0000000000 */
[----:B------:R-:W-:Y:S01]  /*17700*/  CCTL.IVALL ;  /* 0x00000000ff00798f */ /* 0x000fe20002000000 */
[----:B------:R-:W-:Y:S01]  /*17710*/  ULDC.64 UR6, c[0x0][0x218] ;  /* 0x0000860000067ab9 */ /* 0x000fe20000000a00 */
[----:B------:R-:W-:Y:S01]  /*17720*/  ULDC.64 UR8, c[0x0][0x220] ;  /* 0x0000880000087ab9 */ /* 0x000fe20000000a00 */
[----:B------:R-:W-:Y:S01]  /*17730*/  IMAD.U32 R12, RZ, RZ, UR6 ;  /* 0x00000006ff0c7e24 */ /* 0x000fe2000f8e00ff */
[----:B------:R-:W-:Y:S01]  /*17740*/  BSSY B0, `(.L_x_1802) ;  /* 0x000008c000007945 */ /* 0x000fe20003800000 */
[----:B------:R-:W-:-:S02]  /*17750*/  IMAD.U32 R13, RZ, RZ, UR7 ;  /* 0x00000007ff0d7e24 */ /* 0x000fc4000f8e00ff */
[----:B------:R-:W-:Y:S02]  /*17760*/  IMAD.U32 R14, RZ, RZ, UR8 ;  /* 0x00000008ff0e7e24 */ /* 0x000fe4000f8e00ff */
[----:B------:R-:W-:Y:S01]  /*17770*/  IMAD.U32 R15, RZ, RZ, UR9 ;  /* 0x00000009ff0f7e24 */ /* 0x000fe2000f8e00ff */
[----:B------:R-:W-:Y:S06]  /*17780*/  @!P0 BRA `(.L_x_1803) ;  /* 0x0000000400148947 */ /* 0x000fec0003800000 */
[----:B------:R-:W-:Y:S01]  /*17790*/  ULDC UR4, c[0x0][0x0] ;  /* 0x0000000000047ab9 */ /* 0x000fe20000000800 */
[----:B------:R-:W-:Y:S01]  /*177a0*/  ULDC UR5, c[0x0][0x23c] ;  /* 0x00008f0000057ab9 */ /* 0x000fe20000000800 */
[----:B------:R-:W-:Y:S01]  /*177b0*/  IMAD R18, R19, UR4, R2 ;  /* 0x0000000413127c24 */ /* 0x000fe2000f8e0202 */
[----:B------:R-:W-:Y:S01]  /*177c0*/  ULDC UR10, c[0x0][0x23c] ;  /* 0x00008f00000a7ab9 */ /* 0x000fe20000000800 */
[----:B------:R-:W-:Y:S01]  /*177d0*/  IMAD.U32 R4, RZ, RZ, UR6 ;  /* 0x00000006ff047e24 */ /* 0x000fe2000f8e00ff */
[----:B------:R-:W-:Y:S01]  /*177e0*/  MOV R6, UR8 ;  /* 0x0000000800067c02 */ /* 0x000fe20008000f00 */
        /* <DEDUP_REMOVED lines=12> */
[----:B------:R-:W-:Y:S02]  /*178b0*/  IMAD R3, R3, UR5, RZ ;  /* 0x0000000503037c24 */ /* 0x000fe4000f8e02ff */
[----:B0-----:R-:W-:-:S07]  /*178c0*/  IMAD R31, R31, UR4, RZ ;  /* 0x000000041f1f7c24 */ /* 0x001fce000f8e02ff */
.L_x_1809:
[----:B------:R-:W-:-:S04]  /*178d0*/  IMAD.IADD R21, R3, 0x1, R18 ;  /* 0x0000000103157824 */ /* 0x000fc800078e0212 */
[----:B-1----:R-:W-:-:S05]  /*178e0*/  IMAD.WIDE.U32 R20, R21, 0x20, R10 ;  /* 0x0000002015147825 */ /* 0x002fca00078e000a */
[----:B------:R-:W2:Y:S04]  /*178f0*/  LDG.E.64 R22, desc[UR60][R20.64] ;  /* 0x0000003c14167981 */ /* 0x000ea8000c1e1b00 */
[----:B------:R-:W3:Y:S04]  /*17900*/  LDG.E.64 R24, desc[UR60][R20.64+0x8] ;  /* 0x0000083c14187981 */ /* 0x000ee8000c1e1b00 */
[----:B------:R0:W5:Y:S04]  /*17910*/  LDG.E.64 R26, desc[UR60][R20.64+0x10] ;  /* 0x0000103c141a7981 */ /* 0x000168000c1e1b00 */
[----:B------:R0:W5:Y:S01]  /*17920*/  LDG.E.64 R28, desc[UR60][R20.64+0x18] ;  /* 0x0000183c141c7981 */ /* 0x000162000c1e1b00 */
[C---:B------:R-:W-:Y:S01]  /*17930*/  DSETP.GTU.AND P3, PT, |R12|.reuse, +INF , PT ;  /* 0x7ff000000c00742a */ /* 0x040fe20003f6c200 */
[----:B------:R-:W-:Y:S01]  /*17940*/  PLOP3.LUT P0, PT, PT, PT, PT, 0x80, 0x0 ;  /* 0x000000000000781c */ /* 0x000fe20003f0f070 */
[----:B------:R-:W-:Y:S01]  /*17950*/  IMAD.IADD R18, R31, 0x1, R18 ;  /* 0x000000011f127824 */ /* 0x000fe200078e0212 */
[----:B------:R-:W-:Y:S11]  /*17960*/  BSSY B2, `(.L_x_1806) ;  /* 0x0000020000027945 */ /* 0x000ff60003800000 */
[----:B--2---:R-:W-:-:S02]  /*17970*/  @!P3 DSETP.NEU.AND P2, PT, R12, R22, PT ;  /* 0x000000160c00b22a */ /* 0x004fc40003f4d000 */
        /* <DEDUP_REMOVED lines=10> */
[----:B------:R-:W-:Y:S01]  /*17a20*/  @P3 ISETP.LT.OR.EX P0, PT, R15, R25, !P2, P4 ;  /* 0x000000190f00320c */ /* 0x000fe20005701740 */
[----:B------:R-:W-:Y:S01]  /*17a30*/  DSETP.GTU.AND P2, PT, |R4|, +INF , PT ;  /* 0x7ff000000400742a */ /* 0x000fe20003f4c200 */
[----:B------:R-:W-:Y:S02]  /*17a40*/  ISETP.GE.U32.AND P3, PT, R18, UR10, PT ;  /* 0x0000000a12007c0c */ /* 0x000fe4000bf66070 */
[----:B------:R-:W-:Y:S02]  /*17a50*/  FSEL R12, R12, R22, P0 ;  /* 0x000000160c0c7208 */ /* 0x000fe40000000000 */
[----:B------:R-:W-:Y:S02]  /*17a60*/  FSEL R13, R13, R23, P0 ;  /* 0x000000170d0d7208 */ /* 0x000fe40000000000 */
[----:B------:R-:W-:-:S02]  /*17a70*/  SEL R14, R14, R24, P0 ;  /* 0x000000180e0e7207 */ /* 0x000fc40000000000 */
[----:B------:R-:W-:-:S05]  /*17a80*/  SEL R15, R15, R25, P0 ;  /* 0x000000190f0f7207 */ /* 0x000fca0000000000 */
[----:B0-----:R-:W-:Y:S05]  /*17a90*/  @P2 BRA `(.L_x_1807) ;  /* 0x0000000000242947 */ /* 0x001fea0003800000 */
[C-C-:B-----5:R-:W-:Y:S01]  /*17aa0*/  DSETP.NEU.AND P4, PT, R4.reuse, R26.reuse, PT ;  /* 0x0000001a0400722a */ /* 0x160fe20003f8d000 */
        /* <DEDUP_REMOVED lines=8> */
.L_x_1807:
[----:B-----5:R-:W-:Y:S01]  /*17b30*/  DSETP.GTU.AND P0, PT, |R26|, +INF , PT ;  /* 0x7ff000001a00742a */ /* 0x020fe20003f0c200 */
[----:B------:R-:W-:-:S05]  /*17b40*/  ISETP.LT.U32.AND P2, PT, R6, R28, PT ;  /* 0x0000001c0600720c */ /* 0x000fca0003f41070 */
[----:B------:R-:W-:-:S13]  /*17b50*/  ISETP.LT.OR.EX P0, PT, R7, R29, !P0, P2 ;  /* 0x0000001d0700720c */ /* 0x000fda0004701720 */
.L_x_1808:
[----:B------:R-:W-:Y:S05]  /*17b60*/  BSYNC B2 ;  /* 0x0000000000027941 */ /* 0x000fea0003800000 */
.L_x_1806:
[----:B------:R-:W-:Y:S02]  /*17b70*/  FSEL R4, R4, R26, P0 ;  /* 0x0000001a04047208 */ /* 0x000fe40000000000 */
[----:B------:R-:W-:Y:S02]  /*17b80*/  FSEL R5, R5, R27, P0 ;  /* 0x0000001b05057208 */ /* 0x000fe40000000000 */
[----:B------:R-:W-:Y:S02]  /*17b90*/  SEL R6, R6, R28, P0 ;  /* 0x0000001c06067207 */ /* 0x000fe40000000000 */
[----:B------:R-:W-:Y:S01]  /*17ba0*/  SEL R7, R7, R29, P0 ;  /* 0x0000001d07077207 */ /* 0x000fe20000000000 */
[----:B------:R-:W-:Y:S06]  /*17bb0*/  @!P3 BRA `(.L_x_1809) ;  /* 0xfffffffc0044b947 */ /* 0x000fec000383ffff */
[----:B------:R-:W-:Y:S05]  /*17bc0*/  BSYNC B1 ;  /* 0x0000000000017941 */ /* 0x000fea0003800000 */
.L_x_1805:
[----:B------:R-:W-:Y:S05]  /*17bd0*/  BRA `(.L_x_1804) ;  /* 0x0000000400087947 */ /* 0x000fea0003800000 */
.L_x_1803:
[----:B------:R-:W-:Y:S01]  /*17be0*/  ULDC UR4, c[0x0][0x23c] ;  /* 0x00008f0000047ab9 */ /* 0x000fe20000000800 */
[----:B------:R-:W-:Y:S01]  /*17bf0*/  IMAD.U32 R4, RZ, RZ, UR6 ;  /* 0x00000006ff047e24 */ /* 0x000fe2000f8e00ff */
[----:B------:R-:W-:Y:S01]  /*17c00*/  ISETP.GE.U32.AND P0, PT, R19, UR4, PT ;  /* 0x0000000413007c0c */ /* 0x000fe2000bf06070 */
[----:B------:R-:W-:Y:S01]  /*17c10*/  IMAD.U32 R5, RZ, RZ, UR7 ;  /* 0x00000007ff057e24 */ /* 0x000fe2000f8e00ff */
[----:B------:R-:W-:Y:S01]  /*17c20*/  ULDC UR5, c[0x0][0x23c] ;  /* 0x00008f0000057ab9 */ /* 0x000fe20000000800 */
[----:B------:R-:W-:Y:S01]  /*17c30*/  MOV R6, UR8 ;  /* 0x0000000800067c02 */ /* 0x000fe20008000f00 */
[----:B------:R-:W-:-:S09]  /*17c40*/  IMAD.U32 R7, RZ, RZ, UR9 ;  /* 0x00000009ff077e24 */ /* 0x000fd2000f8e00ff */
[----:B------:R-:W-:Y:S05]  /*17c50*/  @P0 BRA `(.L_x_1804) ;  /* 0x0000000000e80947 */ /* 0x000fea0003800000 */
[----:B------:R-:W-:Y:S01]  /*17c60*/  ULDC UR4, c[0x0][0x10] ;  /* 0x0000040000047ab9 */ /* 0x000fe20000000800 */
[----:B------:R-:W0:Y:S01]  /*17c70*/  LDC R31, c[0x0][RZ] ;  /* 0x00000000ff1f7b82 */ /* 0x000e220000000800 */
[----:B------:R-:W-:Y:S02]  /*17c80*/  IMAD.U32 R6, RZ, RZ, UR8 ;  /* 0x00000008ff067e24 */ /* 0x000fe4000f8e00ff */
[----:B------:R-:W-:Y:S02]  /*17c90*/  IMAD.U32 R7, RZ, RZ, UR9 ;  /* 0x00000009ff077e24 */ /* 0x000fe4000f8e00ff */
[----:B------:R-:W-:Y:S02]  /*17ca0*/  IMAD.MOV.U32 R18, RZ, RZ, R19 ;  /* 0x000000ffff127224 */ /* 0x000fe400078e0013 */
[----:B------:R-:W-:Y:S01]  /*17cb0*/  IMAD.U32 R4, RZ, RZ, UR6 ;  /* 0x00000006ff047e24 */ /* 0x000fe2000f8e00ff */
[----:B------:R-:W1:Y:S01]  /*17cc0*/  LDC.64 R10, c[0x0][0x618] ;  /* 0x00018600ff0a7b82 */ /* 0x000e620000000a00 */
[----:B------:R-:W-:-:S02]  /*17cd0*/  IMAD.U32 R5, RZ, RZ, UR7 ;  /* 0x00000007ff057e24 */ /* 0x000fc4000f8e00ff */
[----:B------:R-:W-:-:S05]  /*17ce0*/  IMAD R3, R3, UR4, RZ ;  /* 0x0000000403037c24 */ /* 0x000fca000f8e02ff */
[----:B------:R-:W2:Y:S02]  /*17cf0*/  LDC R33, c[0x0][0x4] ;  /* 0x00000100ff217b82 */ /* 0x000ea40000000800 */
.L_x_1813:
[----:B------:R-:W-:-:S04]  /*17d00*/  IMAD.IADD R21, R3, 0x1, R18 ;  /* 0x0000000103157824 */ /* 0x000fc800078e0212 */
[----:B0-----:R-:W-:-:S04]  /*17d10*/  IMAD R21, R21, R31, R2 ;  /* 0x0000001f15157224 */ /* 0x001fc800078e0202 */
[----:B-1----:R-:W-:-:S05]  /*17d20*/  IMAD.WIDE.U32 R20, R21, 0x20, R10 ;  /* 0x0000002015147825 */ /* 0x002fca00078e000a */
[----:B------:R-:W3:Y:S04]  /*17d30*/  LDG.E.64 R22, desc[UR60][R20.64] ;  /* 0x0000003c14167981 */ /* 0x000ee8000c1e1b00 */
[----:B------:R-:W4:Y:S04]  /*17d40*/  LDG.E.64 R24, desc[UR60][R20.64+0x8] ;  /* 0x0000083c14187981 */ /* 0x000f28000c1e1b00 */
[----:B------:R0:W5:Y:S04]  /*17d50*/  LDG.E.64 R26, desc[UR60][R20.64+0x10] ;  /* 0x0000103c141a7981 */ /* 0x000168000c1e1b00 */
[----:B------:R0:W5:Y:S01]  /*17d60*/  LDG.E.64 R28, desc[UR60][R20.64+0x18] ;  /* 0x0000183c141c7981 */ /* 0x000162000c1e1b00 */
[----:B------:R-:W-:Y:S01]  /*17d70*/  DSETP.GTU.AND P3, PT, |R12|, +INF , PT ;  /* 0x7ff000000c00742a */ /* 0x000fe20003f6c200 */
[----:B------:R-:W-:Y:S01]  /*17d80*/  PLOP3.LUT P0, PT, PT, PT, PT, 0x80, 0x0 ;  /* 0x000000000000781c */ /* 0x000fe20003f0f070 */
[----:B------:R-:W-:Y:S01]  /*17d90*/  BSSY B1, `(.L_x_1810) ;  /* 0x0000021000017945 */ /* 0x000fe20003800000 */
[----:B--2---:R-:W-:-:S11]  /*17da0*/  IADD3 R18, R33, R18, RZ ;  /* 0x0000001221127210 */ /* 0x004fd60007ffe0ff */
        /* <DEDUP_REMOVED lines=28> */
.L_x_1811:
[----:B-----5:R-:W-:Y:S01]  /*17f70*/  DSETP.GTU.AND P0, PT, |R26|, +INF , PT ;  /* 0x7ff000001a00742a */ /* 0x020fe20003f0c200 */
[----:B------:R-:W-:-:S05]  /*17f80*/  ISETP.LT.U32.AND P2, PT, R6, R28, PT ;  /* 0x0000001c0600720c */ /* 0x000fca0003f41070 */
[----:B------:R-:W-:-:S13]  /*17f90*/  ISETP.LT.OR.EX P0, PT, R7, R29, !P0, P2 ;  /* 0x0000001d0700720c */ /* 0x000fda0004701720 */
.L_x_1812:
[----:B------:R-:W-:Y:S05]  /*17fa0*/  BSYNC B1 ;  /* 0x0000000000017941 */ /* 0x000fea0003800000 */
.L_x_1810:
[----:B------:R-:W-:Y:S02]  /*17fb0*/  FSEL R4, R4, R26, P0 ;  /* 0x0000001a04047208 */ /* 0x000fe40000000000 */
[----:B------:R-:W-:Y:S02]  /*17fc0*/  FSEL R5, R5, R27, P0 ;  /* 0x0000001b05057208 */ /* 0x000fe40000000000 */
[----:B------:R-:W-:Y:S02]  /*17fd0*/  SEL R6, R6, R28, P0 ;  /* 0x0000001c06067207 */ /* 0x000fe40000000000 */
[----:B------:R-:W-:Y:S01]  /*17fe0*/  SEL R7, R7, R29, P0 ;  /* 0x0000001d07077207 */ /* 0x000fe20000000000 */
[----:B------:R-:W-:Y:S06]  /*17ff0*/  @!P3 BRA `(.L_x_1813) ;  /* 0xfffffffc0040b947 */ /* 0x000fec000383ffff */
.L_x_1804:
[----:B------:R-:W-:Y:S05]  /*18000*/  BSYNC B0 ;  /* 0x0000000000007941 */ /* 0x000fea0003800000 */
.L_x_1802:
[----:B------:R-:W0:Y:S01]  /*18010*/  S2UR UR5, SR_CgaCtaId ;  /* 0x00000000000579c3 */ /* 0x000e220000008800 */
[----:B------:R-:W-:Y:S02]  /*18020*/  UMOV UR4, 0x400 ;  /* 0x0000040000047882 */ /* 0x000fe40000000000 */
[----:B------:R-:W-:-:S05]  /*18030*/  UIADD3 UR4, UR4, 0x10, URZ ;  /* 0x0000001004047890 */ /* 0x000fca000fffe03f */
[----:B------:R-:W1:Y:S01]  /*18040*/  LDC R3, c[0x0][RZ] ;  /* 0x00000000ff037b82 */ /* 0x000e620000000800 */
[----:B------:R-:W-:Y:S01]  /*18050*/  ULDC UR6, c[0x0][0x4] ;  /* 0x0000010000067ab9 */ /* 0x000fe20000000800 */
[----:B0-----:R-:W-:Y:S02]  /*18060*/  ULEA UR4, UR5, UR4, 0x18 ;  /* 0x0000000405047291 */ /* 0x001fe4000f8ec03f */
[----:B------:R-:W-:Y:S01]  /*18070*/  USHF.R.U32.HI UR5, URZ, 0x1, UR6 ;  /* 0x000000013f057899 */ /* 0x000fe20008011606 */
[----:B-1----:R-:W-:-:S05]  /*18080*/  IMAD R11, R19, R3, R2 ;  /* 0x00000003130b7224 */ /* 0x002fca00078e0202 */
[----:B------:R-:W-:Y:S02]  /*18090*/  ISETP.NE.AND P0, PT, RZ, UR5, PT ;  /* 0x00000005ff007c0c */ /* 0x000fe4000bf05270 */
[----:B------:R-:W-:-:S05]  /*180a0*/  LEA R11, R11, UR4, 0x5 ;  /* 0x000000040b0b7c11 */ /* 0x000fca000f8e28ff */
[----:B------:R0:W-:Y:S04]  /*180b0*/  STS.128 [R11], R12 ;  /* 0x0000000c0b007388 */ /* 0x0001e80000000c00 */
[----:B------:R0:W-:Y:S02]  /*180c0*/  STS.128 [R11+0x10], R4 ;  /* 0x000010040b007388 */ /* 0x0001e40000000c00 */
[----:B------:R-:W-:Y:S05]  /*180d0*/  @!P0 BRA `(.L_x_1814) ;  /* 0x0000000000e48947 */ /* 0x000fea0003800000 */
[----:B------:R-:W-:-:S07]  /*180e0*/  IMAD.U32 R10, RZ, RZ, UR5 ;  /* 0x00000005ff0a7e24 */ /* 0x000fce000f8e00ff */
.L_x_1823:
[C---:B-1----:R-:W-:Y:S01]  /*180f0*/  IMAD.IADD R18, R19.reuse, 0x1, R10 ;  /* 0x0000000113127824 */ /* 0x042fe200078e020a */
[----:B------:R-:W-:Y:S04]  /*18100*/  BAR.SYNC.DEFER_BLOCKING 0x0 ;  /* 0x0000000000007b1d */ /* 0x000fe80000010000 */
[----:B------:R-:W-:Y:S02]  /*18110*/  ISETP.GE.U32.AND P0, PT, R18, UR6, PT ;  /* 0x0000000612007c0c */ /* 0x000fe4000bf06070 */
[----:B------:R-:W-:Y:S02]  /*18120*/  BSSY B0, `(.L_x_1815) ;  /* 0x0000031000007945 */ /* 0x000fe40003800000 */
[----:B------:R-:W-:-:S13]  /*18130*/  ISETP.GE.U32.OR P0, PT, R19, R10, P0 ;  /* 0x0000000a1300720c */ /* 0x000fda0000706470 */
[----:B--2---:R-:W-:Y:S05]  /*18140*/  @P0 BRA `(.L_x_1816) ;  /* 0x0000000000b80947 */ /* 0x004fea0003800000 */
[----:B------:R-:W-:Y:S01]  /*18150*/  IMAD R18, R18, R3, R2 ;  /* 0x0000000312127224 */ /* 0x000fe200078e0202 */
[----:B------:R-:W-:Y:S01]  /*18160*/  DSETP.GTU.AND P0, PT, |R12|, +INF , PT ;  /* 0x7ff000000c00742a */ /* 0x000fe20003f0c200 */
[----:B------:R-:W-:Y:S03]  /*18170*/  BSSY B1, `(.L_x_1817) ;  /* 0x0000011000017945 */ /* 0x000fe60003800000 */
[----:B------:R-:W-:-:S05]  /*18180*/  LEA R18, R18, UR4, 0x5 ;  /* 0x0000000412127c11 */ /* 0x000fca000f8e28ff */
[----:B------:R1:W2:Y:S04]  /*18190*/  LDS.128 R20, [R18] ;  /* 0x0000000012147984 */ /* 0x0002a80000000c00 */
[----:B------:R1:W3:Y:S01]  /*181a0*/  LDS.128 R24, [R18+0x10] ;  /* 0x0000100012187984 */ /* 0x0002e20000000c00 */
        /* <DEDUP_REMOVED lines=10> */
.L_x_1818:
[----:B--2---:R-:W-:Y:S01]  /*18250*/  DSETP.GTU.AND P0, PT, |R20|, +INF , PT ;  /* 0x7ff000001400742a */ /* 0x004fe20003f0c200 */
[----:B------:R-:W-:-:S05]  /*18260*/  ISETP.LT.U32.AND P2, PT, R14, R22, PT ;  /* 0x000000160e00720c */ /* 0x000fca0003f41070 */
[----:B------:R-:W-:-:S13]  /*18270*/  ISETP.LT.OR.EX P0, PT, R15, R23, !P0, P2 ;  /* 0x000000170f00720c */ /* 0x000fda0004701720 */
.L_x_1819:
[----:B------:R-:W-:Y:S05]  /*18280*/  BSYNC B1 ;  /* 0x0000000000017941 */ /* 0x000fea0003800000 */
.L_x_1817:
        /* <DEDUP_REMOVED lines=16> */
.L_x_1821:
[----:B---3--:R-:W-:Y:S01]  /*18390*/  DSETP.GTU.AND P0, PT, |R24|, +INF , PT ;  /* 0x7ff000001800742a */ /* 0x008fe20003f0c200 */
[----:B------:R-:W-:-:S05]  /*183a0*/  ISETP.LT.U32.AND P2, PT, R6, R26, PT ;  /* 0x0000001a0600720c */ /* 0x000fca0003f41070 */
[----:B------:R-:W-:-:S13]  /*183b0*/  ISETP.LT.OR.EX P0, PT, R7, R27, !P0, P2 ;  /* 0x0000001b0700720c */ /* 0x000fda0004701720 */
.L_x_1822:
[----:B------:R-:W-:Y:S05]  /*183c0*/  BSYNC B1 ;  /* 0x0000000000017941 */ /* 0x000fea0003800000 */
.L_x_1820:
[----:B------:R-:W-:Y:S01]  /*183d0*/  FSEL R4, R4, R24, P0 ;  /* 0x0000001804047208 */ /* 0x000fe20000000000 */
[----:B------:R2:W-:Y:S01]  /*183e0*/  STS.128 [R11], R12 ;  /* 0x0000000c0b007388 */ /* 0x0005e20000000c00 */
[----:B------:R-:W-:Y:S02]  /*183f0*/  FSEL R5, R5, R25, P0 ;  /* 0x0000001905057208 */ /* 0x000fe40000000000 */
[----:B------:R-:W-:Y:S02]  /*18400*/  SEL R6, R6, R26, P0 ;  /* 0x0000001a06067207 */ /* 0x000fe40000000000 */
[----:B------:R-:W-:-:S05]  /*18410*/  SEL R7, R7, R27, P0 ;  /* 0x0000001b07077207 */ /* 0x000fca0000000000 */
[----:B------:R2:W-:Y:S02]  /*18420*/  STS.128 [R11+0x10], R4 ;  /* 0x000010040b007388 */ /* 0x0005e40000000c00 */
.L_x_1816:
[----:B------:R-:W-:Y:S05]  /*18430*/  BSYNC B0 ;  /* 0x0000000000007941 */ /* 0x000fea0003800000 */
.L_x_1815:
[----:B------:R-:W-:Y:S02]  /*18440*/  ISETP.GT.AND P0, PT, R10, 0x1, PT ;  /* 0x000000010a00780c */ /* 0x000fe40003f04270 */
[----:B------:R-:W-:-:S11]  /*18450*/  SHF.R.S32.HI R10, RZ, 0x1, R10 ;  /* 0x00000001ff0a7819 */ /* 0x000fd6000001140a */
[----:B------:R-:W-:Y:S05]  /*18460*/  @P0 BRA `(.L_x_1823) ;  /* 0xfffffffc00200947 */ /* 0x000fea000383ffff */
.L_x_1814:
[----:B------:R-:W-:Y:S02]  /*18470*/  ULDC UR4, c[0x0][0x240] ;  /* 0x0000900000047ab9 */ /* 0x000fe40000000800 */
[----:B------:R-:W-:-:S13]  /*18480*/  ISETP.NE.AND P0, PT, RZ, UR4, PT ;  /* 0x00000004ff007c0c */ /* 0x000fda000bf05270 */
[----:B------:R-:W-:Y:S05]  /*18490*/  @!P0 BRA `(.L_x_1824) ;  /* 0x0000000400e48947 */ /* 0x000fea0003800000 */
[----:B------:R-:W-:Y:S01]  /*184a0*/  ISETP.GT.AND P0, PT, R3, 0x20, PT ;  /* 0x000000200300780c */ /* 0x000fe20003f04270 */
[----:B-1----:R-:W-:-:S12]  /*184b0*/  IMAD.MOV.U32 R18, RZ, RZ, R3 ;  /* 0x000000ffff127224 */ /* 0x002fd800078e0003 */
[----:B------:R-:W-:Y:S05]  /*184c0*/  @!P0 BRA `(.L_x_1825) ;  /* 0x0000000000fc8947 */ /* 0x000fea0003800000 */
[----:B------:R-:W-:Y:S01]  /*184d0*/  LEA.HI R10, R3, R3, RZ, 0x1 ;  /* 0x00000003030a7211 */ /* 0x000fe200078f08ff */
[----:B------:R1:W-:Y:S01]  /*184e0*/  STS.128 [R11], R12 ;  /* 0x0000000c0b007388 */ /* 0x0003e20000000c00 */
[----:B------:R-:W-:Y:S02]  /*184f0*/  IMAD.MOV.U32 R18, RZ, RZ, 0x20 ;  /* 0x00000020ff127424 */ /* 0x000fe400078e00ff */
[----:B------:R-:W-:Y:S01]  /*18500*/  SHF.R.S32.HI R10, RZ, 0x1, R10 ;  /* 0x00000001ff0a7819 */ /* 0x000fe2000001140a */
[----:B------:R1:W-:Y:S03]  /*18510*/  STS.128 [R11+0x10], R4 ;  /* 0x000010040b007388 */ /* 0x0003e60000000c00 */
[----:B------:R-:W-:-:S13]  /*18520*/  ISETP.GE.AND P0, PT, R10, 0x20, PT ;  /* 0x000000200a00780c */ /* 0x000fda0003f06270 */
[----:B-1----:R-:W-:Y:S05]  /*18530*/  @!P0 BRA `(.L_x_1825) ;  /* 0x0000000000e08947 */ /* 0x002fea0003800000 */
.L_x_1834:
[----:B-1----:R-:W-:Y:S01]  /*18540*/  IMAD.IADD R18, R2, 0x1, R10 ;  /* 0x0000000102127824 */ /* 0x002fe200078e020a */
[----:B------:R-:W-:Y:S04]  /*18550*/  BAR.SYNC.DEFER_BLOCKING 0x0 ;  /* 0x0000000000007b1d */ /* 0x000fe80000010000 */
[----:B------:R-:W-:Y:S02]  /*18560*/  ISETP.GE.U32.AND P0, PT, R18, R3, PT ;  /* 0x000000031200720c */ /* 0x000fe40003f06070 */
[----:B------:R-:W-:Y:S02]  /*18570*/  BSSY B0, `(.L_x_1826) ;  /* 0x0000030000007945 */ /* 0x000fe40003800000 */
[----:B------:R-:W-:-:S13]  /*18580*/  ISETP.GE.U32.OR P0, PT, R2, R10, P0 ;  /* 0x0000000a0200720c */ /* 0x000fda0000706470 */
[----:B---3--:R-:W-:Y:S05]  /*18590*/  @P0 BRA `(.L_x_1827) ;  /* 0x0000000000b40947 */ /* 0x008fea0003800000 */
[----:B------:R-:W-:Y:S01]  /*185a0*/  IMAD R18, R10, 0x20, R11 ;  /* 0x000000200a127824 */ /* 0x000fe200078e020b */
[----:B------:R-:W-:Y:S01]  /*185b0*/  DSETP.GTU.AND P0, PT, |R12|, +INF , PT ;  /* 0x7ff000000c00742a */ /* 0x000fe20003f0c200 */
[----:B------:R-:W-:Y:S03]  /*185c0*/  BSSY B1, `(.L_x_1828) ;  /* 0x0000010000017945 */ /* 0x000fe60003800000 */
[----:B------:R1:W3:Y:S04]  /*185d0*/  LDS.128 R20, [R18] ;  /* 0x0000000012147984 */ /* 0x0002e80000000c00 */
[----:B------:R1:W4:Y:S06]  /*185e0*/  LDS.128 R24, [R18+0x10] ;  /* 0x0000100012187984 */ /* 0x00032c0000000c00 */
        /* <DEDUP_REMOVED lines=10> */
.L_x_1829:
[----:B---3--:R-:W-:Y:S01]  /*18690*/  DSETP.GTU.AND P0, PT, |R20|, +INF , PT ;  /* 0x7ff000001400742a */ /* 0x008fe20003f0c200 */
[----:B------:R-:W-:-:S05]  /*186a0*/  ISETP.LT.U32.AND P2, PT, R14, R22, PT ;  /* 0x000000160e00720c */ /* 0x000fca0003f41070 */
[----:B------:R-:W-:-:S13]  /*186b0*/  ISETP.LT.OR.EX P0, PT, R15, R23, !P0, P2 ;  /* 0x000000170f00720c */ /* 0x000fda0004701720 */
.L_x_1830:
[----:B------:R-:W-:Y:S05]  /*186c0*/  BSYNC B1 ;  /* 0x0000000000017941 */ /* 0x000fea0003800000 */
.L_x_1828:
[----:B------:R-:W-:Y:S01]  /*186d0*/  DSETP.GTU.AND P2, PT, |R4|, +INF , PT ;  /* 0x7ff000000400742a */ /* 0x000fe20003f4c200 */
[----:B------:R-:W-:Y:S01]  /*186e0*/  BSSY B1, `(.L_x_1831) ;  /* 0x0000012000017945 */ /* 0x000fe20003800000 */
[----:B0-2---:R-:W-:Y:S02]  /*186f0*/  FSEL R12, R12, R20, P0 ;  /* 0x000000140c0c7208 */ /* 0x005fe40000000000 */
[----:B------:R-:W-:Y:S02]  /*18700*/  FSEL R13, R13, R21, P0 ;  /* 0x000000150d0d7208 */ /* 0x000fe40000000000 */
[----:B------:R-:W-:Y:S02]  /*18710*/  SEL R14, R14, R22, P0 ;  /* 0x000000160e0e7207 */ /* 0x000fe40000000000 */
[----:B------:R-:W-:-:S06]  /*18720*/  SEL R15, R15, R23, P0 ;  /* 0x000000170f0f7207 */ /* 0x000fcc0000000000 */
[----:B------:R-:W-:Y:S05]  /*18730*/  @P2 BRA `(.L_x_1832) ;  /* 0x0000000000242947 */ /* 0x000fea0003800000 */
[C-C-:B----4-:R-:W-:Y:S01]  /*18740*/  DSETP.NEU.AND P3, PT, R4.reuse, R24.reuse, PT ;  /* 0x000000180400722a */ /* 0x150fe20003f6d000 */
        /* <DEDUP_REMOVED lines=8> */
.L_x_1832:
[----:B----4-:R-:W-:Y:S01]  /*187d0*/  DSETP.GTU.AND P0, PT, |R24|, +INF , PT ;  /* 0x7ff000001800742a */ /* 0x010fe20003f0c200 */
[----:B------:R-:W-:-:S05]  /*187e0*/  ISETP.LT.U32.AND P2, PT, R6, R26, PT ;  /* 0x0000001a0600720c */ /* 0x000fca0003f41070 */
[----:B------:R-:W-:-:S13]  /*187f0*/  ISETP.LT.OR.EX P0, PT, R7, R27, !P0, P2 ;  /* 0x0000001b0700720c */ /* 0x000fda0004701720 */
.L_x_1833:
[----:B------:R-:W-:Y:S05]  /*18800*/  BSYNC B1 ;  /* 0x0000000000017941 */ /* 0x000fea0003800000 */
.L_x_1831:
[----:B------:R-:W-:Y:S01]  /*18810*/  FSEL R4, R4, R24, P0 ;  /* 0x0000001804047208 */ /* 0x000fe20000000000 */
[----:B------:R3:W-:Y:S01]  /*18820*/  STS.128 [R11], R12 ;  /* 0x0000000c0b007388 */ /* 0x0007e20000000c00 */
[----:B------:R-:W-:Y:S02]  /*18830*/  FSEL R5, R5, R25, P0 ;  /* 0x0000001905057208 */ /* 0x000fe40000000000 */
[----:B------:R-:W-:Y:S02]  /*18840*/  SEL R6, R6, R26, P0 ;  /* 0x0000001a06067207 */ /* 0x000fe40000000000 */
[----:B------:R-:W-:-:S05]  /*18850*/  SEL R7, R7, R27, P0 ;  /* 0x0000001b07077207 */ /* 0x000fca0000000000 */
[----:B------:R3:W-:Y:S02]  /*18860*/  STS.128 [R11+0x10], R4 ;  /* 0x000010040b007388 */ /* 0x0007e40000000c00 */
.L_x_1827:
[----:B------:R-:W-:Y:S05]  /*18870*/  BSYNC B0 ;  /* 0x0000000000007941 */ /* 0x000fea0003800000 */
.L_x_1826:
[----:B------:R-:W-:-:S04]  /*18880*/  SHF.R.S32.HI R10, RZ, 0x1, R10 ;  /* 0x00000001ff0a7819 */ /* 0x000fc8000001140a */
[----:B------:R-:W-:-:S13]  /*18890*/  ISETP.GE.AND P0, PT, R10, 0x20, PT ;  /* 0x000000200a00780c */ /* 0x000fda0003f06270 */
[----:B------:R-:W-:Y:S05]  /*188a0*/  @P0 BRA `(.L_x_1834) ;  /* 0xfffffffc00240947 */ /* 0x000fea000383ffff */
[----:B-1----:R-:W-:-:S07]  /*188b0*/  IMAD.MOV.U32 R18, RZ, RZ, 0x20 ;  /* 0x00000020ff127424 */ /* 0x002fce00078e00ff */
.L_x_1825:
[----:B------:R-:W-:Y:S01]  /*188c0*/  BAR.SYNC.DEFER_BLOCKING 0x0 ;  /* 0x0000000000007b1d */ /* 0x000fe20000010000 */
[----:B------:R-:W-:-:S13]  /*188d0*/  ISETP.GE.AND P0, PT, R18, 0x2, PT ;  /* 0x000000021200780c */ /* 0x000fda0003f06270 */
[----:B------:R-:W-:Y:S05]  /*188e0*/  @!P0 BRA `(.L_x_1824) ;  /* 0x0000000000d08947 */ /* 0x000fea0003800000 */
[----:B------:R-:W-:-:S07]  /*188f0*/  IMAD.MOV.U32 R19, RZ, RZ, 0x1 ;  /* 0x00000001ff137424 */ /* 0x000fce00078e00ff */
.L_x_1841:
[----:B------:R-:W-:Y:S01]  /*18900*/  DSETP.GTU.AND P0, PT, |R12|, +INF , PT ;  /* 0x7ff000000c00742a */ /* 0x000fe20003f0c200 */
[----:B------:R1:W4:Y:S01]  /*18910*/  SHFL.DOWN PT, R3, R13, R19, 0x1f ;  /* 0x08001f130d037589 */ /* 0x00032200000e0000 */
[----:B------:R-:W-:Y:S03]  /*18920*/  BSSY B0, `(.L_x_1835) ;  /* 0x0000011000007945 */ /* 0x000fe60003800000 */
[----:B------:R1:W0:Y:S04]  /*18930*/  SHFL.DOWN PT, R2, R12, R19, 0x1f ;  /* 0x08001f130c027589 */ /* 0x00022800000e0000 */
[----:B------:R1:W0:Y:S04]  /*18940*/  SHFL.DOWN PT, R20, R15, R19, 0x1f ;  /* 0x08001f130f147589 */ /* 0x00022800000e0000 */
[----:B------:R1:W0:Y:S01]  /*18950*/  SHFL.DOWN PT, R21, R14, R19, 0x1f ;  /* 0x08001f130e157589 */ /* 0x00022200000e0000 */
[----:B------:R-:W-:Y:S05]  /*18960*/  @P0 BRA `(.L_x_1836) ;  /* 0x0000000000240947 */ /* 0x000fea0003800000 */
[C-C-:B0---4-:R-:W-:Y:S01]  /*18970*/  DSETP.NEU.AND P3, PT, R12.reuse, R2.reuse, PT ;  /* 0x000000020c00722a */ /* 0x151fe20003f6d000 */
        /* <DEDUP_REMOVED lines=8> */
.L_x_1836:
[----:B0---4-:R-:W-:Y:S01]  /*18a00*/  DSETP.GTU.AND P0, PT, |R2|, +INF , PT ;  /* 0x7ff000000200742a */ /* 0x011fe20003f0c200 */
[----:B------:R-:W-:-:S05]  /*18a10*/  ISETP.LT.U32.AND P2, PT, R14, R21, PT ;  /* 0x000000150e00720c */ /* 0x000fca0003f41070 */
[----:B------:R-:W-:-:S13]  /*18a20*/  ISETP.LT.OR.EX P0, PT, R15, R20, !P0, P2 ;  /* 0x000000140f00720c */ /* 0x000fda0004701720 */
.L_x_1837:
[----:B------:R-:W-:Y:S05]  /*18a30*/  BSYNC B0 ;  /* 0x0000000000007941 */ /* 0x000fea0003800000 */
.L_x_1835:
[----:B------:R-:W-:Y:S01]  /*18a40*/  DSETP.GTU.AND P2, PT, |R4|, +INF , PT ;  /* 0x7ff000000400742a */ /* 0x000fe20003f4c200 */
[----:B--23--:R0:W2:Y:S01]  /*18a50*/  SHFL.DOWN PT, R11, R5, R19, 0x1f ;  /* 0x08001f13050b7589 */ /* 0x00c0a200000e0000 */
[----:B------:R-:W-:Y:S01]  /*18a60*/  BSSY B0, `(.L_x_1838) ;  /* 0x0000015000007945 */ /* 0x000fe20003800000 */
[----:B-1----:R-:W-:Y:S02]  /*18a70*/  FSEL R12, R12, R2, P0 ;  /* 0x000000020c0c7208 */ /* 0x002fe40000000000 */
[----:B------:R0:W1:Y:S01]  /*18a80*/  SHFL.DOWN PT, R10, R4, R19, 0x1f ;  /* 0x08001f13040a7589 */ /* 0x00006200000e0000 */
[----:B------:R-:W-:Y:S02]  /*18a90*/  FSEL R13, R13, R3, P0 ;  /* 0x000000030d0d7208 */ /* 0x000fe40000000000 */
[----:B------:R-:W-:Y:S01]  /*18aa0*/  SEL R14, R14, R21, P0 ;  /* 0x000000150e0e7207 */ /* 0x000fe20000000000 */
[----:B------:R0:W3:Y:S01]  /*18ab0*/  SHFL.DOWN PT, R22, R7, R19, 0x1f ;  /* 0x08001f1307167589 */ /* 0x0000e200000e0000 */
[----:B------:R-:W-:-:S03]  /*18ac0*/  SEL R15, R15, R20, P0 ;  /* 0x000000140f0f7207 */ /* 0x000fc60000000000 */
        /* <DEDUP_REMOVED lines=11> */
.L_x_1839:
[----:B-12---:R-:W-:Y:S01]  /*18b80*/  DSETP.GTU.AND P0, PT, |R10|, +INF , PT ;  /* 0x7ff000000a00742a */ /* 0x006fe20003f0c200 */
[----:B----4-:R-:W-:-:S05]  /*18b90*/  ISETP.LT.U32.AND P2, PT, R6, R23, PT ;  /* 0x000000170600720c */ /* 0x010fca0003f41070 */
[----:B---3--:R-:W-:-:S13]  /*18ba0*/  ISETP.LT.OR.EX P0, PT, R7, R22, !P0, P2 ;  /* 0x000000160700720c */ /* 0x008fda0004701720 */
.L_x_1840:
[----:B------:R-:W-:Y:S05]  /*18bb0*/  BSYNC B0 ;  /* 0x0000000000007941 */ /* 0x000fea0003800000 */
.L_x_1838:
[----:B0-----:R-:W-:Y:S01]  /*18bc0*/  IMAD.SHL.U32 R19, R19, 0x2, RZ ;  /* 0x0000000213137824 */ /* 0x001fe200078e00ff */
[----:B------:R-:W-:Y:S02]  /*18bd0*/  FSEL R4, R4, R10, P0 ;  /* 0x0000000a04047208 */ /* 0x000fe40000000000 */
[----:B------:R-:W-:Y:S02]  /*18be0*/  FSEL R5, R5, R11, P0 ;  /* 0x0000000b05057208 */ /* 0x000fe40000000000 */
[----:B------:R-:W-:Y:S02]  /*18bf0*/  ISETP.GE.AND P2, PT, R19, R18, PT ;  /* 0x000000121300720c */ /* 0x000fe40003f46270 */
[----:B------:R-:W-:Y:S02]  /*18c00*/  SEL R6, R6, R23, P0 ;  /* 0x0000001706067207 */ /* 0x000fe40000000000 */
[----:B------:R-:W-:-:S09]  /*18c10*/  SEL R7, R7, R22, P0 ;  /* 0x0000001607077207 */ /* 0x000fd20000000000 */
[----:B------:R-:W-:Y:S05]  /*18c20*/  @!P2 BRA `(.L_x_1841) ;  /* 0xfffffffc0034a947 */ /* 0x000fea000383ffff */
.L_x_1824:
[----:B------:R-:W-:Y:S05]  /*18c30*/  @!P1 EXIT ;  /* 0x000000000000994d */ /* 0x000fea0003800000 */
[----:B------:R-:W4:Y:S01]  /*18c40*/  LDC.64 R2, c[0x0][0x628] ;  /* 0x00018a00ff027b82 */ /* 0x000f220000000a00 */
[----:B------:R-:W-:Y:S01]  /*18c50*/  ISETP.NE.U32.AND P0, PT, R8, RZ, PT ;  /* 0x000000ff0800720c */ /* 0x000fe20003f05070 */
[----:B------:R-:W-:Y:S02]  /*18c60*/  ULDC.U8 UR4, c[0x0][0x630] ;  /* 0x00018c0000047ab9 */ /* 0x000fe40000000000 */
[----:B------:R-:W-:Y:S02]  /*18c70*/  ISETP.NE.AND P1, PT, RZ, UR4, PT ;  /* 0x00000004ff007c0c */ /* 0x000fe4000bf25270 */
[----:B------:R-:W-:Y:S02]  /*18c80*/  ISETP.NE.AND.EX P0, PT, R0, RZ, PT, P0 ;  /* 0x000000ff0000720c */ /* 0x000fe40003f05300 */
[----:B----4-:R-:W-:Y:S02]  /*18c90*/  SEL R21, R2, RZ, P1 ;  /* 0x000000ff02157207 */ /* 0x010fe40000800000 */
[----:B------:R-:W-:-:S02]  /*18ca0*/  SEL R0, R3, RZ, P1 ;  /* 0x000000ff03007207 */ /* 0x000fc40000800000 */
[-C--:B------:R-:W-:Y:S02]  /*18cb0*/  IADD3 R22, P2, R14, R21.reuse, RZ ;  /* 0x000000150e167210 */ /* 0x080fe40007f5e0ff */
[----:B------:R-:W-:Y:S02]  /*18cc0*/  IADD3 R21, P3, R6, R21, RZ ;  /* 0x0000001506157210 */ /* 0x000fe40007f7e0ff */
[----:B------:R-:W-:-:S03]  /*18cd0*/  IADD3.X R23, R15, R0, RZ, P2, !PT ;  /* 0x000000000f177210 */ /* 0x000fc600017fe4ff */
[----:B------:R-:W-:Y:S01]  /*18ce0*/  IMAD.X R25, R7, 0x1, R0, P3 ;  /* 0x0000000107197824 */ /* 0x000fe200018e0600 */
[----:B------:R-:W-:Y:S07]  /*18cf0*/  @!P0 BRA `(.L_x_1842) ;  /* 0x0000000400888947 */ /* 0x000fee0003800000 */
[----:B------:R-:W-:Y:S02]  /*18d00*/  ULDC.U8 UR4, c[0x0][0x631] ;  /* 0x00018c4000047ab9 */ /* 0x000fe40000000000 */
[----:B------:R-:W-:Y:S01]  /*18d10*/  ISETP.NE.AND P3, PT, RZ, UR4, PT ;  /* 0x00000004ff007c0c */ /* 0x000fe2000bf65270 */
[----:B------:R-:W-:-:S12]  /*18d20*/  @!P1 BRA `(.L_x_1843) ;  /* 0x0000000000a09947 */ /* 0x000fd80003800000 */
[----:B0-23--:R-:W2:Y:S04]  /*18d30*/  LDG.E.64 R14, desc[UR60][R8.64+0x10] ;  /* 0x0000103c080e7981 */ /* 0x00dea8000c1e1b00 */
[----:B------:R-:W3:Y:S04]  /*18d40*/  LDG.E.64 R2, desc[UR60][R8.64] ;  /* 0x0000003c08027981 */ /* 0x000ee8000c1e1b00 */
[----:B------:R-:W4:Y:S04]  /*18d50*/  LDG.E.64 R10, desc[UR60][R8.64+0x18] ;  /* 0x0000183c080a7981 */ /* 0x000f28000c1e1b00 */
[----:B------:R-:W5:Y:S01]  /*18d60*/  LDG.E.64 R6, desc[UR60][R8.64+0x8] ;  /* 0x0000083c08067981 */ /* 0x000f62000c1e1b00 */
[----:B------:R-:W-:Y:S01]  /*18d70*/  PLOP3.LUT P0, PT, PT, PT, PT, 0x80, 0x0 ;  /* 0x000000000000781c */ /* 0x000fe20003f0f070 */
[----:B--2---:R-:W-:-:S02]  /*18d80*/  DSETP.GTU.AND P5, PT, |R14|, +INF , PT ;  /* 0x7ff000000e00742a */ /* 0x004fc40003fac200 */
[----:B---3--:R-:W-:-:S12]  /*18d90*/  DSETP.GTU.AND P4, PT, |R2|, +INF , PT ;  /* 0x7ff000000200742a */ /* 0x008fd80003f8c200 */
[C-C-:B------:R-:W-:Y:S02]  /*18da0*/  @!P5 DSETP.NEU.AND P2, PT, R14.reuse, R4.reuse, PT ;  /* 0x000000040e00d22a */ /* 0x140fe40003f4d000 */
[----:B------:R-:W-:Y:S02]  /*18db0*/  @!P5 DSETP.GT.AND P1, PT, R14, R4, PT ;  /* 0x000000040e00d22a */ /* 0x000fe40003f24000 */
[----:B------:R-:W-:Y:S02]  /*18dc0*/  @!P4 DSETP.NEU.AND P6, PT, R2, R12, PT ;  /* 0x0000000c0200c22a */ /* 0x000fe40003fcd000 */
[----:B------:R-:W-:Y:S02]  /*18dd0*/  @!P5 PLOP3.LUT P0, PT, P2, PT, PT, 0x80, 0x0 ;  /* 0x000000000000d81c */ /* 0x000fe4000170f070 */
[----:B----4-:R-:W-:Y:S02]  /*18de0*/  @!P5 ISETP.GE.U32.AND P2, PT, R10, R21, PT ;  /* 0x000000150a00d20c */ /* 0x010fe40003f46070 */
[----:B-1----:R-:W-:-:S02]  /*18df0*/  @!P5 SEL R18, RZ, 0xffffffff, !P1 ;  /* 0xffffffffff12d807 */ /* 0x002fc40004800000 */
[----:B------:R-:W-:Y:S02]  /*18e00*/  PLOP3.LUT P1, PT, PT, PT, PT, 0x80, 0x0 ;  /* 0x000000000000781c */ /* 0x000fe40003f2f070 */
[----:B------:R-:W-:Y:S02]  /*18e10*/  @!P5 ISETP.GE.AND.EX P2, PT, R11, R25, PT, P2 ;  /* 0x000000190b00d20c */ /* 0x000fe40003f46320 */
[----:B------:R-:W-:Y:S01]  /*18e20*/  @!P4 PLOP3.LUT P1, PT, P6, PT, PT, 0x80, 0x0 ;  /* 0x000000000000c81c */ /* 0x000fe2000372f070 */
[----:B------:R-:W-:Y:S02]  /*18e30*/  @!P4 DSETP.GT.AND P6, PT, R2, R12, PT ;  /* 0x0000000c0200c22a */ /* 0x000fe40003fc4000 */
[----:B------:R-:W-:Y:S02]  /*18e40*/  @!P0 SEL R18, RZ, 0xffffffff, P2 ;  /* 0xffffffffff128807 */ /* 0x000fe40001000000 */
[----:B-----5:R-:W-:Y:S01]  /*18e50*/  @!P4 ISETP.GE.U32.AND P0, PT, R6, R22, PT ;  /* 0x000000160600c20c */ /* 0x020fe20003f06070 */
[----:B------:R-:W-:Y:S01]  /*18e60*/  @P5 DSETP.GTU.AND P2, PT, |R4|, +INF , PT ;  /* 0x7ff000000400542a */ /* 0x000fe20003f4c200 */
[----:B------:R-:W-:-:S02]  /*18e70*/  @!P4 SEL R0, RZ, 0xffffffff, !P6 ;  /* 0xffffffffff00c807 */ /* 0x000fc40007000000 */
[----:B------:R-:W-:Y:S02]  /*18e80*/  @!P4 ISETP.GE.AND.EX P0, PT, R7, R23, PT, P0 ;  /* 0x000000170700c20c */ /* 0x000fe40003f06300 */
[----:B------:R-:W-:Y:S02]  /*18e90*/  @!P5 LOP3.LUT R18, R18, 0x1, RZ, 0xc0, !PT ;  /* 0x000000011212d812 */ /* 0x000fe400078ec0ff */
[----:B------:R-:W-:Y:S01]  /*18ea0*/  @!P1 SEL R0, RZ, 0xffffffff, P0 ;  /* 0xffffffffff009807 */ /* 0x000fe20000000000 */
[----:B------:R-:W-:Y:S01]  /*18eb0*/  @P4 DSETP.GTU.AND P1, PT, |R12|, +INF , PT ;  /* 0x7ff000000c00442a */ /* 0x000fe20003f2c200 */
[----:B------:R-:W-:Y:S02]  /*18ec0*/  @P5 ISETP.LT.U32.AND P6, PT, R10, R21, PT ;  /* 0x000000150a00520c */ /* 0x000fe40003fc1070 */
[----:B------:R-:W-:Y:S02]  /*18ed0*/  @!P5 ISETP.EQ.U32.AND P0, PT, R18, 0x1, PT ;  /* 0x000000011200d80c */ /* 0x000fe40003f02070 */
[----:B------:R-:W-:-:S02]  /*18ee0*/  @!P4 LOP3.LUT R0, R0, 0x1, RZ, 0xc0, !PT ;  /* 0x000000010000c812 */ /* 0x000fc400078ec0ff */
[----:B------:R-:W-:Y:S02]  /*18ef0*/  @P5 ISETP.LT.OR.EX P0, PT, R11, R25, !P2, P6 ;  /* 0x000000190b00520c */ /* 0x000fe40005701760 */
[----:B------:R-:W-:Y:S02]  /*18f00*/  @P4 ISETP.LT.U32.AND P5, PT, R6, R22, PT ;  /* 0x000000160600420c */ /* 0x000fe40003fa1070 */
[----:B------:R-:W-:Y:S02]  /*18f10*/  @!P4 ISETP.EQ.U32.AND P2, PT, R0, 0x1, PT ;  /* 0x000000010000c80c */ /* 0x000fe40003f42070 */
[----:B------:R-:W-:Y:S02]  /*18f20*/  @P4 ISETP.LT.OR.EX P2, PT, R7, R23, !P1, P5 ;  /* 0x000000170700420c */ /* 0x000fe40004f41750 */
[----:B------:R-:W-:Y:S02]  /*18f30*/  FSEL R4, R14, R4, P0 ;  /* 0x000000040e047208 */ /* 0x000fe40000000000 */
[----:B------:R-:W-:-:S02]  /*18f40*/  FSEL R5, R15, R5, P0 ;  /* 0x000000050f057208 */ /* 0x000fc40000000000 */
[----:B------:R-:W-:Y:S02]  /*18f50*/  SEL R21, R10, R21, P0 ;  /* 0x000000150a157207 */ /* 0x000fe40000000000 */
[----:B------:R-:W-:Y:S02]  /*18f60*/  SEL R25, R11, R25, P0 ;  /* 0x000000190b197207 */ /* 0x000fe40000000000 */
[----:B------:R-:W-:Y:S02]  /*18f70*/  FSEL R12, R2, R12, P2 ;  /* 0x0000000c020c7208 */ /* 0x000fe40001000000 */
[----:B------:R-:W-:Y:S02]  /*18f80*/  FSEL R13, R3, R13, P2 ;  /* 0x0000000d030d7208 */ /* 0x000fe40001000000 */
[----:B------:R-:W-:Y:S02]  /*18f90*/  SEL R22, R6, R22, P2 ;  /* 0x0000001606167207 */ /* 0x000fe40001000000 */
[----:B------:R-:W-:-:S07]  /*18fa0*/  SEL R23, R7, R23, P2 ;  /* 0x0000001707177207 */ /* 0x000fce0001000000 */
.L_x_1843:
[----:B-1----:R-:W-:Y:S02]  /*18fb0*/  IMAD.MOV.U32 R18, RZ, RZ, R21 ;  /* 0x000000ffff127224 */ /* 0x002fe400078e0015 */
[----:B------:R-:W-:Y:S01]  /*18fc0*/  IMAD.MOV.U32 R19, RZ, RZ, R25 ;  /* 0x000000ffff137224 */ /* 0x000fe200078e0019 */
[----:B------:R-:W-:Y:S06]  /*18fd0*/  @!P3 BRA `(.L_x_1844) ;  /* 0x0000000000bcb947 */ /* 0x000fec0003800000 */
[----:B------:R-:W1:Y:S02]  /*18fe0*/  LDC R24, c[0x0][0x634] ;  /* 0x00018d00ff187b82 */ /* 0x000e640000000800 */
[----:B-1----:R-:W-:-:S04]  /*18ff0*/  ISETP.NE.AND P0, PT, R24, 0x1, PT ;  /* 0x000000011800780c */ /* 0x002fc80003f05270 */
[----:B------:R-:W-:-:S09]  /*19000*/  P2R R0, PR, RZ, 0x1 ;  /* 0x00000001ff007803 */ /* 0x000fd20000000000 */
[----:B------:R-:W-:Y:S05]  /*19010*/  @!P0 BRA `(.L_x_1845) ;  /* 0x0000000000408947 */ /* 0x000fea0003800000 */
[----:B------:R-:W-:Y:S01]  /*19020*/  MOV R0, 0x0 ;  /* 0x0000000000007802 */ /* 0x000fe20000000f00 */
[----:B------:R-:W-:Y:S01]  /*19030*/  ULDC.64 UR4, c[0x4][0x3d8] ;  /* 0x0100f60000047ab9 */ /* 0x000fe20000000a00 */
[----:B------:R-:W-:Y:S01]  /*19040*/  ULDC.64 UR6, c[0x4][0x3c0] ;  /* 0x0100f00000067ab9 */ /* 0x000fe20000000a00 */
[----:B0-23--:R-:W-:Y:S01]  /*19050*/  IMAD.U32 R4, RZ, RZ, UR4 ;  /* 0x00000004ff047e24 */ /* 0x00dfe2000f8e00ff */
[----:B------:R0:W1:Y:S01]  /*19060*/  LDC.64 R2, c[0x4][R0] ;  /* 0x0100000000027b82 */ /* 0x0000620000000a00 */
[----:B------:R-:W-:Y:S01]  /*19070*/  IMAD.U32 R5, RZ, RZ, UR5 ;  /* 0x00000005ff057e24 */ /* 0x000fe2000f8e00ff */
[----:B------:R-:W-:Y:S01]  /*19080*/  ULDC.64 UR4, c[0x4][0x250] ;  /* 0x0100940000047ab9 */ /* 0x000fe20000000a00 */
[----:B------:R-:W-:Y:S01]  /*19090*/  HFMA2.MMA R8, -RZ, RZ, 0, 4.4763088226318359375e-05 ;  /* 0x000002efff087435 */ /* 0x000fe200000001ff */
[----:B------:R-:W-:Y:S02]  /*190a0*/  IMAD.U32 R6, RZ, RZ, UR6 ;  /* 0x00000006ff067e24 */ /* 0x000fe4000f8e00ff */
[----:B------:R-:W-:-:S02]  /*190b0*/  IMAD.U32 R7, RZ, RZ, UR7 ;  /* 0x00000007ff077e24 */ /* 0x000fc4000f8e00ff */
[----:B------:R-:W-:Y:S02]  /*190c0*/  IMAD.U32 R10, RZ, RZ, UR4 ;  /* 0x00000004ff0a7e24 */ /* 0x000fe4000f8e00ff */
[----:B------:R-:W-:Y:S02]  /*190d0*/  IMAD.U32 R11, RZ, RZ, UR5 ;  /* 0x00000005ff0b7e24 */ /* 0x000fe4000f8e00ff */
[----:B------:R-:W-:Y:S02]  /*190e0*/  IMAD.MOV.U32 R12, RZ, RZ, 0x1 ;  /* 0x00000001ff0c7424 */ /* 0x000fe400078e00ff */
[----:B0-----:R-:W-:-:S07]  /*190f0*/  IMAD.MOV.U32 R13, RZ, RZ, RZ ;  /* 0x000000ffff0d7224 */ /* 0x001fce00078e00ff */
[----:B------:R-:W-:-:S07]  /*19100*/  LEPC R20, `(.L_x_1845) ;  /* 0x000000001014794e */ /* 0x000fce0000000000 */
[----:B-1----:R-:W-:Y:S05]  /*19110*/  CALL.ABS.NOINC R2 ;  /* 0x0000000002007343 */ /* 0x002fea0003c00000 */
.L_x_1845:
        /* <DEDUP_REMOVED lines=9> */
[----:B0-23--:R-:W-:Y:S01]  /*191b0*/  IMAD.U32 R4, RZ, RZ, UR4 ;  /* 0x00000004ff047e24 */ /* 0x00dfe2000f8e00ff */
[----:B-1----:R0:W1:Y:S01]  /*191c0*/  LDC.64 R2, c[0x4][R0] ;  /* 0x0100000000027b82 */ /* 0x0020620000000a00 */
        /* <DEDUP_REMOVED lines=11> */
.L_x_1846:
[----:B------:R-:W-:Y:S02]  /*19280*/  ULDC.64 UR4, c[0x0][0x600] ;  /* 0x0001800000047ab9 */ /* 0x000fe40000000a00 */
[----:B------:R-:W-:-:S05]  /*19290*/  IADD3 R16, P0, R16, UR4, RZ ;  /* 0x0000000410107c10 */ /* 0x000fca000ff1e0ff */
[----:B------:R-:W-:-:S05]  /*192a0*/  IMAD.X R17, RZ, RZ, UR5, P0 ;  /* 0x00000005ff117e24 */ /* 0x000fca00080e06ff */
[----:B------:R-:W-:Y:S01]  /*192b0*/  STG.E.64 desc[UR60][R16.64], R18 ;  /* 0x0000001210007986 */ /* 0x000fe2000c101b3c */
[----:B------:R-:W-:Y:S05]  /*192c0*/  EXIT ;  /* 0x000000000000794d */ /* 0x000fea0003800000 */
.L_x_1844:
[----:B------:R-:W-:Y:S04]  /*192d0*/  STG.E.64 desc[UR60][R8.64], R12 ;  /* 0x0000000c08007986 */ /* 0x000fe8000c101b3c */
[----:B------:R-:W-:Y:S04]  /*192e0*/  STG.E.64 desc[UR60][R8.64+0x8], R22 ;  /* 0x0000081608007986 */ /* 0x000fe8000c101b3c */
[----:B------:R-:W-:Y:S04]  /*192f0*/  STG.E.64 desc[UR60][R8.64+0x10], R4 ;  /* 0x0000100408007986 */ /* 0x000fe8000c101b3c */
[----:B------:R-:W-:Y:S01]  /*19300*/  STG.E.64 desc[UR60][R8.64+0x18], R18 ;  /* 0x0000181208007986 */ /* 0x000fe2000c101b3c */
[----:B------:R-:W-:Y:S05]  /*19310*/  EXIT ;  /* 0x000000000000794d */ /* 0x000fea0003800000 */
.L_x_1842:
[----:B------:R-:W-:Y:S05]  /*19320*/  @!P1 BRA `(.L_x_1847) ;  /* 0x00000000004c9947 */ /* 0x000fea0003800000 */
[----:B------:R-:W-:Y:S01]  /*19330*/  MOV R0, 0x0 ;  /* 0x0000000000007802 */ /* 0x000fe20000000f00 */
[----:B------:R-:W-:Y:S01]  /*19340*/  ULDC.64 UR4, c[0x4][0x3c8] ;  /* 0x0100f20000047ab9 */ /* 0x000fe20000000a00 */
[----:B------:R-:W-:Y:S01]  /*19350*/  ULDC.64 UR6, c[0x4][0x3c0] ;  /* 0x0100f00000067ab9 */ /* 0x000fe20000000a00 */
[----:B0-23--:R-:W-:Y:S01]  /*19360*/  IMAD.U32 R4, RZ, RZ, UR4 ;  /* 0x00000004ff047e24 */ /* 0x00dfe2000f8e00ff */
[----:B------:R0:W2:Y:S01]  /*19370*/  LDC.64 R2, c[0x4][R0] ;  /* 0x0100000000027b82 */ /* 0x0000a20000000a00 */
[----:B------:R-:W-:Y:S01]  /*19380*/  IMAD.U32 R5, RZ, RZ, UR5 ;  /* 0x00000005ff057e24 */ /* 0x000fe2000f8e00ff */
[----:B------:R-:W-:Y:S01]  /*19390*/  ULDC.64 UR4, c[0x4][0x268] ;  /* 0x01009a0000047ab9 */ /* 0x000fe20000000a00 */
[----:B------:R-:W-:Y:S01]  /*193a0*/  HFMA2.MMA R8, -RZ, RZ, 0, 4.3690204620361328125e-05 ;  /* 0x000002ddff087435 */ /* 0x000fe200000001ff */
[----:B------:R-:W-:Y:S02]  /*193b0*/  IMAD.U32 R6, RZ, RZ, UR6 ;  /* 0x00000006ff067e24 */ /* 0x000fe4000f8e00ff */
[----:B------:R-:W-:-:S02]  /*193c0*/  IMAD.U32 R7, RZ, RZ, UR7 ;  /* 0x00000007ff077e24 */ /* 0x000fc4000f8e00ff */
[----:B------:R-:W-:Y:S02]  /*193d0*/  IMAD.U32 R10, RZ, RZ, UR4 ;  /* 0x00000004ff0a7e24 */ /* 0x000fe4000f8e00ff */
[----:B------:R-:W-:Y:S02]  /*193e0*/  IMAD.U32 R11, RZ, RZ, UR5 ;  /* 0x00000005ff0b7e24 */ /* 0x000fe4000f8e00ff */
[----:B------:R-:W-:Y:S02]  /*193f0*/  IMAD.MOV.U32 R12, RZ, RZ, 0x1 ;  /* 0x00000001ff0c7424 */ /* 0x000fe400078e00ff */
[----:B0-----:R-:W-:-:S07]  /*19400*/  IMAD.MOV.U32 R13, RZ, RZ, RZ ;  /* 0x000000ffff0d7224 */ /* 0x001fce00078e00ff */
[----:B------:R-:W-:-:S07]  /*19410*/  LEPC R20, `(.L_x_1848) ;  /* 0x000000001014794e */ /* 0x000fce0000000000 */
[----:B-12---:R-:W-:Y:S05]  /*19420*/  CALL.ABS.NOINC R2 ;  /* 0x0000000002007343 */ /* 0x006fea0003c00000 */
.L_x_1848:
[----:B------:R-:W-:Y:S01]  /*19430*/  CS2R R22, SRZ ;  /* 0x0000000000167805 */ /* 0x000fe2000001ff00 */
[----:B------:R-:W-:Y:S02]  /*19440*/  IMAD.MOV.U32 R21, RZ, RZ, RZ ;  /* 0x000000ffff157224 */ /* 0x000fe400078e00ff */
[----:B------:R-:W-:-:S07]  /*19450*/  IMAD.MOV.U32 R25, RZ, RZ, RZ ;  /* 0x000000ffff197224 */ /* 0x000fce00078e00ff */
.L_x_1847:
[----:B------:R-:W-:Y:S01]  /*19460*/  ULDC.U8 UR4, c[0x0][0x631] ;  /* 0x00018c4000047ab9 */ /* 0x000fe20000000000 */
[----:B-1----:R-:W-:Y:S01]  /*19470*/  IMAD.MOV.U32 R18, RZ, RZ, R22 ;  /* 0x000000ffff127224 */ /* 0x002fe200078e0016 */
[----:B------:R-:W-:Y:S01]  /*19480*/  ISETP.NE.AND P0, PT, RZ, UR4, PT ;  /* 0x00000004ff007c0c */ /* 0x000fe2000bf05270 */
[----:B------:R-:W-:Y:S02]  /*19490*/  IMAD.MOV.U32 R19, RZ, RZ, R23 ;  /* 0x000000ffff137224 */ /* 0x000fe400078e0017 */
[----:B------:R-:W-:Y:S02]  /*194a0*/  IMAD.MOV.U32 R22, RZ, RZ, R21 ;  /* 0x000000ffff167224 */ /* 0x000fe400078e0015 */
[----:B------:R-:W-:-:S08]  /*194b0*/  IMAD.MOV.U32 R23, RZ, RZ, R25 ;  /* 0x000000ffff177224 */ /* 0x000fd000078e0019 */
[----:B------:R-:W-:Y:S05]  /*194c0*/  @!P0 BRA `(.L_x_1849) ;  /* 0x0000000000bc8947 */ /* 0x000fea0003800000 */
        /* <DEDUP_REMOVED lines=9> */
[----:B------:R-:W-:Y:S01]  /*19560*/  MOV R5, UR5 ;  /* 0x0000000500057c02 */ /* 0x000fe20008000f00 */
        /* <DEDUP_REMOVED lines=10> */
.L_x_1850:
        /* <DEDUP_REMOVED lines=22> */
.L_x_1851:
[----:B------:R-:W-:Y:S02]  /*19770*/  ULDC.64 UR4, c[0x0][0x600] ;  /* 0x0001800000047ab9 */ /* 0x000fe40000000a00 */
[----:B------:R-:W-:-:S05]  /*19780*/  IADD3 R16, P0, R16, UR4, RZ ;  /* 0x0000000410107c10 */ /* 0x000fca000ff1e0ff */
[----:B------:R-:W-:-:S05]  /*19790*/  IMAD.X R17, RZ, RZ, UR5, P0 ;  /* 0x00000005ff117e24 */ /* 0x000fca00080e06ff */
[----:B------:R-:W-:Y:S01]  /*197a0*/  STG.E.64 desc[UR60][R16.64], R22 ;  /* 0x0000001610007986 */ /* 0x000fe2000c101b3c */
[----:B------:R-:W-:Y:S05]  /*197b0*/  EXIT ;  /* 0x000000000000794d */ /* 0x000fea0003800000 */
.L_x_1849:
        /* <DEDUP_REMOVED lines=16> */
.L_x_1852:
[----:B------:R-:W0:Y:S01]  /*198c0*/  LDC.64 R2, c[0x4][R2] ;  /* 0x0100000002027b82 */ /* 0x000e220000000a00 */
[----:B------:R-:W-:Y:S01]  /*198d0*/  ULDC.64 UR4, c[0x4][0x3c8] ;  /* 0x0100f20000047ab9 */ /* 0x000fe20000000a00 */
[----:B------:R-:W-:Y:S01]  /*198e0*/  ULDC.64 UR6, c[0x4][0x258] ;  /* 0x0100960000067ab9 */ /* 0x000fe20000000a00 */
[----:B------:R-:W-:Y:S02]  /*198f0*/  IMAD.U32 R4, RZ, RZ, UR4 ;  /* 0x00000004ff047e24 */ /* 0x000fe4000f8e00ff */
        /* <DEDUP_REMOVED lines=11> */
.L_x_1853:
[----:B------:R-:W-:Y:S05]  /*199b0*/  EXIT ;  /* 0x000000000000794d */ /* 0x000fea0003800000 */
.L_x_1793:
        /* <DEDUP_REMOVED lines=19> */
[-C--:B------:R-:W-:Y:S02]  /*19af0*/  IADD3 R22, P1, R14, R11.reuse, RZ ;  /* 0x0000000b0e167210 */ /* 0x080fe40007f3e0ff */
[----:B------:R-:W-:-:S03]  /*19b00*/  IADD3 R24, P2, R6, R11, RZ ;  /* 0x0000000b06187210 */ /* 0x000fc60007f5e0ff */
[--C-:B------:R-:W-:Y:S02]  /*19b10*/  IMAD.X R23, R15, 0x1, R0.reuse, P1 ;  /* 0x000000010f177824 */ /* 0x100fe400008e0600 */
[----:B------:R-:W-:Y:S01]  /*19b20*/  IMAD.X R25, R7, 0x1, R0, P2 ;  /* 0x0000000107197824 */ /* 0x000fe200010e0600 */
[----:B------:R-:W-:Y:S07]  /*19b30*/  @!P0 BRA `(.L_x_1854) ;  /* 0x0000000400808947 */ /* 0x000fee0003800000 */
[----:B------:R-:W-:Y:S02]  /*19b40*/  ULDC.U8 UR4, c[0x0][0x631] ;  /* 0x00018c4000047ab9 */ /* 0x000fe40000000000 */
[----:B------:R-:W-:Y:S01]  /*19b50*/  ISETP.NE.AND P3, PT, RZ, UR4, PT ;  /* 0x00000004ff007c0c */ /* 0x000fe2000bf65270 */
[----:B------:R-:W-:-:S12]  /*19b60*/  @!P4 BRA `(.L_x_1855) ;  /* 0x0000000000a0c947 */ /* 0x000fd80003800000 */
[----:B------:R-:W2:Y:S04]  /*19b70*/  LDG.E.64 R14, desc[UR60][R8.64+0x10] ;  /* 0x0000103c080e7981 */ /* 0x000ea8000c1e1b00 */
        /* <DEDUP_REMOVED lines=11> */
[----:B------:R-:W-:-:S02]  /*19c30*/  @!P5 SEL R16, RZ, 0xffffffff, !P1 ;  /* 0xffffffffff10d807 */ /* 0x000fc40004800000 */
        /* <DEDUP_REMOVED lines=27> */
.L_x_1855:
        /* <DEDUP_REMOVED lines=21> */
.L_x_1857:
        /* <DEDUP_REMOVED lines=9> */
[----:B------:R-:W-:Y:S01]  /*19fd0*/  MOV R4, UR4 ;  /* 0x0000000400047c02 */ /* 0x000fe20008000f00 */
        /* <DEDUP_REMOVED lines=12> */
.L_x_1858:
[----:B------:R-:W-:Y:S02]  /*1a0a0*/  ULDC.64 UR4, c[0x0][0x600] ;  /* 0x0001800000047ab9 */ /* 0x000fe40000000a00 */
[----:B------:R-:W-:-:S05]  /*1a0b0*/  IADD3 R2, P0, R17, UR4, RZ ;  /* 0x0000000411027c10 */ /* 0x000fca000ff1e0ff */
[----:B------:R-:W-:-:S05]  /*1a0c0*/  IMAD.X R3, RZ, RZ, UR5, P0 ;  /* 0x00000005ff037e24 */ /* 0x000fca00080e06ff */
[----:B------:R-:W-:Y:S01]  /*1a0d0*/  STG.E.64 desc[UR60][R2.64], R22 ;  /* 0x0000001602007986 */ /* 0x000fe2000c101b3c */
[----:B------:R-:W-:Y:S05]  /*1a0e0*/  EXIT ;  /* 0x000000000000794d */ /* 0x000fea0003800000 */
.L_x_1856:
[----:B------:R-:W-:Y:S04]  /*1a0f0*/  STG.E.64 desc[UR60][R8.64], R4 ;  /* 0x0000000408007986 */ /* 0x000fe8000c101b3c */
[----:B------:R-:W-:Y:S04]  /*1a100*/  STG.E.64 desc[UR60][R8.64+0x8], R24 ;  /* 0x0000081808007986 */ /* 0x000fe8000c101b3c */
[----:B------:R-:W-:Y:S04]  /*1a110*/  STG.E.64 desc[UR60][R8.64+0x10], R12 ;  /* 0x0000100c08007986 */ /* 0x000fe8000c101b3c */
[----:B------:R-:W-:Y:S01]  /*1a120*/  STG.E.64 desc[UR60][R8.64+0x18], R22 ;  /* 0x0000181608007986 */ /* 0x000fe2000c101b3c */
[----:B------:R-:W-:Y:S05]  /*1a130*/  EXIT ;  /* 0x000000000000794d */ /* 0x000fea0003800000 */
.L_x_1854:
        /* <DEDUP_REMOVED lines=17> */
.L_x_1860:
[----:B------:R-:W-:Y:S02]  /*1a250*/  CS2R R22, SRZ ;  /* 0x0000000000167805 */ /* 0x000fe4000001ff00 */
[----:B------:R-:W-:-:S07]  /*1a260*/  CS2R R24, SRZ ;  /* 0x0000000000187805 */ /* 0x000fce000001ff00 */
.L_x_1859:
        /* <DEDUP_REMOVED lines=23> */
.L_x_1862:
        /* <DEDUP_REMOVED lines=22> */
.L_x_1863:
[----:B------:R-:W-:Y:S02]  /*1a540*/  ULDC.64 UR4, c[0x0][0x600] ;  /* 0x0001800000047ab9 */ /* 0x000fe40000000a00 */
[----:B------:R-:W-:-:S05]  /*1a550*/  IADD3 R2, P0, R17, UR4, RZ ;  /* 0x0000000411027c10 */ /* 0x000fca000ff1e0ff */
[----:B------:R-:W-:-:S05]  /*1a560*/  IMAD.X R3, RZ, RZ, UR5, P0 ;  /* 0x00000005ff037e24 */ /* 0x000fca00080e06ff */
[----:B------:R-:W-:Y:S01]  /*1a570*/  STG.E.64 desc[UR60][R2.64], R22 ;  /* 0x0000001602007986 */ /* 0x000fe2000c101b3c */
[----:B------:R-:W-:Y:S05]  /*1a580*/  EXIT ;  /* 0x000000000000794d */ /* 0x000fea0003800000 */
.L_x_1861:
        /* <DEDUP_REMOVED lines=16> */
.L_x_1864:
        /* <DEDUP_REMOVED lines=15> */
.L_x_1865:
[----:B------:R-:W-:Y:S05]  /*1a780*/  EXIT ;  /* 0x000000000000794d */ /* 0x000fea0003800000 */
        .weak           $__internal_8_$__cuda_sm20_div_u64
        .type           $__internal_8_$__cuda_sm20_div_u64,@function
        .size           $__internal_8_$__cuda_sm20_div_u64,($__internal_9_$__cuda_sm20_rem_u64 - $__internal_8_$__cuda_sm20_div_u64)
$__internal_8_$__cuda_sm20_div_u64:
        /* <DEDUP_REMOVED lines=10> */
[----:B------:R-:W-:-:S03]  /*1a830*/  IMAD.HI.U32 R24, R22, R29, RZ ;  /* 0x0000001d16187227 */ /* 0x000fc600078e00ff */
[----:B------:R-:W-:Y:S01]  /*1a840*/  IADD3.X R31, RZ, ~R25, RZ, P0, !PT ;  /* 0x80000019ff1f7210 */ /* 0x000fe200007fe4ff */
[----:B------:R-:W-:-:S04]  /*1a850*/  IMAD.MOV.U32 R25, RZ, RZ, R22 ;  /* 0x000000ffff197224 */ /* 0x000fc800078e0016 */
[----:B------:R-:W-:-:S04]  /*1a860*/  IMAD.WIDE.U32 R24, P0, R22, R31, R24 ;  /* 0x0000001f16187225 */ /* 0x000fc80007800018 */
[C---:B------:R-:W-:Y:S02]  /*1a870*/  IMAD R27, R23.reuse, R31, RZ ;  /* 0x0000001f171b7224 */ /* 0x040fe400078e02ff */
[----:B------:R-:W-:-:S04]  /*1a880*/  IMAD.HI.U32 R24, P1, R23, R29, R24 ;  /* 0x0000001d17187227 */ /* 0x000fc80007820018 */
[----:B------:R-:W-:Y:S01]  /*1a890*/  IMAD.HI.U32 R21, R23, R31, RZ ;  /* 0x0000001f17157227 */ /* 0x000fe200078e00ff */
[----:B------:R-:W-:-:S03]  /*1a8a0*/  IADD3 R25, P3, R27, R24, RZ ;  /* 0x000000181b197210 */ /* 0x000fc60007f7e0ff */
[----:B------:R-:W-:Y:S02]  /*1a8b0*/  IMAD.X R21, R21, 0x1, R23, P0 ;  /* 0x0000000115157824 */ /* 0x000fe400000e0617 */
[----:B------:R-:W-:-:S03]  /*1a8c0*/  IMAD.WIDE.U32 R22, R25, R0, RZ ;  /* 0x0000000019167225 */ /* 0x000fc600078e00ff */
[----:B------:R-:W-:Y:S01]  /*1a8d0*/  IADD3.X R21, RZ, RZ, R21, P3, P1 ;  /* 0x000000ffff157210 */ /* 0x000fe20001fe2415 */
        /* <DEDUP_REMOVED lines=26> */
[----:B------:R-:W-:-:S04]  /*1aa80*/  IMAD R23, R21, R0, R23 ;  /* 0x0000000015177224 */ /* 0x000fc800078e0217 */
[----:B------:R-:W-:Y:S01]  /*1aa90*/  IMAD.X R24, R20, 0x1, ~R23, P1 ;  /* 0x0000000114187824 */ /* 0x000fe200008e0e17 */
[----:B------:R-:W-:Y:S02]  /*1aaa0*/  IADD3 R23, P1, -R0, R27, RZ ;  /* 0x0000001b00177210 */ /* 0x000fe40007f3e1ff */
[----:B------:R-:W-:Y:S02]  /*1aab0*/  IADD3.X R20, RZ, R21, RZ, P3, !PT ;  /* 0x00000015ff147210 */ /* 0x000fe40001ffe4ff */
[C---:B------:R-:W-:Y:S01]  /*1aac0*/  ISETP.GE.U32.AND.EX P0, PT, R24.reuse, R9, PT, P0 ;  /* 0x000000091800720c */ /* 0x040fe20003f06100 */
[----:B------:R-:W-:Y:S01]  /*1aad0*/  IMAD.X R22, R24, 0x1, ~R9, P1 ;  /* 0x0000000118167824 */ /* 0x000fe200008e0e09 */
[----:B------:R-:W-:Y:S02]  /*1aae0*/  ISETP.NE.U32.AND P1, PT, R0, RZ, PT ;  /* 0x000000ff0000720c */ /* 0x000fe40003f25070 */
[----:B------:R-:W-:Y:S02]  /*1aaf0*/  SEL R25, R8, R25, P0 ;  /* 0x0000001908197207 */ /* 0x000fe40000000000 */
[----:B------:R-:W-:-:S02]  /*1ab00*/  SEL R23, R23, R27, P0 ;  /* 0x0000001b17177207 */ /* 0x000fc40000000000 */
[----:B------:R-:W-:Y:S01]  /*1ab10*/  SEL R20, R20, R21, P0 ;  /* 0x0000001514147207 */ /* 0x000fe20000000000 */
[----:B------:R-:W-:Y:S01]  /*1ab20*/  IMAD.MOV.U32 R21, RZ, RZ, 0x0 ;  /* 0x00000000ff157424 */ /* 0x000fe200078e00ff */
[----:B------:R-:W-:Y:S02]  /*1ab30*/  IADD3 R8, P3, R25, 0x1, RZ ;  /* 0x0000000119087810 */ /* 0x000fe40007f7e0ff */
[----:B------:R-:W-:Y:S02]  /*1ab40*/  SEL R22, R22, R24, P0 ;  /* 0x0000001816167207 */ /* 0x000fe40000000000 */
[----:B------:R-:W-:Y:S01]  /*1ab50*/  ISETP.GE.U32.AND P0, PT, R23, R0, PT ;  /* 0x000000001700720c */ /* 0x000fe20003f06070 */
[----:B------:R-:W-:Y:S01]  /*1ab60*/  IMAD.X R23, RZ, RZ, R20, P3 ;  /* 0x000000ffff177224 */ /* 0x000fe200018e0614 */
[----:B------:R-:W-:Y:S02]  /*1ab70*/  ISETP.NE.AND.EX P1, PT, R9, RZ, PT, P1 ;  /* 0x000000ff0900720c */ /* 0x000fe40003f25310 */
[----:B------:R-:W-:-:S04]  /*1ab80*/  ISETP.GE.U32.AND.EX P0, PT, R22, R9, PT, P0 ;  /* 0x000000091600720c */ /* 0x000fc80003f06100 */
[----:B------:R-:W-:Y:S01]  /*1ab90*/  SEL R23, R23, R20, P0 ;  /* 0x0000001417177207 */ /* 0x000fe20000000000 */
[----:B------:R-:W-:Y:S01]  /*1aba0*/  IMAD.MOV.U32 R20, RZ, RZ, R16 ;  /* 0x000000ffff147224 */ /* 0x000fe200078e0010 */
[----:B------:R-:W-:Y:S02]  /*1abb0*/  SEL R8, R8, R25, P0 ;  /* 0x0000001908087207 */ /* 0x000fe40000000000 */
[----:B------:R-:W-:Y:S02]  /*1abc0*/  SEL R23, R23, 0xffffffff, P1 ;  /* 0xffffffff17177807 */ /* 0x000fe40000800000 */
[----:B------:R-:W-:Y:S01]  /*1abd0*/  SEL R8, R8, 0xffffffff, P1 ;  /* 0xffffffff08087807 */ /* 0x000fe20000800000 */
[----:B------:R-:W-:Y:S06]  /*1abe0*/  RET.REL.NODEC R20 `(_ZN2at6native13reduce_kernelILi256ELi2ENS0_8ReduceOpIdNS0_9ArgMaxOpsIdEEjlLi4ELi4EEEEEvT1_) ;  /* 0xfffffe5414047950 */ /* 0x000fec0003c3ffff */
        .weak           $__internal_9_$__cuda_sm20_rem_u64
        .type           $__internal_9_$__cuda_sm20_rem_u64,@function
        .size           $__internal_9_$__cuda_sm20_rem_u64,(.L_x_6966 - $__internal_9_$__cuda_sm20_rem_u64)
$__internal_9_$__cuda_sm20_rem_u64:
        /* <DEDUP_REMOVED lines=24> */
[----:B------:R-:W-:-:S03]  /*1ad70*/  IMAD.HI.U32 R24, R25, R27, RZ ;  /* 0x0000001b19187227 */ /* 0x000fc600078e00ff */
[----:B------:R-:W-:Y:S01]  /*1ad80*/  IADD3.X R22, RZ, ~R23, RZ, P0, !PT ;  /* 0x80000017ff167210 */ /* 0x000fe200007fe4ff */
[----:B------:R-:W-:-:S04]  /*1ad90*/  IMAD.MOV.U32 R23, RZ, RZ, RZ ;  /* 0x000000ffff177224 */ /* 0x000fc800078e00ff */
        /* <DEDUP_REMOVED lines=31> */
[----:B------:R-:W-:Y:S01]  /*1af90*/  ISETP.GE.U32.AND.EX P0, PT, R20, R11, PT, P0 ;  /* 0x0000000b1400720c */ /* 0x000fe20003f06100 */
[----:B------:R-:W-:-:S03]  /*1afa0*/  IMAD.MOV.U32 R11, RZ, RZ, 0x0 ;  /* 0x00000000ff0b7424 */ /* 0x000fc600078e00ff */
[----:B------:R-:W-:Y:S02]  /*1afb0*/  SEL R8, R16, R23, P0 ;  /* 0x0000001710087207 */ /* 0x000fe40000000000 */
[----:B------:R-:W-:Y:S02]  /*1afc0*/  SEL R21, R21, R20, P0 ;  /* 0x0000001415157207 */ /* 0x000fe40000000000 */
[----:B------:R-:W-:Y:S02]  /*1afd0*/  SEL R8, R8, 0xffffffff, P1 ;  /* 0xffffffff08087807 */ /* 0x000fe40000800000 */
[----:B------:R-:W-:Y:S01]  /*1afe0*/  SEL R21, R21, 0xffffffff, P1 ;  /* 0xffffffff15157807 */ /* 0x000fe20000800000 */
[----:B------:R-:W-:Y:S06]  /*1aff0*/  RET.REL.NODEC R10 `(_ZN2at6native13reduce_kernelILi256ELi2ENS0_8ReduceOpIdNS0_9ArgMaxOpsIdEEjlLi4ELi4EEEEEvT1_) ;  /* 0xfffffe500a007950 */ /* 0x000fec0003c3ffff */
.L_x_1866:
        /* <DEDUP_REMOVED lines=16> */
.L_x_6966:


//--------------------- .text._ZN2at6native13reduce_kernelILi128ELi4ENS0_8ReduceOpIdNS0_9ArgMaxOpsIdEEjlLi4ELi4EEEEEvT1_ --------------------------
	.section	.text._ZN2at6native13reduce_kernelILi128ELi4ENS0_8ReduceOpIdNS0_9ArgMaxOpsIdEEjlLi4ELi4EEEEEvT1_,"ax",@progbits
	.align	128
        .global         _ZN2at6native13reduce_kernelILi128ELi4ENS0_8ReduceOpIdNS0_9ArgMaxOpsIdEEjlLi4ELi4EEEEEvT1_
        .type           _ZN2at6native13reduce_kernelILi128ELi4ENS0_8ReduceOpIdNS0_9ArgMaxOpsIdEEjlLi4ELi4EEEEEvT1_,@function
        .size           _ZN2at6native13reduce_kernelILi128ELi4ENS0_8ReduceOpIdNS0_9ArgMaxOpsIdEEjlLi4ELi4EEEEEvT1_,(.L_x_6968 - _ZN2at6native13reduce_kernelILi128ELi4ENS0_8ReduceOpIdNS0_9ArgMaxOpsIdEEjlLi4ELi4EEEEEvT1_)
        .other          _ZN2at6native13reduce_kernelILi128ELi4ENS0_8ReduceOpIdNS0_9ArgMaxOpsIdEEjlLi4ELi4EEEEEvT1_,@"STO_CUDA_ENTRY STV_DEFAULT"
_ZN2at6native13reduce_kernelILi128ELi4ENS0_8ReduceOpIdNS0_9ArgMaxOpsIdEEjlLi4ELi4EEEEEvT1_:
.text._ZN2at6native13reduce_kernelILi128ELi4ENS0_8ReduceOpIdNS0_9ArgMaxOpsIdEEjlLi4ELi4EEEEEvT1_:
        /* <DEDUP_REMOVED lines=293> */
.L_x_1867:
        /* <DEDUP_REMOVED lines=9> */
[----:B------:R-:W-:Y:S02]  /*12e0*/  CS2R R6, SRZ ;  /* 0x0000000000067805 */ /* 0x000fe4000001ff00 */
[----:B------:R-:W-:Y:S02]  /*12f0*/  CS2R R20, SRZ ;  /* 0x0000000000147805 */ /* 0x000fe4000001ff00 */
[----:B------:R-:W-:Y:S02]  /*1300*/  ISETP.GE.U32.OR P0, PT, R5, UR4, P0 ;  /* 0x0000000405007c0c */ /* 0x000fe40008706470 */
[----:B------:R-:W-:Y:S02]  /*1310*/  CS2R R12, SRZ ;  /* 0x00000000000c7805 */ /* 0x000fe4000001ff00 */
[----:B------:R-:W-:Y:S02]  /*1320*/  CS2R R8, SRZ ;  /* 0x0000000000087805 */ /* 0x000fe4000001ff00 */
[----:B------:R-:W-:-:S07]  /*1330*/  CS2R R4, SRZ ;  /* 0x0000000000047805 */ /* 0x000fce000001ff00 */
        /* <DEDUP_REMOVED lines=24> */
.L_x_1871:
[----:B------:R-:W0:Y:S01]  /*14c0*/  LDC.64 R20, c[0x0][0x218] ;  /* 0x00008600ff147b82 */ /* 0x000e220000000a00 */
        /* <DEDUP_REMOVED lines=29> */
.L_x_1877:
[----:B------:R-:W-:Y:S05]  /*16a0*/  BSYNC B2 ;  /* 0x0000000000027941 */ /* 0x000fea0003800000 */
.L_x_1876:
        /* <DEDUP_REMOVED lines=32> */
.L_x_1875:
[----:B------:R-:W-:Y:S05]  /*18b0*/  BSYNC B1 ;  /* 0x0000000000017941 */ /* 0x000fea0003800000 */
.L_x_1874:
[----:B------:R-:W0:Y:S01]  /*18c0*/  LDC R0, c[0x0][0x22c] ;  /* 0x00008b00ff007b82 */ /* 0x000e220000000800 */
[C---:B------:R-:W-:Y:S02]  /*18d0*/  IADD3 R3, P0, -R9.reuse, 0x4, RZ ;  /* 0x0000000409037810 */ /* 0x040fe40007f1e1ff */
[----:B------:R-:W-:Y:S02]  /*18e0*/  IADD3 R25, -R9, 0x4, RZ ;  /* 0x0000000409197810 */ /* 0x000fe40007ffe1ff */
[----:B------:R-:W-:Y:S01]  /*18f0*/  LEA R18, P1, R3, R18, 0x3 ;  /* 0x0000001203127211 */ /* 0x000fe200078218ff */
[----:B------:R-:W-:-:S05]  /*1900*/  IMAD.X R4, RZ, RZ, -0x1, P0 ;  /* 0xffffffffff047424 */ /* 0x000fca00000e06ff */
[----:B------:R-:W-:Y:S02]  /*1910*/  LEA.HI.X R19, R3, R19, R4, 0x3, P1 ;  /* 0x0000001303137211 */ /* 0x000fe400008f1c04 */
[----:B0-----:R-:W-:-:S07]  /*1920*/  IADD3 R0, R9, -0x4, R0 ;  /* 0xfffffffc09007810 */ /* 0x001fce0007ffe000 */
.L_x_1873:
[----:B------:R-:W-:Y:S05]  /*1930*/  BSYNC B0 ;  /* 0x0000000000007941 */ /* 0x000fea0003800000 */
.L_x_1872:
        /* <DEDUP_REMOVED lines=12> */
[--C-:B------:R-:W-:Y:S02]  /*1a00*/  IMAD.MOV.U32 R14, RZ, RZ, R20.reuse ;  /* 0x000000ffff0e7224 */ /* 0x100fe400078e0014 */
[----:B------:R-:W-:Y:S01]  /*1a10*/  IMAD.MOV.U32 R15, RZ, RZ, R21 ;  /* 0x000000ffff0f7224 */ /* 0x000fe200078e0015 */
[----:B------:R-:W-:Y:S01]  /*1a20*/  ISETP.GE.U32.AND P0, PT, R5, R0, PT ;  /* 0x000000000500720c */ /* 0x000fe20003f06070 */
[----:B------:R-:W-:-:S02]  /*1a30*/  IMAD.MOV.U32 R22, RZ, RZ, R20 ;  /* 0x000000ffff167224 */ /* 0x000fc400078e0014 */
[----:B------:R-:W-:-:S10]  /*1a40*/  IMAD.MOV.U32 R23, RZ, RZ, R21 ;  /* 0x000000ffff177224 */ /* 0x000fd400078e0015 */
[----:B------:R-:W-:Y:S05]  /*1a50*/  @P0 BRA `(.L_x_1879) ;  /* 0x00000004007c0947 */ /* 0x000fea0003800000 */
[----:B------:R-:W-:Y:S02]  /*1a60*/  IMAD.MOV.U32 R31, RZ, RZ, R28 ;  /* 0x000000ffff1f7224 */ /* 0x000fe400078e001c */
[----:B------:R-:W-:Y:S02]  /*1a70*/  IMAD.MOV.U32 R32, RZ, RZ, R30 ;  /* 0x000000ffff207224 */ /* 0x000fe400078e001e */
[----:B------:R-:W-:Y:S02]  /*1a80*/  IMAD.MOV.U32 R22, RZ, RZ, R20 ;  /* 0x000000ffff167224 */ /* 0x000fe400078e0014 */
[----:B------:R-:W-:-:S07]  /*1a90*/  IMAD.MOV.U32 R23, RZ, RZ, R21 ;  /* 0x000000ffff177224 */ /* 0x000fce00078e0015 */
.L_x_1889:
        /* <DEDUP_REMOVED lines=35> */
.L_x_1881:
[----:B------:R-:W-:Y:S01]  /*1cd0*/  DSETP.GTU.AND P0, PT, |R10|, +INF , PT ;  /* 0x7ff000000a00742a */ /* 0x000fe20003f0c200 */
[----:B------:R-:W-:-:S05]  /*1ce0*/  ISETP.LT.U32.AND P1, PT, R28, R9, PT ;  /* 0x000000091c00720c */ /* 0x000fca0003f21070 */
[----:B------:R-:W-:-:S13]  /*1cf0*/  ISETP.LT.OR.EX P0, PT, R30, RZ, !P0, P1 ;  /* 0x000000ff1e00720c */ /* 0x000fda0004701710 */
.L_x_1882:
[----:B------:R-:W-:Y:S05]  /*1d00*/  BSYNC B1 ;  /* 0x0000000000017941 */ /* 0x000fea0003800000 */
.L_x_1880:
        /* <DEDUP_REMOVED lines=17> */
.L_x_1884:
[----:B-----5:R-:W-:Y:S01]  /*1e20*/  DSETP.GTU.AND P0, PT, |R4|, +INF , PT ;  /* 0x7ff000000400742a */ /* 0x020fe20003f0c200 */
[----:B------:R-:W-:-:S05]  /*1e30*/  ISETP.LT.U32.AND P1, PT, R31, R8, PT ;  /* 0x000000081f00720c */ /* 0x000fca0003f21070 */
[----:B------:R-:W-:-:S13]  /*1e40*/  ISETP.LT.OR.EX P0, PT, R32, RZ, !P0, P1 ;  /* 0x000000ff2000720c */ /* 0x000fda0004701710 */
.L_x_1885:
[----:B------:R-:W-:Y:S05]  /*1e50*/  BSYNC B1 ;  /* 0x0000000000017941 */ /* 0x000fea0003800000 */
.L_x_1883:
        /* <DEDUP_REMOVED lines=17> */
.L_x_1887:
[----:B------:R-:W-:Y:S01]  /*1f70*/  DSETP.GTU.AND P0, PT, |R6|, +INF , PT ;  /* 0x7ff000000600742a */ /* 0x000fe20003f0c200 */
[----:B------:R-:W-:-:S05]  /*1f80*/  ISETP.LT.U32.AND P1, PT, R33, R36, PT ;  /* 0x000000242100720c */ /* 0x000fca0003f21070 */
[----:B------:R-:W-:-:S13]  /*1f90*/  ISETP.LT.OR.EX P0, PT, R34, RZ, !P0, P1 ;  /* 0x000000ff2200720c */ /* 0x000fda0004701710 */
.L_x_1888:
[----:B------:R-:W-:Y:S05]  /*1fa0*/  BSYNC B1 ;  /* 0x0000000000017941 */ /* 0x000fea0003800000 */
.L_x_1886:
        /* <DEDUP_REMOVED lines=10> */
.L_x_1879:
[----:B------:R-:W-:Y:S05]  /*2050*/  BSYNC B0 ;  /* 0x0000000000007941 */ /* 0x000fea0003800000 */
.L_x_1878:
        /* <DEDUP_REMOVED lines=12> */
.L_x_1891:
[----:B------:R-:W-:Y:S05]  /*2120*/  BSYNC B0 ;  /* 0x0000000000007941 */ /* 0x000fea0003800000 */
.L_x_1890:
        /* <DEDUP_REMOVED lines=30> */
.L_x_1893:
[----:B------:R-:W-:Y:S05]  /*2310*/  BSYNC B0 ;  /* 0x0000000000007941 */ /* 0x000fea0003800000 */
.L_x_1892:
        /* <DEDUP_REMOVED lines=12> */
.L_x_1895:
[----:B------:R-:W-:Y:S01]  /*23e0*/  DSETP.GTU.AND P0, PT, |R22|, +INF , PT ;  /* 0x7ff000001600742a */ /* 0x000fe20003f0c200 */
[----:B------:R-:W-:-:S05]  /*23f0*/  ISETP.LT.U32.AND P1, PT, R35, R28, PT ;  /* 0x0000001c2300720c */ /* 0x000fca0003f21070 */
[----:B------:R-:W-:-:S13]  /*2400*/  ISETP.LT.OR.EX P0, PT, R37, R30, !P0, P1 ;  /* 0x0000001e2500720c */ /* 0x000fda0004701710 */
.L_x_1896:
[----:B------:R-:W-:Y:S05]  /*2410*/  BSYNC B0 ;  /* 0x0000000000007941 */ /* 0x000fea0003800000 */
.L_x_1894:
        /* <DEDUP_REMOVED lines=16> */
.L_x_1898:
[----:B------:R-:W-:Y:S01]  /*2520*/  DSETP.GTU.AND P0, PT, |R20|, +INF , PT ;  /* 0x7ff000001400742a */ /* 0x000fe20003f0c200 */
[----:B------:R-:W-:-:S05]  /*2530*/  ISETP.LT.U32.AND P1, PT, R28, R31, PT ;  /* 0x0000001f1c00720c */ /* 0x000fca0003f21070 */
[----:B------:R-:W-:-:S13]  /*2540*/  ISETP.LT.OR.EX P0, PT, R37, R32, !P0, P1 ;  /* 0x000000202500720c */ /* 0x000fda0004701710 */
.L_x_1899:
[----:B------:R-:W-:Y:S05]  /*2550*/  BSYNC B0 ;  /* 0x0000000000007941 */ /* 0x000fea0003800000 */
.L_x_1897:
        /* <DEDUP_REMOVED lines=16> */
.L_x_1901:
[----:B------:R-:W-:Y:S01]  /*2660*/  DSETP.GTU.AND P0, PT, |R14|, +INF , PT ;  /* 0x7ff000000e00742a */ /* 0x000fe20003f0c200 */
[----:B------:R-:W-:-:S05]  /*2670*/  ISETP.LT.U32.AND P1, PT, R6, R33, PT ;  /* 0x000000210600720c */ /* 0x000fca0003f21070 */
[----:B------:R-:W-:-:S13]  /*2680*/  ISETP.LT.OR.EX P0, PT, R7, R34, !P0, P1 ;  /* 0x000000220700720c */ /* 0x000fda0004701710 */
.L_x_1902:
[----:B------:R-:W-:Y:S05]  /*2690*/  BSYNC B0 ;  /* 0x0000000000007941 */ /* 0x000fea0003800000 */
.L_x_1900:
[----:B------:R-:W-:Y:S02]  /*26a0*/  FSEL R4, R4, R14, P0 ;  /* 0x0000000e04047208 */ /* 0x000fe40000000000 */
[----:B------:R-:W-:Y:S02]  /*26b0*/  CS2R R10, SRZ ;  /* 0x00000000000a7805 */ /* 0x000fe4000001ff00 */
[----:B------:R-:W-:Y:S02]  /*26c0*/  FSEL R5, R5, R15, P0 ;  /* 0x0000000f05057208 */ /* 0x000fe40000000000 */
[----:B------:R-:W-:Y:S02]  /*26d0*/  CS2R R14, SRZ ;  /* 0x00000000000e7805 */ /* 0x000fe4000001ff00 */
[----:B------:R-:W-:Y:S02]  /*26e0*/  SEL R6, R6, R33, P0 ;  /* 0x0000002106067207 */ /* 0x000fe40000000000 */
[----:B------:R-:W-:-:S02]  /*26f0*/  CS2R R22, SRZ ;  /* 0x0000000000167805 */ /* 0x000fc4000001ff00 */
[----:B------:R-:W-:Y:S02]  /*2700*/  SEL R7, R7, R34, P0 ;  /* 0x0000002207077207 */ /* 0x000fe40000000000 */
[----:B------:R-:W-:Y:S02]  /*2710*/  CS2R R8, SRZ ;  /* 0x0000000000087805 */ /* 0x000fe4000001ff00 */
[----:B------:R-:W-:Y:S02]  /*2720*/  CS2R R12, SRZ ;  /* 0x00000000000c7805 */ /* 0x000fe4000001ff00 */
[----:B------:R-:W-:Y:S01]  /*2730*/  CS2R R20, SRZ ;  /* 0x0000000000147805 */ /* 0x000fe2000001ff00 */
[----:B------:R-:W-:Y:S06]  /*2740*/  BRA `(.L_x_1869) ;  /* 0x0000014c004c7947 */ /* 0x000fec0003800000 */
.L_x_1870:
        /* <DEDUP_REMOVED lines=75> */
[----:B------:R-:W-:Y:S02]  /*2c00*/  IMAD.MOV.U32 R66, RZ, RZ, R64 ;  /* 0x000000ffff427224 */ /* 0x000fe400078e0040 */
[----:B------:R-:W-:Y:S01]  /*2c10*/  IMAD.MOV.U32 R67, RZ, RZ, R65 ;  /* 0x000000ffff437224 */ /* 0x000fe200078e0041 */
[----:B------:R-:W-:Y:S06]  /*2c20*/  @P0 BRA `(.L_x_1906) ;  /* 0x0000005400f00947 */ /* 0x000fec0003800000 */
[----:B------:R-:W-:Y:S01]  /*2c30*/  ISETP.NE.AND P1, PT, R24, RZ, PT ;  /* 0x000000ff1800720c */ /* 0x000fe20003f25270 */
        /* <DEDUP_REMOVED lines=55> */
[----:B------:R-:W-:-:S07]  /*2fb0*/  IMAD.MOV.U32 R67, RZ, RZ, R65 ;  /* 0x000000ffff437224 */ /* 0x000fce00078e0041 */
.L_x_1956:
        /* <DEDUP_REMOVED lines=53> */
[----:B0-----:R-:W-:Y:S06]  /*3310*/  @!P1 BRA `(.L_x_1907) ;  /* 0x0000000c00a89947 */ /* 0x001fec0003800000 */
        /* <DEDUP_REMOVED lines=224> */
[----:B------:R-:W-:-:S05]  /*4120*/  IMAD.MOV R25, RZ, RZ, -R27 ;  /* 0x000000ffff197224 */ /* 0x000fca00078e0a1b */
[----:B------:R-:W1:Y:S01]  /*4130*/  @P0 LDC R31, c[0x0][0x38c] ;  /* 0x0000e300ff1f0b82 */ /* 0x000e620000000800 */
[----:B------:R-:W-:-:S04]  /*4140*/  IMAD R25, R25, UR36, R33 ;  /* 0x0000002419197c24 */ /* 0x000fc8000f8e0221 */
[----:B------:R-:W-:-:S03]  /*4150*/  IMAD R24, R25, UR28, R24 ;  /* 0x0000001c19187c24 */ /* 0x000fc6000f8e0218 */
[----:B------:R-:W2:Y:S01]  /*4160*/  @P0 LDC R30, c[0x0][0x3f8] ;  /* 0x0000fe00ff1e0b82 */ /* 0x000ea20000000800 */
[----:B0-----:R-:W-:-:S05]  /*4170*/  @P0 IMAD.HI.U32 R28, R27, R28, R26 ;  /* 0x0000001c1b1c0227 */ /* 0x001fca00078e001a */
[----:B------:R-:W-:-:S05]  /*4180*/  @P0 SHF.R.U32.HI R28, RZ, R29, R28 ;  /* 0x0000001dff1c0219 */ /* 0x000fca000001161c */
[----:B------:R-:W-:-:S04]  /*4190*/  @P0 IMAD.MOV R26, RZ, RZ, -R28 ;  /* 0x000000ffff1a0224 */ /* 0x000fc800078e0a1c */
[----:B-1----:R-:W-:-:S04]  /*41a0*/  @P0 IMAD R27, R26, R31, R27 ;  /* 0x0000001f1a1b0224 */ /* 0x002fc800078e021b */
[----:B--2---:R-:W-:-:S07]  /*41b0*/  @P0 IMAD R24, R27, R30, R24 ;  /* 0x0000001e1b180224 */ /* 0x004fce00078e0218 */
.L_x_1907:
[----:B------:R-:W-:-:S04]  /*41c0*/  LOP3.LUT R35, R24, 0xffffffe0, RZ, 0xc0, !PT ;  /* 0xffffffe018237812 */ /* 0x000fc800078ec0ff */
[----:B------:R-:W-:-:S05]  /*41d0*/  IADD3 R34, P0, R18, R35, RZ ;  /* 0x0000002312227210 */ /* 0x000fca0007f1e0ff */
[----:B------:R-:W-:-:S05]  /*41e0*/  IMAD.X R35, RZ, RZ, R19, P0 ;  /* 0x000000ffff237224 */ /* 0x000fca00000e0613 */
[----:B------:R0:W5:Y:S04]  /*41f0*/  LDG.E.128 R24, desc[UR60][R34.64] ;  /* 0x0000003c22187981 */ /* 0x000168000c1e1d00 */
[----:B------:R0:W5:Y:S01]  /*4200*/  LDG.E.128 R28, desc[UR60][R34.64+0x10] ;  /* 0x0000103c221c7981 */ /* 0x000162000c1e1d00 */
[----:B------:R-:W-:Y:S05]  /*4210*/  @!P1 BRA `(.L_x_1908) ;  /* 0x0000000c00ac9947 */ /* 0x000fea0003800000 */
[----:B------:R-:W-:Y:S01]  /*4220*/  ULDC UR36, c[0x0][0x234] ;  /* 0x00008d0000247ab9 */ /* 0x000fe20000000800 */
[----:B------:R-:W-:Y:S01]  /*4230*/  IMAD.MOV.U32 R32, RZ, RZ, RZ ;  /* 0x000000ffff207224 */ /* 0x000fe200078e00ff */
[----:B------:R-:W-:Y:S01]  /*4240*/  ISETP.NE.AND P0, PT, R40, 0x1, PT ;  /* 0x000000012800780c */ /* 0x000fe20003f05270 */
[----:B------:R-:W-:-:S04]  /*4250*/  VIADD R33, R104, UR36 ;  /* 0x0000002468217c36 */ /* 0x000fc80008000000 */
[----:B------:R-:W-:-:S05]  /*4260*/  IMAD.HI.U32 R32, R33, UR30, R32 ;  /* 0x0000001e21207c27 */ /* 0x000fca000f8e0020 */
[----:B0-----:R-:W-:-:S05]  /*4270*/  SHF.R.U32.HI R35, RZ, UR31, R32 ;  /* 0x0000001fff237c19 */ /* 0x001fca0008011620 */
        /* <DEDUP_REMOVED lines=229> */
.L_x_1908:
[----:B------:R-:W-:Y:S01]  /*50d0*/  LOP3.LUT R43, R32, 0xffffffe0, RZ, 0xc0, !PT ;  /* 0xffffffe0202b7812 */ /* 0x000fe200078ec0ff */
[----:B------:R-:W-:-:S03]  /*50e0*/  ULDC UR36, c[0x0][0x234] ;  /* 0x00008d0000247ab9 */ /* 0x000fc60000000800 */
[----:B------:R-:W-:-:S05]  /*50f0*/  IADD3 R42, P0, R18, R43, RZ ;  /* 0x0000002b122a7210 */ /* 0x000fca0007f1e0ff */
[----:B------:R-:W-:-:S05]  /*5100*/  IMAD.X R43, RZ, RZ, R19, P0 ;  /* 0x000000ffff2b7224 */ /* 0x000fca00000e0613 */
[----:B0-----:R0:W5:Y:S04]  /*5110*/  LDG.E.128 R32, desc[UR60][R42.64] ;  /* 0x0000003c2a207981 */ /* 0x001168000c1e1d00 */
[----:B------:R0:W5:Y:S01]  /*5120*/  LDG.E.128 R36, desc[UR60][R42.64+0x10] ;  /* 0x0000103c2a247981 */ /* 0x000162000c1e1d00 */
[----:B------:R-:W-:Y:S02]  /*5130*/  IMAD.U32 R105, RZ, RZ, UR36 ;  /* 0x00000024ff697e24 */ /* 0x000fe4000f8e00ff */
[----:B------:R-:W-:Y:S02]  /*5140*/  IMAD.MOV.U32 R52, RZ, RZ, RZ ;  /* 0x000000ffff347224 */ /* 0x000fe400078e00ff */
[----:B------:R-:W-:Y:S02]  /*5150*/  IMAD.MOV.U32 R44, RZ, RZ, RZ ;  /* 0x000000ffff2c7224 */ /* 0x000fe400078e00ff */
[----:B------:R-:W-:Y:S01]  /*5160*/  IMAD.IADD R97, R104, 0x1, R105 ;  /* 0x0000000168617824 */ /* 0x000fe200078e0269 */
[----:B------:R-:W-:Y:S06]  /*5170*/  @!P1 BRA `(.L_x_1909) ;  /* 0x0000000c00a89947 */ /* 0x000fec0003800000 */
[----:B0-----:R-:W-:Y:S01]  /*5180*/  IMAD.IADD R43, R97, 0x1, R105 ;  /* 0x00000001612b7824 */ /* 0x001fe200078e0269 */
        /* <DEDUP_REMOVED lines=233> */
.L_x_1909:
[----:B------:R-:W-:-:S04]  /*6020*/  LOP3.LUT R49, R44, 0xffffffe0, RZ, 0xc0, !PT ;  /* 0xffffffe02c317812 */ /* 0x000fc800078ec0ff */
[----:B------:R-:W-:-:S05]  /*6030*/  IADD3 R48, P0, R18, R49, RZ ;  /* 0x0000003112307210 */ /* 0x000fca0007f1e0ff */
[----:B------:R-:W-:-:S05]  /*6040*/  IMAD.X R49, RZ, RZ, R19, P0 ;  /* 0x000000ffff317224 */ /* 0x000fca00000e0613 */
[----:B0-----:R0:W5:Y:S04]  /*6050*/  LDG.E.128 R40, desc[UR60][R48.64] ;  /* 0x0000003c30287981 */ /* 0x001168000c1e1d00 */
[----:B------:R0:W5:Y:S01]  /*6060*/  LDG.E.128 R44, desc[UR60][R48.64+0x10] ;  /* 0x0000103c302c7981 */ /* 0x000162000c1e1d00 */
[----:B------:R-:W-:Y:S05]  /*6070*/  @!P1 BRA `(.L_x_1910) ;  /* 0x0000000c00b09947 */ /* 0x000fea0003800000 */
[----:B0-----:R-:W0:Y:S01]  /*6080*/  LDC.64 R48, c[0x0][0x268] ;  /* 0x00009a00ff307b82 */ /* 0x001e220000000a00 */
[----:B------:R-:W-:-:S04]  /*6090*/  IMAD.IADD R50, R97, 0x1, R105 ;  /* 0x0000000161327824 */ /* 0x000fc800078e0269 */
        /* <DEDUP_REMOVED lines=234> */
.L_x_1910:
[----:B------:R-:W-:-:S04]  /*6f40*/  LOP3.LUT R107, R52, 0xffffffe0, RZ, 0xc0, !PT ;  /* 0xffffffe0346b7812 */ /* 0x000fc800078ec0ff */
[----:B------:R-:W-:-:S05]  /*6f50*/  IADD3 R106, P0, R18, R107, RZ ;  /* 0x0000006b126a7210 */ /* 0x000fca0007f1e0ff */
[----:B------:R-:W-:-:S05]  /*6f60*/  IMAD.X R107, RZ, RZ, R19, P0 ;  /* 0x000000ffff6b7224 */ /* 0x000fca00000e0613 */
[----:B0-----:R0:W5:Y:S04]  /*6f70*/  LDG.E.128 R48, desc[UR60][R106.64] ;  /* 0x0000003c6a307981 */ /* 0x001168000c1e1d00 */
[----:B------:R0:W5:Y:S01]  /*6f80*/  LDG.E.128 R52, desc[UR60][R106.64+0x10] ;  /* 0x0000103c6a347981 */ /* 0x000162000c1e1d00 */
        /* <DEDUP_REMOVED lines=20> */
[----:B0-----:R-:W-:Y:S05]  /*70d0*/  @P2 BRA `(.L_x_1912) ;  /* 0x0000000000242947 */ /* 0x001fea0003800000 */
        /* <DEDUP_REMOVED lines=9> */
.L_x_1912:
[----:B------:R-:W-:Y:S01]  /*7170*/  DSETP.GTU.AND P0, PT, |R26|, +INF , PT ;  /* 0x7ff000001a00742a */ /* 0x000fe20003f0c200 */
[----:B------:R-:W-:-:S05]  /*7180*/  ISETP.LT.U32.AND P2, PT, R5, R104, PT ;  /* 0x000000680500720c */ /* 0x000fca0003f41070 */
[----:B------:R-:W-:-:S13]  /*7190*/  ISETP.LT.OR.EX P0, PT, R4, RZ, !P0, P2 ;  /* 0x000000ff0400720c */ /* 0x000fda0004701720 */
.L_x_1913:
[----:B------:R-:W-:Y:S05]  /*71a0*/  BSYNC B1 ;  /* 0x0000000000017941 */ /* 0x000fea0003800000 */
.L_x_1911:
        /* <DEDUP_REMOVED lines=16> */
.L_x_1915:
[----:B------:R-:W-:Y:S01]  /*72b0*/  DSETP.GTU.AND P0, PT, |R28|, +INF , PT ;  /* 0x7ff000001c00742a */ /* 0x000fe20003f0c200 */
[----:B------:R-:W-:-:S05]  /*72c0*/  ISETP.LT.U32.AND P2, PT, R7, R104, PT ;  /* 0x000000680700720c */ /* 0x000fca0003f41070 */
[----:B------:R-:W-:-:S13]  /*72d0*/  ISETP.LT.OR.EX P0, PT, R6, RZ, !P0, P2 ;  /* 0x000000ff0600720c */ /* 0x000fda0004701720 */
.L_x_1916:
[----:B------:R-:W-:Y:S05]  /*72e0*/  BSYNC B1 ;  /* 0x0000000000017941 */ /* 0x000fea0003800000 */
.L_x_1914:
        /* <DEDUP_REMOVED lines=16> */
.L_x_1918:
[----:B------:R-:W-:Y:S01]  /*73f0*/  DSETP.GTU.AND P0, PT, |R30|, +INF , PT ;  /* 0x7ff000001e00742a */ /* 0x000fe20003f0c200 */
[----:B------:R-:W-:-:S05]  /*7400*/  ISETP.LT.U32.AND P2, PT, R9, R104, PT ;  /* 0x000000680900720c */ /* 0x000fca0003f41070 */
[----:B------:R-:W-:-:S13]  /*7410*/  ISETP.LT.OR.EX P0, PT, R8, RZ, !P0, P2 ;  /* 0x000000ff0800720c */ /* 0x000fda0004701720 */
.L_x_1919:
[----:B------:R-:W-:Y:S05]  /*7420*/  BSYNC B1 ;  /* 0x0000000000017941 */ /* 0x000fea0003800000 */
.L_x_1917:
        /* <DEDUP_REMOVED lines=16> */
.L_x_1921:
[----:B------:R-:W-:Y:S01]  /*7530*/  DSETP.GTU.AND P0, PT, |R32|, +INF , PT ;  /* 0x7ff000002000742a */ /* 0x000fe20003f0c200 */
[----:B------:R-:W-:-:S05]  /*7540*/  ISETP.LT.U32.AND P2, PT, R10, R97, PT ;  /* 0x000000610a00720c */ /* 0x000fca0003f41070 */
[----:B------:R-:W-:-:S13]  /*7550*/  ISETP.LT.OR.EX P0, PT, R11, RZ, !P0, P2 ;  /* 0x000000ff0b00720c */ /* 0x000fda0004701720 */
.L_x_1922:
[----:B------:R-:W-:Y:S05]  /*7560*/  BSYNC B1 ;  /* 0x0000000000017941 */ /* 0x000fea0003800000 */
.L_x_1920:
        /* <DEDUP_REMOVED lines=16> */
.L_x_1924:
[----:B------:R-:W-:Y:S01]  /*7670*/  DSETP.GTU.AND P0, PT, |R34|, +INF , PT ;  /* 0x7ff000002200742a */ /* 0x000fe20003f0c200 */
[----:B------:R-:W-:-:S05]  /*7680*/  ISETP.LT.U32.AND P2, PT, R12, R97, PT ;  /* 0x000000610c00720c */ /* 0x000fca0003f41070 */
[----:B------:R-:W-:-:S13]  /*7690*/  ISETP.LT.OR.EX P0, PT, R13, RZ, !P0, P2 ;  /* 0x000000ff0d00720c */ /* 0x000fda0004701720 */
.L_x_1925:
[----:B------:R-:W-:Y:S05]  /*76a0*/  BSYNC B1 ;  /* 0x0000000000017941 */ /* 0x000fea0003800000 */
.L_x_1923:
        /* <DEDUP_REMOVED lines=16> */
.L_x_1927:
[----:B------:R-:W-:Y:S01]  /*77b0*/  DSETP.GTU.AND P0, PT, |R36|, +INF , PT ;  /* 0x7ff000002400742a */ /* 0x000fe20003f0c200 */
[----:B------:R-:W-:-:S05]  /*77c0*/  ISETP.LT.U32.AND P2, PT, R14, R97, PT ;  /* 0x000000610e00720c */ /* 0x000fca0003f41070 */
[----:B------:R-:W-:-:S13]  /*77d0*/  ISETP.LT.OR.EX P0, PT, R15, RZ, !P0, P2 ;  /* 0x000000ff0f00720c */ /* 0x000fda0004701720 */
.L_x_1928:
[----:B------:R-:W-:Y:S05]  /*77e0*/  BSYNC B1 ;  /* 0x0000000000017941 */ /* 0x000fea0003800000 */
.L_x_1926:
        /* <DEDUP_REMOVED lines=16> */
.L_x_1930:
[----:B------:R-:W-:Y:S01]  /*78f0*/  DSETP.GTU.AND P0, PT, |R38|, +INF , PT ;  /* 0x7ff000002600742a */ /* 0x000fe20003f0c200 */
[----:B------:R-:W-:-:S05]  /*7900*/  ISETP.LT.U32.AND P2, PT, R20, R97, PT ;  /* 0x000000611400720c */ /* 0x000fca0003f41070 */
[----:B------:R-:W-:-:S13]  /*7910*/  ISETP.LT.OR.EX P0, PT, R21, RZ, !P0, P2 ;  /* 0x000000ff1500720c */ /* 0x000fda0004701720 */
.L_x_1931:
[----:B------:R-:W-:Y:S05]  /*7920*/  BSYNC B1 ;  /* 0x0000000000017941 */ /* 0x000fea0003800000 */
.L_x_1929:
        /* <DEDUP_REMOVED lines=17> */
.L_x_1933:
[----:B------:R-:W-:Y:S01]  /*7a40*/  DSETP.GTU.AND P0, PT, |R40|, +INF , PT ;  /* 0x7ff000002800742a */ /* 0x000fe20003f0c200 */
[----:B------:R-:W-:-:S05]  /*7a50*/  ISETP.LT.U32.AND P2, PT, R23, R104, PT ;  /* 0x000000681700720c */ /* 0x000fca0003f41070 */
[----:B------:R-:W-:-:S13]  /*7a60*/  ISETP.LT.OR.EX P0, PT, R22, RZ, !P0, P2 ;  /* 0x000000ff1600720c */ /* 0x000fda0004701720 */
.L_x_1934:
[----:B------:R-:W-:Y:S05]  /*7a70*/  BSYNC B1 ;  /* 0x0000000000017941 */ /* 0x000fea0003800000 */
.L_x_1932:
        /* <DEDUP_REMOVED lines=16> */
.L_x_1936:
[----:B------:R-:W-:Y:S01]  /*7b80*/  DSETP.GTU.AND P0, PT, |R42|, +INF , PT ;  /* 0x7ff000002a00742a */ /* 0x000fe20003f0c200 */
[----:B------:R-:W-:-:S05]  /*7b90*/  ISETP.LT.U32.AND P2, PT, R57, R104, PT ;  /* 0x000000683900720c */ /* 0x000fca0003f41070 */
[----:B------:R-:W-:-:S13]  /*7ba0*/  ISETP.LT.OR.EX P0, PT, R56, RZ, !P0, P2 ;  /* 0x000000ff3800720c */ /* 0x000fda0004701720 */
.L_x_1937:
[----:B------:R-:W-:Y:S05]  /*7bb0*/  BSYNC B1 ;  /* 0x0000000000017941 */ /* 0x000fea0003800000 */
.L_x_1935:
        /* <DEDUP_REMOVED lines=16> */
.L_x_1939:
[----:B------:R-:W-:Y:S01]  /*7cc0*/  DSETP.GTU.AND P0, PT, |R44|, +INF , PT ;  /* 0x7ff000002c00742a */ /* 0x000fe20003f0c200 */
[----:B------:R-:W-:-:S05]  /*7cd0*/  ISETP.LT.U32.AND P2, PT, R59, R104, PT ;  /* 0x000000683b00720c */ /* 0x000fca0003f41070 */
[----:B------:R-:W-:-:S13]  /*7ce0*/  ISETP.LT.OR.EX P0, PT, R58, RZ, !P0, P2 ;  /* 0x000000ff3a00720c */ /* 0x000fda0004701720 */
.L_x_1940:
[----:B------:R-:W-:Y:S05]  /*7cf0*/  BSYNC B1 ;  /* 0x0000000000017941 */ /* 0x000fea0003800000 */
.L_x_1938:
        /* <DEDUP_REMOVED lines=16> */
.L_x_1942:
[----:B------:R-:W-:Y:S01]  /*7e00*/  DSETP.GTU.AND P0, PT, |R46|, +INF , PT ;  /* 0x7ff000002e00742a */ /* 0x000fe20003f0c200 */
[----:B------:R-:W-:-:S05]  /*7e10*/  ISETP.LT.U32.AND P2, PT, R61, R104, PT ;  /* 0x000000683d00720c */ /* 0x000fca0003f41070 */
[----:B------:R-:W-:-:S13]  /*7e20*/  ISETP.LT.OR.EX P0, PT, R60, RZ, !P0, P2 ;  /* 0x000000ff3c00720c */ /* 0x000fda0004701720 */
.L_x_1943:
[----:B------:R-:W-:Y:S05]  /*7e30*/  BSYNC B1 ;  /* 0x0000000000017941 */ /* 0x000fea0003800000 */
.L_x_1941:
        /* <DEDUP_REMOVED lines=17> */
.L_x_1945:
[----:B------:R-:W-:Y:S01]  /*7f50*/  DSETP.GTU.AND P0, PT, |R48|, +INF , PT ;  /* 0x7ff000003000742a */ /* 0x000fe20003f0c200 */
[----:B------:R-:W-:-:S05]  /*7f60*/  ISETP.LT.U32.AND P2, PT, R63, R106, PT ;  /* 0x0000006a3f00720c */ /* 0x000fca0003f41070 */
[----:B------:R-:W-:-:S13]  /*7f70*/  ISETP.LT.OR.EX P0, PT, R62, RZ, !P0, P2 ;  /* 0x000000ff3e00720c */ /* 0x000fda0004701720 */
.L_x_1946:
[----:B------:R-:W-:Y:S05]  /*7f80*/  BSYNC B1 ;  /* 0x0000000000017941 */ /* 0x000fea0003800000 */
.L_x_1944:
        /* <DEDUP_REMOVED lines=16> */
.L_x_1948:
[----:B------:R-:W-:Y:S01]  /*8090*/  DSETP.GTU.AND P0, PT, |R50|, +INF , PT ;  /* 0x7ff000003200742a */ /* 0x000fe20003f0c200 */
[----:B------:R-:W-:-:S05]  /*80a0*/  ISETP.LT.U32.AND P2, PT, R99, R106, PT ;  /* 0x0000006a6300720c */ /* 0x000fca0003f41070 */
[----:B------:R-:W-:-:S13]  /*80b0*/  ISETP.LT.OR.EX P0, PT, R98, RZ, !P0, P2 ;  /* 0x000000ff6200720c */ /* 0x000fda0004701720 */
.L_x_1949:
[----:B------:R-:W-:Y:S05]  /*80c0*/  BSYNC B1 ;  /* 0x0000000000017941 */ /* 0x000fea0003800000 */
.L_x_1947:
        /* <DEDUP_REMOVED lines=16> */
.L_x_1951:
[----:B------:R-:W-:Y:S01]  /*81d0*/  DSETP.GTU.AND P0, PT, |R52|, +INF , PT ;  /* 0x7ff000003400742a */ /* 0x000fe20003f0c200 */
[----:B------:R-:W-:-:S05]  /*81e0*/  ISETP.LT.U32.AND P2, PT, R101, R106, PT ;  /* 0x0000006a6500720c */ /* 0x000fca0003f41070 */
[----:B------:R-:W-:-:S13]  /*81f0*/  ISETP.LT.OR.EX P0, PT, R100, RZ, !P0, P2 ;  /* 0x000000ff6400720c */ /* 0x000fda0004701720 */
.L_x_1952:
[----:B------:R-:W-:Y:S05]  /*8200*/  BSYNC B1 ;  /* 0x0000000000017941 */ /* 0x000fea0003800000 */
.L_x_1950:
        /* <DEDUP_REMOVED lines=16> */
.L_x_1954:
[----:B------:R-:W-:Y:S01]  /*8310*/  DSETP.GTU.AND P0, PT, |R54|, +INF , PT ;  /* 0x7ff000003600742a */ /* 0x000fe20003f0c200 */
[----:B------:R-:W-:-:S05]  /*8320*/  ISETP.LT.U32.AND P2, PT, R103, R106, PT ;  /* 0x0000006a6700720c */ /* 0x000fca0003f41070 */
[----:B------:R-:W-:-:S13]  /*8330*/  ISETP.LT.OR.EX P0, PT, R102, RZ, !P0, P2 ;  /* 0x000000ff6600720c */ /* 0x000fda0004701720 */
.L_x_1955:
[----:B------:R-:W-:Y:S05]  /*8340*/  BSYNC B1 ;  /* 0x0000000000017941 */ /* 0x000fea0003800000 */
.L_x_1953:
        /* <DEDUP_REMOVED lines=8> */
[----:B------:R-:W-:-:S13]  /*83d0*/  ISETP.GE.U32.AND P2, PT, R96, R107, PT ;  /* 0x0000006b6000720c */ /* 0x000fda0003f46070 */
[----:B------:R-:W-:Y:S05]  /*83e0*/  @!P2 BRA `(.L_x_1956) ;  /* 0xffffffa800f4a947 */ /* 0x000fea000383ffff */
.L_x_1906:
[----:B------:R-:W-:Y:S05]  /*83f0*/  BSYNC B0 ;  /* 0x0000000000007941 */ /* 0x000fea0003800000 */
.L_x_1905:
        /* <DEDUP_REMOVED lines=280> */
.L_x_1959:
[----:B------:R-:W-:-:S04]  /*9580*/  LOP3.LUT R109, R30, 0xffffffe0, RZ, 0xc0, !PT ;  /* 0xffffffe01e6d7812 */ /* 0x000fc800078ec0ff */
[----:B------:R-:W-:-:S05]  /*9590*/  IADD3 R108, P2, R18, R109, RZ ;  /* 0x0000006d126c7210 */ /* 0x000fca0007f5e0ff */
[----:B------:R-:W-:-:S05]  /*95a0*/  IMAD.X R109, RZ, RZ, R19, P2 ;  /* 0x000000ffff6d7224 */ /* 0x000fca00010e0613 */
[----:B------:R0:W5:Y:S04]  /*95b0*/  LDG.E.128 R24, desc[UR60][R108.64] ;  /* 0x0000003c6c187981 */ /* 0x000168000c1e1d00 */
[----:B------:R0:W5:Y:S01]  /*95c0*/  LDG.E.128 R28, desc[UR60][R108.64+0x10] ;  /* 0x0000103c6c1c7981 */ /* 0x000162000c1e1d00 */
[----:B------:R-:W-:-:S05]  /*95d0*/  IMAD.IADD R97, R104, 0x1, R105 ;  /* 0x0000000168617824 */ /* 0x000fca00078e0269 */
        /* <DEDUP_REMOVED lines=276> */
.L_x_1960:
        /* <DEDUP_REMOVED lines=282> */
.L_x_1961:
        /* <DEDUP_REMOVED lines=282> */
.L_x_1962:
[----:B------:R-:W-:-:S04]  /*ca60*/  LOP3.LUT R49, R52, 0xffffffe0, RZ, 0xc0, !PT ;  /* 0xffffffe034317812 */ /* 0x000fc800078ec0ff */
[----:B------:R-:W-:-:S05]  /*ca70*/  IADD3 R18, P1, R18, R49, RZ ;  /* 0x0000003112127210 */ /* 0x000fca0007f3e0ff */
[----:B------:R-:W-:-:S05]  /*ca80*/  IMAD.X R19, RZ, RZ, R19, P1 ;  /* 0x000000ffff137224 */ /* 0x000fca00008e0613 */
[----:B------:R0:W5:Y:S04]  /*ca90*/  LDG.E.128 R48, desc[UR60][R18.64] ;  /* 0x0000003c12307981 */ /* 0x000168000c1e1d00 */
[----:B------:R0:W5:Y:S02]  /*caa0*/  LDG.E.128 R52, desc[UR60][R18.64+0x10] ;  /* 0x0000103c12347981 */ /* 0x000164000c1e1d00 */
.L_x_1958:
[----:B------:R-:W-:Y:S05]  /*cab0*/  BSYNC B0 ;  /* 0x0000000000007941 */ /* 0x000fea0003800000 */
.L_x_1957:
        /* <DEDUP_REMOVED lines=14> */
.L_x_1966:
[----:B-----5:R-:W-:Y:S01]  /*cba0*/  DSETP.GTU.AND P0, PT, |R24|, +INF , PT ;  /* 0x7ff000001800742a */ /* 0x020fe20003f0c200 */
[----:B------:R-:W-:-:S05]  /*cbb0*/  ISETP.LT.U32.AND P1, PT, R3, R104, PT ;  /* 0x000000680300720c */ /* 0x000fca0003f21070 */
[----:B------:R-:W-:-:S13]  /*cbc0*/  ISETP.LT.OR.EX P0, PT, R0, RZ, !P0, P1 ;  /* 0x000000ff0000720c */ /* 0x000fda0004701710 */
.L_x_1967:
[----:B------:R-:W-:Y:S05]  /*cbd0*/  BSYNC B1 ;  /* 0x0000000000017941 */ /* 0x000fea0003800000 */
.L_x_1965:
        /* <DEDUP_REMOVED lines=16> */
.L_x_1969:
[----:B------:R-:W-:Y:S01]  /*cce0*/  DSETP.GTU.AND P0, PT, |R26|, +INF , PT ;  /* 0x7ff000001a00742a */ /* 0x000fe20003f0c200 */
[----:B------:R-:W-:-:S05]  /*ccf0*/  ISETP.LT.U32.AND P1, PT, R5, R104, PT ;  /* 0x000000680500720c */ /* 0x000fca0003f21070 */
[----:B------:R-:W-:-:S13]  /*cd00*/  ISETP.LT.OR.EX P0, PT, R4, RZ, !P0, P1 ;  /* 0x000000ff0400720c */ /* 0x000fda0004701710 */
.L_x_1970:
[----:B------:R-:W-:Y:S05]  /*cd10*/  BSYNC B1 ;  /* 0x0000000000017941 */ /* 0x000fea0003800000 */
.L_x_1968:
        /* <DEDUP_REMOVED lines=16> */
.L_x_1972:
[----:B------:R-:W-:Y:S01]  /*ce20*/  DSETP.GTU.AND P0, PT, |R28|, +INF , PT ;  /* 0x7ff000001c00742a */ /* 0x000fe20003f0c200 */
[----:B------:R-:W-:-:S05]  /*ce30*/  ISETP.LT.U32.AND P1, PT, R7, R104, PT ;  /* 0x000000680700720c */ /* 0x000fca0003f21070 */
[----:B------:R-:W-:-:S13]  /*ce40*/  ISETP.LT.OR.EX P0, PT, R6, RZ, !P0, P1 ;  /* 0x000000ff0600720c */ /* 0x000fda0004701710 */
.L_x_1973:
[----:B------:R-:W-:Y:S05]  /*ce50*/  BSYNC B1 ;  /* 0x0000000000017941 */ /* 0x000fea0003800000 */
.L_x_1971:
        /* <DEDUP_REMOVED lines=16> */
.L_x_1975:
[----:B------:R-:W-:Y:S01]  /*cf60*/  DSETP.GTU.AND P0, PT, |R30|, +INF , PT ;  /* 0x7ff000001e00742a */ /* 0x000fe20003f0c200 */
[----:B------:R-:W-:-:S05]  /*cf70*/  ISETP.LT.U32.AND P1, PT, R9, R104, PT ;  /* 0x000000680900720c */ /* 0x000fca0003f21070 */
[----:B------:R-:W-:-:S13]  /*cf80*/  ISETP.LT.OR.EX P0, PT, R8, RZ, !P0, P1 ;  /* 0x000000ff0800720c */ /* 0x000fda0004701710 */
.L_x_1976:
[----:B------:R-:W-:Y:S05]  /*cf90*/  BSYNC B1 ;  /* 0x0000000000017941 */ /* 0x000fea0003800000 */
.L_x_1974:
[----:B0-----:R-:W-:Y:S01]  /*cfa0*/  IMAD.IADD R19, R104, 0x1, R105 ;  /* 0x0000000168137824 */ /* 0x001fe200078e0269 */
        /* <DEDUP_REMOVED lines=18> */
.L_x_1978:
[----:B------:R-:W-:Y:S01]  /*d0d0*/  DSETP.GTU.AND P0, PT, |R32|, +INF , PT ;  /* 0x7ff000002000742a */ /* 0x000fe20003f0c200 */
[----:B------:R-:W-:-:S05]  /*d0e0*/  ISETP.LT.U32.AND P1, PT, R10, R19, PT ;  /* 0x000000130a00720c */ /* 0x000fca0003f21070 */
[----:B------:R-:W-:-:S13]  /*d0f0*/  ISETP.LT.OR.EX P0, PT, R11, RZ, !P0, P1 ;  /* 0x000000ff0b00720c */ /* 0x000fda0004701710 */
.L_x_1979:
[----:B------:R-:W-:Y:S05]  /*d100*/  BSYNC B1 ;  /* 0x0000000000017941 */ /* 0x000fea0003800000 */
.L_x_1977:
        /* <DEDUP_REMOVED lines=16> */
.L_x_1981:
[----:B------:R-:W-:Y:S01]  /*d210*/  DSETP.GTU.AND P0, PT, |R34|, +INF , PT ;  /* 0x7ff000002200742a */ /* 0x000fe20003f0c200 */
[----:B------:R-:W-:-:S05]  /*d220*/  ISETP.LT.U32.AND P1, PT, R12, R19, PT ;  /* 0x000000130c00720c */ /* 0x000fca0003f21070 */
[----:B------:R-:W-:-:S13]  /*d230*/  ISETP.LT.OR.EX P0, PT, R13, RZ, !P0, P1 ;  /* 0x000000ff0d00720c */ /* 0x000fda0004701710 */
.L_x_1982:
[----:B------:R-:W-:Y:S05]  /*d240*/  BSYNC B1 ;  /* 0x0000000000017941 */ /* 0x000fea0003800000 */
.L_x_1980:
        /* <DEDUP_REMOVED lines=16> */
.L_x_1984:
[----:B------:R-:W-:Y:S01]  /*d350*/  DSETP.GTU.AND P0, PT, |R36|, +INF , PT ;  /* 0x7ff000002400742a */ /* 0x000fe20003f0c200 */
[----:B------:R-:W-:-:S05]  /*d360*/  ISETP.LT.U32.AND P1, PT, R14, R19, PT ;  /* 0x000000130e00720c */ /* 0x000fca0003f21070 */
[----:B------:R-:W-:-:S13]  /*d370*/  ISETP.LT.OR.EX P0, PT, R15, RZ, !P0, P1 ;  /* 0x000000ff0f00720c */ /* 0x000fda0004701710 */
.L_x_1985:
[----:B------:R-:W-:Y:S05]  /*d380*/  BSYNC B1 ;  /* 0x0000000000017941 */ /* 0x000fea0003800000 */
.L_x_1983:
        /* <DEDUP_REMOVED lines=16> */
.L_x_1987:
[----:B------:R-:W-:Y:S01]  /*d490*/  DSETP.GTU.AND P0, PT, |R38|, +INF , PT ;  /* 0x7ff000002600742a */ /* 0x000fe20003f0c200 */
[----:B------:R-:W-:-:S05]  /*d4a0*/  ISETP.LT.U32.AND P1, PT, R20, R19, PT ;  /* 0x000000131400720c */ /* 0x000fca0003f21070 */
[----:B------:R-:W-:-:S13]  /*d4b0*/  ISETP.LT.OR.EX P0, PT, R21, RZ, !P0, P1 ;  /* 0x000000ff1500720c */ /* 0x000fda0004701710 */
.L_x_1988:
[----:B------:R-:W-:Y:S05]  /*d4c0*/  BSYNC B1 ;  /* 0x0000000000017941 */ /* 0x000fea0003800000 */
.L_x_1986:
        /* <DEDUP_REMOVED lines=19> */
.L_x_1990:
[----:B------:R-:W-:Y:S01]  /*d600*/  DSETP.GTU.AND P0, PT, |R40|, +INF , PT ;  /* 0x7ff000002800742a */ /* 0x000fe20003f0c200 */
[----:B------:R-:W-:-:S05]  /*d610*/  ISETP.LT.U32.AND P1, PT, R23, R24, PT ;  /* 0x000000181700720c */ /* 0x000fca0003f21070 */
[----:B------:R-:W-:-:S13]  /*d620*/  ISETP.LT.OR.EX P0, PT, R22, RZ, !P0, P1 ;  /* 0x000000ff1600720c */ /* 0x000fda0004701710 */
.L_x_1991:
[----:B------:R-:W-:Y:S05]  /*d630*/  BSYNC B1 ;  /* 0x0000000000017941 */ /* 0x000fea0003800000 */
.L_x_1989:
        /* <DEDUP_REMOVED lines=16> */
.L_x_1993:
[----:B------:R-:W-:Y:S01]  /*d740*/  DSETP.GTU.AND P0, PT, |R42|, +INF , PT ;  /* 0x7ff000002a00742a */ /* 0x000fe20003f0c200 */
[----:B------:R-:W-:-:S05]  /*d750*/  ISETP.LT.U32.AND P1, PT, R57, R24, PT ;  /* 0x000000183900720c */ /* 0x000fca0003f21070 */
[----:B------:R-:W-:-:S13]  /*d760*/  ISETP.LT.OR.EX P0, PT, R56, RZ, !P0, P1 ;  /* 0x000000ff3800720c */ /* 0x000fda0004701710 */
.L_x_1994:
[----:B------:R-:W-:Y:S05]  /*d770*/  BSYNC B1 ;  /* 0x0000000000017941 */ /* 0x000fea0003800000 */
.L_x_1992:
        /* <DEDUP_REMOVED lines=16> */
.L_x_1996:
[----:B------:R-:W-:Y:S01]  /*d880*/  DSETP.GTU.AND P0, PT, |R44|, +INF , PT ;  /* 0x7ff000002c00742a */ /* 0x000fe20003f0c200 */
[----:B------:R-:W-:-:S05]  /*d890*/  ISETP.LT.U32.AND P1, PT, R59, R24, PT ;  /* 0x000000183b00720c */ /* 0x000fca0003f21070 */
[----:B------:R-:W-:-:S13]  /*d8a0*/  ISETP.LT.OR.EX P0, PT, R58, RZ, !P0, P1 ;  /* 0x000000ff3a00720c */ /* 0x000fda0004701710 */
.L_x_1997:
[----:B------:R-:W-:Y:S05]  /*d8b0*/  BSYNC B1 ;  /* 0x0000000000017941 */ /* 0x000fea0003800000 */
.L_x_1995:
        /* <DEDUP_REMOVED lines=16> */
.L_x_1999:
[----:B------:R-:W-:Y:S01]  /*d9c0*/  DSETP.GTU.AND P0, PT, |R46|, +INF , PT ;  /* 0x7ff000002e00742a */ /* 0x000fe20003f0c200 */
[----:B------:R-:W-:-:S05]  /*d9d0*/  ISETP.LT.U32.AND P1, PT, R61, R24, PT ;  /* 0x000000183d00720c */ /* 0x000fca0003f21070 */
[----:B------:R-:W-:-:S13]  /*d9e0*/  ISETP.LT.OR.EX P0, PT, R60, RZ, !P0, P1 ;  /* 0x000000ff3c00720c */ /* 0x000fda0004701710 */
.L_x_2000:
[----:B------:R-:W-:Y:S05]  /*d9f0*/  BSYNC B1 ;  /* 0x0000000000017941 */ /* 0x000fea0003800000 */
.L_x_1998:
        /* <DEDUP_REMOVED lines=19> */
.L_x_2002:
[----:B------:R-:W-:Y:S01]  /*db30*/  DSETP.GTU.AND P0, PT, |R48|, +INF , PT ;  /* 0x7ff000003000742a */ /* 0x000fe20003f0c200 */
[----:B------:R-:W-:-:S05]  /*db40*/  ISETP.LT.U32.AND P1, PT, R63, R26, PT ;  /* 0x0000001a3f00720c */ /* 0x000fca0003f21070 */
[----:B------:R-:W-:-:S13]  /*db50*/  ISETP.LT.OR.EX P0, PT, R62, RZ, !P0, P1 ;  /* 0x000000ff3e00720c */ /* 0x000fda0004701710 */
.L_x_2003:
[----:B------:R-:W-:Y:S05]  /*db60*/  BSYNC B1 ;  /* 0x0000000000017941 */ /* 0x000fea0003800000 */
.L_x_2001:
        /* <DEDUP_REMOVED lines=16> */
.L_x_2005:
[----:B------:R-:W-:Y:S01]  /*dc70*/  DSETP.GTU.AND P0, PT, |R50|, +INF , PT ;  /* 0x7ff000003200742a */ /* 0x000fe20003f0c200 */
[----:B------:R-:W-:-:S05]  /*dc80*/  ISETP.LT.U32.AND P1, PT, R99, R26, PT ;  /* 0x0000001a6300720c */ /* 0x000fca0003f21070 */
[----:B------:R-:W-:-:S13]  /*dc90*/  ISETP.LT.OR.EX P0, PT, R98, RZ, !P0, P1 ;  /* 0x000000ff6200720c */ /* 0x000fda0004701710 */
.L_x_2006:
[----:B------:R-:W-:Y:S05]  /*dca0*/  BSYNC B1 ;  /* 0x0000000000017941 */ /* 0x000fea0003800000 */
.L_x_2004:
        /* <DEDUP_REMOVED lines=16> */
.L_x_2008:
[----:B------:R-:W-:Y:S01]  /*ddb0*/  DSETP.GTU.AND P0, PT, |R52|, +INF , PT ;  /* 0x7ff000003400742a */ /* 0x000fe20003f0c200 */
[----:B------:R-:W-:-:S05]  /*ddc0*/  ISETP.LT.U32.AND P1, PT, R101, R26, PT ;  /* 0x0000001a6500720c */ /* 0x000fca0003f21070 */
[----:B------:R-:W-:-:S13]  /*ddd0*/  ISETP.LT.OR.EX P0, PT, R100, RZ, !P0, P1 ;  /* 0x000000ff6400720c */ /* 0x000fda0004701710 */
.L_x_2009:
[----:B------:R-:W-:Y:S05]  /*dde0*/  BSYNC B1 ;  /* 0x0000000000017941 */ /* 0x000fea0003800000 */
.L_x_2007:
        /* <DEDUP_REMOVED lines=16> */
.L_x_2011:
[----:B------:R-:W-:Y:S01]  /*def0*/  DSETP.GTU.AND P0, PT, |R54|, +INF , PT ;  /* 0x7ff000003600742a */ /* 0x000fe20003f0c200 */
[----:B------:R-:W-:-:S05]  /*df00*/  ISETP.LT.U32.AND P1, PT, R103, R26, PT ;  /* 0x0000001a6700720c */ /* 0x000fca0003f21070 */
[----:B------:R-:W-:-:S13]  /*df10*/  ISETP.LT.OR.EX P0, PT, R102, RZ, !P0, P1 ;  /* 0x000000ff6600720c */ /* 0x000fda0004701710 */
.L_x_2012:
[----:B------:R-:W-:Y:S05]  /*df20*/  BSYNC B1 ;  /* 0x0000000000017941 */ /* 0x000fea0003800000 */
.L_x_2010:
[----:B------:R-:W-:Y:S02]  /*df30*/  FSEL R94, R94, R54, P0 ;  /* 0x000000365e5e7208 */ /* 0x000fe40000000000 */
[----:B------:R-:W-:Y:S02]  /*df40*/  FSEL R95, R95, R55, P0 ;  /* 0x000000375f5f7208 */ /* 0x000fe40000000000 */
[----:B------:R-:W-:Y:S02]  /*df50*/  SEL R103, R103, R26, P0 ;  /* 0x0000001a67677207 */ /* 0x000fe40000000000 */
[----:B------:R-:W-:-:S07]  /*df60*/  SEL R102, R102, RZ, P0 ;  /* 0x000000ff66667207 */ /* 0x000fce0000000000 */
.L_x_1964:
[----:B------:R-:W-:Y:S05]  /*df70*/  BSYNC B0 ;  /* 0x0000000000007941 */ /* 0x000fea0003800000 */
.L_x_1963:
[----:B------:R-:W-:Y:S01]  /*df80*/  DSETP.GTU.AND P0, PT, |R64|, +INF , PT ;  /* 0x7ff000004000742a */ /* 0x000fe20003f0c200 */
[----:B------:R-:W-:-:S13]  /*df90*/  BSSY B0, `(.L_x_2013) ;  /* 0x000000e000007945 */ /* 0x000fda0003800000 */
[----:B------:R-:W-:Y:S05]  /*dfa0*/  @P0 BRA `(.L_x_2014) ;  /* 0x0000000000240947 */ /* 0x000fea0003800000 */
[C-C-:B------:R-:W-:Y:S01]  /*dfb0*/  DSETP.NEU.AND P2, PT, R64.reuse, R72.reuse, PT ;  /* 0x000000484000722a */ /* 0x140fe20003f4d000 */
        /* <DEDUP_REMOVED lines=8> */
.L_x_2014:
[----:B------:R-:W-:Y:S01]  /*e040*/  DSETP.GTU.AND P0, PT, |R72|, +INF , PT ;  /* 0x7ff000004800742a */ /* 0x000fe20003f0c200 */
[----:B------:R-:W-:-:S05]  /*e050*/  ISETP.LT.U32.AND P1, PT, R3, R10, PT ;  /* 0x0000000a0300720c */ /* 0x000fca0003f21070 */
[----:B------:R-:W-:-:S13]  /*e060*/  ISETP.LT.OR.EX P0, PT, R0, R11, !P0, P1 ;  /* 0x0000000b0000720c */ /* 0x000fda0004701710 */
.L_x_2015:
[----:B------:R-:W-:Y:S05]  /*e070*/  BSYNC B0 ;  /* 0x0000000000007941 */ /* 0x000fea0003800000 */
.L_x_2013:
[----:B------:R-:W-:Y:S01]  /*e080*/  DSETP.GTU.AND P1, PT, |R66|, +INF , PT ;  /* 0x7ff000004200742a */ /* 0x000fe20003f2c200 */
[----:B------:R-:W-:Y:S01]  /*e090*/  BSSY B0, `(.L_x_2016) ;  /* 0x0000012000007945 */ /* 0x000fe20003800000 */
[----:B-----5:R-:W-:Y:S02]  /*e0a0*/  SEL R24, R3, R10, P0 ;  /* 0x0000000a03187207 */ /* 0x020fe40000000000 */
[----:B0-----:R-:W-:Y:S02]  /*e0b0*/  FSEL R18, R64, R72, P0 ;  /* 0x0000004840127208 */ /* 0x001fe40000000000 */
        /* <DEDUP_REMOVED lines=12> */
.L_x_2017:
[----:B------:R-:W-:Y:S01]  /*e180*/  DSETP.GTU.AND P0, PT, |R74|, +INF , PT ;  /* 0x7ff000004a00742a */ /* 0x000fe20003f0c200 */
[----:B------:R-:W-:-:S05]  /*e190*/  ISETP.LT.U32.AND P1, PT, R5, R12, PT ;  /* 0x0000000c0500720c */ /* 0x000fca0003f21070 */
[----:B------:R-:W-:-:S13]  /*e1a0*/  ISETP.LT.OR.EX P0, PT, R4, R13, !P0, P1 ;  /* 0x0000000d0400720c */ /* 0x000fda0004701710 */
.L_x_2018:
[----:B------:R-:W-:Y:S05]  /*e1b0*/  BSYNC B0 ;  /* 0x0000000000007941 */ /* 0x000fea0003800000 */
.L_x_2016:
        /* <DEDUP_REMOVED lines=16> */
.L_x_2020:
[----:B------:R-:W-:Y:S01]  /*e2c0*/  DSETP.GTU.AND P0, PT, |R76|, +INF , PT ;  /* 0x7ff000004c00742a */ /* 0x000fe20003f0c200 */
[----:B------:R-:W-:-:S05]  /*e2d0*/  ISETP.LT.U32.AND P1, PT, R7, R14, PT ;  /* 0x0000000e0700720c */ /* 0x000fca0003f21070 */
[----:B------:R-:W-:-:S13]  /*e2e0*/  ISETP.LT.OR.EX P0, PT, R6, R15, !P0, P1 ;  /* 0x0000000f0600720c */ /* 0x000fda0004701710 */
.L_x_2021:
[----:B------:R-:W-:Y:S05]  /*e2f0*/  BSYNC B0 ;  /* 0x0000000000007941 */ /* 0x000fea0003800000 */
.L_x_2019:
        /* <DEDUP_REMOVED lines=16> */
.L_x_2023:
[----:B------:R-:W-:Y:S01]  /*e400*/  DSETP.GTU.AND P0, PT, |R78|, +INF , PT ;  /* 0x7ff000004e00742a */ /* 0x000fe20003f0c200 */
[----:B------:R-:W-:-:S05]  /*e410*/  ISETP.LT.U32.AND P1, PT, R9, R20, PT ;  /* 0x000000140900720c */ /* 0x000fca0003f21070 */
[----:B------:R-:W-:-:S13]  /*e420*/  ISETP.LT.OR.EX P0, PT, R8, R21, !P0, P1 ;  /* 0x000000150800720c */ /* 0x000fda0004701710 */
.L_x_2024:
[----:B------:R-:W-:Y:S05]  /*e430*/  BSYNC B0 ;  /* 0x0000000000007941 */ /* 0x000fea0003800000 */
.L_x_2022:
        /* <DEDUP_REMOVED lines=16> */
.L_x_2026:
[----:B------:R-:W-:Y:S01]  /*e540*/  DSETP.GTU.AND P0, PT, |R80|, +INF , PT ;  /* 0x7ff000005000742a */ /* 0x000fe20003f0c200 */
[----:B------:R-:W-:-:S05]  /*e550*/  ISETP.LT.U32.AND P1, PT, R24, R23, PT ;  /* 0x000000171800720c */ /* 0x000fca0003f21070 */
[----:B------:R-:W-:-:S13]  /*e560*/  ISETP.LT.OR.EX P0, PT, R3, R22, !P0, P1 ;  /* 0x000000160300720c */ /* 0x000fda0004701710 */
.L_x_2027:
[----:B------:R-:W-:Y:S05]  /*e570*/  BSYNC B0 ;  /* 0x0000000000007941 */ /* 0x000fea0003800000 */
.L_x_2025:
        /* <DEDUP_REMOVED lines=16> */
.L_x_2029:
[----:B------:R-:W-:Y:S01]  /*e680*/  DSETP.GTU.AND P0, PT, |R82|, +INF , PT ;  /* 0x7ff000005200742a */ /* 0x000fe20003f0c200 */
[----:B------:R-:W-:-:S05]  /*e690*/  ISETP.LT.U32.AND P1, PT, R12, R57, PT ;  /* 0x000000390c00720c */ /* 0x000fca0003f21070 */
[----:B------:R-:W-:-:S13]  /*e6a0*/  ISETP.LT.OR.EX P0, PT, R13, R56, !P0, P1 ;  /* 0x000000380d00720c */ /* 0x000fda0004701710 */
.L_x_2030:
[----:B------:R-:W-:Y:S05]  /*e6b0*/  BSYNC B0 ;  /* 0x0000000000007941 */ /* 0x000fea0003800000 */
.L_x_2028:
        /* <DEDUP_REMOVED lines=16> */
.L_x_2032:
[----:B------:R-:W-:Y:S01]  /*e7c0*/  DSETP.GTU.AND P0, PT, |R84|, +INF , PT ;  /* 0x7ff000005400742a */ /* 0x000fe20003f0c200 */
[----:B------:R-:W-:-:S05]  /*e7d0*/  ISETP.LT.U32.AND P1, PT, R14, R59, PT ;  /* 0x0000003b0e00720c */ /* 0x000fca0003f21070 */
[----:B------:R-:W-:-:S13]  /*e7e0*/  ISETP.LT.OR.EX P0, PT, R15, R58, !P0, P1 ;  /* 0x0000003a0f00720c */ /* 0x000fda0004701710 */
.L_x_2033:
[----:B------:R-:W-:Y:S05]  /*e7f0*/  BSYNC B0 ;  /* 0x0000000000007941 */ /* 0x000fea0003800000 */
.L_x_2031:
        /* <DEDUP_REMOVED lines=16> */
.L_x_2035:
[----:B------:R-:W-:Y:S01]  /*e900*/  DSETP.GTU.AND P0, PT, |R86|, +INF , PT ;  /* 0x7ff000005600742a */ /* 0x000fe20003f0c200 */
[----:B------:R-:W-:-:S05]  /*e910*/  ISETP.LT.U32.AND P1, PT, R20, R61, PT ;  /* 0x0000003d1400720c */ /* 0x000fca0003f21070 */
[----:B------:R-:W-:-:S13]  /*e920*/  ISETP.LT.OR.EX P0, PT, R21, R60, !P0, P1 ;  /* 0x0000003c1500720c */ /* 0x000fda0004701710 */
.L_x_2036:
[----:B------:R-:W-:Y:S05]  /*e930*/  BSYNC B0 ;  /* 0x0000000000007941 */ /* 0x000fea0003800000 */
.L_x_2034:
        /* <DEDUP_REMOVED lines=16> */
.L_x_2038:
[----:B------:R-:W-:Y:S01]  /*ea40*/  DSETP.GTU.AND P0, PT, |R88|, +INF , PT ;  /* 0x7ff000005800742a */ /* 0x000fe20003f0c200 */
[----:B------:R-:W-:-:S05]  /*ea50*/  ISETP.LT.U32.AND P1, PT, R24, R63, PT ;  /* 0x0000003f1800720c */ /* 0x000fca0003f21070 */
[----:B------:R-:W-:-:S13]  /*ea60*/  ISETP.LT.OR.EX P0, PT, R3, R62, !P0, P1 ;  /* 0x0000003e0300720c */ /* 0x000fda0004701710 */
.L_x_2039:
[----:B------:R-:W-:Y:S05]  /*ea70*/  BSYNC B0 ;  /* 0x0000000000007941 */ /* 0x000fea0003800000 */
.L_x_2037:
        /* <DEDUP_REMOVED lines=16> */
.L_x_2041:
[----:B------:R-:W-:Y:S01]  /*eb80*/  DSETP.GTU.AND P0, PT, |R90|, +INF , PT ;  /* 0x7ff000005a00742a */ /* 0x000fe20003f0c200 */
[----:B------:R-:W-:-:S05]  /*eb90*/  ISETP.LT.U32.AND P1, PT, R22, R99, PT ;  /* 0x000000631600720c */ /* 0x000fca0003f21070 */
[----:B------:R-:W-:-:S13]  /*eba0*/  ISETP.LT.OR.EX P0, PT, R23, R98, !P0, P1 ;  /* 0x000000621700720c */ /* 0x000fda0004701710 */
.L_x_2042:
[----:B------:R-:W-:Y:S05]  /*ebb0*/  BSYNC B0 ;  /* 0x0000000000007941 */ /* 0x000fea0003800000 */
.L_x_2040:
        /* <DEDUP_REMOVED lines=16> */
.L_x_2044:
[----:B------:R-:W-:Y:S01]  /*ecc0*/  DSETP.GTU.AND P0, PT, |R92|, +INF , PT ;  /* 0x7ff000005c00742a */ /* 0x000fe20003f0c200 */
[----:B------:R-:W-:-:S05]  /*ecd0*/  ISETP.LT.U32.AND P1, PT, R14, R101, PT ;  /* 0x000000650e00720c */ /* 0x000fca0003f21070 */
[----:B------:R-:W-:-:S13]  /*ece0*/  ISETP.LT.OR.EX P0, PT, R15, R100, !P0, P1 ;  /* 0x000000640f00720c */ /* 0x000fda0004701710 */
.L_x_2045:
[----:B------:R-:W-:Y:S05]  /*ecf0*/  BSYNC B0 ;  /* 0x0000000000007941 */ /* 0x000fea0003800000 */
.L_x_2043:
        /* <DEDUP_REMOVED lines=16> */
.L_x_2047:
[----:B------:R-:W-:Y:S01]  /*ee00*/  DSETP.GTU.AND P0, PT, |R94|, +INF , PT ;  /* 0x7ff000005e00742a */ /* 0x000fe20003f0c200 */
[----:B------:R-:W-:-:S05]  /*ee10*/  ISETP.LT.U32.AND P1, PT, R26, R103, PT ;  /* 0x000000671a00720c */ /* 0x000fca0003f21070 */
[----:B------:R-:W-:-:S13]  /*ee20*/  ISETP.LT.OR.EX P0, PT, R25, R102, !P0, P1 ;  /* 0x000000661900720c */ /* 0x000fda0004701710 */
.L_x_2048:
[----:B------:R-:W-:Y:S05]  /*ee30*/  BSYNC B0 ;  /* 0x0000000000007941 */ /* 0x000fea0003800000 */
.L_x_2046:
[----:B------:R-:W-:Y:S02]  /*ee40*/  FSEL R20, R18, R94, P0 ;  /* 0x0000005e12147208 */ /* 0x000fe40000000000 */
[----:B------:R-:W-:Y:S02]  /*ee50*/  FSEL R21, R19, R95, P0 ;  /* 0x0000005f13157208 */ /* 0x000fe40000000000 */
[----:B------:R-:W-:Y:S02]  /*ee60*/  SEL R22, R26, R103, P0 ;  /* 0x000000671a167207 */ /* 0x000fe40000000000 */
[----:B------:R-:W-:Y:S01]  /*ee70*/  SEL R23, R25, R102, P0 ;  /* 0x0000006619177207 */ /* 0x000fe20000000000 */
[----:B------:R-:W-:Y:S06]  /*ee80*/  BRA `(.L_x_1869) ;  /* 0x00000084007c7947 */ /* 0x000fec0003800000 */
.L_x_1904:
        /* <DEDUP_REMOVED lines=119> */
[----:B0-----:R-:W-:-:S07]  /*f600*/  IMAD.MOV.U32 R69, RZ, RZ, R65 ;  /* 0x000000ffff457224 */ /* 0x001fce00078e0041 */
.L_x_2096:
[----:B------:R-:W-:-:S05]  /*f610*/  IMAD R4, R111, R104, RZ ;  /* 0x000000686f047224 */ /* 0x000fca00078e02ff */
[----:B------:R-:W-:-:S05]  /*f620*/  SHF.R.U32.HI R9, RZ, 0x2, R4 ;  /* 0x00000002ff097819 */ /* 0x000fca0000011604 */
[----:B------:R-:W-:-:S05]  /*f630*/  IMAD.WIDE.U32 R8, R9, 0x20, R18 ;  /* 0x0000002009087825 */ /* 0x000fca00078e0012 */
[----:B------:R-:W2:Y:S01]  /*f640*/  LDG.E.128 R4, desc[UR60][R8.64] ;  /* 0x0000003c08047981 */ /* 0x000ea2000c1e1d00 */
[----:B------:R-:W-:-:S04]  /*f650*/  IMAD.IADD R107, R104, 0x1, R105 ;  /* 0x00000001686b7824 */ /* 0x000fc800078e0269 */
[--C-:B------:R-:W-:Y:S02]  /*f660*/  IMAD.IADD R115, R107, 0x1, R105.reuse ;  /* 0x000000016b737824 */ /* 0x100fe400078e0269 */
[----:B------:R-:W-:Y:S02]  /*f670*/  IMAD R10, R111, R107, RZ ;  /* 0x0000006b6f0a7224 */ /* 0x000fe400078e02ff */
[----:B------:R-:W-:Y:S02]  /*f680*/  IMAD.IADD R113, R115, 0x1, R105 ;  /* 0x0000000173717824 */ /* 0x000fe400078e0269 */
[C---:B------:R-:W-:Y:S01]  /*f690*/  IMAD R11, R111.reuse, R115, RZ ;  /* 0x000000736f0b7224 */ /* 0x040fe200078e02ff */
[----:B------:R-:W-:Y:S01]  /*f6a0*/  SHF.R.U32.HI R75, RZ, 0x2, R10 ;  /* 0x00000002ff4b7819 */ /* 0x000fe2000001160a */
[----:B------:R-:W-:-:S03]  /*f6b0*/  IMAD R12, R111, R113, RZ ;  /* 0x000000716f0c7224 */ /* 0x000fc600078e02ff */
[----:B------:R-:W-:Y:S01]  /*f6c0*/  SHF.R.U32.HI R11, RZ, 0x2, R11 ;  /* 0x00000002ff0b7819 */ /* 0x000fe2000001160b */
[----:B------:R-:W-:Y:S01]  /*f6d0*/  DSETP.GTU.AND P2, PT, |R68|, +INF , PT ;  /* 0x7ff000004400742a */ /* 0x000fe20003f4c200 */
[----:B------:R-:W-:Y:S01]  /*f6e0*/  SHF.R.U32.HI R71, RZ, 0x2, R12 ;  /* 0x00000002ff477819 */ /* 0x000fe2000001160c */
[----:B------:R-:W-:-:S04]  /*f6f0*/  IMAD.WIDE.U32 R74, R75, 0x20, R18 ;  /* 0x000000204b4a7825 */ /* 0x000fc800078e0012 */
[--C-:B------:R-:W-:Y:S01]  /*f700*/  IMAD.WIDE.U32 R72, R11, 0x20, R18.reuse ;  /* 0x000000200b487825 */ /* 0x100fe200078e0012 */
[----:B------:R-:W-:Y:S01]  /*f710*/  PLOP3.LUT P0, PT, PT, PT, PT, 0x80, 0x0 ;  /* 0x000000000000781c */ /* 0x000fe20003f0f070 */
[----:B------:R-:W5:Y:S02]  /*f720*/  LDG.E.128 R8, desc[UR60][R8.64+0x10] ;  /* 0x0000103c08087981 */ /* 0x000f64000c1e1d00 */
[----:B------:R-:W-:Y:S02]  /*f730*/  IMAD.WIDE.U32 R70, R71, 0x20, R18 ;  /* 0x0000002047467825 */ /* 0x000fe400078e0012 */
[----:B------:R-:W5:Y:S04]  /*f740*/  LDG.E.128 R24, desc[UR60][R72.64] ;  /* 0x0000003c48187981 */ /* 0x000f68000c1e1d00 */
[----:B------:R-:W5:Y:S04]  /*f750*/  LDG.E.128 R28, desc[UR60][R72.64+0x10] ;  /* 0x0000103c481c7981 */ /* 0x000f68000c1e1d00 */
[----:B------:R-:W5:Y:S04]  /*f760*/  LDG.E.128 R32, desc[UR60][R70.64] ;  /* 0x0000003c46207981 */ /* 0x000f68000c1e1d00 */
[----:B------:R-:W5:Y:S04]  /*f770*/  LDG.E.128 R36, desc[UR60][R70.64+0x10] ;  /* 0x0000103c46247981 */ /* 0x000f68000c1e1d00 */
[----:B------:R-:W5:Y:S04]  /*f780*/  LDG.E.128 R12, desc[UR60][R74.64] ;  /* 0x0000003c4a0c7981 */ /* 0x000f68000c1e1d00 */
[----:B------:R0:W5:Y:S01]  /*f790*/  LDG.E.128 R20, desc[UR60][R74.64+0x10] ;  /* 0x0000103c4a147981 */ /* 0x000162000c1e1d00 */
[----:B------:R-:W-:Y:S01]  /*f7a0*/  BSSY B1, `(.L_x_2051) ;  /* 0x000001f000017945 */ /* 0x000fe20003800000 */
[----:B--2---:R-:W-:-:S06]  /*f7b0*/  @!P2 DSETP.NEU.AND P1, PT, R68, R4, PT ;  /* 0x000000044400a22a */ /* 0x004fcc0003f2d000 */
[----:B------:R-:W-:Y:S01]  /*f7c0*/  @!P2 PLOP3.LUT P0, PT, P1, PT, PT, 0x80, 0x0 ;  /* 0x000000000000a81c */ /* 0x000fe20000f0f070 */
[----:B------:R-:W-:Y:S01]  /*f7d0*/  @!P2 DSETP.GT.AND P3, PT, R68, R4, PT ;  /* 0x000000044400a22a */ /* 0x000fe20003f64000 */
[----:B------:R-:W-:-:S04]  /*f7e0*/  @!P2 ISETP.GE.U32.AND P1, PT, R81, R104, PT ;  /* 0x000000685100a20c */ /* 0x000fc80003f26070 */
[----:B------:R-:W-:Y:S02]  /*f7f0*/  @!P2 ISETP.GE.AND.EX P1, PT, R79, RZ, PT, P1 ;  /* 0x000000ff4f00a20c */ /* 0x000fe40003f26310 */
[----:B0-----:R-:W-:-:S05]  /*f800*/  @!P2 SEL R74, RZ, 0xffffffff, !P3 ;  /* 0xffffffffff4aa807 */ /* 0x001fca0005800000 */
        /* <DEDUP_REMOVED lines=21> */
.L_x_2052:
[----:B------:R-:W-:Y:S01]  /*f960*/  DSETP.GTU.AND P0, PT, |R6|, +INF , PT ;  /* 0x7ff000000600742a */ /* 0x000fe20003f0c200 */
[----:B------:R-:W-:-:S05]  /*f970*/  ISETP.LT.U32.AND P1, PT, R83, R104, PT ;  /* 0x000000685300720c */ /* 0x000fca0003f21070 */
[----:B------:R-:W-:-:S13]  /*f980*/  ISETP.LT.OR.EX P0, PT, R80, RZ, !P0, P1 ;  /* 0x000000ff5000720c */ /* 0x000fda0004701710 */
.L_x_2053:
[----:B------:R-:W-:Y:S05]  /*f990*/  BSYNC B1 ;  /* 0x0000000000017941 */ /* 0x000fea0003800000 */
.L_x_2051:
[----:B------:R-:W-:Y:S01]  /*f9a0*/  DSETP.GTU.AND P1, PT, |R64|, +INF , PT ;  /* 0x7ff000004000742a */ /* 0x000fe20003f2c200 */
[----:B------:R-:W-:Y:S01]  /*f9b0*/  BSSY B1, `(.L_x_2054) ;  /* 0x0000012000017945 */ /* 0x000fe20003800000 */
[----:B------:R-:W-:Y:S02]  /*f9c0*/  FSEL R67, R67, R7, P0 ;  /* 0x0000000743437208 */ /* 0x000fe40000000000 */
        /* <DEDUP_REMOVED lines=13> */
.L_x_2055:
[----:B-----5:R-:W-:Y:S01]  /*faa0*/  DSETP.GTU.AND P0, PT, |R8|, +INF , PT ;  /* 0x7ff000000800742a */ /* 0x020fe20003f0c200 */
[----:B------:R-:W-:-:S05]  /*fab0*/  ISETP.LT.U32.AND P1, PT, R85, R104, PT ;  /* 0x000000685500720c */ /* 0x000fca0003f21070 */
[----:B------:R-:W-:-:S13]  /*fac0*/  ISETP.LT.OR.EX P0, PT, R82, RZ, !P0, P1 ;  /* 0x000000ff5200720c */ /* 0x000fda0004701710 */
.L_x_2056:
[----:B------:R-:W-:Y:S05]  /*fad0*/  BSYNC B1 ;  /* 0x0000000000017941 */ /* 0x000fea0003800000 */
.L_x_2054:
        /* <DEDUP_REMOVED lines=16> */
.L_x_2058:
[----:B------:R-:W-:Y:S01]  /*fbe0*/  DSETP.GTU.AND P0, PT, |R10|, +INF , PT ;  /* 0x7ff000000a00742a */ /* 0x000fe20003f0c200 */
[----:B------:R-:W-:-:S05]  /*fbf0*/  ISETP.LT.U32.AND P1, PT, R87, R104, PT ;  /* 0x000000685700720c */ /* 0x000fca0003f21070 */
[----:B------:R-:W-:-:S13]  /*fc00*/  ISETP.LT.OR.EX P0, PT, R84, RZ, !P0, P1 ;  /* 0x000000ff5400720c */ /* 0x000fda0004701710 */
.L_x_2059:
[----:B------:R-:W-:Y:S05]  /*fc10*/  BSYNC B1 ;  /* 0x0000000000017941 */ /* 0x000fea0003800000 */
.L_x_2057:
        /* <DEDUP_REMOVED lines=16> */
.L_x_2061:
[----:B------:R-:W-:Y:S01]  /*fd20*/  DSETP.GTU.AND P0, PT, |R12|, +INF , PT ;  /* 0x7ff000000c00742a */ /* 0x000fe20003f0c200 */
[----:B------:R-:W-:-:S05]  /*fd30*/  ISETP.LT.U32.AND P1, PT, R88, R107, PT ;  /* 0x0000006b5800720c */ /* 0x000fca0003f21070 */
[----:B------:R-:W-:-:S13]  /*fd40*/  ISETP.LT.OR.EX P0, PT, R86, RZ, !P0, P1 ;  /* 0x000000ff5600720c */ /* 0x000fda0004701710 */
.L_x_2062:
[----:B------:R-:W-:Y:S05]  /*fd50*/  BSYNC B1 ;  /* 0x0000000000017941 */ /* 0x000fea0003800000 */
.L_x_2060:
        /* <DEDUP_REMOVED lines=16> */
.L_x_2064:
[----:B------:R-:W-:Y:S01]  /*fe60*/  DSETP.GTU.AND P0, PT, |R14|, +INF , PT ;  /* 0x7ff000000e00742a */ /* 0x000fe20003f0c200 */
[----:B------:R-:W-:-:S05]  /*fe70*/  ISETP.LT.U32.AND P1, PT, R90, R107, PT ;  /* 0x0000006b5a00720c */ /* 0x000fca0003f21070 */
[----:B------:R-:W-:-:S13]  /*fe80*/  ISETP.LT.OR.EX P0, PT, R89, RZ, !P0, P1 ;  /* 0x000000ff5900720c */ /* 0x000fda0004701710 */
.L_x_2065:
[----:B------:R-:W-:Y:S05]  /*fe90*/  BSYNC B1 ;  /* 0x0000000000017941 */ /* 0x000fea0003800000 */
.L_x_2063:
        /* <DEDUP_REMOVED lines=16> */
.L_x_2067:
[----:B------:R-:W-:Y:S01]  /*ffa0*/  DSETP.GTU.AND P0, PT, |R20|, +INF , PT ;  /* 0x7ff000001400742a */ /* 0x000fe20003f0c200 */
[----:B------:R-:W-:-:S05]  /*ffb0*/  ISETP.LT.U32.AND P1, PT, R92, R107, PT ;  /* 0x0000006b5c00720c */ /* 0x000fca0003f21070 */
[----:B------:R-:W-:-:S13]  /*ffc0*/  ISETP.LT.OR.EX P0, PT, R91, RZ, !P0, P1 ;  /* 0x000000ff5b00720c */ /* 0x000fda0004701710 */
.L_x_2068:
[----:B------:R-:W-:Y:S05]  /*ffd0*/  BSYNC B1 ;  /* 0x0000000000017941 */ /* 0x000fea0003800000 */
.L_x_2066:
        /* <DEDUP_REMOVED lines=16> */
.L_x_2070:
[----:B------:R-:W-:Y:S01]  /*100e0*/  DSETP.GTU.AND P0, PT, |R22|, +INF , PT ;  /* 0x7ff000001600742a */ /* 0x000fe20003f0c200 */
[----:B------:R-:W-:-:S05]  /*100f0*/  ISETP.LT.U32.AND P1, PT, R96, R107, PT ;  /* 0x0000006b6000720c */ /* 0x000fca0003f21070 */
[----:B------:R-:W-:-:S13]  /*10100*/  ISETP.LT.OR.EX P0, PT, R93, RZ, !P0, P1 ;  /* 0x000000ff5d00720c */ /* 0x000fda0004701710 */
.L_x_2071:
[----:B------:R-:W-:Y:S05]  /*10110*/  BSYNC B1 ;  /* 0x0000000000017941 */ /* 0x000fea0003800000 */
.L_x_2069:
        /* <DEDUP_REMOVED lines=16> */
.L_x_2073:
[----:B------:R-:W-:Y:S01]  /*10220*/  DSETP.GTU.AND P0, PT, |R24|, +INF , PT ;  /* 0x7ff000001800742a */ /* 0x000fe20003f0c200 */
[----:B------:R-:W-:-:S05]  /*10230*/  ISETP.LT.U32.AND P1, PT, R98, R115, PT ;  /* 0x000000736200720c */ /* 0x000fca0003f21070 */
[----:B------:R-:W-:-:S13]  /*10240*/  ISETP.LT.OR.EX P0, PT, R97, RZ, !P0, P1 ;  /* 0x000000ff6100720c */ /* 0x000fda0004701710 */
.L_x_2074:
[----:B------:R-:W-:Y:S05]  /*10250*/  BSYNC B1 ;  /* 0x0000000000017941 */ /* 0x000fea0003800000 */
.L_x_2072:
        /* <DEDUP_REMOVED lines=16> */
.L_x_2076:
[----:B------:R-:W-:Y:S01]  /*10360*/  DSETP.GTU.AND P0, PT, |R26|, +INF , PT ;  /* 0x7ff000001a00742a */ /* 0x000fe20003f0c200 */
[----:B------:R-:W-:-:S05]  /*10370*/  ISETP.LT.U32.AND P1, PT, R100, R115, PT ;  /* 0x000000736400720c */ /* 0x000fca0003f21070 */
[----:B------:R-:W-:-:S13]  /*10380*/  ISETP.LT.OR.EX P0, PT, R99, RZ, !P0, P1 ;  /* 0x000000ff6300720c */ /* 0x000fda0004701710 */
.L_x_2077:
[----:B------:R-:W-:Y:S05]  /*10390*/  BSYNC B1 ;  /* 0x0000000000017941 */ /* 0x000fea0003800000 */
.L_x_2075:
        /* <DEDUP_REMOVED lines=16> */
.L_x_2079:
[----:B------:R-:W-:Y:S01]  /*104a0*/  DSETP.GTU.AND P0, PT, |R28|, +INF , PT ;  /* 0x7ff000001c00742a */ /* 0x000fe20003f0c200 */
[----:B------:R-:W-:-:S05]  /*104b0*/  ISETP.LT.U32.AND P1, PT, R106, R115, PT ;  /* 0x000000736a00720c */ /* 0x000fca0003f21070 */
[----:B------:R-:W-:-:S13]  /*104c0*/  ISETP.LT.OR.EX P0, PT, R101, RZ, !P0, P1 ;  /* 0x000000ff6500720c */ /* 0x000fda0004701710 */
.L_x_2080:
[----:B------:R-:W-:Y:S05]  /*104d0*/  BSYNC B1 ;  /* 0x0000000000017941 */ /* 0x000fea0003800000 */
.L_x_2078:
        /* <DEDUP_REMOVED lines=16> */
.L_x_2082:
[----:B------:R-:W-:Y:S01]  /*105e0*/  DSETP.GTU.AND P0, PT, |R30|, +INF , PT ;  /* 0x7ff000001e00742a */ /* 0x000fe20003f0c200 */
[----:B------:R-:W-:-:S05]  /*105f0*/  ISETP.LT.U32.AND P1, PT, R109, R115, PT ;  /* 0x000000736d00720c */ /* 0x000fca0003f21070 */
[----:B------:R-:W-:-:S13]  /*10600*/  ISETP.LT.OR.EX P0, PT, R108, RZ, !P0, P1 ;  /* 0x000000ff6c00720c */ /* 0x000fda0004701710 */
.L_x_2083:
[----:B------:R-:W-:Y:S05]  /*10610*/  BSYNC B1 ;  /* 0x0000000000017941 */ /* 0x000fea0003800000 */
.L_x_2081:
        /* <DEDUP_REMOVED lines=16> */
.L_x_2085:
[----:B------:R-:W-:Y:S01]  /*10720*/  DSETP.GTU.AND P0, PT, |R32|, +INF , PT ;  /* 0x7ff000002000742a */ /* 0x000fe20003f0c200 */
[----:B------:R-:W-:-:S05]  /*10730*/  ISETP.LT.U32.AND P1, PT, R110, R113, PT ;  /* 0x000000716e00720c */ /* 0x000fca0003f21070 */
[----:B------:R-:W-:-:S13]  /*10740*/  ISETP.LT.OR.EX P0, PT, R78, RZ, !P0, P1 ;  /* 0x000000ff4e00720c */ /* 0x000fda0004701710 */
.L_x_2086:
[----:B------:R-:W-:Y:S05]  /*10750*/  BSYNC B1 ;  /* 0x0000000000017941 */ /* 0x000fea0003800000 */
.L_x_2084:
        /* <DEDUP_REMOVED lines=16> */
.L_x_2088:
[----:B------:R-:W-:Y:S01]  /*10860*/  DSETP.GTU.AND P0, PT, |R34|, +INF , PT ;  /* 0x7ff000002200742a */ /* 0x000fe20003f0c200 */
[----:B------:R-:W-:-:S05]  /*10870*/  ISETP.LT.U32.AND P1, PT, R76, R113, PT ;  /* 0x000000714c00720c */ /* 0x000fca0003f21070 */
[----:B------:R-:W-:-:S13]  /*10880*/  ISETP.LT.OR.EX P0, PT, R77, RZ, !P0, P1 ;  /* 0x000000ff4d00720c */ /* 0x000fda0004701710 */
.L_x_2089:
[----:B------:R-:W-:Y:S05]  /*10890*/  BSYNC B1 ;  /* 0x0000000000017941 */ /* 0x000fea0003800000 */
.L_x_2087:
        /* <DEDUP_REMOVED lines=16> */
.L_x_2091:
[----:B------:R-:W-:Y:S01]  /*109a0*/  DSETP.GTU.AND P0, PT, |R36|, +INF , PT ;  /* 0x7ff000002400742a */ /* 0x000fe20003f0c200 */
[----:B------:R-:W-:-:S05]  /*109b0*/  ISETP.LT.U32.AND P1, PT, R0, R113, PT ;  /* 0x000000710000720c */ /* 0x000fca0003f21070 */
[----:B------:R-:W-:-:S13]  /*109c0*/  ISETP.LT.OR.EX P0, PT, R3, RZ, !P0, P1 ;  /* 0x000000ff0300720c */ /* 0x000fda0004701710 */
.L_x_2092:
[----:B------:R-:W-:Y:S05]  /*109d0*/  BSYNC B1 ;  /* 0x0000000000017941 */ /* 0x000fea0003800000 */
.L_x_2090:
        /* <DEDUP_REMOVED lines=16> */
.L_x_2094:
[----:B------:R-:W-:Y:S01]  /*10ae0*/  DSETP.GTU.AND P0, PT, |R38|, +INF , PT ;  /* 0x7ff000002600742a */ /* 0x000fe20003f0c200 */
[----:B------:R-:W-:-:S05]  /*10af0*/  ISETP.LT.U32.AND P1, PT, R103, R113, PT ;  /* 0x000000716700720c */ /* 0x000fca0003f21070 */
[----:B------:R-:W-:-:S13]  /*10b00*/  ISETP.LT.OR.EX P0, PT, R102, RZ, !P0, P1 ;  /* 0x000000ff6600720c */ /* 0x000fda0004701710 */
.L_x_2095:
[----:B------:R-:W-:Y:S05]  /*10b10*/  BSYNC B1 ;  /* 0x0000000000017941 */ /* 0x000fea0003800000 */
.L_x_2093:
        /* <DEDUP_REMOVED lines=10> */
.L_x_2050:
[----:B------:R-:W-:Y:S05]  /*10bc0*/  BSYNC B0 ;  /* 0x0000000000007941 */ /* 0x000fea0003800000 */
.L_x_2049:
[----:B------:R-:W-:Y:S01]  /*10bd0*/  ISETP.GE.U32.AND P1, PT, R104, R107, PT ;  /* 0x0000006b6800720c */ /* 0x000fe20003f26070 */
[----:B------:R-:W-:-:S12]  /*10be0*/  BSSY B0, `(.L_x_2097) ;  /* 0x000001e000007945 */ /* 0x000fd80003800000 */
[----:B------:R-:W-:Y:S05]  /*10bf0*/  @P1 BRA `(.L_x_2098) ;  /* 0x0000000000701947 */ /* 0x000fea0003800000 */
[----:B------:R-:W-:-:S05]  /*10c00*/  IMAD R4, R111, R104, RZ ;  /* 0x000000686f047224 */ /* 0x000fca00078e02ff */
[----:B------:R-:W-:-:S05]  /*10c10*/  SHF.R.U32.HI R71, RZ, 0x2, R4 ;  /* 0x00000002ff477819 */ /* 0x000fca0000011604 */
[----:B------:R-:W-:-:S05]  /*10c20*/  IMAD.WIDE.U32 R70, R71, 0x20, R18 ;  /* 0x0000002047467825 */ /* 0x000fca00078e0012 */
[----:B------:R0:W5:Y:S04]  /*10c30*/  LDG.E.128 R4, desc[UR60][R70.64] ;  /* 0x0000003c46047981 */ /* 0x000168000c1e1d00 */
[----:B------:R0:W5:Y:S01]  /*10c40*/  LDG.E.128 R8, desc[UR60][R70.64+0x10] ;  /* 0x0000103c46087981 */ /* 0x000162000c1e1d00 */
[----:B------:R-:W-:-:S05]  /*10c50*/  IMAD.IADD R72, R104, 0x1, R105 ;  /* 0x0000000168487824 */ /* 0x000fca00078e0269 */
[----:B------:R-:W-:-:S13]  /*10c60*/  ISETP.GE.U32.AND P0, PT, R72, R107, PT ;  /* 0x0000006b4800720c */ /* 0x000fda0003f06070 */
[----:B0-----:R-:W-:Y:S05]  /*10c70*/  @P0 BRA `(.L_x_2098) ;  /* 0x0000000000500947 */ /* 0x001fea0003800000 */
        /* <DEDUP_REMOVED lines=8> */
[----:B------:R-:W-:Y:S02]  /*10d00*/  IMAD.IADD R26, R72, 0x1, R105 ;  /* 0x00000001481a7824 */ /* 0x000fe400078e0269 */
[----:B------:R-:W-:-:S03]  /*10d10*/  IMAD R24, R111, R72, RZ ;  /* 0x000000486f187224 */ /* 0x000fc600078e02ff */
[----:B------:R-:W-:Y:S02]  /*10d20*/  ISETP.GE.U32.AND P0, PT, R26, R107, PT ;  /* 0x0000006b1a00720c */ /* 0x000fe40003f06070 */
[----:B------:R-:W-:-:S05]  /*10d30*/  SHF.R.U32.HI R71, RZ, 0x2, R24 ;  /* 0x00000002ff477819 */ /* 0x000fca0000011618 */
[----:B------:R-:W-:-:S05]  /*10d40*/  IMAD.WIDE.U32 R70, R71, 0x20, R18 ;  /* 0x0000002047467825 */ /* 0x000fca00078e0012 */
[----:B------:R0:W5:Y:S01]  /*10d50*/  LDG.E.128 R28, desc[UR60][R70.64+0x10] ;  /* 0x0000103c461c7981 */ /* 0x000162000c1e1d00 */
[----:B------:R-:W-:-:S03]  /*10d60*/  @!P0 IMAD R111, R111, R26, RZ ;  /* 0x0000001a6f6f8224 */ /* 0x000fc600078e02ff */
[----:B------:R0:W5:Y:S02]  /*10d70*/  LDG.E.128 R24, desc[UR60][R70.64] ;  /* 0x0000003c46187981 */ /* 0x000164000c1e1d00 */
[----:B------:R-:W-:-:S05]  /*10d80*/  @!P0 SHF.R.U32.HI R111, RZ, 0x2, R111 ;  /* 0x00000002ff6f8819 */ /* 0x000fca000001166f */
[----:B------:R-:W-:-:S05]  /*10d90*/  @!P0 IMAD.WIDE.U32 R18, R111, 0x20, R18 ;  /* 0x000000206f128825 */ /* 0x000fca00078e0012 */
[----:B------:R0:W5:Y:S04]  /*10da0*/  @!P0 LDG.E.128 R32, desc[UR60][R18.64] ;  /* 0x0000003c12208981 */ /* 0x000168000c1e1d00 */
[----:B------:R0:W5:Y:S02]  /*10db0*/  @!P0 LDG.E.128 R36, desc[UR60][R18.64+0x10] ;  /* 0x0000103c12248981 */ /* 0x000164000c1e1d00 */
.L_x_2098:
[----:B------:R-:W-:Y:S05]  /*10dc0*/  BSYNC B0 ;  /* 0x0000000000007941 */ /* 0x000fea0003800000 */
.L_x_2097:
        /* <DEDUP_REMOVED lines=14> */
.L_x_2102:
[----:B-----5:R-:W-:Y:S01]  /*10eb0*/  DSETP.GTU.AND P0, PT, |R4|, +INF , PT ;  /* 0x7ff000000400742a */ /* 0x020fe20003f0c200 */
[----:B------:R-:W-:-:S05]  /*10ec0*/  ISETP.LT.U32.AND P1, PT, R81, R104, PT ;  /* 0x000000685100720c */ /* 0x000fca0003f21070 */
[----:B------:R-:W-:-:S13]  /*10ed0*/  ISETP.LT.OR.EX P0, PT, R79, RZ, !P0, P1 ;  /* 0x000000ff4f00720c */ /* 0x000fda0004701710 */
.L_x_2103:
[----:B------:R-:W-:Y:S05]  /*10ee0*/  BSYNC B1 ;  /* 0x0000000000017941 */ /* 0x000fea0003800000 */
.L_x_2101:
        /* <DEDUP_REMOVED lines=16> */
.L_x_2105:
[----:B------:R-:W-:Y:S01]  /*10ff0*/  DSETP.GTU.AND P0, PT, |R6|, +INF , PT ;  /* 0x7ff000000600742a */ /* 0x000fe20003f0c200 */
[----:B------:R-:W-:-:S05]  /*11000*/  ISETP.LT.U32.AND P1, PT, R83, R104, PT ;  /* 0x000000685300720c */ /* 0x000fca0003f21070 */
[----:B------:R-:W-:-:S13]  /*11010*/  ISETP.LT.OR.EX P0, PT, R80, RZ, !P0, P1 ;  /* 0x000000ff5000720c */ /* 0x000fda0004701710 */
.L_x_2106:
[----:B------:R-:W-:Y:S05]  /*11020*/  BSYNC B1 ;  /* 0x0000000000017941 */ /* 0x000fea0003800000 */
.L_x_2104:
        /* <DEDUP_REMOVED lines=16> */
.L_x_2108:
[----:B------:R-:W-:Y:S01]  /*11130*/  DSETP.GTU.AND P0, PT, |R8|, +INF , PT ;  /* 0x7ff000000800742a */ /* 0x000fe20003f0c200 */
[----:B------:R-:W-:-:S05]  /*11140*/  ISETP.LT.U32.AND P1, PT, R85, R104, PT ;  /* 0x000000685500720c */ /* 0x000fca0003f21070 */
[----:B------:R-:W-:-:S13]  /*11150*/  ISETP.LT.OR.EX P0, PT, R82, RZ, !P0, P1 ;  /* 0x000000ff5200720c */ /* 0x000fda0004701710 */
.L_x_2109:
[----:B------:R-:W-:Y:S05]  /*11160*/  BSYNC B1 ;  /* 0x0000000000017941 */ /* 0x000fea0003800000 */
.L_x_2107:
        /* <DEDUP_REMOVED lines=16> */
.L_x_2111:
[----:B------:R-:W-:Y:S01]  /*11270*/  DSETP.GTU.AND P0, PT, |R10|, +INF , PT ;  /* 0x7ff000000a00742a */ /* 0x000fe20003f0c200 */
[----:B------:R-:W-:-:S05]  /*11280*/  ISETP.LT.U32.AND P1, PT, R87, R104, PT ;  /* 0x000000685700720c */ /* 0x000fca0003f21070 */
[----:B------:R-:W-:-:S13]  /*11290*/  ISETP.LT.OR.EX P0, PT, R84, RZ, !P0, P1 ;  /* 0x000000ff5400720c */ /* 0x000fda0004701710 */
.L_x_2112:
[----:B------:R-:W-:Y:S05]  /*112a0*/  BSYNC B1 ;  /* 0x0000000000017941 */ /* 0x000fea0003800000 */
.L_x_2110:
        /* <DEDUP_REMOVED lines=19> */
.L_x_2114:
[----:B------:R-:W-:Y:S01]  /*113e0*/  DSETP.GTU.AND P0, PT, |R12|, +INF , PT ;  /* 0x7ff000000c00742a */ /* 0x000fe20003f0c200 */
[----:B------:R-:W-:-:S05]  /*113f0*/  ISETP.LT.U32.AND P1, PT, R88, R7, PT ;  /* 0x000000075800720c */ /* 0x000fca0003f21070 */
[----:B------:R-:W-:-:S13]  /*11400*/  ISETP.LT.OR.EX P0, PT, R86, RZ, !P0, P1 ;  /* 0x000000ff5600720c */ /* 0x000fda0004701710 */
.L_x_2115:
[----:B------:R-:W-:Y:S05]  /*11410*/  BSYNC B1 ;  /* 0x0000000000017941 */ /* 0x000fea0003800000 */
.L_x_2113:
        /* <DEDUP_REMOVED lines=16> */
.L_x_2117:
[----:B------:R-:W-:Y:S01]  /*11520*/  DSETP.GTU.AND P0, PT, |R14|, +INF , PT ;  /* 0x7ff000000e00742a */ /* 0x000fe20003f0c200 */
[----:B------:R-:W-:-:S05]  /*11530*/  ISETP.LT.U32.AND P1, PT, R90, R7, PT ;  /* 0x000000075a00720c */ /* 0x000fca0003f21070 */
[----:B------:R-:W-:-:S13]  /*11540*/  ISETP.LT.OR.EX P0, PT, R89, RZ, !P0, P1 ;  /* 0x000000ff5900720c */ /* 0x000fda0004701710 */
.L_x_2118:
[----:B------:R-:W-:Y:S05]  /*11550*/  BSYNC B1 ;  /* 0x0000000000017941 */ /* 0x000fea0003800000 */
.L_x_2116:
        /* <DEDUP_REMOVED lines=16> */
.L_x_2120:
[----:B------:R-:W-:Y:S01]  /*11660*/  DSETP.GTU.AND P0, PT, |R20|, +INF , PT ;  /* 0x7ff000001400742a */ /* 0x000fe20003f0c200 */
[----:B------:R-:W-:-:S05]  /*11670*/  ISETP.LT.U32.AND P1, PT, R92, R7, PT ;  /* 0x000000075c00720c */ /* 0x000fca0003f21070 */
[----:B------:R-:W-:-:S13]  /*11680*/  ISETP.LT.OR.EX P0, PT, R91, RZ, !P0, P1 ;  /* 0x000000ff5b00720c */ /* 0x000fda0004701710 */
.L_x_2121:
[----:B------:R-:W-:Y:S05]  /*11690*/  BSYNC B1 ;  /* 0x0000000000017941 */ /* 0x000fea0003800000 */
.L_x_2119:
        /* <DEDUP_REMOVED lines=16> */
.L_x_2123:
[----:B------:R-:W-:Y:S01]  /*117a0*/  DSETP.GTU.AND P0, PT, |R22|, +INF , PT ;  /* 0x7ff000001600742a */ /* 0x000fe20003f0c200 */
[----:B------:R-:W-:-:S05]  /*117b0*/  ISETP.LT.U32.AND P1, PT, R96, R7, PT ;  /* 0x000000076000720c */ /* 0x000fca0003f21070 */
[----:B------:R-:W-:-:S13]  /*117c0*/  ISETP.LT.OR.EX P0, PT, R93, RZ, !P0, P1 ;  /* 0x000000ff5d00720c */ /* 0x000fda0004701710 */
.L_x_2124:
[----:B------:R-:W-:Y:S05]  /*117d0*/  BSYNC B1 ;  /* 0x0000000000017941 */ /* 0x000fea0003800000 */
.L_x_2122:
        /* <DEDUP_REMOVED lines=19> */
.L_x_2126:
[----:B------:R-:W-:Y:S01]  /*11910*/  DSETP.GTU.AND P0, PT, |R24|, +INF , PT ;  /* 0x7ff000001800742a */ /* 0x000fe20003f0c200 */
[----:B------:R-:W-:-:S05]  /*11920*/  ISETP.LT.U32.AND P1, PT, R98, R5, PT ;  /* 0x000000056200720c */ /* 0x000fca0003f21070 */
[----:B------:R-:W-:-:S13]  /*11930*/  ISETP.LT.OR.EX P0, PT, R97, RZ, !P0, P1 ;  /* 0x000000ff6100720c */ /* 0x000fda0004701710 */
.L_x_2127:
[----:B------:R-:W-:Y:S05]  /*11940*/  BSYNC B1 ;  /* 0x0000000000017941 */ /* 0x000fea0003800000 */
.L_x_2125:
        /* <DEDUP_REMOVED lines=16> */
.L_x_2129:
[----:B------:R-:W-:Y:S01]  /*11a50*/  DSETP.GTU.AND P0, PT, |R26|, +INF , PT ;  /* 0x7ff000001a00742a */ /* 0x000fe20003f0c200 */
[----:B------:R-:W-:-:S05]  /*11a60*/  ISETP.LT.U32.AND P1, PT, R100, R5, PT ;  /* 0x000000056400720c */ /* 0x000fca0003f21070 */
[----:B------:R-:W-:-:S13]  /*11a70*/  ISETP.LT.OR.EX P0, PT, R99, RZ, !P0, P1 ;  /* 0x000000ff6300720c */ /* 0x000fda0004701710 */
.L_x_2130:
[----:B------:R-:W-:Y:S05]  /*11a80*/  BSYNC B1 ;  /* 0x0000000000017941 */ /* 0x000fea0003800000 */
.L_x_2128:
        /* <DEDUP_REMOVED lines=16> */
.L_x_2132:
[----:B------:R-:W-:Y:S01]  /*11b90*/  DSETP.GTU.AND P0, PT, |R28|, +INF , PT ;  /* 0x7ff000001c00742a */ /* 0x000fe20003f0c200 */
[----:B------:R-:W-:-:S05]  /*11ba0*/  ISETP.LT.U32.AND P1, PT, R106, R5, PT ;  /* 0x000000056a00720c */ /* 0x000fca0003f21070 */
[----:B------:R-:W-:-:S13]  /*11bb0*/  ISETP.LT.OR.EX P0, PT, R101, RZ, !P0, P1 ;  /* 0x000000ff6500720c */ /* 0x000fda0004701710 */
.L_x_2133:
[----:B------:R-:W-:Y:S05]  /*11bc0*/  BSYNC B1 ;  /* 0x0000000000017941 */ /* 0x000fea0003800000 */
.L_x_2131:
        /* <DEDUP_REMOVED lines=16> */
.L_x_2135:
[----:B------:R-:W-:Y:S01]  /*11cd0*/  DSETP.GTU.AND P0, PT, |R30|, +INF , PT ;  /* 0x7ff000001e00742a */ /* 0x000fe20003f0c200 */
[----:B------:R-:W-:-:S05]  /*11ce0*/  ISETP.LT.U32.AND P1, PT, R109, R5, PT ;  /* 0x000000056d00720c */ /* 0x000fca0003f21070 */
[----:B------:R-:W-:-:S13]  /*11cf0*/  ISETP.LT.OR.EX P0, PT, R108, RZ, !P0, P1 ;  /* 0x000000ff6c00720c */ /* 0x000fda0004701710 */
.L_x_2136:
[----:B------:R-:W-:Y:S05]  /*11d00*/  BSYNC B1 ;  /* 0x0000000000017941 */ /* 0x000fea0003800000 */
.L_x_2134:
        /* <DEDUP_REMOVED lines=19> */
.L_x_2138:
[----:B------:R-:W-:Y:S01]  /*11e40*/  DSETP.GTU.AND P0, PT, |R32|, +INF , PT ;  /* 0x7ff000002000742a */ /* 0x000fe20003f0c200 */
[----:B------:R-:W-:-:S05]  /*11e50*/  ISETP.LT.U32.AND P1, PT, R110, R105, PT ;  /* 0x000000696e00720c */ /* 0x000fca0003f21070 */
[----:B------:R-:W-:-:S13]  /*11e60*/  ISETP.LT.OR.EX P0, PT, R78, RZ, !P0, P1 ;  /* 0x000000ff4e00720c */ /* 0x000fda0004701710 */
.L_x_2139:
[----:B------:R-:W-:Y:S05]  /*11e70*/  BSYNC B1 ;  /* 0x0000000000017941 */ /* 0x000fea0003800000 */
.L_x_2137:
        /* <DEDUP_REMOVED lines=16> */
.L_x_2141:
[----:B------:R-:W-:Y:S01]  /*11f80*/  DSETP.GTU.AND P0, PT, |R34|, +INF , PT ;  /* 0x7ff000002200742a */ /* 0x000fe20003f0c200 */
[----:B------:R-:W-:-:S05]  /*11f90*/  ISETP.LT.U32.AND P1, PT, R76, R105, PT ;  /* 0x000000694c00720c */ /* 0x000fca0003f21070 */
[----:B------:R-:W-:-:S13]  /*11fa0*/  ISETP.LT.OR.EX P0, PT, R77, RZ, !P0, P1 ;  /* 0x000000ff4d00720c */ /* 0x000fda0004701710 */
.L_x_2142:
[----:B------:R-:W-:Y:S05]  /*11fb0*/  BSYNC B1 ;  /* 0x0000000000017941 */ /* 0x000fea0003800000 */
.L_x_2140:
        /* <DEDUP_REMOVED lines=16> */
.L_x_2144:
[----:B------:R-:W-:Y:S01]  /*120c0*/  DSETP.GTU.AND P0, PT, |R36|, +INF , PT ;  /* 0x7ff000002400742a */ /* 0x000fe20003f0c200 */
[----:B------:R-:W-:-:S05]  /*120d0*/  ISETP.LT.U32.AND P1, PT, R0, R105, PT ;  /* 0x000000690000720c */ /* 0x000fca0003f21070 */
[----:B------:R-:W-:-:S13]  /*120e0*/  ISETP.LT.OR.EX P0, PT, R3, RZ, !P0, P1 ;  /* 0x000000ff0300720c */ /* 0x000fda0004701710 */
.L_x_2145:
[----:B------:R-:W-:Y:S05]  /*120f0*/  BSYNC B1 ;  /* 0x0000000000017941 */ /* 0x000fea0003800000 */
.L_x_2143:
        /* <DEDUP_REMOVED lines=16> */
.L_x_2147:
[----:B------:R-:W-:Y:S01]  /*12200*/  DSETP.GTU.AND P0, PT, |R38|, +INF , PT ;  /* 0x7ff000002600742a */ /* 0x000fe20003f0c200 */
[----:B------:R-:W-:-:S05]  /*12210*/  ISETP.LT.U32.AND P1, PT, R103, R105, PT ;  /* 0x000000696700720c */ /* 0x000fca0003f21070 */
[----:B------:R-:W-:-:S13]  /*12220*/  ISETP.LT.OR.EX P0, PT, R102, RZ, !P0, P1 ;  /* 0x000000ff6600720c */ /* 0x000fda0004701710 */
.L_x_2148:
[----:B------:R-:W-:Y:S05]  /*12230*/  BSYNC B1 ;  /* 0x0000000000017941 */ /* 0x000fea0003800000 */
.L_x_2146:
[----:B------:R-:W-:Y:S02]  /*12240*/  FSEL R94, R94, R38, P0 ;  /* 0x000000265e5e7208 */ /* 0x000fe40000000000 */
[----:B------:R-:W-:Y:S02]  /*12250*/  FSEL R95, R95, R39, P0 ;  /* 0x000000275f5f7208 */ /* 0x000fe40000000000 */
[----:B------:R-:W-:Y:S02]  /*12260*/  SEL R103, R103, R105, P0 ;  /* 0x0000006967677207 */ /* 0x000fe40000000000 */
[----:B------:R-:W-:-:S07]  /*12270*/  SEL R102, R102, RZ, P0 ;  /* 0x000000ff66667207 */ /* 0x000fce0000000000 */
.L_x_2100:
[----:B------:R-:W-:Y:S05]  /*12280*/  BSYNC B0 ;  /* 0x0000000000007941 */ /* 0x000fea0003800000 */
.L_x_2099:
        /* <DEDUP_REMOVED lines=12> */
.L_x_2150:
[----:B------:R-:W-:Y:S01]  /*12350*/  DSETP.GTU.AND P0, PT, |R60|, +INF , PT ;  /* 0x7ff000003c00742a */ /* 0x000fe20003f0c200 */
[----:B------:R-:W-:-:S05]  /*12360*/  ISETP.LT.U32.AND P1, PT, R81, R88, PT ;  /* 0x000000585100720c */ /* 0x000fca0003f21070 */
[----:B------:R-:W-:-:S13]  /*12370*/  ISETP.LT.OR.EX P0, PT, R79, R86, !P0, P1 ;  /* 0x000000564f00720c */ /* 0x000fda0004701710 */
.L_x_2151:
[----:B------:R-:W-:Y:S05]  /*12380*/  BSYNC B0 ;  /* 0x0000000000007941 */ /* 0x000fea0003800000 */
.L_x_2149:
        /* <DEDUP_REMOVED lines=16> */
.L_x_2153:
[----:B------:R-:W-:Y:S01]  /*12490*/  DSETP.GTU.AND P0, PT, |R58|, +INF , PT ;  /* 0x7ff000003a00742a */ /* 0x000fe20003f0c200 */
[----:B------:R-:W-:-:S05]  /*124a0*/  ISETP.LT.U32.AND P1, PT, R83, R90, PT ;  /* 0x0000005a5300720c */ /* 0x000fca0003f21070 */
[----:B------:R-:W-:-:S13]  /*124b0*/  ISETP.LT.OR.EX P0, PT, R80, R89, !P0, P1 ;  /* 0x000000595000720c */ /* 0x000fda0004701710 */
.L_x_2154:
[----:B------:R-:W-:Y:S05]  /*124c0*/  BSYNC B0 ;  /* 0x0000000000007941 */ /* 0x000fea0003800000 */
.L_x_2152:
        /* <DEDUP_REMOVED lines=16> */
.L_x_2156:
[----:B------:R-:W-:Y:S01]  /*125d0*/  DSETP.GTU.AND P0, PT, |R56|, +INF , PT ;  /* 0x7ff000003800742a */ /* 0x000fe20003f0c200 */
[----:B------:R-:W-:-:S05]  /*125e0*/  ISETP.LT.U32.AND P1, PT, R85, R92, PT ;  /* 0x0000005c5500720c */ /* 0x000fca0003f21070 */
[----:B------:R-:W-:-:S13]  /*125f0*/  ISETP.LT.OR.EX P0, PT, R82, R91, !P0, P1 ;  /* 0x0000005b5200720c */ /* 0x000fda0004701710 */
.L_x_2157:
[----:B------:R-:W-:Y:S05]  /*12600*/  BSYNC B0 ;  /* 0x0000000000007941 */ /* 0x000fea0003800000 */
.L_x_2155:
        /* <DEDUP_REMOVED lines=16> */
.L_x_2159:
[----:B------:R-:W-:Y:S01]  /*12710*/  DSETP.GTU.AND P0, PT, |R54|, +INF , PT ;  /* 0x7ff000003600742a */ /* 0x000fe20003f0c200 */
[----:B------:R-:W-:-:S05]  /*12720*/  ISETP.LT.U32.AND P1, PT, R87, R96, PT ;  /* 0x000000605700720c */ /* 0x000fca0003f21070 */
[----:B------:R-:W-:-:S13]  /*12730*/  ISETP.LT.OR.EX P0, PT, R84, R93, !P0, P1 ;  /* 0x0000005d5400720c */ /* 0x000fda0004701710 */
.L_x_2160:
[----:B------:R-:W-:Y:S05]  /*12740*/  BSYNC B0 ;  /* 0x0000000000007941 */ /* 0x000fea0003800000 */
.L_x_2158:
        /* <DEDUP_REMOVED lines=16> */
.L_x_2162:
[----:B------:R-:W-:Y:S01]  /*12850*/  DSETP.GTU.AND P0, PT, |R52|, +INF , PT ;  /* 0x7ff000003400742a */ /* 0x000fe20003f0c200 */
[----:B------:R-:W-:-:S05]  /*12860*/  ISETP.LT.U32.AND P1, PT, R81, R98, PT ;  /* 0x000000625100720c */ /* 0x000fca0003f21070 */
[----:B------:R-:W-:-:S13]  /*12870*/  ISETP.LT.OR.EX P0, PT, R86, R97, !P0, P1 ;  /* 0x000000615600720c */ /* 0x000fda0004701710 */
.L_x_2163:
[----:B------:R-:W-:Y:S05]  /*12880*/  BSYNC B0 ;  /* 0x0000000000007941 */ /* 0x000fea0003800000 */
.L_x_2161:
        /* <DEDUP_REMOVED lines=16> */
.L_x_2165:
[----:B------:R-:W-:Y:S01]  /*12990*/  DSETP.GTU.AND P0, PT, |R50|, +INF , PT ;  /* 0x7ff000003200742a */ /* 0x000fe20003f0c200 */
[----:B------:R-:W-:-:S05]  /*129a0*/  ISETP.LT.U32.AND P1, PT, R83, R100, PT ;  /* 0x000000645300720c */ /* 0x000fca0003f21070 */
[----:B------:R-:W-:-:S13]  /*129b0*/  ISETP.LT.OR.EX P0, PT, R80, R99, !P0, P1 ;  /* 0x000000635000720c */ /* 0x000fda0004701710 */
.L_x_2166:
[----:B------:R-:W-:Y:S05]  /*129c0*/  BSYNC B0 ;  /* 0x0000000000007941 */ /* 0x000fea0003800000 */
.L_x_2164:
        /* <DEDUP_REMOVED lines=16> */
.L_x_2168:
[----:B------:R-:W-:Y:S01]  /*12ad0*/  DSETP.GTU.AND P0, PT, |R48|, +INF , PT ;  /* 0x7ff000003000742a */ /* 0x000fe20003f0c200 */
[----:B------:R-:W-:-:S05]  /*12ae0*/  ISETP.LT.U32.AND P1, PT, R85, R106, PT ;  /* 0x0000006a5500720c */ /* 0x000fca0003f21070 */
[----:B------:R-:W-:-:S13]  /*12af0*/  ISETP.LT.OR.EX P0, PT, R82, R101, !P0, P1 ;  /* 0x000000655200720c */ /* 0x000fda0004701710 */
.L_x_2169:
[----:B------:R-:W-:Y:S05]  /*12b00*/  BSYNC B0 ;  /* 0x0000000000007941 */ /* 0x000fea0003800000 */
.L_x_2167:
        /* <DEDUP_REMOVED lines=16> */
.L_x_2171:
[----:B------:R-:W-:Y:S01]  /*12c10*/  DSETP.GTU.AND P0, PT, |R46|, +INF , PT ;  /* 0x7ff000002e00742a */ /* 0x000fe20003f0c200 */
[----:B------:R-:W-:-:S05]  /*12c20*/  ISETP.LT.U32.AND P1, PT, R96, R109, PT ;  /* 0x0000006d6000720c */ /* 0x000fca0003f21070 */
[----:B------:R-:W-:-:S13]  /*12c30*/  ISETP.LT.OR.EX P0, PT, R93, R108, !P0, P1 ;  /* 0x0000006c5d00720c */ /* 0x000fda0004701710 */
.L_x_2172:
[----:B------:R-:W-:Y:S05]  /*12c40*/  BSYNC B0 ;  /* 0x0000000000007941 */ /* 0x000fea0003800000 */
.L_x_2170:
[----:B------:R-:W-:Y:S01]  /*12c50*/  DSETP.GTU.AND P1, PT, |R4|, +INF , PT ;  /* 0x7ff000000400742a */ /* 0x000fe20003f2c200 */
[----:B------:R-:W-:Y:S01]  /*12c60*/  BSSY B0, `(.L_x_2173) ;  /* 0x0000012000007945 */ /* 0x000fe20003800000 */
[----:B0-----:R-:W-:Y:S02]  /*12c70*/  FSEL R18, R10, R46, P0 ;  /* 0x0000002e0a127208 */ /* 0x001fe40000000000 */
        /* <DEDUP_REMOVED lines=13> */
.L_x_2174:
[----:B------:R-:W-:Y:S01]  /*12d50*/  DSETP.GTU.AND P0, PT, |R44|, +INF , PT ;  /* 0x7ff000002c00742a */ /* 0x000fe20003f0c200 */
[----:B------:R-:W-:-:S05]  /*12d60*/  ISETP.LT.U32.AND P1, PT, R81, R110, PT ;  /* 0x0000006e5100720c */ /* 0x000fca0003f21070 */
[----:B------:R-:W-:-:S13]  /*12d70*/  ISETP.LT.OR.EX P0, PT, R97, R78, !P0, P1 ;  /* 0x0000004e6100720c */ /* 0x000fda0004701710 */
.L_x_2175:
[----:B------:R-:W-:Y:S05]  /*12d80*/  BSYNC B0 ;  /* 0x0000000000007941 */ /* 0x000fea0003800000 */
.L_x_2173:
        /* <DEDUP_REMOVED lines=16> */
.L_x_2177:
[----:B------:R-:W-:Y:S01]  /*12e90*/  DSETP.GTU.AND P0, PT, |R42|, +INF , PT ;  /* 0x7ff000002a00742a */ /* 0x000fe20003f0c200 */
[----:B------:R-:W-:-:S05]  /*12ea0*/  ISETP.LT.U32.AND P1, PT, R83, R76, PT ;  /* 0x0000004c5300720c */ /* 0x000fca0003f21070 */
[----:B------:R-:W-:-:S13]  /*12eb0*/  ISETP.LT.OR.EX P0, PT, R80, R77, !P0, P1 ;  /* 0x0000004d5000720c */ /* 0x000fda0004701710 */
.L_x_2178:
[----:B------:R-:W-:Y:S05]  /*12ec0*/  BSYNC B0 ;  /* 0x0000000000007941 */ /* 0x000fea0003800000 */
.L_x_2176:
        /* <DEDUP_REMOVED lines=16> */
.L_x_2180:
[----:B------:R-:W-:Y:S01]  /*12fd0*/  DSETP.GTU.AND P0, PT, |R40|, +INF , PT ;  /* 0x7ff000002800742a */ /* 0x000fe20003f0c200 */
[----:B------:R-:W-:-:S05]  /*12fe0*/  ISETP.LT.U32.AND P1, PT, R85, R0, PT ;  /* 0x000000005500720c */ /* 0x000fca0003f21070 */
[----:B------:R-:W-:-:S13]  /*12ff0*/  ISETP.LT.OR.EX P0, PT, R82, R3, !P0, P1 ;  /* 0x000000035200720c */ /* 0x000fda0004701710 */
.L_x_2181:
[----:B------:R-:W-:Y:S05]  /*13000*/  BSYNC B0 ;  /* 0x0000000000007941 */ /* 0x000fea0003800000 */
.L_x_2179:
        /* <DEDUP_REMOVED lines=16> */
.L_x_2183:
[----:B------:R-:W-:Y:S01]  /*13110*/  DSETP.GTU.AND P0, PT, |R94|, +INF , PT ;  /* 0x7ff000005e00742a */ /* 0x000fe20003f0c200 */
[----:B------:R-:W-:-:S05]  /*13120*/  ISETP.LT.U32.AND P1, PT, R22, R103, PT ;  /* 0x000000671600720c */ /* 0x000fca0003f21070 */
[----:B------:R-:W-:-:S13]  /*13130*/  ISETP.LT.OR.EX P0, PT, R23, R102, !P0, P1 ;  /* 0x000000661700720c */ /* 0x000fda0004701710 */
.L_x_2184:
[----:B------:R-:W-:Y:S05]  /*13140*/  BSYNC B0 ;  /* 0x0000000000007941 */ /* 0x000fea0003800000 */
.L_x_2182:
[----:B------:R-:W-:Y:S02]  /*13150*/  FSEL R20, R18, R94, P0 ;  /* 0x0000005e12147208 */ /* 0x000fe40000000000 */
[----:B------:R-:W-:Y:S02]  /*13160*/  FSEL R21, R19, R95, P0 ;  /* 0x0000005f13157208 */ /* 0x000fe40000000000 */
[----:B------:R-:W-:Y:S02]  /*13170*/  SEL R22, R22, R103, P0 ;  /* 0x0000006716167207 */ /* 0x000fe40000000000 */
[----:B------:R-:W-:Y:S01]  /*13180*/  SEL R23, R23, R102, P0 ;  /* 0x0000006617177207 */ /* 0x000fe20000000000 */
[----:B------:R-:W-:Y:S06]  /*13190*/  BRA `(.L_x_1869) ;  /* 0x0000004000b87947 */ /* 0x000fec0003800000 */
.L_x_1903:
[----:B------:R-:W-:Y:S01]  /*131a0*/  ULDC UR4, c[0x0][0x234] ;  /* 0x00008d0000047ab9 */ /* 0x000fe20000000800 */
[----:B------:R-:W0:Y:S01]  /*131b0*/  LDC.64 R42, c[0x0][0x218] ;  /* 0x00008600ff2a7b82 */ /* 0x000e220000000a00 */
        /* <DEDUP_REMOVED lines=36> */
[--C-:B-1----:R-:W-:Y:S02]  /*13400*/  IMAD.MOV.U32 R0, RZ, RZ, R76.reuse ;  /* 0x000000ffff007224 */ /* 0x102fe400078e004c */
        /* <DEDUP_REMOVED lines=14> */
[--C-:B--2---:R-:W-:Y:S02]  /*134f0*/  IMAD.MOV.U32 R3, RZ, RZ, R77.reuse ;  /* 0x000000ffff037224 */ /* 0x104fe400078e004d */
        /* <DEDUP_REMOVED lines=71> */
[----:B0-----:R-:W-:-:S07]  /*13970*/  IMAD.MOV.U32 R47, RZ, RZ, R43 ;  /* 0x000000ffff2f7224 */ /* 0x001fce00078e002b */
.L_x_2232:
[----:B------:R-:W-:-:S05]  /*13980*/  SHF.R.U32.HI R83, RZ, 0x2, R112 ;  /* 0x00000002ff537819 */ /* 0x000fca0000011670 */
[----:B------:R-:W-:-:S05]  /*13990*/  IMAD.WIDE.U32 R82, R83, 0x20, R18 ;  /* 0x0000002053527825 */ /* 0x000fca00078e0012 */
[----:B------:R-:W2:Y:S01]  /*139a0*/  LDG.E.128 R12, desc[UR60][R82.64] ;  /* 0x0000003c520c7981 */ /* 0x000ea2000c1e1d00 */
[----:B------:R-:W-:-:S03]  /*139b0*/  IMAD.IADD R114, R112, 0x1, R111 ;  /* 0x0000000170727824 */ /* 0x000fc600078e026f */
[----:B------:R-:W5:Y:S01]  /*139c0*/  LDG.E.128 R20, desc[UR60][R82.64+0x10] ;  /* 0x0000103c52147981 */ /* 0x000f62000c1e1d00 */
[--C-:B------:R-:W-:Y:S01]  /*139d0*/  IMAD.IADD R116, R114, 0x1, R111.reuse ;  /* 0x0000000172747824 */ /* 0x100fe200078e026f */
[----:B------:R-:W-:Y:S01]  /*139e0*/  DSETP.GTU.AND P2, PT, |R46|, +INF , PT ;  /* 0x7ff000002e00742a */ /* 0x000fe20003f4c200 */
[----:B------:R-:W-:Y:S02]  /*139f0*/  PLOP3.LUT P0, PT, PT, PT, PT, 0x80, 0x0 ;  /* 0x000000000000781c */ /* 0x000fe40003f0f070 */
[----:B------:R-:W-:Y:S01]  /*13a00*/  IMAD.IADD R113, R116, 0x1, R111 ;  /* 0x0000000174717824 */ /* 0x000fe200078e026f */
[----:B------:R-:W-:Y:S02]  /*13a10*/  SHF.R.U32.HI R75, RZ, 0x2, R116 ;  /* 0x00000002ff4b7819 */ /* 0x000fe40000011674 */
[----:B------:R-:W-:Y:S02]  /*13a20*/  SHF.R.U32.HI R79, RZ, 0x2, R114 ;  /* 0x00000002ff4f7819 */ /* 0x000fe40000011672 */
[----:B------:R-:W-:Y:S01]  /*13a30*/  SHF.R.U32.HI R73, RZ, 0x2, R113 ;  /* 0x00000002ff497819 */ /* 0x000fe20000011671 */
[----:B------:R-:W-:-:S04]  /*13a40*/  IMAD.WIDE.U32 R74, R75, 0x20, R18 ;  /* 0x000000204b4a7825 */ /* 0x000fc800078e0012 */
[--C-:B------:R-:W-:Y:S01]  /*13a50*/  IMAD.WIDE.U32 R72, R73, 0x20, R18.reuse ;  /* 0x0000002049487825 */ /* 0x100fe200078e0012 */
[----:B------:R-:W5:Y:S03]  /*13a60*/  LDG.E.128 R8, desc[UR60][R74.64] ;  /* 0x0000003c4a087981 */ /* 0x000f66000c1e1d00 */
[----:B------:R-:W-:Y:S01]  /*13a70*/  IMAD.WIDE.U32 R78, R79, 0x20, R18 ;  /* 0x000000204f4e7825 */ /* 0x000fe200078e0012 */
        /* <DEDUP_REMOVED lines=33> */
.L_x_2188:
[----:B------:R-:W-:Y:S01]  /*13c90*/  DSETP.GTU.AND P0, PT, |R14|, +INF , PT ;  /* 0x7ff000000e00742a */ /* 0x000fe20003f0c200 */
[----:B------:R-:W-:-:S05]  /*13ca0*/  ISETP.LT.U32.AND P1, PT, R98, R112, PT ;  /* 0x000000706200720c */ /* 0x000fca0003f21070 */
[----:B------:R-:W-:-:S13]  /*13cb0*/  ISETP.LT.OR.EX P0, PT, R85, RZ, !P0, P1 ;  /* 0x000000ff5500720c */ /* 0x000fda0004701710 */
.L_x_2189:
[----:B------:R-:W-:Y:S05]  /*13cc0*/  BSYNC B1 ;  /* 0x0000000000017941 */ /* 0x000fea0003800000 */
.L_x_2187:
        /* <DEDUP_REMOVED lines=16> */
.L_x_2191:
[----:B-----5:R-:W-:Y:S01]  /*13dd0*/  DSETP.GTU.AND P0, PT, |R20|, +INF , PT ;  /* 0x7ff000001400742a */ /* 0x020fe20003f0c200 */
[----:B------:R-:W-:-:S05]  /*13de0*/  ISETP.LT.U32.AND P1, PT, R99, R112, PT ;  /* 0x000000706300720c */ /* 0x000fca0003f21070 */
[----:B------:R-:W-:-:S13]  /*13df0*/  ISETP.LT.OR.EX P0, PT, R86, RZ, !P0, P1 ;  /* 0x000000ff5600720c */ /* 0x000fda0004701710 */
.L_x_2192:
[----:B------:R-:W-:Y:S05]  /*13e00*/  BSYNC B1 ;  /* 0x0000000000017941 */ /* 0x000fea0003800000 */
.L_x_2190:
        /* <DEDUP_REMOVED lines=16> */
.L_x_2194:
[----:B------:R-:W-:Y:S01]  /*13f10*/  DSETP.GTU.AND P0, PT, |R22|, +INF , PT ;  /* 0x7ff000001600742a */ /* 0x000fe20003f0c200 */
[----:B------:R-:W-:-:S05]  /*13f20*/  ISETP.LT.U32.AND P1, PT, R100, R112, PT ;  /* 0x000000706400720c */ /* 0x000fca0003f21070 */
[----:B------:R-:W-:-:S13]  /*13f30*/  ISETP.LT.OR.EX P0, PT, R87, RZ, !P0, P1 ;  /* 0x000000ff5700720c */ /* 0x000fda0004701710 */
.L_x_2195:
[----:B------:R-:W-:Y:S05]  /*13f40*/  BSYNC B1 ;  /* 0x0000000000017941 */ /* 0x000fea0003800000 */
.L_x_2193:
        /* <DEDUP_REMOVED lines=16> */
.L_x_2197:
[----:B------:R-:W-:Y:S01]  /*14050*/  DSETP.GTU.AND P0, PT, |R24|, +INF , PT ;  /* 0x7ff000001800742a */ /* 0x000fe20003f0c200 */
[----:B------:R-:W-:-:S05]  /*14060*/  ISETP.LT.U32.AND P1, PT, R102, R114, PT ;  /* 0x000000726600720c */ /* 0x000fca0003f21070 */
[----:B------:R-:W-:-:S13]  /*14070*/  ISETP.LT.OR.EX P0, PT, R89, RZ, !P0, P1 ;  /* 0x000000ff5900720c */ /* 0x000fda0004701710 */
.L_x_2198:
[----:B------:R-:W-:Y:S05]  /*14080*/  BSYNC B1 ;  /* 0x0000000000017941 */ /* 0x000fea0003800000 */
.L_x_2196:
        /* <DEDUP_REMOVED lines=16> */
.L_x_2200:
[----:B------:R-:W-:Y:S01]  /*14190*/  DSETP.GTU.AND P0, PT, |R26|, +INF , PT ;  /* 0x7ff000001a00742a */ /* 0x000fe20003f0c200 */
[----:B------:R-:W-:-:S05]  /*141a0*/  ISETP.LT.U32.AND P1, PT, R101, R114, PT ;  /* 0x000000726500720c */ /* 0x000fca0003f21070 */
[----:B------:R-:W-:-:S13]  /*141b0*/  ISETP.LT.OR.EX P0, PT, R88, RZ, !P0, P1 ;  /* 0x000000ff5800720c */ /* 0x000fda0004701710 */
.L_x_2201:
[----:B------:R-:W-:Y:S05]  /*141c0*/  BSYNC B1 ;  /* 0x0000000000017941 */ /* 0x000fea0003800000 */
.L_x_2199:
        /* <DEDUP_REMOVED lines=16> */
.L_x_2203:
[----:B------:R-:W-:Y:S01]  /*142d0*/  DSETP.GTU.AND P0, PT, |R28|, +INF , PT ;  /* 0x7ff000001c00742a */ /* 0x000fe20003f0c200 */
[----:B------:R-:W-:-:S05]  /*142e0*/  ISETP.LT.U32.AND P1, PT, R104, R114, PT ;  /* 0x000000726800720c */ /* 0x000fca0003f21070 */
[----:B------:R-:W-:-:S13]  /*142f0*/  ISETP.LT.OR.EX P0, PT, R91, RZ, !P0, P1 ;  /* 0x000000ff5b00720c */ /* 0x000fda0004701710 */
.L_x_2204:
[----:B------:R-:W-:Y:S05]  /*14300*/  BSYNC B1 ;  /* 0x0000000000017941 */ /* 0x000fea0003800000 */
.L_x_2202:
        /* <DEDUP_REMOVED lines=16> */
.L_x_2206:
[----:B------:R-:W-:Y:S01]  /*14410*/  DSETP.GTU.AND P0, PT, |R30|, +INF , PT ;  /* 0x7ff000001e00742a */ /* 0x000fe20003f0c200 */
[----:B------:R-:W-:-:S05]  /*14420*/  ISETP.LT.U32.AND P1, PT, R103, R114, PT ;  /* 0x000000726700720c */ /* 0x000fca0003f21070 */
[----:B------:R-:W-:-:S13]  /*14430*/  ISETP.LT.OR.EX P0, PT, R90, RZ, !P0, P1 ;  /* 0x000000ff5a00720c */ /* 0x000fda0004701710 */
.L_x_2207:
[----:B------:R-:W-:Y:S05]  /*14440*/  BSYNC B1 ;  /* 0x0000000000017941 */ /* 0x000fea0003800000 */
.L_x_2205:
        /* <DEDUP_REMOVED lines=16> */
.L_x_2209:
[----:B------:R-:W-:Y:S01]  /*14550*/  DSETP.GTU.AND P0, PT, |R8|, +INF , PT ;  /* 0x7ff000000800742a */ /* 0x000fe20003f0c200 */
[----:B------:R-:W-:-:S05]  /*14560*/  ISETP.LT.U32.AND P1, PT, R105, R116, PT ;  /* 0x000000746900720c */ /* 0x000fca0003f21070 */
[----:B------:R-:W-:-:S13]  /*14570*/  ISETP.LT.OR.EX P0, PT, R92, RZ, !P0, P1 ;  /* 0x000000ff5c00720c */ /* 0x000fda0004701710 */
.L_x_2210:
[----:B------:R-:W-:Y:S05]  /*14580*/  BSYNC B1 ;  /* 0x0000000000017941 */ /* 0x000fea0003800000 */
.L_x_2208:
        /* <DEDUP_REMOVED lines=16> */
.L_x_2212:
[----:B------:R-:W-:Y:S01]  /*14690*/  DSETP.GTU.AND P0, PT, |R10|, +INF , PT ;  /* 0x7ff000000a00742a */ /* 0x000fe20003f0c200 */
[----:B------:R-:W-:-:S05]  /*146a0*/  ISETP.LT.U32.AND P1, PT, R106, R116, PT ;  /* 0x000000746a00720c */ /* 0x000fca0003f21070 */
[----:B------:R-:W-:-:S13]  /*146b0*/  ISETP.LT.OR.EX P0, PT, R93, RZ, !P0, P1 ;  /* 0x000000ff5d00720c */ /* 0x000fda0004701710 */
.L_x_2213:
[----:B------:R-:W-:Y:S05]  /*146c0*/  BSYNC B1 ;  /* 0x0000000000017941 */ /* 0x000fea0003800000 */
.L_x_2211:
        /* <DEDUP_REMOVED lines=16> */
.L_x_2215:
[----:B------:R-:W-:Y:S01]  /*147d0*/  DSETP.GTU.AND P0, PT, |R36|, +INF , PT ;  /* 0x7ff000002400742a */ /* 0x000fe20003f0c200 */
[----:B------:R-:W-:-:S05]  /*147e0*/  ISETP.LT.U32.AND P1, PT, R108, R116, PT ;  /* 0x000000746c00720c */ /* 0x000fca0003f21070 */
[----:B------:R-:W-:-:S13]  /*147f0*/  ISETP.LT.OR.EX P0, PT, R94, RZ, !P0, P1 ;  /* 0x000000ff5e00720c */ /* 0x000fda0004701710 */
.L_x_2216:
[----:B------:R-:W-:Y:S05]  /*14800*/  BSYNC B1 ;  /* 0x0000000000017941 */ /* 0x000fea0003800000 */
.L_x_2214:
        /* <DEDUP_REMOVED lines=16> */
.L_x_2218:
[----:B------:R-:W-:Y:S01]  /*14910*/  DSETP.GTU.AND P0, PT, |R38|, +INF , PT ;  /* 0x7ff000002600742a */ /* 0x000fe20003f0c200 */
[----:B------:R-:W-:-:S05]  /*14920*/  ISETP.LT.U32.AND P1, PT, R109, R116, PT ;  /* 0x000000746d00720c */ /* 0x000fca0003f21070 */
[----:B------:R-:W-:-:S13]  /*14930*/  ISETP.LT.OR.EX P0, PT, R95, RZ, !P0, P1 ;  /* 0x000000ff5f00720c */ /* 0x000fda0004701710 */
.L_x_2219:
[----:B------:R-:W-:Y:S05]  /*14940*/  BSYNC B1 ;  /* 0x0000000000017941 */ /* 0x000fea0003800000 */
.L_x_2217:
        /* <DEDUP_REMOVED lines=16> */
.L_x_2221:
[----:B------:R-:W-:Y:S01]  /*14a50*/  DSETP.GTU.AND P0, PT, |R4|, +INF , PT ;  /* 0x7ff000000400742a */ /* 0x000fe20003f0c200 */
[----:B------:R-:W-:-:S05]  /*14a60*/  ISETP.LT.U32.AND P1, PT, R110, R113, PT ;  /* 0x000000716e00720c */ /* 0x000fca0003f21070 */
[----:B------:R-:W-:-:S13]  /*14a70*/  ISETP.LT.OR.EX P0, PT, R96, RZ, !P0, P1 ;  /* 0x000000ff6000720c */ /* 0x000fda0004701710 */
.L_x_2222:
[----:B------:R-:W-:Y:S05]  /*14a80*/  BSYNC B1 ;  /* 0x0000000000017941 */ /* 0x000fea0003800000 */
.L_x_2220:
        /* <DEDUP_REMOVED lines=16> */
.L_x_2224:
[----:B------:R-:W-:Y:S01]  /*14b90*/  DSETP.GTU.AND P0, PT, |R6|, +INF , PT ;  /* 0x7ff000000600742a */ /* 0x000fe20003f0c200 */
[----:B------:R-:W-:-:S05]  /*14ba0*/  ISETP.LT.U32.AND P1, PT, R81, R113, PT ;  /* 0x000000715100720c */ /* 0x000fca0003f21070 */
[----:B------:R-:W-:-:S13]  /*14bb0*/  ISETP.LT.OR.EX P0, PT, R80, RZ, !P0, P1 ;  /* 0x000000ff5000720c */ /* 0x000fda0004701710 */
.L_x_2225:
[----:B------:R-:W-:Y:S05]  /*14bc0*/  BSYNC B1 ;  /* 0x0000000000017941 */ /* 0x000fea0003800000 */
.L_x_2223:
        /* <DEDUP_REMOVED lines=16> */
.L_x_2227:
[----:B------:R-:W-:Y:S01]  /*14cd0*/  DSETP.GTU.AND P0, PT, |R32|, +INF , PT ;  /* 0x7ff000002000742a */ /* 0x000fe20003f0c200 */
[----:B------:R-:W-:-:S05]  /*14ce0*/  ISETP.LT.U32.AND P1, PT, R76, R113, PT ;  /* 0x000000714c00720c */ /* 0x000fca0003f21070 */
[----:B------:R-:W-:-:S13]  /*14cf0*/  ISETP.LT.OR.EX P0, PT, R77, RZ, !P0, P1 ;  /* 0x000000ff4d00720c */ /* 0x000fda0004701710 */
.L_x_2228:
[----:B------:R-:W-:Y:S05]  /*14d00*/  BSYNC B1 ;  /* 0x0000000000017941 */ /* 0x000fea0003800000 */
.L_x_2226:
        /* <DEDUP_REMOVED lines=16> */
.L_x_2230:
[----:B------:R-:W-:Y:S01]  /*14e10*/  DSETP.GTU.AND P0, PT, |R34|, +INF , PT ;  /* 0x7ff000002200742a */ /* 0x000fe20003f0c200 */
[----:B------:R-:W-:-:S05]  /*14e20*/  ISETP.LT.U32.AND P1, PT, R0, R113, PT ;  /* 0x000000710000720c */ /* 0x000fca0003f21070 */
[----:B------:R-:W-:-:S13]  /*14e30*/  ISETP.LT.OR.EX P0, PT, R3, RZ, !P0, P1 ;  /* 0x000000ff0300720c */ /* 0x000fda0004701710 */
.L_x_2231:
[----:B------:R-:W-:Y:S05]  /*14e40*/  BSYNC B1 ;  /* 0x0000000000017941 */ /* 0x000fea0003800000 */
.L_x_2229:
        /* <DEDUP_REMOVED lines=10> */
.L_x_2186:
[----:B------:R-:W-:Y:S05]  /*14ef0*/  BSYNC B0 ;  /* 0x0000000000007941 */ /* 0x000fea0003800000 */
.L_x_2185:
[----:B------:R-:W-:Y:S01]  /*14f00*/  ISETP.GE.U32.AND P1, PT, R112, R107, PT ;  /* 0x0000006b7000720c */ /* 0x000fe20003f26070 */
[----:B------:R-:W-:-:S12]  /*14f10*/  BSSY B0, `(.L_x_2233) ;  /* 0x000001a000007945 */ /* 0x000fd80003800000 */
[----:B------:R-:W-:Y:S05]  /*14f20*/  @P1 BRA `(.L_x_2234) ;  /* 0x0000000000601947 */ /* 0x000fea0003800000 */
[----:B------:R-:W-:-:S05]  /*14f30*/  SHF.R.U32.HI R73, RZ, 0x2, R112 ;  /* 0x00000002ff497819 */ /* 0x000fca0000011670 */
[----:B------:R-:W-:-:S05]  /*14f40*/  IMAD.WIDE.U32 R72, R73, 0x20, R18 ;  /* 0x0000002049487825 */ /* 0x000fca00078e0012 */
[----:B------:R0:W5:Y:S04]  /*14f50*/  LDG.E.128 R12, desc[UR60][R72.64] ;  /* 0x0000003c480c7981 */ /* 0x000168000c1e1d00 */
[----:B------:R0:W5:Y:S01]  /*14f60*/  LDG.E.128 R20, desc[UR60][R72.64+0x10] ;  /* 0x0000103c48147981 */ /* 0x000162000c1e1d00 */
[----:B------:R-:W-:-:S05]  /*14f70*/  IMAD.IADD R74, R112, 0x1, R111 ;  /* 0x00000001704a7824 */ /* 0x000fca00078e026f */
[----:B------:R-:W-:-:S13]  /*14f80*/  ISETP.GE.U32.AND P0, PT, R74, R107, PT ;  /* 0x0000006b4a00720c */ /* 0x000fda0003f06070 */
[----:B0-----:R-:W-:Y:S05]  /*14f90*/  @P0 BRA `(.L_x_2234) ;  /* 0x0000000000440947 */ /* 0x001fea0003800000 */
[----:B------:R-:W-:-:S05]  /*14fa0*/  SHF.R.U32.HI R73, RZ, 0x2, R74 ;  /* 0x00000002ff497819 */ /* 0x000fca000001164a */
[----:B------:R-:W-:-:S05]  /*14fb0*/  IMAD.WIDE.U32 R72, R73, 0x20, R18 ;  /* 0x0000002049487825 */ /* 0x000fca00078e0012 */
[----:B------:R0:W5:Y:S04]  /*14fc0*/  LDG.E.128 R24, desc[UR60][R72.64] ;  /* 0x0000003c48187981 */ /* 0x000168000c1e1d00 */
[----:B------:R0:W5:Y:S01]  /*14fd0*/  LDG.E.128 R28, desc[UR60][R72.64+0x10] ;  /* 0x0000103c481c7981 */ /* 0x000162000c1e1d00 */
[----:B------:R-:W-:-:S05]  /*14fe0*/  IMAD.IADD R74, R74, 0x1, R111 ;  /* 0x000000014a4a7824 */ /* 0x000fca00078e026f */
[----:B------:R-:W-:-:S13]  /*14ff0*/  ISETP.GE.U32.AND P0, PT, R74, R107, PT ;  /* 0x0000006b4a00720c */ /* 0x000fda0003f06070 */
[----:B0-----:R-:W-:Y:S05]  /*15000*/  @P0 BRA `(.L_x_2234) ;  /* 0x0000000000280947 */ /* 0x001fea0003800000 */
[----:B------:R-:W-:Y:S01]  /*15010*/  IMAD.IADD R8, R74, 0x1, R111 ;  /* 0x000000014a087824 */ /* 0x000fe200078e026f */
[----:B------:R-:W-:-:S04]  /*15020*/  SHF.R.U32.HI R73, RZ, 0x2, R74 ;  /* 0x00000002ff497819 */ /* 0x000fc8000001164a */
[----:B------:R-:W-:Y:S01]  /*15030*/  ISETP.GE.U32.AND P0, PT, R8, R107, PT ;  /* 0x0000006b0800720c */ /* 0x000fe20003f06070 */
[----:B------:R-:W-:-:S05]  /*15040*/  IMAD.WIDE.U32 R72, R73, 0x20, R18 ;  /* 0x0000002049487825 */ /* 0x000fca00078e0012 */
[----:B------:R0:W5:Y:S07]  /*15050*/  LDG.E.128 R36, desc[UR60][R72.64+0x10] ;  /* 0x0000103c48247981 */ /* 0x00016e000c1e1d00 */
[----:B------:R-:W-:-:S05]  /*15060*/  @!P0 SHF.R.U32.HI R9, RZ, 0x2, R8 ;  /* 0x00000002ff098819 */ /* 0x000fca0000011608 */
[----:B------:R-:W-:Y:S02]  /*15070*/  @!P0 IMAD.WIDE.U32 R18, R9, 0x20, R18 ;  /* 0x0000002009128825 */ /* 0x000fe400078e0012 */
[----:B------:R0:W5:Y:S04]  /*15080*/  LDG.E.128 R8, desc[UR60][R72.64] ;  /* 0x0000003c48087981 */ /* 0x000168000c1e1d00 */
[----:B------:R0:W5:Y:S04]  /*15090*/  @!P0 LDG.E.128 R4, desc[UR60][R18.64] ;  /* 0x0000003c12048981 */ /* 0x000168000c1e1d00 */
[----:B------:R0:W5:Y:S02]  /*150a0*/  @!P0 LDG.E.128 R32, desc[UR60][R18.64+0x10] ;  /* 0x0000103c12208981 */ /* 0x000164000c1e1d00 */
.L_x_2234:
[----:B------:R-:W-:Y:S05]  /*150b0*/  BSYNC B0 ;  /* 0x0000000000007941 */ /* 0x000fea0003800000 */
.L_x_2233:
        /* <DEDUP_REMOVED lines=14> */
.L_x_2238:
[----:B-----5:R-:W-:Y:S01]  /*151a0*/  DSETP.GTU.AND P0, PT, |R12|, +INF , PT ;  /* 0x7ff000000c00742a */ /* 0x020fe20003f0c200 */
[----:B------:R-:W-:-:S05]  /*151b0*/  ISETP.LT.U32.AND P1, PT, R97, R112, PT ;  /* 0x000000706100720c */ /* 0x000fca0003f21070 */
[----:B------:R-:W-:-:S13]  /*151c0*/  ISETP.LT.OR.EX P0, PT, R84, RZ, !P0, P1 ;  /* 0x000000ff5400720c */ /* 0x000fda0004701710 */
.L_x_2239:
[----:B------:R-:W-:Y:S05]  /*151d0*/  BSYNC B1 ;  /* 0x0000000000017941 */ /* 0x000fea0003800000 */
.L_x_2237:
        /* <DEDUP_REMOVED lines=16> */
.L_x_2241:
[----:B------:R-:W-:Y:S01]  /*152e0*/  DSETP.GTU.AND P0, PT, |R14|, +INF , PT ;  /* 0x7ff000000e00742a */ /* 0x000fe20003f0c200 */
[----:B------:R-:W-:-:S05]  /*152f0*/  ISETP.LT.U32.AND P1, PT, R98, R112, PT ;  /* 0x000000706200720c */ /* 0x000fca0003f21070 */
[----:B------:R-:W-:-:S13]  /*15300*/  ISETP.LT.OR.EX P0, PT, R85, RZ, !P0, P1 ;  /* 0x000000ff5500720c */ /* 0x000fda0004701710 */
.L_x_2242:
[----:B------:R-:W-:Y:S05]  /*15310*/  BSYNC B1 ;  /* 0x0000000000017941 */ /* 0x000fea0003800000 */
.L_x_2240:
        /* <DEDUP_REMOVED lines=16> */
.L_x_2244:
[----:B------:R-:W-:Y:S01]  /*15420*/  DSETP.GTU.AND P0, PT, |R20|, +INF , PT ;  /* 0x7ff000001400742a */ /* 0x000fe20003f0c200 */
[----:B------:R-:W-:-:S05]  /*15430*/  ISETP.LT.U32.AND P1, PT, R99, R112, PT ;  /* 0x000000706300720c */ /* 0x000fca0003f21070 */
[----:B------:R-:W-:-:S13]  /*15440*/  ISETP.LT.OR.EX P0, PT, R86, RZ, !P0, P1 ;  /* 0x000000ff5600720c */ /* 0x000fda0004701710 */
.L_x_2245:
[----:B------:R-:W-:Y:S05]  /*15450*/  BSYNC B1 ;  /* 0x0000000000017941 */ /* 0x000fea0003800000 */
.L_x_2243:
        /* <DEDUP_REMOVED lines=16> */
.L_x_2247:
[----:B------:R-:W-:Y:S01]  /*15560*/  DSETP.GTU.AND P0, PT, |R22|, +INF , PT ;  /* 0x7ff000001600742a */ /* 0x000fe20003f0c200 */
[----:B------:R-:W-:-:S05]  /*15570*/  ISETP.LT.U32.AND P1, PT, R100, R112, PT ;  /* 0x000000706400720c */ /* 0x000fca0003f21070 */
[----:B------:R-:W-:-:S13]  /*15580*/  ISETP.LT.OR.EX P0, PT, R87, RZ, !P0, P1 ;  /* 0x000000ff5700720c */ /* 0x000fda0004701710 */
.L_x_2248:
[----:B------:R-:W-:Y:S05]  /*15590*/  BSYNC B1 ;  /* 0x0000000000017941 */ /* 0x000fea0003800000 */
.L_x_2246:
        /* <DEDUP_REMOVED lines=19> */
.L_x_2250:
[----:B------:R-:W-:Y:S01]  /*156d0*/  DSETP.GTU.AND P0, PT, |R24|, +INF , PT ;  /* 0x7ff000001800742a */ /* 0x000fe20003f0c200 */
[----:B------:R-:W-:-:S05]  /*156e0*/  ISETP.LT.U32.AND P1, PT, R102, R18, PT ;  /* 0x000000126600720c */ /* 0x000fca0003f21070 */
[----:B------:R-:W-:-:S13]  /*156f0*/  ISETP.LT.OR.EX P0, PT, R89, RZ, !P0, P1 ;  /* 0x000000ff5900720c */ /* 0x000fda0004701710 */
.L_x_2251:
[----:B------:R-:W-:Y:S05]  /*15700*/  BSYNC B1 ;  /* 0x0000000000017941 */ /* 0x000fea0003800000 */
.L_x_2249:
        /* <DEDUP_REMOVED lines=16> */
.L_x_2253:
[----:B------:R-:W-:Y:S01]  /*15810*/  DSETP.GTU.AND P0, PT, |R26|, +INF , PT ;  /* 0x7ff000001a00742a */ /* 0x000fe20003f0c200 */
[----:B------:R-:W-:-:S05]  /*15820*/  ISETP.LT.U32.AND P1, PT, R101, R18, PT ;  /* 0x000000126500720c */ /* 0x000fca0003f21070 */
[----:B------:R-:W-:-:S13]  /*15830*/  ISETP.LT.OR.EX P0, PT, R88, RZ, !P0, P1 ;  /* 0x000000ff5800720c */ /* 0x000fda0004701710 */
.L_x_2254:
[----:B------:R-:W-:Y:S05]  /*15840*/  BSYNC B1 ;  /* 0x0000000000017941 */ /* 0x000fea0003800000 */
.L_x_2252:
        /* <DEDUP_REMOVED lines=16> */
.L_x_2256:
[----:B------:R-:W-:Y:S01]  /*15950*/  DSETP.GTU.AND P0, PT, |R28|, +INF , PT ;  /* 0x7ff000001c00742a */ /* 0x000fe20003f0c200 */
[----:B------:R-:W-:-:S05]  /*15960*/  ISETP.LT.U32.AND P1, PT, R104, R18, PT ;  /* 0x000000126800720c */ /* 0x000fca0003f21070 */
[----:B------:R-:W-:-:S13]  /*15970*/  ISETP.LT.OR.EX P0, PT, R91, RZ, !P0, P1 ;  /* 0x000000ff5b00720c */ /* 0x000fda0004701710 */
.L_x_2257:
[----:B------:R-:W-:Y:S05]  /*15980*/  BSYNC B1 ;  /* 0x0000000000017941 */ /* 0x000fea0003800000 */
.L_x_2255:
        /* <DEDUP_REMOVED lines=16> */
.L_x_2259:
[----:B------:R-:W-:Y:S01]  /*15a90*/  DSETP.GTU.AND P0, PT, |R30|, +INF , PT ;  /* 0x7ff000001e00742a */ /* 0x000fe20003f0c200 */
[----:B------:R-:W-:-:S05]  /*15aa0*/  ISETP.LT.U32.AND P1, PT, R103, R18, PT ;  /* 0x000000126700720c */ /* 0x000fca0003f21070 */
[----:B------:R-:W-:-:S13]  /*15ab0*/  ISETP.LT.OR.EX P0, PT, R90, RZ, !P0, P1 ;  /* 0x000000ff5a00720c */ /* 0x000fda0004701710 */
.L_x_2260:
[----:B------:R-:W-:Y:S05]  /*15ac0*/  BSYNC B1 ;  /* 0x0000000000017941 */ /* 0x000fea0003800000 */
.L_x_2258:
        /* <DEDUP_REMOVED lines=19> */
.L_x_2262:
[----:B------:R-:W-:Y:S01]  /*15c00*/  DSETP.GTU.AND P0, PT, |R8|, +INF , PT ;  /* 0x7ff000000800742a */ /* 0x000fe20003f0c200 */
[----:B------:R-:W-:-:S05]  /*15c10*/  ISETP.LT.U32.AND P1, PT, R105, R14, PT ;  /* 0x0000000e6900720c */ /* 0x000fca0003f21070 */
[----:B------:R-:W-:-:S13]  /*15c20*/  ISETP.LT.OR.EX P0, PT, R92, RZ, !P0, P1 ;  /* 0x000000ff5c00720c */ /* 0x000fda0004701710 */
.L_x_2263:
[----:B------:R-:W-:Y:S05]  /*15c30*/  BSYNC B1 ;  /* 0x0000000000017941 */ /* 0x000fea0003800000 */
.L_x_2261:
        /* <DEDUP_REMOVED lines=16> */
.L_x_2265:
[----:B------:R-:W-:Y:S01]  /*15d40*/  DSETP.GTU.AND P0, PT, |R10|, +INF , PT ;  /* 0x7ff000000a00742a */ /* 0x000fe20003f0c200 */
[----:B------:R-:W-:-:S05]  /*15d50*/  ISETP.LT.U32.AND P1, PT, R106, R14, PT ;  /* 0x0000000e6a00720c */ /* 0x000fca0003f21070 */
[----:B------:R-:W-:-:S13]  /*15d60*/  ISETP.LT.OR.EX P0, PT, R93, RZ, !P0, P1 ;  /* 0x000000ff5d00720c */ /* 0x000fda0004701710 */
.L_x_2266:
[----:B------:R-:W-:Y:S05]  /*15d70*/  BSYNC B1 ;  /* 0x0000000000017941 */ /* 0x000fea0003800000 */
.L_x_2264:
        /* <DEDUP_REMOVED lines=16> */
.L_x_2268:
[----:B------:R-:W-:Y:S01]  /*15e80*/  DSETP.GTU.AND P0, PT, |R36|, +INF , PT ;  /* 0x7ff000002400742a */ /* 0x000fe20003f0c200 */
[----:B------:R-:W-:-:S05]  /*15e90*/  ISETP.LT.U32.AND P1, PT, R108, R14, PT ;  /* 0x0000000e6c00720c */ /* 0x000fca0003f21070 */
[----:B------:R-:W-:-:S13]  /*15ea0*/  ISETP.LT.OR.EX P0, PT, R94, RZ, !P0, P1 ;  /* 0x000000ff5e00720c */ /* 0x000fda0004701710 */
.L_x_2269:
[----:B------:R-:W-:Y:S05]  /*15eb0*/  BSYNC B1 ;  /* 0x0000000000017941 */ /* 0x000fea0003800000 */
.L_x_2267:
        /* <DEDUP_REMOVED lines=16> */
.L_x_2271:
[----:B------:R-:W-:Y:S01]  /*15fc0*/  DSETP.GTU.AND P0, PT, |R38|, +INF , PT ;  /* 0x7ff000002600742a */ /* 0x000fe20003f0c200 */
[----:B------:R-:W-:-:S05]  /*15fd0*/  ISETP.LT.U32.AND P1, PT, R109, R14, PT ;  /* 0x0000000e6d00720c */ /* 0x000fca0003f21070 */
[----:B------:R-:W-:-:S13]  /*15fe0*/  ISETP.LT.OR.EX P0, PT, R95, RZ, !P0, P1 ;  /* 0x000000ff5f00720c */ /* 0x000fda0004701710 */
.L_x_2272:
[----:B------:R-:W-:Y:S05]  /*15ff0*/  BSYNC B1 ;  /* 0x0000000000017941 */ /* 0x000fea0003800000 */
.L_x_2270:
        /* <DEDUP_REMOVED lines=19> */
.L_x_2274:
[----:B------:R-:W-:Y:S01]  /*16130*/  DSETP.GTU.AND P0, PT, |R4|, +INF , PT ;  /* 0x7ff000000400742a */ /* 0x000fe20003f0c200 */
[----:B------:R-:W-:-:S05]  /*16140*/  ISETP.LT.U32.AND P1, PT, R110, R111, PT ;  /* 0x0000006f6e00720c */ /* 0x000fca0003f21070 */
[----:B------:R-:W-:-:S13]  /*16150*/  ISETP.LT.OR.EX P0, PT, R96, RZ, !P0, P1 ;  /* 0x000000ff6000720c */ /* 0x000fda0004701710 */
.L_x_2275:
[----:B------:R-:W-:Y:S05]  /*16160*/  BSYNC B1 ;  /* 0x0000000000017941 */ /* 0x000fea0003800000 */
.L_x_2273:
        /* <DEDUP_REMOVED lines=16> */
.L_x_2277:
[----:B------:R-:W-:Y:S01]  /*16270*/  DSETP.GTU.AND P0, PT, |R6|, +INF , PT ;  /* 0x7ff000000600742a */ /* 0x000fe20003f0c200 */
[----:B------:R-:W-:-:S05]  /*16280*/  ISETP.LT.U32.AND P1, PT, R81, R111, PT ;  /* 0x0000006f5100720c */ /* 0x000fca0003f21070 */
[----:B------:R-:W-:-:S13]  /*16290*/  ISETP.LT.OR.EX P0, PT, R80, RZ, !P0, P1 ;  /* 0x000000ff5000720c */ /* 0x000fda0004701710 */
.L_x_2278:
[----:B------:R-:W-:Y:S05]  /*162a0*/  BSYNC B1 ;  /* 0x0000000000017941 */ /* 0x000fea0003800000 */
.L_x_2276:
        /* <DEDUP_REMOVED lines=16> */
.L_x_2280:
[----:B------:R-:W-:Y:S01]  /*163b0*/  DSETP.GTU.AND P0, PT, |R32|, +INF , PT ;  /* 0x7ff000002000742a */ /* 0x000fe20003f0c200 */
[----:B------:R-:W-:-:S05]  /*163c0*/  ISETP.LT.U32.AND P1, PT, R76, R111, PT ;  /* 0x0000006f4c00720c */ /* 0x000fca0003f21070 */
[----:B------:R-:W-:-:S13]  /*163d0*/  ISETP.LT.OR.EX P0, PT, R77, RZ, !P0, P1 ;  /* 0x000000ff4d00720c */ /* 0x000fda0004701710 */
.L_x_2281:
[----:B------:R-:W-:Y:S05]  /*163e0*/  BSYNC B1 ;  /* 0x0000000000017941 */ /* 0x000fea0003800000 */
.L_x_2279:
        /* <DEDUP_REMOVED lines=16> */
.L_x_2283:
[----:B------:R-:W-:Y:S01]  /*164f0*/  DSETP.GTU.AND P0, PT, |R34|, +INF , PT ;  /* 0x7ff000002200742a */ /* 0x000fe20003f0c200 */
[----:B------:R-:W-:-:S05]  /*16500*/  ISETP.LT.U32.AND P1, PT, R0, R111, PT ;  /* 0x0000006f0000720c */ /* 0x000fca0003f21070 */
[----:B------:R-:W-:-:S13]  /*16510*/  ISETP.LT.OR.EX P0, PT, R3, RZ, !P0, P1 ;  /* 0x000000ff0300720c */ /* 0x000fda0004701710 */
.L_x_2284:
[----:B------:R-:W-:Y:S05]  /*16520*/  BSYNC B1 ;  /* 0x0000000000017941 */ /* 0x000fea0003800000 */
.L_x_2282:
[----:B------:R-:W-:Y:S02]  /*16530*/  FSEL R40, R40, R34, P0 ;  /* 0x0000002228287208 */ /* 0x000fe40000000000 */
[----:B------:R-:W-:Y:S02]  /*16540*/  FSEL R41, R41, R35, P0 ;  /* 0x0000002329297208 */ /* 0x000fe40000000000 */
[----:B------:R-:W-:Y:S02]  /*16550*/  SEL R0, R0, R111, P0 ;  /* 0x0000006f00007207 */ /* 0x000fe40000000000 */
[----:B------:R-:W-:-:S07]  /*16560*/  SEL R3, R3, RZ, P0 ;  /* 0x000000ff03037207 */ /* 0x000fce0000000000 */
.L_x_2236:
[----:B------:R-:W-:Y:S05]  /*16570*/  BSYNC B0 ;  /* 0x0000000000007941 */ /* 0x000fea0003800000 */
.L_x_2235:
        /* <DEDUP_REMOVED lines=12> */
.L_x_2286:
[----:B------:R-:W-:Y:S01]  /*16640*/  DSETP.GTU.AND P0, PT, |R54|, +INF , PT ;  /* 0x7ff000003600742a */ /* 0x000fe20003f0c200 */
[----:B------:R-:W-:-:S05]  /*16650*/  ISETP.LT.U32.AND P1, PT, R97, R102, PT ;  /* 0x000000666100720c */ /* 0x000fca0003f21070 */
[----:B------:R-:W-:-:S13]  /*16660*/  ISETP.LT.OR.EX P0, PT, R84, R89, !P0, P1 ;  /* 0x000000595400720c */ /* 0x000fda0004701710 */
.L_x_2287:
[----:B------:R-:W-:Y:S05]  /*16670*/  BSYNC B0 ;  /* 0x0000000000007941 */ /* 0x000fea0003800000 */
.L_x_2285:
        /* <DEDUP_REMOVED lines=16> */
.L_x_2289:
[----:B------:R-:W-:Y:S01]  /*16780*/  DSETP.GTU.AND P0, PT, |R56|, +INF , PT ;  /* 0x7ff000003800742a */ /* 0x000fe20003f0c200 */
[----:B------:R-:W-:-:S05]  /*16790*/  ISETP.LT.U32.AND P1, PT, R98, R101, PT ;  /* 0x000000656200720c */ /* 0x000fca0003f21070 */
[----:B------:R-:W-:-:S13]  /*167a0*/  ISETP.LT.OR.EX P0, PT, R85, R88, !P0, P1 ;  /* 0x000000585500720c */ /* 0x000fda0004701710 */
.L_x_2290:
[----:B------:R-:W-:Y:S05]  /*167b0*/  BSYNC B0 ;  /* 0x0000000000007941 */ /* 0x000fea0003800000 */
.L_x_2288:
        /* <DEDUP_REMOVED lines=16> */
.L_x_2292:
[----:B------:R-:W-:Y:S01]  /*168c0*/  DSETP.GTU.AND P0, PT, |R58|, +INF , PT ;  /* 0x7ff000003a00742a */ /* 0x000fe20003f0c200 */
[----:B------:R-:W-:-:S05]  /*168d0*/  ISETP.LT.U32.AND P1, PT, R99, R104, PT ;  /* 0x000000686300720c */ /* 0x000fca0003f21070 */
[----:B------:R-:W-:-:S13]  /*168e0*/  ISETP.LT.OR.EX P0, PT, R86, R91, !P0, P1 ;  /* 0x0000005b5600720c */ /* 0x000fda0004701710 */
.L_x_2293:
[----:B------:R-:W-:Y:S05]  /*168f0*/  BSYNC B0 ;  /* 0x0000000000007941 */ /* 0x000fea0003800000 */
.L_x_2291:
        /* <DEDUP_REMOVED lines=16> */
.L_x_2295:
[----:B------:R-:W-:Y:S01]  /*16a00*/  DSETP.GTU.AND P0, PT, |R60|, +INF , PT ;  /* 0x7ff000003c00742a */ /* 0x000fe20003f0c200 */
[----:B------:R-:W-:-:S05]  /*16a10*/  ISETP.LT.U32.AND P1, PT, R100, R103, PT ;  /* 0x000000676400720c */ /* 0x000fca0003f21070 */
[----:B------:R-:W-:-:S13]  /*16a20*/  ISETP.LT.OR.EX P0, PT, R87, R90, !P0, P1 ;  /* 0x0000005a5700720c */ /* 0x000fda0004701710 */
.L_x_2296:
[----:B------:R-:W-:Y:S05]  /*16a30*/  BSYNC B0 ;  /* 0x0000000000007941 */ /* 0x000fea0003800000 */
.L_x_2294:
        /* <DEDUP_REMOVED lines=16> */
.L_x_2298:
[----:B------:R-:W-:Y:S01]  /*16b40*/  DSETP.GTU.AND P0, PT, |R62|, +INF , PT ;  /* 0x7ff000003e00742a */ /* 0x000fe20003f0c200 */
[----:B------:R-:W-:-:S05]  /*16b50*/  ISETP.LT.U32.AND P1, PT, R102, R105, PT ;  /* 0x000000696600720c */ /* 0x000fca0003f21070 */
[----:B------:R-:W-:-:S13]  /*16b60*/  ISETP.LT.OR.EX P0, PT, R89, R92, !P0, P1 ;  /* 0x0000005c5900720c */ /* 0x000fda0004701710 */
.L_x_2299:
[----:B------:R-:W-:Y:S05]  /*16b70*/  BSYNC B0 ;  /* 0x0000000000007941 */ /* 0x000fea0003800000 */
.L_x_2297:
        /* <DEDUP_REMOVED lines=16> */
.L_x_2301:
[----:B------:R-:W-:Y:S01]  /*16c80*/  DSETP.GTU.AND P0, PT, |R64|, +INF , PT ;  /* 0x7ff000004000742a */ /* 0x000fe20003f0c200 */
[----:B------:R-:W-:-:S05]  /*16c90*/  ISETP.LT.U32.AND P1, PT, R101, R106, PT ;  /* 0x0000006a6500720c */ /* 0x000fca0003f21070 */
[----:B------:R-:W-:-:S13]  /*16ca0*/  ISETP.LT.OR.EX P0, PT, R88, R93, !P0, P1 ;  /* 0x0000005d5800720c */ /* 0x000fda0004701710 */
.L_x_2302:
[----:B------:R-:W-:Y:S05]  /*16cb0*/  BSYNC B0 ;  /* 0x0000000000007941 */ /* 0x000fea0003800000 */
.L_x_2300:
        /* <DEDUP_REMOVED lines=16> */
.L_x_2304:
[----:B------:R-:W-:Y:S01]  /*16dc0*/  DSETP.GTU.AND P0, PT, |R66|, +INF , PT ;  /* 0x7ff000004200742a */ /* 0x000fe20003f0c200 */
[----:B------:R-:W-:-:S05]  /*16dd0*/  ISETP.LT.U32.AND P1, PT, R99, R108, PT ;  /* 0x0000006c6300720c */ /* 0x000fca0003f21070 */
[----:B------:R-:W-:-:S13]  /*16de0*/  ISETP.LT.OR.EX P0, PT, R91, R94, !P0, P1 ;  /* 0x0000005e5b00720c */ /* 0x000fda0004701710 */
.L_x_2305:
[----:B------:R-:W-:Y:S05]  /*16df0*/  BSYNC B0 ;  /* 0x0000000000007941 */ /* 0x000fea0003800000 */
.L_x_2303:
        /* <DEDUP_REMOVED lines=16> */
.L_x_2307:
[----:B------:R-:W-:Y:S01]  /*16f00*/  DSETP.GTU.AND P0, PT, |R68|, +INF , PT ;  /* 0x7ff000004400742a */ /* 0x000fe20003f0c200 */
[----:B------:R-:W-:-:S05]  /*16f10*/  ISETP.LT.U32.AND P1, PT, R100, R109, PT ;  /* 0x0000006d6400720c */ /* 0x000fca0003f21070 */
[----:B------:R-:W-:-:S13]  /*16f20*/  ISETP.LT.OR.EX P0, PT, R90, R95, !P0, P1 ;  /* 0x0000005f5a00720c */ /* 0x000fda0004701710 */
.L_x_2308:
[----:B------:R-:W-:Y:S05]  /*16f30*/  BSYNC B0 ;  /* 0x0000000000007941 */ /* 0x000fea0003800000 */
.L_x_2306:
        /* <DEDUP_REMOVED lines=16> */
.L_x_2310:
[----:B------:R-:W-:Y:S01]  /*17040*/  DSETP.GTU.AND P0, PT, |R70|, +INF , PT ;  /* 0x7ff000004600742a */ /* 0x000fe20003f0c200 */
[----:B------:R-:W-:-:S05]  /*17050*/  ISETP.LT.U32.AND P1, PT, R105, R110, PT ;  /* 0x0000006e6900720c */ /* 0x000fca0003f21070 */
[----:B------:R-:W-:-:S13]  /*17060*/  ISETP.LT.OR.EX P0, PT, R89, R96, !P0, P1 ;  /* 0x000000605900720c */ /* 0x000fda0004701710 */
.L_x_2311:
[----:B------:R-:W-:Y:S05]  /*17070*/  BSYNC B0 ;  /* 0x0000000000007941 */ /* 0x000fea0003800000 */
.L_x_2309:
        /* <DEDUP_REMOVED lines=16> */
.L_x_2313:
[----:B------:R-:W-:Y:S01]  /*17180*/  DSETP.GTU.AND P0, PT, |R44|, +INF , PT ;  /* 0x7ff000002c00742a */ /* 0x000fe20003f0c200 */
[----:B------:R-:W-:-:S05]  /*17190*/  ISETP.LT.U32.AND P1, PT, R106, R81, PT ;  /* 0x000000516a00720c */ /* 0x000fca0003f21070 */
[----:B------:R-:W-:-:S13]  /*171a0*/  ISETP.LT.OR.EX P0, PT, R93, R80, !P0, P1 ;  /* 0x000000505d00720c */ /* 0x000fda0004701710 */
.L_x_2314:
[----:B------:R-:W-:Y:S05]  /*171b0*/  BSYNC B0 ;  /* 0x0000000000007941 */ /* 0x000fea0003800000 */
.L_x_2312:
        /* <DEDUP_REMOVED lines=16> */
.L_x_2316:
[----:B------:R-:W-:Y:S01]  /*172c0*/  DSETP.GTU.AND P0, PT, |R42|, +INF , PT ;  /* 0x7ff000002a00742a */ /* 0x000fe20003f0c200 */
[----:B------:R-:W-:-:S05]  /*172d0*/  ISETP.LT.U32.AND P1, PT, R99, R76, PT ;  /* 0x0000004c6300720c */ /* 0x000fca0003f21070 */
[----:B------:R-:W-:-:S13]  /*172e0*/  ISETP.LT.OR.EX P0, PT, R94, R77, !P0, P1 ;  /* 0x0000004d5e00720c */ /* 0x000fda0004701710 */
.L_x_2317:
[----:B------:R-:W-:Y:S05]  /*172f0*/  BSYNC B0 ;  /* 0x0000000000007941 */ /* 0x000fea0003800000 */
.L_x_2315:
        /* <DEDUP_REMOVED lines=16> */
.L_x_2319:
[----:B------:R-:W-:Y:S01]  /*17400*/  DSETP.GTU.AND P0, PT, |R40|, +INF , PT ;  /* 0x7ff000002800742a */ /* 0x000fe20003f0c200 */
[----:B------:R-:W-:-:S05]  /*17410*/  ISETP.LT.U32.AND P1, PT, R109, R0, PT ;  /* 0x000000006d00720c */ /* 0x000fca0003f21070 */
[----:B------:R-:W-:-:S13]  /*17420*/  ISETP.LT.OR.EX P0, PT, R90, R3, !P0, P1 ;  /* 0x000000035a00720c */ /* 0x000fda0004701710 */
.L_x_2320:
[----:B------:R-:W-:Y:S05]  /*17430*/  BSYNC B0 ;  /* 0x0000000000007941 */ /* 0x000fea0003800000 */
.L_x_2318:
[----:B------:R-:W-:Y:S02]  /*17440*/  FSEL R20, R18, R40, P0 ;  /* 0x0000002812147208 */ /* 0x000fe40000000000 */
[----:B------:R-:W-:Y:S02]  /*17450*/  FSEL R21, R19, R41, P0 ;  /* 0x0000002913157208 */ /* 0x000fe40000000000 */
[----:B------:R-:W-:Y:S02]  /*17460*/  SEL R22, R109, R0, P0 ;  /* 0x000000006d167207 */ /* 0x000fe40000000000 */
[----:B------:R-:W-:-:S07]  /*17470*/  SEL R23, R90, R3, P0 ;  /* 0x000000035a177207 */ /* 0x000fce0000000000 */
.L_x_1869:
[----:B------:R-:W-:Y:S05]  /*17480*/  BSYNC B6 ;  /* 0x0000000000067941 */ /* 0x000fea0003800000 */
.L_x_1868:
[----:B------:R-:W-:Y:S02]  /*17490*/  ULDC UR4, c[0x0][0x244] ;  /* 0x0000910000047ab9 */ /* 0x000fe40000000800 */
[----:B------:R-:W-:-:S13]  /*174a0*/  ISETP.NE.AND P0, PT, RZ, UR4, PT ;  /* 0x00000004ff007c0c */ /* 0x000fda000bf05270 */
[----:B------:R-:W-:Y:S05]  /*174b0*/  @!P0 BRA `(.L_x_2321) ;  /* 0x0000000400d08947 */ /* 0x000fea0003800000 */
[----:B------:R-:W0:Y:S01]  /*174c0*/  S2R R18, SR_CgaCtaId ;  /* 0x0000000000127919 */ /* 0x000e220000008800 */
[----:B------:R-:W1:Y:S01]  /*174d0*/  LDC R41, c[0x0][RZ] ;  /* 0x00000000ff297b82 */ /* 0x000e620000000800 */
[----:B------:R-:W-:-:S05]  /*174e0*/  MOV R0, 0x400 ;  /* 0x0000040000007802 */ /* 0x000fca0000000f00 */
[----:B------:R-:W-:Y:S02]  /*174f0*/  VIADD R3, R0, 0x10 ;  /* 0x0000001000037836 */ /* 0x000fe40000000000 */
[----:B------:R-:W2:Y:S01]  /*17500*/  LDC R40, c[0x0][0x4] ;  /* 0x00000100ff287b82 */ /* 0x000ea20000000800 */
[----:B-1----:R-:W-:Y:S02]  /*17510*/  IMAD R0, R17, R41, R16 ;  /* 0x0000002911007224 */ /* 0x002fe400078e0210 */
[----:B0-----:R-:W-:-:S05]  /*17520*/  LEA R3, R18, R3, 0x18 ;  /* 0x0000000312037211 */ /* 0x001fca00078ec0ff */
[----:B------:R-:W-:Y:S01]  /*17530*/  IMAD R19, R0, 0x40, R3 ;  /* 0x0000004000137824 */ /* 0x000fe200078e0203 */
[----:B--2---:R-:W-:-:S04]  /*17540*/  SHF.R.U32.HI R0, RZ, 0x1, R40 ;  /* 0x00000001ff007819 */ /* 0x004fc80000011628 */
[----:B------:R0:W-:Y:S01]  /*17550*/  STS.128 [R19], R4 ;  /* 0x0000000413007388 */ /* 0x0001e20000000c00 */
[----:B------:R-:W-:-:S03]  /*17560*/  ISETP.NE.AND P0, PT, R0, RZ, PT ;  /* 0x000000ff0000720c */ /* 0x000fc60003f05270 */
[----:B------:R0:W-:Y:S04]  /*17570*/  STS.128 [R19+0x10], R8 ;  /* 0x0000100813007388 */ /* 0x0001e80000000c00 */
[----:B------:R0:W-:Y:S04]  /*17580*/  STS.128 [R19+0x20], R12 ;  /* 0x0000200c13007388 */ /* 0x0001e80000000c00 */
[----:B------:R0:W-:Y:S02]  /*17590*/  STS.128 [R19+0x30], R20 ;  /* 0x0000301413007388 */ /* 0x0001e40000000c00 */
[----:B------:R-:W-:Y:S05]  /*175a0*/  @!P0 BRA `(.L_x_2321) ;  /* 0x0000000400948947 */ /* 0x000fea0003800000 */
.L_x_2336:
[----:B------:R-:W-:Y:S01]  /*175b0*/  IMAD.IADD R25, R17, 0x1, R0 ;  /* 0x0000000111197824 */ /* 0x000fe200078e0200 */
[----:B------:R-:W-:Y:S05]  /*175c0*/  WARPSYNC.ALL ;  /* 0x0000000000007948 */ /* 0x000fea0003800000 */
[----:B------:R-:W-:Y:S01]  /*175d0*/  BAR.SYNC.DEFER_BLOCKING 0x0 ;  /* 0x0000000000007b1d */ /* 0x000fe20000010000 */
[----:B------:R-:W-:-:S04]  /*175e0*/  ISETP.GE.U32.AND P0, PT, R25, R40, PT ;  /* 0x000000281900720c */ /* 0x000fc80003f06070 */
[----:B------:R-:W-:Y:S01]  /*175f0*/  ISETP.GE.U32.OR P0, PT, R17, R0, P0 ;  /* 0x000000001100720c */ /* 0x000fe20000706470 */
[----:B------:R-:W-:-:S12]  /*17600*/  BSSY B0, `(.L_x_2322) ;  /* 0x000005c000007945 */ /* 0x000fd80003800000 */
[----:B-12---:R-:W-:Y:S05]  /*17610*/  @P0 BRA `(.L_x_2323) ;  /* 0x0000000400680947 */ /* 0x006fea0003800000 */
[----:B------:R-:W-:Y:S01]  /*17620*/  IMAD R18, R25, R41, R16 ;  /* 0x0000002919127224 */ /* 0x000fe200078e0210 */
[----:B------:R-:W-:Y:S01]  /*17630*/  DSETP.GTU.AND P0, PT, |R4|, +INF , PT ;  /* 0x7ff000000400742a */ /* 0x000fe20003f0c200 */
[----:B------:R-:W-:Y:S02]  /*17640*/  BSSY B1, `(.L_x_2324) ;  /* 0x0000013000017945 */ /* 0x000fe40003800000 */
[----:B------:R-:W-:-:S05]  /*17650*/  IMAD R18, R18, 0x40, R3 ;  /* 0x0000004012127824 */ /* 0x000fca00078e0203 */
[----:B------:R1:W2:Y:S04]  /*17660*/  LDS.128 R36, [R18] ;  /* 0x0000000012247984 */ /* 0x0002a80000000c00 */
[----:B------:R1:W3:Y:S04]  /*17670*/  LDS.128 R32, [R18+0x10] ;  /* 0x0000100012207984 */ /* 0x0002e80000000c00 */
[----:B------:R1:W4:Y:S04]  /*17680*/  LDS.128 R28, [R18+0x20] ;  /* 0x00002000121c7984 */ /* 0x0003280000000c00 */
[----:B------:R1:W0:Y:S01]  /*17690*/  LDS.128 R24, [R18+0x30] ;  /* 0x0000300012187984 */ /* 0x0002220000000c00 */
        /* <DEDUP_REMOVED lines=10> */
.L_x_2325:
[----:B--2---:R-:W-:Y:S01]  /*17740*/  DSETP.GTU.AND P0, PT, |R36|, +INF , PT ;  /* 0x7ff000002400742a */ /* 0x004fe20003f0c200 */
[----:B------:R-:W-:-:S05]  /*17750*/  ISETP.LT.U32.AND P1, PT, R6, R38, PT ;  /* 0x000000260600720c */ /* 0x000fca0003f21070 */
[----:B------:R-:W-:-:S13]  /*17760*/  ISETP.LT.OR.EX P0, PT, R7, R39, !P0, P1 ;  /* 0x000000270700720c */ /* 0x000fda0004701710 */
.L_x_2326:
[----:B------:R-:W-:Y:S05]  /*17770*/  BSYNC B1 ;  /* 0x0000000000017941 */ /* 0x000fea0003800000 */
.L_x_2324:
        /* <DEDUP_REMOVED lines=16> */
.L_x_2328:
[----:B---3--:R-:W-:Y:S01]  /*17880*/  DSETP.GTU.AND P0, PT, |R32|, +INF , PT ;  /* 0x7ff000002000742a */ /* 0x008fe20003f0c200 */
[----:B------:R-:W-:-:S05]  /*17890*/  ISETP.LT.U32.AND P1, PT, R10, R34, PT ;  /* 0x000000220a00720c */ /* 0x000fca0003f21070 */
[----:B------:R-:W-:-:S13]  /*178a0*/  ISETP.LT.OR.EX P0, PT, R11, R35, !P0, P1 ;  /* 0x000000230b00720c */ /* 0x000fda0004701710 */
.L_x_2329:
[----:B------:R-:W-:Y:S05]  /*178b0*/  BSYNC B1 ;  /* 0x0000000000017941 */ /* 0x000fea0003800000 */
.L_x_2327:
[----:B------:R-:W-:Y:S01]  /*178c0*/  DSETP.GTU.AND P1, PT, |R12|, +INF , PT ;  /* 0x7ff000000c00742a */ /* 0x000fe20003f2c200 */
[----:B------:R-:W-:Y:S01]  /*178d0*/  BSSY B1, `(.L_x_2330) ;  /* 0x0000012000017945 */ /* 0x000fe20003800000 */
[----:B------:R-:W-:Y:S02]  /*178e0*/  FSEL R8, R8, R32, P0 ;  /* 0x0000002008087208 */ /* 0x000fe40000000000 */
        /* <DEDUP_REMOVED lines=13> */
.L_x_2331:
[----:B----4-:R-:W-:Y:S01]  /*179c0*/  DSETP.GTU.AND P0, PT, |R28|, +INF , PT ;  /* 0x7ff000001c00742a */ /* 0x010fe20003f0c200 */
[----:B------:R-:W-:-:S05]  /*179d0*/  ISETP.LT.U32.AND P1, PT, R14, R30, PT ;  /* 0x0000001e0e00720c */ /* 0x000fca0003f21070 */
[----:B------:R-:W-:-:S13]  /*179e0*/  ISETP.LT.OR.EX P0, PT, R15, R31, !P0, P1 ;  /* 0x0000001f0f00720c */ /* 0x000fda0004701710 */
.L_x_2332:
[----:B------:R-:W-:Y:S05]  /*179f0*/  BSYNC B1 ;  /* 0x0000000000017941 */ /* 0x000fea0003800000 */
.L_x_2330:
        /* <DEDUP_REMOVED lines=16> */
.L_x_2334:
[----:B------:R-:W-:Y:S01]  /*17b00*/  DSETP.GTU.AND P0, PT, |R24|, +INF , PT ;  /* 0x7ff000001800742a */ /* 0x000fe20003f0c200 */
[----:B------:R-:W-:-:S05]  /*17b10*/  ISETP.LT.U32.AND P1, PT, R22, R26, PT ;  /* 0x0000001a1600720c */ /* 0x000fca0003f21070 */
[----:B------:R-:W-:-:S13]  /*17b20*/  ISETP.LT.OR.EX P0, PT, R23, R27, !P0, P1 ;  /* 0x0000001b1700720c */ /* 0x000fda0004701710 */
.L_x_2335:
[----:B------:R-:W-:Y:S05]  /*17b30*/  BSYNC B1 ;  /* 0x0000000000017941 */ /* 0x000fea0003800000 */
.L_x_2333:
[----:B------:R-:W-:Y:S01]  /*17b40*/  FSEL R20, R20, R24, P0 ;  /* 0x0000001814147208 */ /* 0x000fe20000000000 */
[----:B------:R2:W-:Y:S01]  /*17b50*/  STS.128 [R19], R4 ;  /* 0x0000000413007388 */ /* 0x0005e20000000c00 */
[----:B------:R-:W-:Y:S02]  /*17b60*/  FSEL R21, R21, R25, P0 ;  /* 0x0000001915157208 */ /* 0x000fe40000000000 */
[----:B------:R-:W-:Y:S01]  /*17b70*/  SEL R22, R22, R26, P0 ;  /* 0x0000001a16167207 */ /* 0x000fe20000000000 */
[----:B------:R2:W-:Y:S01]  /*17b80*/  STS.128 [R19+0x10], R8 ;  /* 0x0000100813007388 */ /* 0x0005e20000000c00 */
[----:B------:R-:W-:-:S03]  /*17b90*/  SEL R23, R23, R27, P0 ;  /* 0x0000001b17177207 */ /* 0x000fc60000000000 */
[----:B------:R2:W-:Y:S04]  /*17ba0*/  STS.128 [R19+0x20], R12 ;  /* 0x0000200c13007388 */ /* 0x0005e80000000c00 */
[----:B------:R2:W-:Y:S02]  /*17bb0*/  STS.128 [R19+0x30], R20 ;  /* 0x0000301413007388 */ /* 0x0005e40000000c00 */
.L_x_2323:
[----:B------:R-:W-:Y:S05]  /*17bc0*/  BSYNC B0 ;  /* 0x0000000000007941 */ /* 0x000fea0003800000 */
.L_x_2322:
[----:B------:R-:W-:Y:S02]  /*17bd0*/  ISETP.GT.AND P0, PT, R0, 0x1, PT ;  /* 0x000000010000780c */ /* 0x000fe40003f04270 */
[----:B------:R-:W-:-:S11]  /*17be0*/  SHF.R.S32.HI R0, RZ, 0x1, R0 ;  /* 0x00000001ff007819 */ /* 0x000fd60000011400 */
[----:B------:R-:W-:Y:S05]  /*17bf0*/  @P0 BRA `(.L_x_2336) ;  /* 0xfffffff8006c0947 */ /* 0x000fea000383ffff */
.L_x_2321:
[----:B------:R-:W-:Y:S02]  /*17c00*/  ULDC UR4, c[0x0][0x240] ;  /* 0x0000900000047ab9 */ /* 0x000fe40000000800 */
[----:B------:R-:W-:-:S13]  /*17c10*/  ISETP.NE.AND P0, PT, RZ, UR4, PT ;  /* 0x00000004ff007c0c */ /* 0x000fda000bf05270 */
[----:B------:R-:W-:Y:S05]  /*17c20*/  @!P0 BRA `(.L_x_2337) ;  /* 0x0000000c00808947 */ /* 0x000fea0003800000 */
[----:B0-2---:R-:W0:Y:S02]  /*17c30*/  LDC R19, c[0x0][RZ] ;  /* 0x00000000ff137b82 */ /* 0x005e240000000800 */
        /* <DEDUP_REMOVED lines=14> */
[----:B------:R0:W-:Y:S04]  /*17d20*/  STS.128 [R17+0x10], R8 ;  /* 0x0000100811007388 */ /* 0x0001e80000000c00 */
[----:B------:R0:W-:Y:S04]  /*17d30*/  STS.128 [R17+0x20], R12 ;  /* 0x0000200c11007388 */ /* 0x0001e80000000c00 */
[----:B------:R0:W-:Y:S01]  /*17d40*/  STS.128 [R17+0x30], R20 ;  /* 0x0000301411007388 */ /* 0x0001e20000000c00 */
[----:B------:R-:W-:Y:S05]  /*17d50*/  @!P0 BRA `(.L_x_2338) ;  /* 0x0000000400948947 */ /* 0x000fea0003800000 */
.L_x_2353:
[----:B--2---:R-:W-:Y:S01]  /*17d60*/  IMAD.IADD R0, R16, 0x1, R3 ;  /* 0x0000000110007824 */ /* 0x004fe200078e0203 */
[----:B------:R-:W-:Y:S05]  /*17d70*/  WARPSYNC.ALL ;  /* 0x0000000000007948 */ /* 0x000fea0003800000 */
[----:B------:R-:W-:Y:S01]  /*17d80*/  BAR.SYNC.DEFER_BLOCKING 0x0 ;  /* 0x0000000000007b1d */ /* 0x000fe20000010000 */
[----:B------:R-:W-:-:S04]  /*17d90*/  ISETP.GE.U32.AND P0, PT, R0, R19, PT ;  /* 0x000000130000720c */ /* 0x000fc80003f06070 */
[----:B------:R-:W-:Y:S01]  /*17da0*/  ISETP.GE.U32.OR P0, PT, R16, R3, P0 ;  /* 0x000000031000720c */ /* 0x000fe20000706470 */
[----:B------:R-:W-:-:S12]  /*17db0*/  BSSY B0, `(.L_x_2339) ;  /* 0x000005b000007945 */ /* 0x000fd80003800000 */
[----:B---3--:R-:W-:Y:S05]  /*17dc0*/  @P0 BRA `(.L_x_2340) ;  /* 0x0000000400640947 */ /* 0x008fea0003800000 */
[----:B------:R-:W-:Y:S01]  /*17dd0*/  IMAD R0, R3, 0x40, R17 ;  /* 0x0000004003007824 */ /* 0x000fe200078e0211 */
[----:B------:R-:W-:Y:S01]  /*17de0*/  DSETP.GTU.AND P0, PT, |R4|, +INF , PT ;  /* 0x7ff000000400742a */ /* 0x000fe20003f0c200 */
[----:B------:R-:W-:Y:S03]  /*17df0*/  BSSY B1, `(.L_x_2341) ;  /* 0x0000012000017945 */ /* 0x000fe60003800000 */
[----:B------:R2:W3:Y:S04]  /*17e00*/  LDS.128 R32, [R0] ;  /* 0x0000000000207984 */ /* 0x0004e80000000c00 */
[----:B------:R2:W4:Y:S04]  /*17e10*/  LDS.128 R36, [R0+0x10] ;  /* 0x0000100000247984 */ /* 0x0005280000000c00 */
[----:B------:R2:W0:Y:S04]  /*17e20*/  LDS.128 R28, [R0+0x20] ;  /* 0x00002000001c7984 */ /* 0x0004280000000c00 */
[----:B------:R2:W0:Y:S01]  /*17e30*/  LDS.128 R24, [R0+0x30] ;  /* 0x0000300000187984 */ /* 0x0004220000000c00 */
[----:B------:R-:W-:Y:S05]  /*17e40*/  @P0 BRA `(.L_x_2342) ;  /* 0x0000000000240947 */ /* 0x000fea0003800000 */
[C-C-:B---3--:R-:W-:Y:S01]  /*17e50*/  DSETP.NEU.AND P2, PT, R4.reuse, R32.reuse, PT ;  /* 0x000000200400722a */ /* 0x148fe20003f4d000 */
[----:B------:R-:W-:Y:S01]  /*17e60*/  ISETP.GE.U32.AND P0, PT, R6, R34, PT ;  /* 0x000000220600720c */ /* 0x000fe20003f06070 */
[----:B------:R-:W-:-:S03]  /*17e70*/  DSETP.GT.AND P1, PT, R4, R32, PT ;  /* 0x000000200400722a */ /* 0x000fc60003f24000 */
[----:B------:R-:W-:-:S03]  /*17e80*/  ISETP.GE.AND.EX P0, PT, R7, R35, PT, P0 ;  /* 0x000000230700720c */ /* 0x000fc60003f06300 */
[----:B--2---:R-:W-:-:S06]  /*17e90*/  SEL R0, RZ, 0xffffffff, !P1 ;  /* 0xffffffffff007807 */ /* 0x004fcc0004800000 */
[----:B------:R-:W-:-:S04]  /*17ea0*/  @!P2 SEL R0, RZ, 0xffffffff, P0 ;  /* 0xffffffffff00a807 */ /* 0x000fc80000000000 */
[----:B------:R-:W-:-:S04]  /*17eb0*/  LOP3.LUT R0, R0, 0x1, RZ, 0xc0, !PT ;  /* 0x0000000100007812 */ /* 0x000fc800078ec0ff */
[----:B------:R-:W-:Y:S01]  /*17ec0*/  ISETP.EQ.U32.AND P0, PT, R0, 0x1, PT ;  /* 0x000000010000780c */ /* 0x000fe20003f02070 */
[----:B------:R-:W-:-:S12]  /*17ed0*/  BRA `(.L_x_2343) ;  /* 0x00000000000c7947 */ /* 0x000fd80003800000 */
.L_x_2342:
[----:B---3--:R-:W-:Y:S01]  /*17ee0*/  DSETP.GTU.AND P0, PT, |R32|, +INF , PT ;  /* 0x7ff000002000742a */ /* 0x008fe20003f0c200 */
[----:B------:R-:W-:-:S05]  /*17ef0*/  ISETP.LT.U32.AND P1, PT, R6, R34, PT ;  /* 0x000000220600720c */ /* 0x000fca0003f21070 */
[----:B------:R-:W-:-:S13]  /*17f00*/  ISETP.LT.OR.EX P0, PT, R7, R35, !P0, P1 ;  /* 0x000000230700720c */ /* 0x000fda0004701710 */
.L_x_2343:
[----:B------:R-:W-:Y:S05]  /*17f10*/  BSYNC B1 ;  /* 0x0000000000017941 */ /* 0x000fea0003800000 */
.L_x_2341:
[----:B------:R-:W-:Y:S01]  /*17f20*/  DSETP.GTU.AND P1, PT, |R8|, +INF , PT ;  /* 0x7ff000000800742a */ /* 0x000fe20003f2c200 */
[----:B------:R-:W-:Y:S01]  /*17f30*/  BSSY B1, `(.L_x_2344) ;  /* 0x0000012000017945 */ /* 0x000fe20003800000 */
[----:B0-----:R-:W-:Y:S02]  /*17f40*/  FSEL R4, R4, R32, P0 ;  /* 0x0000002004047208 */ /* 0x001fe40000000000 */
        /* <DEDUP_REMOVED lines=13> */
.L_x_2345:
[----:B----4-:R-:W-:Y:S01]  /*18020*/  DSETP.GTU.AND P0, PT, |R36|, +INF , PT ;  /* 0x7ff000002400742a */ /* 0x010fe20003f0c200 */
[----:B------:R-:W-:-:S05]  /*18030*/  ISETP.LT.U32.AND P1, PT, R10, R38, PT ;  /* 0x000000260a00720c */ /* 0x000fca0003f21070 */
[----:B------:R-:W-:-:S13]  /*18040*/  ISETP.LT.OR.EX P0, PT, R11, R39, !P0, P1 ;  /* 0x000000270b00720c */ /* 0x000fda0004701710 */
.L_x_2346:
[----:B------:R-:W-:Y:S05]  /*18050*/  BSYNC B1 ;  /* 0x0000000000017941 */ /* 0x000fea0003800000 */
.L_x_2344:
        /* <DEDUP_REMOVED lines=16> */
.L_x_2348:
[----:B------:R-:W-:Y:S01]  /*18160*/  DSETP.GTU.AND P0, PT, |R28|, +INF , PT ;  /* 0x7ff000001c00742a */ /* 0x000fe20003f0c200 */
[----:B------:R-:W-:-:S05]  /*18170*/  ISETP.LT.U32.AND P1, PT, R14, R30, PT ;  /* 0x0000001e0e00720c */ /* 0x000fca0003f21070 */
[----:B------:R-:W-:-:S13]  /*18180*/  ISETP.LT.OR.EX P0, PT, R15, R31, !P0, P1 ;  /* 0x0000001f0f00720c */ /* 0x000fda0004701710 */
.L_x_2349:
[----:B------:R-:W-:Y:S05]  /*18190*/  BSYNC B1 ;  /* 0x0000000000017941 */ /* 0x000fea0003800000 */
.L_x_2347:
        /* <DEDUP_REMOVED lines=16> */
.L_x_2351:
[----:B------:R-:W-:Y:S01]  /*182a0*/  DSETP.GTU.AND P0, PT, |R24|, +INF , PT ;  /* 0x7ff000001800742a */ /* 0x000fe20003f0c200 */
[----:B------:R-:W-:-:S05]  /*182b0*/  ISETP.LT.U32.AND P1, PT, R22, R26, PT ;  /* 0x0000001a1600720c */ /* 0x000fca0003f21070 */
[----:B------:R-:W-:-:S13]  /*182c0*/  ISETP.LT.OR.EX P0, PT, R23, R27, !P0, P1 ;  /* 0x0000001b1700720c */ /* 0x000fda0004701710 */
.L_x_2352:
[----:B------:R-:W-:Y:S05]  /*182d0*/  BSYNC B1 ;  /* 0x0000000000017941 */ /* 0x000fea0003800000 */
.L_x_2350:
        /* <DEDUP_REMOVED lines=8> */
.L_x_2340:
[----:B------:R-:W-:Y:S05]  /*18360*/  BSYNC B0 ;  /* 0x0000000000007941 */ /* 0x000fea0003800000 */
.L_x_2339:
[----:B------:R-:W-:-:S04]  /*18370*/  SHF.R.S32.HI R3, RZ, 0x1, R3 ;  /* 0x00000001ff037819 */ /* 0x000fc80000011403 */
[----:B------:R-:W-:-:S13]  /*18380*/  ISETP.GE.AND P0, PT, R3, 0x20, PT ;  /* 0x000000200300780c */ /* 0x000fda0003f06270 */
[----:B------:R-:W-:Y:S05]  /*18390*/  @P0 BRA `(.L_x_2353) ;  /* 0xfffffff800700947 */ /* 0x000fea000383ffff */
[----:B--2---:R-:W-:-:S07]  /*183a0*/  IMAD.MOV.U32 R0, RZ, RZ, 0x20 ;  /* 0x00000020ff007424 */ /* 0x004fce00078e00ff */
.L_x_2338:
[----:B------:R-:W-:Y:S01]  /*183b0*/  ISETP.GE.AND P0, PT, R0, 0x2, PT ;  /* 0x000000020000780c */ /* 0x000fe20003f06270 */
[----:B------:R-:W-:Y:S05]  /*183c0*/  WARPSYNC.ALL ;  /* 0x0000000000007948 */ /* 0x000fea0003800000 */
[----:B------:R-:W-:Y:S07]  /*183d0*/  BAR.SYNC.DEFER_BLOCKING 0x0 ;  /* 0x0000000000007b1d */ /* 0x000fee0000010000 */
[----:B------:R-:W-:Y:S05]  /*183e0*/  @!P0 BRA `(.L_x_2337) ;  /* 0x0000000400908947 */ /* 0x000fea0003800000 */
[----:B------:R-:W-:-:S07]  /*183f0*/  IMAD.MOV.U32 R3, RZ, RZ, 0x1 ;  /* 0x00000001ff037424 */ /* 0x000fce00078e00ff */
.L_x_2366:
[----:B------:R-:W-:Y:S01]  /*18400*/  DSETP.GTU.AND P0, PT, |R4|, +INF , PT ;  /* 0x7ff000000400742a */ /* 0x000fe20003f0c200 */
[----:B------:R2:W4:Y:S01]  /*18410*/  SHFL.DOWN PT, R19, R5, R3, 0x1f ;  /* 0x08001f0305137589 */ /* 0x00052200000e0000 */
[----:B------:R-:W-:Y:S03]  /*18420*/  BSSY B0, `(.L_x_2354) ;  /* 0x0000011000007945 */ /* 0x000fe60003800000 */
[----:B-1----:R2:W1:Y:S04]  /*18430*/  SHFL.DOWN PT, R18, R4, R3, 0x1f ;  /* 0x08001f0304127589 */ /* 0x00246800000e0000 */
[----:B------:R2:W0:Y:S04]  /*18440*/  SHFL.DOWN PT, R26, R7, R3, 0x1f ;  /* 0x08001f03071a7589 */ /* 0x00042800000e0000 */
[----:B------:R2:W0:Y:S01]  /*18450*/  SHFL.DOWN PT, R27, R6, R3, 0x1f ;  /* 0x08001f03061b7589 */ /* 0x00042200000e0000 */
[----:B------:R-:W-:Y:S05]  /*18460*/  @P0 BRA `(.L_x_2355) ;  /* 0x0000000000240947 */ /* 0x000fea0003800000 */
[C-C-:B-1--4-:R-:W-:Y:S01]  /*18470*/  DSETP.NEU.AND P2, PT, R4.reuse, R18.reuse, PT ;  /* 0x000000120400722a */ /* 0x152fe20003f4d000 */
[----:B0-----:R-:W-:Y:S01]  /*18480*/  ISETP.GE.U32.AND P0, PT, R6, R27, PT ;  /* 0x0000001b0600720c */ /* 0x001fe20003f06070 */
[----:B------:R-:W-:-:S03]  /*18490*/  DSETP.GT.AND P1, PT, R4, R18, PT ;  /* 0x000000120400722a */ /* 0x000fc60003f24000 */
[----:B------:R-:W-:-:S03]  /*184a0*/  ISETP.GE.AND.EX P0, PT, R7, R26, PT, P0 ;  /* 0x0000001a0700720c */ /* 0x000fc60003f06300 */
[----:B---3--:R-:W-:-:S06]  /*184b0*/  SEL R17, RZ, 0xffffffff, !P1 ;  /* 0xffffffffff117807 */ /* 0x008fcc0004800000 */
[----:B------:R-:W-:-:S04]  /*184c0*/  @!P2 SEL R17, RZ, 0xffffffff, P0 ;  /* 0xffffffffff11a807 */ /* 0x000fc80000000000 */
[----:B------:R-:W-:-:S04]  /*184d0*/  LOP3.LUT R17, R17, 0x1, RZ, 0xc0, !PT ;  /* 0x0000000111117812 */ /* 0x000fc800078ec0ff */
[----:B------:R-:W-:Y:S01]  /*184e0*/  ISETP.EQ.U32.AND P0, PT, R17, 0x1, PT ;  /* 0x000000011100780c */ /* 0x000fe20003f02070 */
[----:B------:R-:W-:-:S12]  /*184f0*/  BRA `(.L_x_2356) ;  /* 0x00000000000c7947 */ /* 0x000fd80003800000 */
.L_x_2355:
[----:B-1--4-:R-:W-:Y:S01]  /*18500*/  DSETP.GTU.AND P0, PT, |R18|, +INF , PT ;  /* 0x7ff000001200742a */ /* 0x012fe20003f0c200 */
[----:B0-----:R-:W-:-:S05]  /*18510*/  ISETP.LT.U32.AND P1, PT, R6, R27, PT ;  /* 0x0000001b0600720c */ /* 0x001fca0003f21070 */
[----:B------:R-:W-:-:S13]  /*18520*/  ISETP.LT.OR.EX P0, PT, R7, R26, !P0, P1 ;  /* 0x0000001a0700720c */ /* 0x000fda0004701710 */
.L_x_2356:
[----:B------:R-:W-:Y:S05]  /*18530*/  BSYNC B0 ;  /* 0x0000000000007941 */ /* 0x000fea0003800000 */
.L_x_2354:
[----:B------:R-:W-:Y:S01]  /*18540*/  DSETP.GTU.AND P1, PT, |R8|, +INF , PT ;  /* 0x7ff000000800742a */ /* 0x000fe20003f2c200 */
[----:B------:R0:W1:Y:S01]  /*18550*/  SHFL.DOWN PT, R25, R9, R3, 0x1f ;  /* 0x08001f0309197589 */ /* 0x00006200000e0000 */
[----:B------:R-:W-:Y:S01]  /*18560*/  BSSY B0, `(.L_x_2357) ;  /* 0x0000015000007945 */ /* 0x000fe20003800000 */
[----:B--23--:R-:W-:Y:S02]  /*18570*/  FSEL R4, R4, R18, P0 ;  /* 0x0000001204047208 */ /* 0x00cfe40000000000 */
[----:B------:R0:W2:Y:S01]  /*18580*/  SHFL.DOWN PT, R24, R8, R3, 0x1f ;  /* 0x08001f0308187589 */ /* 0x0000a200000e0000 */
        /* <DEDUP_REMOVED lines=15> */
.L_x_2358:
[----:B-12---:R-:W-:Y:S01]  /*18680*/  DSETP.GTU.AND P0, PT, |R24|, +INF , PT ;  /* 0x7ff000001800742a */ /* 0x006fe20003f0c200 */
[----:B----4-:R-:W-:-:S05]  /*18690*/  ISETP.LT.U32.AND P1, PT, R10, R29, PT ;  /* 0x0000001d0a00720c */ /* 0x010fca0003f21070 */
[----:B---3--:R-:W-:-:S13]  /*186a0*/  ISETP.LT.OR.EX P0, PT, R11, R28, !P0, P1 ;  /* 0x0000001c0b00720c */ /* 0x008fda0004701710 */
.L_x_2359:
[----:B------:R-:W-:Y:S05]  /*186b0*/  BSYNC B0 ;  /* 0x0000000000007941 */ /* 0x000fea0003800000 */
.L_x_2357:
[----:B------:R-:W-:Y:S01]  /*186c0*/  DSETP.GTU.AND P1, PT, |R12|, +INF , PT ;  /* 0x7ff000000c00742a */ /* 0x000fe20003f2c200 */
[----:B------:R1:W2:Y:S01]  /*186d0*/  SHFL.DOWN PT, R19, R13, R3, 0x1f ;  /* 0x08001f030d137589 */ /* 0x0002a200000e0000 */
[----:B------:R-:W-:Y:S01]  /*186e0*/  BSSY B0, `(.L_x_2360) ;  /* 0x0000015000007945 */ /* 0x000fe20003800000 */
[----:B0-----:R-:W-:Y:S02]  /*186f0*/  FSEL R8, R8, R24, P0 ;  /* 0x0000001808087208 */ /* 0x001fe40000000000 */
[----:B------:R1:W0:Y:S01]  /*18700*/  SHFL.DOWN PT, R18, R12, R3, 0x1f ;  /* 0x08001f030c127589 */ /* 0x00022200000e0000 */
[----:B------:R-:W-:Y:S02]  /*18710*/  FSEL R9, R9, R25, P0 ;  /* 0x0000001909097208 */ /* 0x000fe40000000000 */
[----:B------:R-:W-:Y:S01]  /*18720*/  SEL R10, R10, R29, P0 ;  /* 0x0000001d0a0a7207 */ /* 0x000fe20000000000 */
[----:B------:R1:W3:Y:S01]  /*18730*/  SHFL.DOWN PT, R26, R15, R3, 0x1f ;  /* 0x08001f030f1a7589 */ /* 0x0002e200000e0000 */
[----:B------:R-:W-:-:S03]  /*18740*/  SEL R11, R11, R28, P0 ;  /* 0x0000001c0b0b7207 */ /* 0x000fc60000000000 */
[----:B------:R1:W4:Y:S01]  /*18750*/  SHFL.DOWN PT, R27, R14, R3, 0x1f ;  /* 0x08001f030e1b7589 */ /* 0x00032200000e0000 */
[----:B------:R-:W-:Y:S05]  /*18760*/  @P1 BRA `(.L_x_2361) ;  /* 0x0000000000241947 */ /* 0x000fea0003800000 */
[C-C-:B0-2---:R-:W-:Y:S01]  /*18770*/  DSETP.NEU.AND P2, PT, R12.reuse, R18.reuse, PT ;  /* 0x000000120c00722a */ /* 0x145fe20003f4d000 */
        /* <DEDUP_REMOVED lines=8> */
.L_x_2361:
[----:B0-2---:R-:W-:Y:S01]  /*18800*/  DSETP.GTU.AND P0, PT, |R18|, +INF , PT ;  /* 0x7ff000001200742a */ /* 0x005fe20003f0c200 */
[----:B----4-:R-:W-:-:S05]  /*18810*/  ISETP.LT.U32.AND P1, PT, R14, R27, PT ;  /* 0x0000001b0e00720c */ /* 0x010fca0003f21070 */
[----:B---3--:R-:W-:-:S13]  /*18820*/  ISETP.LT.OR.EX P0, PT, R15, R26, !P0, P1 ;  /* 0x0000001a0f00720c */ /* 0x008fda0004701710 */
.L_x_2362:
[----:B------:R-:W-:Y:S05]  /*18830*/  BSYNC B0 ;  /* 0x0000000000007941 */ /* 0x000fea0003800000 */
.L_x_2360:
[----:B------:R-:W-:Y:S01]  /*18840*/  DSETP.GTU.AND P1, PT, |R20|, +INF , PT ;  /* 0x7ff000001400742a */ /* 0x000fe20003f2c200 */
[----:B------:R0:W2:Y:S01]  /*18850*/  SHFL.DOWN PT, R25, R21, R3, 0x1f ;  /* 0x08001f0315197589 */ /* 0x0000a200000e0000 */
        /* <DEDUP_REMOVED lines=18> */
.L_x_2364:
[----:B-12---:R-:W-:Y:S01]  /*18980*/  DSETP.GTU.AND P0, PT, |R24|, +INF , PT ;  /* 0x7ff000001800742a */ /* 0x006fe20003f0c200 */
[----:B----4-:R-:W-:-:S05]  /*18990*/  ISETP.LT.U32.AND P1, PT, R22, R29, PT ;  /* 0x0000001d1600720c */ /* 0x010fca0003f21070 */
[----:B---3--:R-:W-:-:S13]  /*189a0*/  ISETP.LT.OR.EX P0, PT, R23, R28, !P0, P1 ;  /* 0x0000001c1700720c */ /* 0x008fda0004701710 */
.L_x_2365:
[----:B------:R-:W-:Y:S05]  /*189b0*/  BSYNC B0 ;  /* 0x0000000000007941 */ /* 0x000fea0003800000 */
.L_x_2363:
[----:B0-----:R-:W-:Y:S01]  /*189c0*/  IMAD.SHL.U32 R3, R3, 0x2, RZ ;  /* 0x0000000203037824 */ /* 0x001fe200078e00ff */
[----:B------:R-:W-:Y:S02]  /*189d0*/  FSEL R20, R20, R24, P0 ;  /* 0x0000001814147208 */ /* 0x000fe40000000000 */
[----:B------:R-:W-:Y:S02]  /*189e0*/  FSEL R21, R21, R25, P0 ;  /* 0x0000001915157208 */ /* 0x000fe40000000000 */
[----:B------:R-:W-:Y:S02]  /*189f0*/  ISETP.GE.AND P1, PT, R3, R0, PT ;  /* 0x000000000300720c */ /* 0x000fe40003f26270 */
[----:B------:R-:W-:Y:S02]  /*18a00*/  SEL R22, R22, R29, P0 ;  /* 0x0000001d16167207 */ /* 0x000fe40000000000 */
[----:B------:R-:W-:-:S09]  /*18a10*/  SEL R23, R23, R28, P0 ;  /* 0x0000001c17177207 */ /* 0x000fd20000000000 */
[----:B------:R-:W-:Y:S05]  /*18a20*/  @!P1 BRA `(.L_x_2366) ;  /* 0xfffffff800749947 */ /* 0x000fea000383ffff */
.L_x_2337:
[----:B------:R-:W4:Y:S01]  /*18a30*/  LDC R0, c[0x0][0x3fc] ;  /* 0x0000ff00ff007b82 */ /* 0x000f220000000800 */
[----:B0-2---:R-:W-:Y:S02]  /*18a40*/  IMAD.MOV.U32 R19, RZ, RZ, RZ ;  /* 0x000000ffff137224 */ /* 0x005fe400078e00ff */
[----:B------:R-:W-:Y:S01]  /*18a50*/  IMAD.MOV.U32 R24, RZ, RZ, RZ ;  /* 0x000000ffff187224 */ /* 0x000fe200078e00ff */
[----:B----4-:R-:W-:-:S13]  /*18a60*/  ISETP.NE.AND P0, PT, R0, RZ, PT ;  /* 0x000000ff0000720c */ /* 0x010fda0003f05270 */
[----:B------:R-:W-:Y:S05]  /*18a70*/  @!P0 BRA `(.L_x_2367) ;  /* 0x0000001000608947 */ /* 0x000fea0003800000 */
[----:B------:R-:W0:Y:S01]  /*18a80*/  S2R R3, SR_TID.Y ;  /* 0x0000000000037919 */ /* 0x000e220000002200 */
[----:B------:R-:W2:Y:S01]  /*18a90*/  S2UR UR4, SR_CTAID.X ;  /* 0x00000000000479c3 */ /* 0x000ea20000002500 */
[----:B------:R-:W-:Y:S01]  /*18aa0*/  ULDC UR5, c[0x0][0x250] ;  /* 0x0000940000057ab9 */ /* 0x000fe20000000800 */
[----:B------:R-:W-:Y:S01]  /*18ab0*/  IMAD.MOV.U32 R24, RZ, RZ, RZ ;  /* 0x000000ffff187224 */ /* 0x000fe200078e00ff */
[----:B------:R-:W-:Y:S01]  /*18ac0*/  ULDC.64 UR6, c[0x0][0x400] ;  /* 0x0001000000067ab9 */ /* 0x000fe20000000a00 */
[----:B------:R-:W-:-:S04]  /*18ad0*/  ISETP.NE.AND P1, PT, R0, 0x1, PT ;  /* 0x000000010000780c */ /* 0x000fc80003f25270 */
[----:B-1----:R-:W2:Y:S01]  /*18ae0*/  LDC R18, c[0x0][0x238] ;  /* 0x00008e00ff127b82 */ /* 0x002ea20000000800 */
[----:B0-----:R-:W-:-:S04]  /*18af0*/  IMAD R3, R3, UR5, R2 ;  /* 0x0000000503037c24 */ /* 0x001fc8000f8e0202 */
[----:B--2---:R-:W-:Y:S01]  /*18b00*/  IMAD R3, R18, UR4, R3 ;  /* 0x0000000412037c24 */ /* 0x004fe2000f8e0203 */
        /* <DEDUP_REMOVED lines=271> */
.L_x_2367:
[----:B------:R-:W0:Y:S01]  /*19c00*/  S2R R25, SR_TID.Y ;  /* 0x0000000000197919 */ /* 0x000e220000002200 */
[----:B------:R-:W2:Y:S01]  /*19c10*/  S2UR UR4, SR_CTAID.X ;  /* 0x00000000000479c3 */ /* 0x000ea20000002500 */
[----:B------:R-:W-:-:S07]  /*19c20*/  ULDC UR5, c[0x0][0x250] ;  /* 0x0000940000057ab9 */ /* 0x000fce0000000800 */
[----:B------:R-:W2:Y:S01]  /*19c30*/  LDC R3, c[0x0][0x238] ;  /* 0x00008e00ff037b82 */ /* 0x000ea20000000800 */
[----:B0-----:R-:W-:-:S04]  /*19c40*/  IMAD R26, R25, UR5, R2 ;  /* 0x00000005191a7c24 */ /* 0x001fc8000f8e0202 */
[----:B--2---:R-:W-:Y:S01]  /*19c50*/  IMAD R26, R3, UR4, R26 ;  /* 0x00000004031a7c24 */ /* 0x004fe2000f8e021a */
        /* <DEDUP_REMOVED lines=275> */
.L_x_2368:
[----:B---3--:R-:W-:Y:S02]  /*1ad90*/  IMAD.MOV.U32 R17, RZ, RZ, RZ ;  /* 0x000000ffff117224 */ /* 0x008fe400078e00ff */
[----:B-1----:R-:W-:Y:S01]  /*1ada0*/  IMAD.MOV.U32 R18, RZ, RZ, RZ ;  /* 0x000000ffff127224 */ /* 0x002fe200078e00ff */
        /* <DEDUP_REMOVED lines=275> */
.L_x_2369:
        /* <DEDUP_REMOVED lines=275> */
.L_x_2370:
        /* <DEDUP_REMOVED lines=11> */
.L_x_2376:
        /* <DEDUP_REMOVED lines=9> */
[----:B------:R-:W-:Y:S05]  /*1d150*/  CALL.REL.NOINC `($__internal_11_$__cuda_sm20_rem_u64) ;  /* 0x000000ac00947944 */ /* 0x000fea0003c00000 */
[----:B------:R-:W-:Y:S02]  /*1d160*/  IMAD.MOV.U32 R28, RZ, RZ, R2 ;  /* 0x000000ffff1c7224 */ /* 0x000fe400078e0002 */
[----:B------:R-:W-:Y:S01]  /*1d170*/  IMAD.MOV.U32 R29, RZ, RZ, R27 ;  /* 0x000000ffff1d7224 */ /* 0x000fe200078e001b */
[----:B------:R-:W-:Y:S06]  /*1d180*/  BRA `(.L_x_2375) ;  /* 0x00000000004c7947 */ /* 0x000fec0003800000 */
.L_x_2374:
[----:B------:R-:W0:Y:S01]  /*1d190*/  I2F.U32.RP R2, R28 ;  /* 0x0000001c00027306 */ /* 0x000e220000209000 */
[----:B------:R-:W-:Y:S01]  /*1d1a0*/  ISETP.NE.U32.AND P1, PT, R28, RZ, PT ;  /* 0x000000ff1c00720c */ /* 0x000fe20003f25070 */
[----:B------:R-:W-:-:S06]  /*1d1b0*/  IMAD.MOV.U32 R29, RZ, RZ, RZ ;  /* 0x000000ffff1d7224 */ /* 0x000fcc00078e00ff */
        /* <DEDUP_REMOVED lines=16> */
.L_x_2375:
[----:B------:R-:W-:Y:S05]  /*1d2c0*/  BSYNC B1 ;  /* 0x0000000000017941 */ /* 0x000fea0003800000 */
.L_x_2373:
[----:B------:R-:W-:Y:S01]  /*1d2d0*/  ISETP.NE.U32.AND P0, PT, R28, RZ, PT ;  /* 0x000000ff1c00720c */ /* 0x000fe20003f05070 */
[----:B------:R-:W-:Y:S02]  /*1d2e0*/  IMAD.MOV.U32 R34, RZ, RZ, R0 ;  /* 0x000000ffff227224 */ /* 0x000fe400078e0000 */
[----:B------:R-:W-:Y:S01]  /*1d2f0*/  IMAD.MOV.U32 R36, RZ, RZ, R3 ;  /* 0x000000ffff247224 */ /* 0x000fe200078e0003 */
[----:B------:R-:W-:-:S13]  /*1d300*/  ISETP.NE.AND.EX P0, PT, R29, RZ, PT, P0 ;  /* 0x000000ff1d00720c */ /* 0x000fda0003f05300 */
[----:B------:R-:W-:Y:S05]  /*1d310*/  @P0 BRA `(.L_x_2376) ;  /* 0xfffffffc00680947 */ /* 0x000fea000383ffff */
[----:B------:R-:W-:Y:S05]  /*1d320*/  BSYNC B0 ;  /* 0x0000000000007941 */ /* 0x000fea0003800000 */
.L_x_2372:
[----:B------:R-:W-:Y:S01]  /*1d330*/  ISETP.NE.U32.AND P2, PT, R3, RZ, PT ;  /* 0x000000ff0300720c */ /* 0x000fe20003f45070 */
[----:B------:R-:W-:-:S12]  /*1d340*/  BSSY B0, `(.L_x_2377) ;  /* 0x000001c000007945 */ /* 0x000fd80003800000 */
[----:B------:R-:W-:Y:S05]  /*1d350*/  @!P2 BRA `(.L_x_2378) ;  /* 0x00000000001ca947 */ /* 0x000fea0003800000 */
[----:B------:R-:W-:Y:S01]  /*1d360*/  IMAD.MOV.U32 R36, RZ, RZ, 0x10 ;  /* 0x00000010ff247424 */ /* 0x000fe200078e00ff */
[----:B------:R-:W-:Y:S01]  /*1d370*/  MOV R37, 0x1d3a0 ;  /* 0x0001d3a000257802 */ /* 0x000fe20000000f00 */
[----:B------:R-:W-:-:S07]  /*1d380*/  IMAD.MOV.U32 R38, RZ, RZ, RZ ;  /* 0x000000ffff267224 */ /* 0x000fce00078e00ff */
[----:B------:R-:W-:Y:S05]  /*1d390*/  CALL.REL.NOINC `($__internal_10_$__cuda_sm20_div_u64) ;  /* 0x000000a400ec7944 */ /* 0x000fea0003c00000 */
[----:B------:R-:W-:Y:S02]  /*1d3a0*/  IMAD.MOV.U32 R28, RZ, RZ, R2 ;  /* 0x000000ffff1c7224 */ /* 0x000fe400078e0002 */
[----:B------:R-:W-:Y:S01]  /*1d3b0*/  IMAD.MOV.U32 R29, RZ, RZ, R27 ;  /* 0x000000ffff1d7224 */ /* 0x000fe200078e001b */
[----:B------:R-:W-:Y:S06]  /*1d3c0*/  BRA `(.L_x_2379) ;  /* 0x00000000004c7947 */ /* 0x000fec0003800000 */
.L_x_2378:
        /* <DEDUP_REMOVED lines=8> */
[----:B------:R-:W-:-:S04]  /*1d450*/  IMAD.HI.U32 R27, R29, R27, R28 ;  /* 0x0000001b1d1b7227 */ /* 0x000fc800078e001c */
[----:B------:R-:W-:Y:S02]  /*1d460*/  IMAD.MOV.U32 R29, RZ, RZ, RZ ;  /* 0x000000ffff1d7224 */ /* 0x000fe400078e00ff */
        /* <DEDUP_REMOVED lines=9> */
.L_x_2379:
[----:B------:R-:W-:Y:S05]  /*1d500*/  BSYNC B0 ;  /* 0x0000000000007941 */ /* 0x000fea0003800000 */
.L_x_2377:
[----:B------:R-:W-:Y:S04]  /*1d510*/  BSSY B0, `(.L_x_2380) ;  /* 0x000001b000007945 */ /* 0x000fe80003800000 */
[----:B------:R-:W-:Y:S05]  /*1d520*/  @!P2 BRA `(.L_x_2381) ;  /* 0x000000000018a947 */ /* 0x000fea0003800000 */
[----:B------:R-:W-:Y:S01]  /*1d530*/  IMAD.MOV.U32 R36, RZ, RZ, 0x8 ;  /* 0x00000008ff247424 */ /* 0x000fe200078e00ff */
[----:B------:R-:W-:Y:S01]  /*1d540*/  MOV R37, 0x1d570 ;  /* 0x0001d57000257802 */ /* 0x000fe20000000f00 */
[----:B------:R-:W-:-:S07]  /*1d550*/  IMAD.MOV.U32 R38, RZ, RZ, RZ ;  /* 0x000000ffff267224 */ /* 0x000fce00078e00ff */
[----:B------:R-:W-:Y:S05]  /*1d560*/  CALL.REL.NOINC `($__internal_10_$__cuda_sm20_div_u64) ;  /* 0x000000a400787944 */ /* 0x000fea0003c00000 */
[----:B------:R-:W-:Y:S01]  /*1d570*/  IMAD.MOV.U32 R3, RZ, RZ, R27 ;  /* 0x000000ffff037224 */ /* 0x000fe200078e001b */
[----:B------:R-:W-:Y:S06]  /*1d580*/  BRA `(.L_x_2382) ;  /* 0x00000000004c7947 */ /* 0x000fec0003800000 */
.L_x_2381:
        /* <DEDUP_REMOVED lines=19> */
.L_x_2382:
[----:B------:R-:W-:Y:S05]  /*1d6c0*/  BSYNC B0 ;  /* 0x0000000000007941 */ /* 0x000fea0003800000 */
.L_x_2380:
        /* <DEDUP_REMOVED lines=9> */
[----:B------:R-:W-:Y:S05]  /*1d760*/  CALL.REL.NOINC `($__internal_10_$__cuda_sm20_div_u64) ;  /* 0x000000a000f87944 */ /* 0x000fea0003c00000 */
[----:B------:R-:W-:Y:S01]  /*1d770*/  IMAD.MOV.U32 R3, RZ, RZ, R27 ;  /* 0x000000ffff037224 */ /* 0x000fe200078e001b */
[----:B------:R-:W-:Y:S06]  /*1d780*/  BRA `(.L_x_2385) ;  /* 0x0000000000507947 */ /* 0x000fec0003800000 */
.L_x_2384:
        /* <DEDUP_REMOVED lines=20> */
.L_x_2385:
[----:B------:R-:W-:Y:S05]  /*1d8d0*/  BSYNC B0 ;  /* 0x0000000000007941 */ /* 0x000fea0003800000 */
.L_x_2383:
[----:B------:R-:W-:Y:S02]  /*1d8e0*/  ULDC.64 UR4, c[0x0][0x610] ;  /* 0x0001840000047ab9 */ /* 0x000fe40000000a00 */
[----:B------:R-:W-:-:S04]  /*1d8f0*/  IADD3 R2, P0, R2, UR4, RZ ;  /* 0x0000000402027c10 */ /* 0x000fc8000ff1e0ff */
[----:B------:R-:W-:-:S05]  /*1d900*/  IADD3.X R3, R3, UR5, RZ, P0, !PT ;  /* 0x0000000503037c10 */ /* 0x000fca00087fe4ff */
[----:B------:R-:W-:-:S07]  /*1d910*/  IMAD.MOV.U32 R0, RZ, RZ, R3 ;  /* 0x000000ffff007224 */ /* 0x000fce00078e0003 */
.L_x_2371:
        /* <DEDUP_REMOVED lines=289> */
.L_x_2387:
        /* <DEDUP_REMOVED lines=275> */
.L_x_2388:
        /* <DEDUP_REMOVED lines=277> */
.L_x_2389:
        /* <DEDUP_REMOVED lines=275> */
.L_x_2390:
        /* <DEDUP_REMOVED lines=14> */
.L_x_2392:
[----:B------:R-:W-:Y:S05]  /*21fc0*/  BSYNC B0 ;  /* 0x0000000000007941 */ /* 0x000fea0003800000 */
.L_x_2391:
        /* <DEDUP_REMOVED lines=17> */
[----:B------:R0:W-:Y:S04]  /*220e0*/  STG.E.64 desc[UR60][R28.64+0x20], R12 ;  /* 0x0000200c1c007986 */ /* 0x0001e8000c101b3c */
[----:B------:R0:W-:Y:S04]  /*220f0*/  STG.E.64 desc[UR60][R28.64+0x28], R14 ;  /* 0x0000280e1c007986 */ /* 0x0001e8000c101b3c */
[----:B------:R0:W-:Y:S04]  /*22100*/  STG.E.64 desc[UR60][R28.64+0x30], R20 ;  /* 0x000030141c007986 */ /* 0x0001e8000c101b3c */
[----:B------:R0:W-:Y:S02]  /*22110*/  STG.E.64 desc[UR60][R28.64+0x38], R22 ;  /* 0x000038161c007986 */ /* 0x0001e4000c101b3c */
.L_x_2394:
[----:B------:R-:W-:Y:S05]  /*22120*/  BSYNC B0 ;  /* 0x0000000000007941 */ /* 0x000fea0003800000 */
.L_x_2393:
        /* <DEDUP_REMOVED lines=35> */
.L_x_2396:
[----:B------:R-:W-:Y:S05]  /*22360*/  BSYNC B0 ;  /* 0x0000000000007941 */ /* 0x000fea0003800000 */
.L_x_2395:
        /* <DEDUP_REMOVED lines=38> */
[----:B------:R-:W-:Y:S02]  /*225d0*/  IMAD.U32 R10, RZ, RZ, UR8 ;  /* 0x00000008ff0a7e24 */ /* 0x000fe4000f8e00ff */
[----:B------:R-:W-:-:S02]  /*225e0*/  IMAD.U32 R11, RZ, RZ, UR9 ;  /* 0x00000009ff0b7e24 */ /* 0x000fc4000f8e00ff */
[----:B------:R-:W-:Y:S02]  /*225f0*/  IMAD.U32 R6, RZ, RZ, UR8 ;  /* 0x00000008ff067e24 */ /* 0x000fe4000f8e00ff */
[----:B------:R-:W-:Y:S01]  /*22600*/  IMAD.U32 R7, RZ, RZ, UR9 ;  /* 0x00000009ff077e24 */ /* 0x000fe2000f8e00ff */
[----:B------:R-:W-:Y:S06]  /*22610*/  @P0 BRA `(.L_x_2399) ;  /* 0x0000000c00b80947 */ /* 0x000fec0003800000 */
[----:B------:R-:W-:Y:S01]  /*22620*/  ULDC UR5, c[0x0][0x10] ;  /* 0x0000040000057ab9 */ /* 0x000fe20000000800 */
[----:B------:R-:W0:Y:S01]  /*22630*/  LDC R49, c[0x0][0x4] ;  /* 0x00000100ff317b82 */ /* 0x000e220000000800 */
[----:B------:R-:W-:Y:S01]  /*22640*/  BSSY B0, `(.L_x_2400) ;  /* 0x000006c000007945 */ /* 0x000fe20003800000 */
[----:B------:R-:W-:Y:S02]  /*22650*/  IMAD.MOV.U32 R46, RZ, RZ, R27 ;  /* 0x000000ffff2e7224 */ /* 0x000fe400078e001b */
        /* <DEDUP_REMOVED lines=13> */
[----:B------:R-:W-:Y:S02]  /*22730*/  IMAD R47, R26, UR5, RZ ;  /* 0x000000051a2f7c24 */ /* 0x000fe4000f8e02ff */
[----:B0-----:R-:W-:-:S07]  /*22740*/  IMAD R49, R49, UR4, RZ ;  /* 0x0000000431317c24 */ /* 0x001fce000f8e02ff */
.L_x_2410:
[----:B------:R-:W-:-:S04]  /*22750*/  IMAD.IADD R27, R47, 0x1, R46 ;  /* 0x000000012f1b7824 */ /* 0x000fc800078e022e */
[----:B-1----:R-:W-:-:S05]  /*22760*/  IMAD.WIDE.U32 R26, R27, 0x40, R44 ;  /* 0x000000401b1a7825 */ /* 0x002fca00078e002c */
[----:B------:R-:W2:Y:S04]  /*22770*/  LDG.E.64 R28, desc[UR60][R26.64] ;  /* 0x0000003c1a1c7981 */ /* 0x000ea8000c1e1b00 */
[----:B------:R-:W3:Y:S04]  /*22780*/  LDG.E.64 R30, desc[UR60][R26.64+0x8] ;  /* 0x0000083c1a1e7981 */ /* 0x000ee8000c1e1b00 */
[----:B------:R0:W5:Y:S04]  /*22790*/  LDG.E.64 R32, desc[UR60][R26.64+0x10] ;  /* 0x0000103c1a207981 */ /* 0x000168000c1e1b00 */
[----:B------:R0:W5:Y:S04]  /*227a0*/  LDG.E.64 R34, desc[UR60][R26.64+0x18] ;  /* 0x0000183c1a227981 */ /* 0x000168000c1e1b00 */
[----:B------:R0:W5:Y:S04]  /*227b0*/  LDG.E.64 R36, desc[UR60][R26.64+0x20] ;  /* 0x0000203c1a247981 */ /* 0x000168000c1e1b00 */
[----:B------:R0:W5:Y:S04]  /*227c0*/  LDG.E.64 R38, desc[UR60][R26.64+0x28] ;  /* 0x0000283c1a267981 */ /* 0x000168000c1e1b00 */
        /* <DEDUP_REMOVED lines=34> */
.L_x_2402:
[----:B-----5:R-:W-:Y:S01]  /*229f0*/  DSETP.GTU.AND P0, PT, |R32|, +INF , PT ;  /* 0x7ff000002000742a */ /* 0x020fe20003f0c200 */
[----:B------:R-:W-:-:S05]  /*22a00*/  ISETP.LT.U32.AND P3, PT, R14, R34, PT ;  /* 0x000000220e00720c */ /* 0x000fca0003f61070 */
[----:B------:R-:W-:-:S13]  /*22a10*/  ISETP.LT.OR.EX P0, PT, R15, R35, !P0, P3 ;  /* 0x000000230f00720c */ /* 0x000fda0004701730 */
.L_x_2403:
[----:B------:R-:W-:Y:S05]  /*22a20*/  BSYNC B2 ;  /* 0x0000000000027941 */ /* 0x000fea0003800000 */
.L_x_2401:
        /* <DEDUP_REMOVED lines=16> */
.L_x_2405:
[----:B------:R-:W-:Y:S01]  /*22b30*/  DSETP.GTU.AND P0, PT, |R36|, +INF , PT ;  /* 0x7ff000002400742a */ /* 0x000fe20003f0c200 */
[----:B------:R-:W-:-:S05]  /*22b40*/  ISETP.LT.U32.AND P3, PT, R10, R38, PT ;  /* 0x000000260a00720c */ /* 0x000fca0003f61070 */
[----:B------:R-:W-:-:S13]  /*22b50*/  ISETP.LT.OR.EX P0, PT, R11, R39, !P0, P3 ;  /* 0x000000270b00720c */ /* 0x000fda0004701730 */
.L_x_2406:
[----:B------:R-:W-:Y:S05]  /*22b60*/  BSYNC B2 ;  /* 0x0000000000027941 */ /* 0x000fea0003800000 */
.L_x_2404:
        /* <DEDUP_REMOVED lines=16> */
.L_x_2408:
[----:B------:R-:W-:Y:S01]  /*22c70*/  DSETP.GTU.AND P0, PT, |R40|, +INF , PT ;  /* 0x7ff000002800742a */ /* 0x000fe20003f0c200 */
[----:B------:R-:W-:-:S05]  /*22c80*/  ISETP.LT.U32.AND P3, PT, R6, R42, PT ;  /* 0x0000002a0600720c */ /* 0x000fca0003f61070 */
[----:B------:R-:W-:-:S13]  /*22c90*/  ISETP.LT.OR.EX P0, PT, R7, R43, !P0, P3 ;  /* 0x0000002b0700720c */ /* 0x000fda0004701730 */
.L_x_2409:
[----:B------:R-:W-:Y:S05]  /*22ca0*/  BSYNC B2 ;  /* 0x0000000000027941 */ /* 0x000fea0003800000 */
.L_x_2407:
[----:B------:R-:W-:Y:S02]  /*22cb0*/  FSEL R4, R4, R40, P0 ;  /* 0x0000002804047208 */ /* 0x000fe40000000000 */
[----:B------:R-:W-:Y:S02]  /*22cc0*/  FSEL R5, R5, R41, P0 ;  /* 0x0000002905057208 */ /* 0x000fe40000000000 */
[----:B------:R-:W-:Y:S02]  /*22cd0*/  SEL R6, R6, R42, P0 ;  /* 0x0000002a06067207 */ /* 0x000fe40000000000 */
[----:B------:R-:W-:Y:S01]  /*22ce0*/  SEL R7, R7, R43, P0 ;  /* 0x0000002b07077207 */ /* 0x000fe20000000000 */
[----:B------:R-:W-:Y:S06]  /*22cf0*/  @!P2 BRA `(.L_x_2410) ;  /* 0xfffffff80094a947 */ /* 0x000fec000383ffff */
[----:B------:R-:W-:Y:S05]  /*22d00*/  BSYNC B0 ;  /* 0x0000000000007941 */ /* 0x000fea0003800000 */
.L_x_2400:
[----:B------:R-:W-:Y:S05]  /*22d10*/  BRA `(.L_x_2399) ;  /* 0x0000000400f87947 */ /* 0x000fea0003800000 */
.L_x_2398:
[----:B------:R-:W-:Y:S01]  /*22d20*/  ULDC UR4, c[0x0][0x23c] ;  /* 0x00008f0000047ab9 */ /* 0x000fe20000000800 */
[----:B------:R-:W-:Y:S01]  /*22d30*/  IMAD.U32 R12, RZ, RZ, UR6 ;  /* 0x00000006ff0c7e24 */ /* 0x000fe2000f8e00ff */
[----:B------:R-:W-:Y:S01]  /*22d40*/  ISETP.GE.U32.AND P0, PT, R25, UR4, PT ;  /* 0x0000000419007c0c */ /* 0x000fe2000bf06070 */
[----:B------:R-:W-:Y:S01]  /*22d50*/  IMAD.U32 R13, RZ, RZ, UR7 ;  /* 0x00000007ff0d7e24 */ /* 0x000fe2000f8e00ff */
[----:B------:R-:W-:Y:S01]  /*22d60*/  ULDC UR5, c[0x0][0x23c] ;  /* 0x00008f0000057ab9 */ /* 0x000fe20000000800 */
[----:B------:R-:W-:Y:S02]  /*22d70*/  IMAD.U32 R8, RZ, RZ, UR6 ;  /* 0x00000006ff087e24 */ /* 0x000fe4000f8e00ff */
[----:B------:R-:W-:Y:S02]  /*22d80*/  IMAD.U32 R9, RZ, RZ, UR7 ;  /* 0x00000007ff097e24 */ /* 0x000fe4000f8e00ff */
[----:B------:R-:W-:Y:S02]  /*22d90*/  IMAD.U32 R4, RZ, RZ, UR6 ;  /* 0x00000006ff047e24 */ /* 0x000fe4000f8e00ff */
[----:B------:R-:W-:-:S02]  /*22da0*/  IMAD.U32 R5, RZ, RZ, UR7 ;  /* 0x00000007ff057e24 */ /* 0x000fc4000f8e00ff */
[----:B------:R-:W-:Y:S02]  /*22db0*/  IMAD.U32 R14, RZ, RZ, UR8 ;  /* 0x00000008ff0e7e24 */ /* 0x000fe4000f8e00ff */
        /* <DEDUP_REMOVED lines=15> */
[----:B------:R-:W-:Y:S02]  /*22eb0*/  IMAD.MOV.U32 R47, RZ, RZ, R25 ;  /* 0x000000ffff2f7224 */ /* 0x000fe400078e0019 */
[----:B------:R-:W-:Y:S01]  /*22ec0*/  IMAD.U32 R12, RZ, RZ, UR6 ;  /* 0x00000006ff0c7e24 */ /* 0x000fe2000f8e00ff */
[----:B------:R-:W2:Y:S01]  /*22ed0*/  LDC R50, c[0x0][0x4] ;  /* 0x00000100ff327b82 */ /* 0x000ea20000000800 */
[----:B------:R-:W-:Y:S02]  /*22ee0*/  IMAD.U32 R13, RZ, RZ, UR7 ;  /* 0x00000007ff0d7e24 */ /* 0x000fe4000f8e00ff */
[----:B------:R-:W-:Y:S02]  /*22ef0*/  IMAD.U32 R8, RZ, RZ, UR6 ;  /* 0x00000006ff087e24 */ /* 0x000fe4000f8e00ff */
[----:B------:R-:W-:-:S02]  /*22f00*/  IMAD.U32 R9, RZ, RZ, UR7 ;  /* 0x00000007ff097e24 */ /* 0x000fc4000f8e00ff */
[----:B------:R-:W-:Y:S02]  /*22f10*/  IMAD.U32 R4, RZ, RZ, UR6 ;  /* 0x00000006ff047e24 */ /* 0x000fe4000f8e00ff */
[----:B------:R-:W-:Y:S02]  /*22f20*/  IMAD.U32 R5, RZ, RZ, UR7 ;  /* 0x00000007ff057e24 */ /* 0x000fe4000f8e00ff */
[----:B------:R-:W-:-:S07]  /*22f30*/  IMAD R46, R26, UR4, RZ ;  /* 0x000000041a2e7c24 */ /* 0x000fce000f8e02ff */
.L_x_2420:
[----:B------:R-:W-:-:S04]  /*22f40*/  IMAD.IADD R27, R46, 0x1, R47 ;  /* 0x000000012e1b7824 */ /* 0x000fc800078e022f */
[----:B0-----:R-:W-:-:S04]  /*22f50*/  IMAD R27, R27, R49, R16 ;  /* 0x000000311b1b7224 */ /* 0x001fc800078e0210 */
[----:B-1----:R-:W-:-:S05]  /*22f60*/  IMAD.WIDE.U32 R26, R27, 0x40, R44 ;  /* 0x000000401b1a7825 */ /* 0x002fca00078e002c */
[----:B------:R-:W3:Y:S04]  /*22f70*/  LDG.E.64 R28, desc[UR60][R26.64] ;  /* 0x0000003c1a1c7981 */ /* 0x000ee8000c1e1b00 */
[----:B------:R-:W4:Y:S04]  /*22f80*/  LDG.E.64 R30, desc[UR60][R26.64+0x8] ;  /* 0x0000083c1a1e7981 */ /* 0x000f28000c1e1b00 */
        /* <DEDUP_REMOVED lines=8> */
[----:B--2---:R-:W-:Y:S01]  /*23010*/  IMAD.IADD R47, R50, 0x1, R47 ;  /* 0x00000001322f7824 */ /* 0x004fe200078e022f */
[----:B------:R-:W-:Y:S11]  /*23020*/  BSSY B0, `(.L_x_2411) ;  /* 0x0000020000007945 */ /* 0x000ff60003800000 */
[----:B---3--:R-:W-:-:S02]  /*23030*/  @!P3 DSETP.NEU.AND P2, PT, R20, R28, PT ;  /* 0x0000001c1400b22a */ /* 0x008fc40003f4d000 */
        /* <DEDUP_REMOVED lines=27> */
.L_x_2412:
[----:B-----5:R-:W-:Y:S01]  /*231f0*/  DSETP.GTU.AND P0, PT, |R32|, +INF , PT ;  /* 0x7ff000002000742a */ /* 0x020fe20003f0c200 */
[----:B------:R-:W-:-:S05]  /*23200*/  ISETP.LT.U32.AND P3, PT, R14, R34, PT ;  /* 0x000000220e00720c */ /* 0x000fca0003f61070 */
[----:B------:R-:W-:-:S13]  /*23210*/  ISETP.LT.OR.EX P0, PT, R15, R35, !P0, P3 ;  /* 0x000000230f00720c */ /* 0x000fda0004701730 */
.L_x_2413:
[----:B------:R-:W-:Y:S05]  /*23220*/  BSYNC B0 ;  /* 0x0000000000007941 */ /* 0x000fea0003800000 */
.L_x_2411:
        /* <DEDUP_REMOVED lines=16> */
.L_x_2415:
[----:B------:R-:W-:Y:S01]  /*23330*/  DSETP.GTU.AND P0, PT, |R36|, +INF , PT ;  /* 0x7ff000002400742a */ /* 0x000fe20003f0c200 */
[----:B------:R-:W-:-:S05]  /*23340*/  ISETP.LT.U32.AND P3, PT, R10, R38, PT ;  /* 0x000000260a00720c */ /* 0x000fca0003f61070 */
[----:B------:R-:W-:-:S13]  /*23350*/  ISETP.LT.OR.EX P0, PT, R11, R39, !P0, P3 ;  /* 0x000000270b00720c */ /* 0x000fda0004701730 */
.L_x_2416:
[----:B------:R-:W-:Y:S05]  /*23360*/  BSYNC B0 ;  /* 0x0000000000007941 */ /* 0x000fea0003800000 */
.L_x_2414:
        /* <DEDUP_REMOVED lines=16> */
.L_x_2418:
[----:B------:R-:W-:Y:S01]  /*23470*/  DSETP.GTU.AND P0, PT, |R40|, +INF , PT ;  /* 0x7ff000002800742a */ /* 0x000fe20003f0c200 */
[----:B------:R-:W-:-:S05]  /*23480*/  ISETP.LT.U32.AND P3, PT, R6, R42, PT ;  /* 0x0000002a0600720c */ /* 0x000fca0003f61070 */
[----:B------:R-:W-:-:S13]  /*23490*/  ISETP.LT.OR.EX P0, PT, R7, R43, !P0, P3 ;  /* 0x0000002b0700720c */ /* 0x000fda0004701730 */
.L_x_2419:
[----:B------:R-:W-:Y:S05]  /*234a0*/  BSYNC B0 ;  /* 0x0000000000007941 */ /* 0x000fea0003800000 */
.L_x_2417:
[----:B------:R-:W-:Y:S02]  /*234b0*/  FSEL R4, R4, R40, P0 ;  /* 0x0000002804047208 */ /* 0x000fe40000000000 */
[----:B------:R-:W-:Y:S02]  /*234c0*/  FSEL R5, R5, R41, P0 ;  /* 0x0000002905057208 */ /* 0x000fe40000000000 */
[----:B------:R-:W-:Y:S02]  /*234d0*/  SEL R6, R6, R42, P0 ;  /* 0x0000002a06067207 */ /* 0x000fe40000000000 */
[----:B------:R-:W-:Y:S01]  /*234e0*/  SEL R7, R7, R43, P0 ;  /* 0x0000002b07077207 */ /* 0x000fe20000000000 */
[----:B------:R-:W-:Y:S06]  /*234f0*/  @!P2 BRA `(.L_x_2420) ;  /* 0xfffffff80090a947 */ /* 0x000fec000383ffff */
.L_x_2399:
[----:B------:R-:W-:Y:S05]  /*23500*/  BSYNC B1 ;  /* 0x0000000000017941 */ /* 0x000fea0003800000 */
.L_x_2397:
        /* <DEDUP_REMOVED lines=11> */
[----:B------:R0:W-:Y:S04]  /*235c0*/  STS.128 [R45+0x10], R12 ;  /* 0x0000100c2d007388 */ /* 0x0001e80000000c00 */
[----:B------:R0:W-:Y:S04]  /*235d0*/  STS.128 [R45+0x20], R8 ;  /* 0x000020082d007388 */ /* 0x0001e80000000c00 */
[----:B------:R0:W-:Y:S01]  /*235e0*/  STS.128 [R45+0x30], R4 ;  /* 0x000030042d007388 */ /* 0x0001e20000000c00 */
[----:B------:R-:W-:Y:S05]  /*235f0*/  @!P0 BRA `(.L_x_2421) ;  /* 0x0000000400948947 */ /* 0x000fea0003800000 */
[----:B------:R-:W-:-:S07]  /*23600*/  IMAD.U32 R26, RZ, RZ, UR5 ;  /* 0x00000005ff1a7e24 */ /* 0x000fce000f8e00ff */
.L_x_2436:
[C---:B------:R-:W-:Y:S01]  /*23610*/  IMAD.IADD R28, R25.reuse, 0x1, R26 ;  /* 0x00000001191c7824 */ /* 0x040fe200078e021a */
[----:B------:R-:W-:Y:S04]  /*23620*/  BAR.SYNC.DEFER_BLOCKING 0x0 ;  /* 0x0000000000007b1d */ /* 0x000fe80000010000 */
[----:B------:R-:W-:Y:S02]  /*23630*/  ISETP.GE.U32.AND P0, PT, R28, UR6, PT ;  /* 0x000000061c007c0c */ /* 0x000fe4000bf06070 */
[----:B------:R-:W-:Y:S02]  /*23640*/  BSSY B0, `(.L_x_2422) ;  /* 0x000005d000007945 */ /* 0x000fe40003800000 */
[----:B------:R-:W-:-:S13]  /*23650*/  ISETP.GE.U32.OR P0, PT, R25, R26, P0 ;  /* 0x0000001a1900720c */ /* 0x000fda0000706470 */
[----:B-12---:R-:W-:Y:S05]  /*23660*/  @P0 BRA `(.L_x_2423) ;  /* 0x0000000400680947 */ /* 0x006fea0003800000 */
[----:B------:R-:W-:Y:S01]  /*23670*/  IMAD R28, R28, R27, R16 ;  /* 0x0000001b1c1c7224 */ /* 0x000fe200078e0210 */
[----:B------:R-:W-:Y:S01]  /*23680*/  DSETP.GTU.AND P0, PT, |R20|, +INF , PT ;  /* 0x7ff000001400742a */ /* 0x000fe20003f0c200 */
[----:B------:R-:W-:Y:S03]  /*23690*/  BSSY B1, `(.L_x_2424) ;  /* 0x0000013000017945 */ /* 0x000fe60003800000 */
[----:B------:R-:W-:-:S05]  /*236a0*/  LEA R44, R28, UR4, 0x6 ;  /* 0x000000041c2c7c11 */ /* 0x000fca000f8e30ff */
        /* <DEDUP_REMOVED lines=14> */
.L_x_2425:
[----:B--2---:R-:W-:Y:S01]  /*23790*/  DSETP.GTU.AND P0, PT, |R28|, +INF , PT ;  /* 0x7ff000001c00742a */ /* 0x004fe20003f0c200 */
[----:B------:R-:W-:-:S05]  /*237a0*/  ISETP.LT.U32.AND P2, PT, R22, R30, PT ;  /* 0x0000001e1600720c */ /* 0x000fca0003f41070 */
[----:B------:R-:W-:-:S13]  /*237b0*/  ISETP.LT.OR.EX P0, PT, R23, R31, !P0, P2 ;  /* 0x0000001f1700720c */ /* 0x000fda0004701720 */
.L_x_2426:
[----:B------:R-:W-:Y:S05]  /*237c0*/  BSYNC B1 ;  /* 0x0000000000017941 */ /* 0x000fea0003800000 */
.L_x_2424:
        /* <DEDUP_REMOVED lines=16> */
.L_x_2428:
[----:B---3--:R-:W-:Y:S01]  /*238d0*/  DSETP.GTU.AND P0, PT, |R32|, +INF , PT ;  /* 0x7ff000002000742a */ /* 0x008fe20003f0c200 */
[----:B------:R-:W-:-:S05]  /*238e0*/  ISETP.LT.U32.AND P2, PT, R14, R34, PT ;  /* 0x000000220e00720c */ /* 0x000fca0003f41070 */
[----:B------:R-:W-:-:S13]  /*238f0*/  ISETP.LT.OR.EX P0, PT, R15, R35, !P0, P2 ;  /* 0x000000230f00720c */ /* 0x000fda0004701720 */
.L_x_2429:
[----:B------:R-:W-:Y:S05]  /*23900*/  BSYNC B1 ;  /* 0x0000000000017941 */ /* 0x000fea0003800000 */
.L_x_2427:
        /* <DEDUP_REMOVED lines=16> */
.L_x_2431:
[----:B----4-:R-:W-:Y:S01]  /*23a10*/  DSETP.GTU.AND P0, PT, |R36|, +INF , PT ;  /* 0x7ff000002400742a */ /* 0x010fe20003f0c200 */
[----:B------:R-:W-:-:S05]  /*23a20*/  ISETP.LT.U32.AND P2, PT, R10, R38, PT ;  /* 0x000000260a00720c */ /* 0x000fca0003f41070 */
[----:B------:R-:W-:-:S13]  /*23a30*/  ISETP.LT.OR.EX P0, PT, R11, R39, !P0, P2 ;  /* 0x000000270b00720c */ /* 0x000fda0004701720 */
.L_x_2432:
[----:B------:R-:W-:Y:S05]  /*23a40*/  BSYNC B1 ;  /* 0x0000000000017941 */ /* 0x000fea0003800000 */
.L_x_2430:
        /* <DEDUP_REMOVED lines=16> */
.L_x_2434:
[----:B------:R-:W-:Y:S01]  /*23b50*/  DSETP.GTU.AND P0, PT, |R40|, +INF , PT ;  /* 0x7ff000002800742a */ /* 0x000fe20003f0c200 */
[----:B------:R-:W-:-:S05]  /*23b60*/  ISETP.LT.U32.AND P2, PT, R6, R42, PT ;  /* 0x0000002a0600720c */ /* 0x000fca0003f41070 */
[----:B------:R-:W-:-:S13]  /*23b70*/  ISETP.LT.OR.EX P0, PT, R7, R43, !P0, P2 ;  /* 0x0000002b0700720c */ /* 0x000fda0004701720 */
.L_x_2435:
[----:B------:R-:W-:Y:S05]  /*23b80*/  BSYNC B1 ;  /* 0x0000000000017941 */ /* 0x000fea0003800000 */
.L_x_2433:
        /* <DEDUP_REMOVED lines=8> */
.L_x_2423:
[----:B------:R-:W-:Y:S05]  /*23c10*/  BSYNC B0 ;  /* 0x0000000000007941 */ /* 0x000fea0003800000 */
.L_x_2422:
[----:B------:R-:W-:Y:S02]  /*23c20*/  ISETP.GT.AND P0, PT, R26, 0x1, PT ;  /* 0x000000011a00780c */ /* 0x000fe40003f04270 */
[----:B------:R-:W-:-:S11]  /*23c30*/  SHF.R.S32.HI R26, RZ, 0x1, R26 ;  /* 0x00000001ff1a7819 */ /* 0x000fd6000001141a */
[----:B------:R-:W-:Y:S05]  /*23c40*/  @P0 BRA `(.L_x_2436) ;  /* 0xfffffff800700947 */ /* 0x000fea000383ffff */
.L_x_2421:
[----:B------:R-:W-:Y:S02]  /*23c50*/  ULDC UR4, c[0x0][0x240] ;  /* 0x0000900000047ab9 */ /* 0x000fe40000000800 */
[----:B------:R-:W-:-:S13]  /*23c60*/  ISETP.NE.AND P0, PT, RZ, UR4, PT ;  /* 0x00000004ff007c0c */ /* 0x000fda000bf05270 */
[----:B------:R-:W-:Y:S05]  /*23c70*/  @!P0 BRA `(.L_x_2437) ;  /* 0x0000000c005c8947 */ /* 0x000fea0003800000 */
[----:B------:R-:W-:Y:S01]  /*23c80*/  ISETP.GT.AND P0, PT, R27, 0x20, PT ;  /* 0x000000201b00780c */ /* 0x000fe20003f04270 */
[----:B------:R-:W-:-:S12]  /*23c90*/  IMAD.MOV.U32 R25, RZ, RZ, R27 ;  /* 0x000000ffff197224 */ /* 0x000fd800078e001b */
[----:B------:R-:W-:Y:S05]  /*23ca0*/  @!P0 BRA `(.L_x_2438) ;  /* 0x0000000400b48947 */ /* 0x000fea0003800000 */
[----:B------:R-:W-:Y:S01]  /*23cb0*/  LEA.HI R25, R27, R27, RZ, 0x1 ;  /* 0x0000001b1b197211 */ /* 0x000fe200078f08ff */
[----:B------:R3:W-:Y:S03]  /*23cc0*/  STS.128 [R45], R20 ;  /* 0x000000142d007388 */ /* 0x0007e60000000c00 */
[----:B------:R-:W-:Y:S01]  /*23cd0*/  SHF.R.S32.HI R26, RZ, 0x1, R25 ;  /* 0x00000001ff1a7819 */ /* 0x000fe20000011419 */
[----:B------:R3:W-:Y:S01]  /*23ce0*/  STS.128 [R45+0x10], R12 ;  /* 0x0000100c2d007388 */ /* 0x0007e20000000c00 */
[----:B------:R-:W-:Y:S02]  /*23cf0*/  IMAD.MOV.U32 R25, RZ, RZ, 0x20 ;  /* 0x00000020ff197424 */ /* 0x000fe400078e00ff */
[----:B------:R-:W-:Y:S01]  /*23d00*/  ISETP.GE.AND P0, PT, R26, 0x20, PT ;  /* 0x000000201a00780c */ /* 0x000fe20003f06270 */
[----:B------:R3:W-:Y:S04]  /*23d10*/  STS.128 [R45+0x20], R8 ;  /* 0x000020082d007388 */ /* 0x0007e80000000c00 */
[----:B------:R3:W-:Y:S08]  /*23d20*/  STS.128 [R45+0x30], R4 ;  /* 0x000030042d007388 */ /* 0x0007f00000000c00 */
[----:B------:R-:W-:Y:S05]  /*23d30*/  @!P0 BRA `(.L_x_2438) ;  /* 0x0000000400908947 */ /* 0x000fea0003800000 */
.L_x_2453:
[----:B------:R-:W-:Y:S01]  /*23d40*/  IMAD.IADD R28, R16, 0x1, R26 ;  /* 0x00000001101c7824 */ /* 0x000fe200078e021a */
[----:B------:R-:W-:Y:S04]  /*23d50*/  BAR.SYNC.DEFER_BLOCKING 0x0 ;  /* 0x0000000000007b1d */ /* 0x000fe80000010000 */
[----:B------:R-:W-:Y:S02]  /*23d60*/  ISETP.GE.U32.AND P0, PT, R28, R27, PT ;  /* 0x0000001b1c00720c */ /* 0x000fe40003f06070 */
[----:B------:R-:W-:Y:S02]  /*23d70*/  BSSY B0, `(.L_x_2439) ;  /* 0x000005c000007945 */ /* 0x000fe40003800000 */
[----:B------:R-:W-:-:S13]  /*23d80*/  ISETP.GE.U32.OR P0, PT, R16, R26, P0 ;  /* 0x0000001a1000720c */ /* 0x000fda0000706470 */
[----:B----4-:R-:W-:Y:S05]  /*23d90*/  @P0 BRA `(.L_x_2440) ;  /* 0x0000000400640947 */ /* 0x010fea0003800000 */
[----:B------:R-:W-:Y:S01]  /*23da0*/  IMAD R25, R26, 0x40, R45 ;  /* 0x000000401a197824 */ /* 0x000fe200078e022d */
[----:B------:R-:W-:Y:S01]  /*23db0*/  DSETP.GTU.AND P0, PT, |R20|, +INF , PT ;  /* 0x7ff000001400742a */ /* 0x000fe20003f0c200 */
[----:B------:R-:W-:Y:S03]  /*23dc0*/  BSSY B1, `(.L_x_2441) ;  /* 0x0000012000017945 */ /* 0x000fe60003800000 */
[----:B------:R4:W0:Y:S04]  /*23dd0*/  LDS.128 R40, [R25] ;  /* 0x0000000019287984 */ /* 0x0008280000000c00 */
[----:B------:R4:W0:Y:S04]  /*23de0*/  LDS.128 R28, [R25+0x10] ;  /* 0x00001000191c7984 */ /* 0x0008280000000c00 */
[----:B------:R4:W0:Y:S04]  /*23df0*/  LDS.128 R32, [R25+0x20] ;  /* 0x0000200019207984 */ /* 0x0008280000000c00 */
[----:B------:R4:W0:Y:S01]  /*23e00*/  LDS.128 R36, [R25+0x30] ;  /* 0x0000300019247984 */ /* 0x0008220000000c00 */
[----:B------:R-:W-:Y:S05]  /*23e10*/  @P0 BRA `(.L_x_2442) ;  /* 0x0000000000240947 */ /* 0x000fea0003800000 */
[C-C-:B0-----:R-:W-:Y:S01]  /*23e20*/  DSETP.NEU.AND P3, PT, R20.reuse, R40.reuse, PT ;  /* 0x000000281400722a */ /* 0x141fe20003f6d000 */
[----:B------:R-:W-:Y:S01]  /*23e30*/  ISETP.GE.U32.AND P0, PT, R22, R42, PT ;  /* 0x0000002a1600720c */ /* 0x000fe20003f06070 */
[----:B------:R-:W-:-:S03]  /*23e40*/  DSETP.GT.AND P2, PT, R20, R40, PT ;  /* 0x000000281400722a */ /* 0x000fc60003f44000 */
[----:B------:R-:W-:-:S03]  /*23e50*/  ISETP.GE.AND.EX P0, PT, R23, R43, PT, P0 ;  /* 0x0000002b1700720c */ /* 0x000fc60003f06300 */
[----:B----4-:R-:W-:-:S06]  /*23e60*/  SEL R25, RZ, 0xffffffff, !P2 ;  /* 0xffffffffff197807 */ /* 0x010fcc0005000000 */
[----:B------:R-:W-:-:S04]  /*23e70*/  @!P3 SEL R25, RZ, 0xffffffff, P0 ;  /* 0xffffffffff19b807 */ /* 0x000fc80000000000 */
[----:B------:R-:W-:-:S04]  /*23e80*/  LOP3.LUT R25, R25, 0x1, RZ, 0xc0, !PT ;  /* 0x0000000119197812 */ /* 0x000fc800078ec0ff */
[----:B------:R-:W-:Y:S01]  /*23e90*/  ISETP.EQ.U32.AND P0, PT, R25, 0x1, PT ;  /* 0x000000011900780c */ /* 0x000fe20003f02070 */
[----:B------:R-:W-:-:S12]  /*23ea0*/  BRA `(.L_x_2443) ;  /* 0x00000000000c7947 */ /* 0x000fd80003800000 */
.L_x_2442:
[----:B0-----:R-:W-:Y:S01]  /*23eb0*/  DSETP.GTU.AND P0, PT, |R40|, +INF , PT ;  /* 0x7ff000002800742a */ /* 0x001fe20003f0c200 */
[----:B------:R-:W-:-:S05]  /*23ec0*/  ISETP.LT.U32.AND P2, PT, R22, R42, PT ;  /* 0x0000002a1600720c */ /* 0x000fca0003f41070 */
[----:B------:R-:W-:-:S13]  /*23ed0*/  ISETP.LT.OR.EX P0, PT, R23, R43, !P0, P2 ;  /* 0x0000002b1700720c */ /* 0x000fda0004701720 */
.L_x_2443:
[----:B------:R-:W-:Y:S05]  /*23ee0*/  BSYNC B1 ;  /* 0x0000000000017941 */ /* 0x000fea0003800000 */
.L_x_2441:
[----:B------:R-:W-:Y:S01]  /*23ef0*/  DSETP.GTU.AND P2, PT, |R12|, +INF , PT ;  /* 0x7ff000000c00742a */ /* 0x000fe20003f4c200 */
[----:B------:R-:W-:Y:S01]  /*23f00*/  BSSY B1, `(.L_x_2444) ;  /* 0x0000012000017945 */ /* 0x000fe20003800000 */
[----:B--23--:R-:W-:Y:S02]  /*23f10*/  FSEL R20, R20, R40, P0 ;  /* 0x0000002814147208 */ /* 0x00cfe40000000000 */
        /* <DEDUP_REMOVED lines=13> */
.L_x_2445:
[----:B------:R-:W-:Y:S01]  /*23ff0*/  DSETP.GTU.AND P0, PT, |R28|, +INF , PT ;  /* 0x7ff000001c00742a */ /* 0x000fe20003f0c200 */
[----:B------:R-:W-:-:S05]  /*24000*/  ISETP.LT.U32.AND P2, PT, R14, R30, PT ;  /* 0x0000001e0e00720c */ /* 0x000fca0003f41070 */
[----:B------:R-:W-:-:S13]  /*24010*/  ISETP.LT.OR.EX P0, PT, R15, R31, !P0, P2 ;  /* 0x0000001f0f00720c */ /* 0x000fda0004701720 */
.L_x_2446:
[----:B------:R-:W-:Y:S05]  /*24020*/  BSYNC B1 ;  /* 0x0000000000017941 */ /* 0x000fea0003800000 */
.L_x_2444:
        /* <DEDUP_REMOVED lines=16> */
.L_x_2448:
[----:B------:R-:W-:Y:S01]  /*24130*/  DSETP.GTU.AND P0, PT, |R32|, +INF , PT ;  /* 0x7ff000002000742a */ /* 0x000fe20003f0c200 */
[----:B------:R-:W-:-:S05]  /*24140*/  ISETP.LT.U32.AND P2, PT, R10, R34, PT ;  /* 0x000000220a00720c */ /* 0x000fca0003f41070 */
[----:B------:R-:W-:-:S13]  /*24150*/  ISETP.LT.OR.EX P0, PT, R11, R35, !P0, P2 ;  /* 0x000000230b00720c */ /* 0x000fda0004701720 */
.L_x_2449:
[----:B------:R-:W-:Y:S05]  /*24160*/  BSYNC B1 ;  /* 0x0000000000017941 */ /* 0x000fea0003800000 */
.L_x_2447:
        /* <DEDUP_REMOVED lines=16> */
.L_x_2451:
[----:B------:R-:W-:Y:S01]  /*24270*/  DSETP.GTU.AND P0, PT, |R36|, +INF , PT ;  /* 0x7ff000002400742a */ /* 0x000fe20003f0c200 */
[----:B------:R-:W-:-:S05]  /*24280*/  ISETP.LT.U32.AND P2, PT, R6, R38, PT ;  /* 0x000000260600720c */ /* 0x000fca0003f41070 */
[----:B------:R-:W-:-:S13]  /*24290*/  ISETP.LT.OR.EX P0, PT, R7, R39, !P0, P2 ;  /* 0x000000270700720c */ /* 0x000fda0004701720 */
.L_x_2452:
[----:B------:R-:W-:Y:S05]  /*242a0*/  BSYNC B1 ;  /* 0x0000000000017941 */ /* 0x000fea0003800000 */
.L_x_2450:
        /* <DEDUP_REMOVED lines=8> */
.L_x_2440:
[----:B------:R-:W-:Y:S05]  /*24330*/  BSYNC B0 ;  /* 0x0000000000007941 */ /* 0x000fea0003800000 */
.L_x_2439:
[----:B------:R-:W-:-:S04]  /*24340*/  SHF.R.S32.HI R26, RZ, 0x1, R26 ;  /* 0x00000001ff1a7819 */ /* 0x000fc8000001141a */
[----:B------:R-:W-:-:S13]  /*24350*/  ISETP.GE.AND P0, PT, R26, 0x20, PT ;  /* 0x000000201a00780c */ /* 0x000fda0003f06270 */
[----:B------:R-:W-:Y:S05]  /*24360*/  @P0 BRA `(.L_x_2453) ;  /* 0xfffffff800740947 */ /* 0x000fea000383ffff */
[----:B----4-:R-:W-:-:S07]  /*24370*/  IMAD.MOV.U32 R25, RZ, RZ, 0x20 ;  /* 0x00000020ff197424 */ /* 0x010fce00078e00ff */
.L_x_2438:
[----:B------:R-:W-:Y:S01]  /*24380*/  BAR.SYNC.DEFER_BLOCKING 0x0 ;  /* 0x0000000000007b1d */ /* 0x000fe20000010000 */
[----:B------:R-:W-:-:S13]  /*24390*/  ISETP.GE.AND P0, PT, R25, 0x2, PT ;  /* 0x000000021900780c */ /* 0x000fda0003f06270 */
[----:B------:R-:W-:Y:S05]  /*243a0*/  @!P0 BRA `(.L_x_2437) ;  /* 0x0000000400908947 */ /* 0x000fea0003800000 */
[----:B------:R-:W-:-:S07]  /*243b0*/  IMAD.MOV.U32 R31, RZ, RZ, 0x1 ;  /* 0x00000001ff1f7424 */ /* 0x000fce00078e00ff */
.L_x_2466:
[----:B------:R-:W-:Y:S01]  /*243c0*/  DSETP.GTU.AND P0, PT, |R20|, +INF , PT ;  /* 0x7ff000001400742a */ /* 0x000fe20003f0c200 */
[----:B------:R4:W0:Y:S01]  /*243d0*/  SHFL.DOWN PT, R27, R21, R31, 0x1f ;  /* 0x08001f1f151b7589 */ /* 0x00082200000e0000 */
[----:B------:R-:W-:Y:S03]  /*243e0*/  BSSY B0, `(.L_x_2454) ;  /* 0x0000011000007945 */ /* 0x000fe60003800000 */
[----:B------:R4:W0:Y:S04]  /*243f0*/  SHFL.DOWN PT, R26, R20, R31, 0x1f ;  /* 0x08001f1f141a7589 */ /* 0x00082800000e0000 */
[----:B------:R4:W0:Y:S04]  /*24400*/  SHFL.DOWN PT, R30, R23, R31, 0x1f ;  /* 0x08001f1f171e7589 */ /* 0x00082800000e0000 */
[----:B------:R4:W0:Y:S01]  /*24410*/  SHFL.DOWN PT, R33, R22, R31, 0x1f ;  /* 0x08001f1f16217589 */ /* 0x00082200000e0000 */
        /* <DEDUP_REMOVED lines=10> */
.L_x_2455:
[----:B0-----:R-:W-:Y:S01]  /*244c0*/  DSETP.GTU.AND P0, PT, |R26|, +INF , PT ;  /* 0x7ff000001a00742a */ /* 0x001fe20003f0c200 */
[----:B------:R-:W-:-:S05]  /*244d0*/  ISETP.LT.U32.AND P2, PT, R22, R33, PT ;  /* 0x000000211600720c */ /* 0x000fca0003f41070 */
[----:B------:R-:W-:-:S13]  /*244e0*/  ISETP.LT.OR.EX P0, PT, R23, R30, !P0, P2 ;  /* 0x0000001e1700720c */ /* 0x000fda0004701720 */
.L_x_2456:
[----:B------:R-:W-:Y:S05]  /*244f0*/  BSYNC B0 ;  /* 0x0000000000007941 */ /* 0x000fea0003800000 */
.L_x_2454:
[----:B------:R-:W-:Y:S01]  /*24500*/  DSETP.GTU.AND P2, PT, |R12|, +INF , PT ;  /* 0x7ff000000c00742a */ /* 0x000fe20003f4c200 */
[----:B------:R0:W0:Y:S01]  /*24510*/  SHFL.DOWN PT, R29, R13, R31, 0x1f ;  /* 0x08001f1f0d1d7589 */ /* 0x00002200000e0000 */
[----:B------:R-:W-:Y:S01]  /*24520*/  BSSY B0, `(.L_x_2457) ;  /* 0x0000015000007945 */ /* 0x000fe20003800000 */
[----:B--234-:R-:W-:Y:S02]  /*24530*/  FSEL R20, R20, R26, P0 ;  /* 0x0000001a14147208 */ /* 0x01cfe40000000000 */
[----:B------:R2:W3:Y:S01]  /*24540*/  SHFL.DOWN PT, R28, R12, R31, 0x1f ;  /* 0x08001f1f0c1c7589 */ /* 0x0004e200000e0000 */
[----:B------:R-:W-:Y:S02]  /*24550*/  FSEL R21, R21, R27, P0 ;  /* 0x0000001b15157208 */ /* 0x000fe40000000000 */
[----:B------:R-:W-:Y:S01]  /*24560*/  SEL R22, R22, R33, P0 ;  /* 0x0000002116167207 */ /* 0x000fe20000000000 */
[----:B------:R2:W4:Y:S01]  /*24570*/  SHFL.DOWN PT, R32, R15, R31, 0x1f ;  /* 0x08001f1f0f207589 */ /* 0x00052200000e0000 */
[----:B------:R-:W-:-:S03]  /*24580*/  SEL R23, R23, R30, P0 ;  /* 0x0000001e17177207 */ /* 0x000fc60000000000 */
[----:B------:R2:W0:Y:S01]  /*24590*/  SHFL.DOWN PT, R35, R14, R31, 0x1f ;  /* 0x08001f1f0e237589 */ /* 0x00042200000e0000 */
[----:B------:R-:W-:Y:S05]  /*245a0*/  @P2 BRA `(.L_x_2458) ;  /* 0x0000000000242947 */ /* 0x000fea0003800000 */
[C-C-:B0--3--:R-:W-:Y:S01]  /*245b0*/  DSETP.NEU.AND P3, PT, R12.reuse, R28.reuse, PT ;  /* 0x0000001c0c00722a */ /* 0x149fe20003f6d000 */
[----:B------:R-:W-:Y:S01]  /*245c0*/  ISETP.GE.U32.AND P0, PT, R14, R35, PT ;  /* 0x000000230e00720c */ /* 0x000fe20003f06070 */
[----:B------:R-:W-:-:S03]  /*245d0*/  DSETP.GT.AND P2, PT, R12, R28, PT ;  /* 0x0000001c0c00722a */ /* 0x000fc60003f44000 */
[----:B----4-:R-:W-:-:S03]  /*245e0*/  ISETP.GE.AND.EX P0, PT, R15, R32, PT, P0 ;  /* 0x000000200f00720c */ /* 0x010fc60003f06300 */
[----:B------:R-:W-:-:S06]  /*245f0*/  SEL R16, RZ, 0xffffffff, !P2 ;  /* 0xffffffffff107807 */ /* 0x000fcc0005000000 */
[----:B------:R-:W-:-:S04]  /*24600*/  @!P3 SEL R16, RZ, 0xffffffff, P0 ;  /* 0xffffffffff10b807 */ /* 0x000fc80000000000 */
[----:B------:R-:W-:-:S04]  /*24610*/  LOP3.LUT R16, R16, 0x1, RZ, 0xc0, !PT ;  /* 0x0000000110107812 */ /* 0x000fc800078ec0ff */
[----:B------:R-:W-:Y:S01]  /*24620*/  ISETP.EQ.U32.AND P0, PT, R16, 0x1, PT ;  /* 0x000000011000780c */ /* 0x000fe20003f02070 */
[----:B------:R-:W-:-:S12]  /*24630*/  BRA `(.L_x_2459) ;  /* 0x00000000000c7947 */ /* 0x000fd80003800000 */
.L_x_2458:
[----:B0--3--:R-:W-:Y:S01]  /*24640*/  DSETP.GTU.AND P0, PT, |R28|, +INF , PT ;  /* 0x7ff000001c00742a */ /* 0x009fe20003f0c200 */
[----:B------:R-:W-:-:S05]  /*24650*/  ISETP.LT.U32.AND P2, PT, R14, R35, PT ;  /* 0x000000230e00720c */ /* 0x000fca0003f41070 */
[----:B----4-:R-:W-:-:S13]  /*24660*/  ISETP.LT.OR.EX P0, PT, R15, R32, !P0, P2 ;  /* 0x000000200f00720c */ /* 0x010fda0004701720 */
.L_x_2459:
[----:B------:R-:W-:Y:S05]  /*24670*/  BSYNC B0 ;  /* 0x0000000000007941 */ /* 0x000fea0003800000 */
.L_x_2457:
[----:B------:R-:W-:Y:S01]  /*24680*/  DSETP.GTU.AND P2, PT, |R8|, +INF , PT ;  /* 0x7ff000000800742a */ /* 0x000fe20003f4c200 */
[----:B------:R0:W3:Y:S01]  /*24690*/  SHFL.DOWN PT, R27, R9, R31, 0x1f ;  /* 0x08001f1f091b7589 */ /* 0x0000e200000e0000 */
[----:B------:R-:W-:Y:S01]  /*246a0*/  BSSY B0, `(.L_x_2460) ;  /* 0x0000015000007945 */ /* 0x000fe20003800000 */
[----:B--2---:R-:W-:Y:S02]  /*246b0*/  FSEL R12, R12, R28, P0 ;  /* 0x0000001c0c0c7208 */ /* 0x004fe40000000000 */
[----:B------:R0:W2:Y:S01]  /*246c0*/  SHFL.DOWN PT, R26, R8, R31, 0x1f ;  /* 0x08001f1f081a7589 */ /* 0x0000a200000e0000 */
[----:B------:R-:W-:Y:S02]  /*246d0*/  FSEL R13, R13, R29, P0 ;  /* 0x0000001d0d0d7208 */ /* 0x000fe40000000000 */
[----:B------:R-:W-:Y:S01]  /*246e0*/  SEL R14, R14, R35, P0 ;  /* 0x000000230e0e7207 */ /* 0x000fe20000000000 */
[----:B------:R0:W4:Y:S01]  /*246f0*/  SHFL.DOWN PT, R30, R11, R31, 0x1f ;  /* 0x08001f1f0b1e7589 */ /* 0x00012200000e0000 */
[----:B------:R-:W-:-:S03]  /*24700*/  SEL R15, R15, R32, P0 ;  /* 0x000000200f0f7207 */ /* 0x000fc60000000000 */
[----:B------:R0:W0:Y:S01]  /*24710*/  SHFL.DOWN PT, R33, R10, R31, 0x1f ;  /* 0x08001f1f0a217589 */ /* 0x00002200000e0000 */
[----:B------:R-:W-:Y:S05]  /*24720*/  @P2 BRA `(.L_x_2461) ;  /* 0x0000000000242947 */ /* 0x000fea0003800000 */
[C-C-:B--23--:R-:W-:Y:S01]  /*24730*/  DSETP.NEU.AND P3, PT, R8.reuse, R26.reuse, PT ;  /* 0x0000001a0800722a */ /* 0x14cfe20003f6d000 */
[----:B0-----:R-:W-:Y:S01]  /*24740*/  ISETP.GE.U32.AND P0, PT, R10, R33, PT ;  /* 0x000000210a00720c */ /* 0x001fe20003f06070 */
[----:B------:R-:W-:-:S03]  /*24750*/  DSETP.GT.AND P2, PT, R8, R26, PT ;  /* 0x0000001a0800722a */ /* 0x000fc60003f44000 */
[----:B----4-:R-:W-:-:S03]  /*24760*/  ISETP.GE.AND.EX P0, PT, R11, R30, PT, P0 ;  /* 0x0000001e0b00720c */ /* 0x010fc60003f06300 */
[----:B------:R-:W-:-:S06]  /*24770*/  SEL R16, RZ, 0xffffffff, !P2 ;  /* 0xffffffffff107807 */ /* 0x000fcc0005000000 */
[----:B------:R-:W-:-:S04]  /*24780*/  @!P3 SEL R16, RZ, 0xffffffff, P0 ;  /* 0xffffffffff10b807 */ /* 0x000fc80000000000 */
[----:B------:R-:W-:-:S04]  /*24790*/  LOP3.LUT R16, R16, 0x1, RZ, 0xc0, !PT ;  /* 0x0000000110107812 */ /* 0x000fc800078ec0ff */
[----:B------:R-:W-:Y:S01]  /*247a0*/  ISETP.EQ.U32.AND P0, PT, R16, 0x1, PT ;  /* 0x000000011000780c */ /* 0x000fe20003f02070 */
[----:B------:R-:W-:-:S12]  /*247b0*/  BRA `(.L_x_2462) ;  /* 0x00000000000c7947 */ /* 0x000fd80003800000 */
.L_x_2461:
[----:B--23--:R-:W-:Y:S01]  /*247c0*/  DSETP.GTU.AND P0, PT, |R26|, +INF , PT ;  /* 0x7ff000001a00742a */ /* 0x00cfe20003f0c200 */
[----:B0-----:R-:W-:-:S05]  /*247d0*/  ISETP.LT.U32.AND P2, PT, R10, R33, PT ;  /* 0x000000210a00720c */ /* 0x001fca0003f41070 */
[----:B----4-:R-:W-:-:S13]  /*247e0*/  ISETP.LT.OR.EX P0, PT, R11, R30, !P0, P2 ;  /* 0x0000001e0b00720c */ /* 0x010fda0004701720 */
.L_x_2462:
[----:B------:R-:W-:Y:S05]  /*247f0*/  BSYNC B0 ;  /* 0x0000000000007941 */ /* 0x000fea0003800000 */
.L_x_2460:
[----:B------:R-:W-:Y:S01]  /*24800*/  DSETP.GTU.AND P2, PT, |R4|, +INF , PT ;  /* 0x7ff000000400742a */ /* 0x000fe20003f4c200 */
[----:B------:R0:W2:Y:S01]  /*24810*/  SHFL.DOWN PT, R29, R5, R31, 0x1f ;  /* 0x08001f1f051d7589 */ /* 0x0000a200000e0000 */
[----:B------:R-:W-:Y:S01]  /*24820*/  BSSY B0, `(.L_x_2463) ;  /* 0x0000015000007945 */ /* 0x000fe20003800000 */
[----:B------:R-:W-:Y:S02]  /*24830*/  FSEL R8, R8, R26, P0 ;  /* 0x0000001a08087208 */ /* 0x000fe40000000000 */
[----:B------:R0:W3:Y:S01]  /*24840*/  SHFL.DOWN PT, R28, R4, R31, 0x1f ;  /* 0x08001f1f041c7589 */ /* 0x0000e200000e0000 */
        /* <DEDUP_REMOVED lines=15> */
.L_x_2464:
[----:B--23--:R-:W-:Y:S01]  /*24940*/  DSETP.GTU.AND P0, PT, |R28|, +INF , PT ;  /* 0x7ff000001c00742a */ /* 0x00cfe20003f0c200 */
[----:B0-----:R-:W-:-:S05]  /*24950*/  ISETP.LT.U32.AND P2, PT, R6, R35, PT ;  /* 0x000000230600720c */ /* 0x001fca0003f41070 */
[----:B----4-:R-:W-:-:S13]  /*24960*/  ISETP.LT.OR.EX P0, PT, R7, R32, !P0, P2 ;  /* 0x000000200700720c */ /* 0x010fda0004701720 */
.L_x_2465:
[----:B------:R-:W-:Y:S05]  /*24970*/  BSYNC B0 ;  /* 0x0000000000007941 */ /* 0x000fea0003800000 */
.L_x_2463:
[----:B------:R-:W-:Y:S01]  /*24980*/  IMAD.SHL.U32 R31, R31, 0x2, RZ ;  /* 0x000000021f1f7824 */ /* 0x000fe200078e00ff */
[----:B------:R-:W-:Y:S02]  /*24990*/  FSEL R4, R4, R28, P0 ;  /* 0x0000001c04047208 */ /* 0x000fe40000000000 */
[----:B------:R-:W-:Y:S02]  /*249a0*/  FSEL R5, R5, R29, P0 ;  /* 0x0000001d05057208 */ /* 0x000fe40000000000 */
[----:B------:R-:W-:Y:S02]  /*249b0*/  ISETP.GE.AND P2, PT, R31, R25, PT ;  /* 0x000000191f00720c */ /* 0x000fe40003f46270 */
[----:B------:R-:W-:Y:S02]  /*249c0*/  SEL R6, R6, R35, P0 ;  /* 0x0000002306067207 */ /* 0x000fe40000000000 */
[----:B------:R-:W-:-:S09]  /*249d0*/  SEL R7, R7, R32, P0 ;  /* 0x0000002007077207 */ /* 0x000fd20000000000 */
[----:B------:R-:W-:Y:S05]  /*249e0*/  @!P2 BRA `(.L_x_2466) ;  /* 0xfffffff80074a947 */ /* 0x000fea000383ffff */
.L_x_2437:
[----:B------:R-:W-:Y:S05]  /*249f0*/  @!P1 EXIT ;  /* 0x000000000000994d */ /* 0x000fea0003800000 */
[----:B------:R-:W-:Y:S01]  /*24a00*/  ULDC.U8 UR4, c[0x0][0x630] ;  /* 0x00018c0000047ab9 */ /* 0x000fe20000000000 */
[----:B------:R-:W-:Y:S02]  /*24a10*/  ISETP.NE.U32.AND P0, PT, R2, RZ, PT ;  /* 0x000000ff0200720c */ /* 0x000fe40003f05070 */
[----:B------:R-:W-:Y:S02]  /*24a20*/  ISETP.NE.AND P1, PT, RZ, UR4, PT ;  /* 0x00000004ff007c0c */ /* 0x000fe4000bf25270 */
[----:B------:R-:W-:-:S11]  /*24a30*/  ISETP.NE.AND.EX P0, PT, R0, RZ, PT, P0 ;  /* 0x000000ff0000720c */ /* 0x000fd60003f05300 */
[----:B------:R-:W-:Y:S05]  /*24a40*/  @!P1 BRA `(.L_x_2467) ;  /* 0x0000000000249947 */ /* 0x000fea0003800000 */
[----:B------:R-:W-:Y:S02]  /*24a50*/  ULDC.64 UR4, c[0x0][0x628] ;  /* 0x00018a0000047ab9 */ /* 0x000fe40000000a00 */
[----:B0-23--:R-:W-:Y:S02]  /*24a60*/  IADD3 R22, P2, R22, UR4, RZ ;  /* 0x0000000416167c10 */ /* 0x00dfe4000ff5e0ff */
[----:B------:R-:W-:Y:S02]  /*24a70*/  IADD3 R14, P3, R14, UR4, RZ ;  /* 0x000000040e0e7c10 */ /* 0x000fe4000ff7e0ff */
[----:B------:R-:W-:Y:S02]  /*24a80*/  IADD3 R10, P4, R10, UR4, RZ ;  /* 0x000000040a0a7c10 */ /* 0x000fe4000ff9e0ff */
[----:B------:R-:W-:Y:S02]  /*24a90*/  IADD3 R6, P5, R6, UR4, RZ ;  /* 0x0000000406067c10 */ /* 0x000fe4000ffbe0ff */
[----:B------:R-:W-:-:S02]  /*24aa0*/  IADD3.X R23, R23, UR5, RZ, P2, !PT ;  /* 0x0000000517177c10 */ /* 0x000fc400097fe4ff */
[----:B------:R-:W-:Y:S02]  /*24ab0*/  IADD3.X R15, R15, UR5, RZ, P3, !PT ;  /* 0x000000050f0f7c10 */ /* 0x000fe40009ffe4ff */
[----:B------:R-:W-:Y:S02]  /*24ac0*/  IADD3.X R11, R11, UR5, RZ, P4, !PT ;  /* 0x000000050b0b7c10 */ /* 0x000fe4000a7fe4ff */
[----:B------:R-:W-:-:S07]  /*24ad0*/  IADD3.X R7, R7, UR5, RZ, P5, !PT ;  /* 0x0000000507077c10 */ /* 0x000fce000affe4ff */
.L_x_2467:
[----:B------:R-:W-:Y:S05]  /*24ae0*/  @!P0 BRA `(.L_x_2468) ;  /* 0x0000000800fc8947 */ /* 0x000fea0003800000 */
[----:B------:R-:W-:Y:S02]  /*24af0*/  ULDC.U8 UR4, c[0x0][0x631] ;  /* 0x00018c4000047ab9 */ /* 0x000fe40000000000 */
[----:B------:R-:W-:Y:S01]  /*24b00*/  ISETP.NE.AND P2, PT, RZ, UR4, PT ;  /* 0x00000004ff007c0c */ /* 0x000fe2000bf45270 */
[----:B------:R-:W-:-:S12]  /*24b10*/  @!P1 BRA `(.L_x_2469) ;  /* 0x0000000400449947 */ /* 0x000fd80003800000 */
[----:B------:R-:W4:Y:S04]  /*24b20*/  LDG.E.64 R40, desc[UR60][R2.64+0x30] ;  /* 0x0000303c02287981 */ /* 0x000f28000c1e1b00 */
[----:B------:R-:W5:Y:S04]  /*24b30*/  LDG.E.64 R26, desc[UR60][R2.64] ;  /* 0x0000003c021a7981 */ /* 0x000f68000c1e1b00 */
[----:B------:R-:W2:Y:S04]  /*24b40*/  LDG.E.64 R38, desc[UR60][R2.64+0x38] ;  /* 0x0000383c02267981 */ /* 0x000ea8000c1e1b00 */
[----:B------:R-:W3:Y:S04]  /*24b50*/  LDG.E.64 R28, desc[UR60][R2.64+0x8] ;  /* 0x0000083c021c7981 */ /* 0x000ee8000c1e1b00 */
[----:B------:R-:W3:Y:S04]  /*24b60*/  LDG.E.64 R32, desc[UR60][R2.64+0x10] ;  /* 0x0000103c02207981 */ /* 0x000ee8000c1e1b00 */
[----:B------:R-:W3:Y:S04]  /*24b70*/  LDG.E.64 R36, desc[UR60][R2.64+0x20] ;  /* 0x0000203c02247981 */ /* 0x000ee8000c1e1b00 */
[----:B------:R-:W3:Y:S04]  /*24b80*/  LDG.E.64 R30, desc[UR60][R2.64+0x18] ;  /* 0x0000183c021e7981 */ /* 0x000ee8000c1e1b00 */
[----:B------:R-:W3:Y:S01]  /*24b90*/  LDG.E.64 R34, desc[UR60][R2.64+0x28] ;  /* 0x0000283c02227981 */ /* 0x000ee2000c1e1b00 */
[----:B------:R-:W-:Y:S01]  /*24ba0*/  PLOP3.LUT P1, PT, PT, PT, PT, 0x80, 0x0 ;  /* 0x000000000000781c */ /* 0x000fe20003f2f070 */
[----:B----4-:R-:W-:-:S02]  /*24bb0*/  DSETP.GTU.AND P4, PT, |R40|, +INF , PT ;  /* 0x7ff000002800742a */ /* 0x010fc40003f8c200 */
[----:B-----5:R-:W-:-:S12]  /*24bc0*/  DSETP.GTU.AND P3, PT, |R26|, +INF , PT ;  /* 0x7ff000001a00742a */ /* 0x020fd80003f6c200 */
[C-C-:B------:R-:W-:Y:S01]  /*24bd0*/  @!P4 DSETP.NEU.AND P5, PT, R40.reuse, R4.reuse, PT ;  /* 0x000000042800c22a */ /* 0x140fe20003fad000 */
[----:B--2---:R-:W-:Y:S01]  /*24be0*/  @!P4 ISETP.GE.U32.AND P6, PT, R38, R6, PT ;  /* 0x000000062600c20c */ /* 0x004fe20003fc6070 */
[----:B------:R-:W-:-:S03]  /*24bf0*/  @!P4 DSETP.GT.AND P0, PT, R40, R4, PT ;  /* 0x000000042800c22a */ /* 0x000fc60003f04000 */
[----:B------:R-:W-:Y:S02]  /*24c00*/  @!P4 ISETP.GE.AND.EX P6, PT, R39, R7, PT, P6 ;  /* 0x000000072700c20c */ /* 0x000fe40003fc6360 */
[----:B------:R-:W-:Y:S01]  /*24c10*/  @!P4 PLOP3.LUT P1, PT, P5, PT, PT, 0x80, 0x0 ;  /* 0x000000000000c81c */ /* 0x000fe20002f2f070 */
[----:B------:R-:W-:Y:S01]  /*24c20*/  @!P3 DSETP.NEU.AND P5, PT, R26, R20, PT ;  /* 0x000000141a00b22a */ /* 0x000fe20003fad000 */
[----:B------:R-:W-:Y:S02]  /*24c30*/  @!P4 SEL R16, RZ, 0xffffffff, !P0 ;  /* 0xffffffffff10c807 */ /* 0x000fe40004000000 */
[----:B------:R-:W-:-:S03]  /*24c40*/  PLOP3.LUT P0, PT, PT, PT, PT, 0x80, 0x0 ;  /* 0x000000000000781c */ /* 0x000fc60003f0f070 */
[----:B------:R-:W-:Y:S01]  /*24c50*/  @!P3 PLOP3.LUT P0, PT, P5, PT, PT, 0x80, 0x0 ;  /* 0x000000000000b81c */ /* 0x000fe20002f0f070 */
[----:B------:R-:W-:-:S05]  /*24c60*/  @!P3 DSETP.GT.AND P5, PT, R26, R20, PT ;  /* 0x000000141a00b22a */ /* 0x000fca0003fa4000 */
[----:B------:R-:W-:Y:S01]  /*24c70*/  @!P1 SEL R16, RZ, 0xffffffff, P6 ;  /* 0xffffffffff109807 */ /* 0x000fe20003000000 */
[----:B------:R-:W-:Y:S01]  /*24c80*/  @P4 DSETP.GTU.AND P1, PT, |R4|, +INF , PT ;  /* 0x7ff000000400442a */ /* 0x000fe20003f2c200 */
[----:B---3--:R-:W-:Y:S02]  /*24c90*/  @!P3 ISETP.GE.U32.AND P6, PT, R28, R22, PT ;  /* 0x000000161c00b20c */ /* 0x008fe40003fc6070 */
[----:B------:R-:W-:Y:S02]  /*24ca0*/  @!P3 SEL R0, RZ, 0xffffffff, !P5 ;  /* 0xffffffffff00b807 */ /* 0x000fe40006800000 */
[----:B------:R-:W-:Y:S02]  /*24cb0*/  @!P3 ISETP.GE.AND.EX P6, PT, R29, R23, PT, P6 ;  /* 0x000000171d00b20c */ /* 0x000fe40003fc6360 */
[----:B------:R-:W-:Y:S02]  /*24cc0*/  @P4 ISETP.LT.U32.AND P5, PT, R38, R6, PT ;  /* 0x000000062600420c */ /* 0x000fe40003fa1070 */
[----:B------:R-:W-:-:S02]  /*24cd0*/  @!P4 LOP3.LUT R16, R16, 0x1, RZ, 0xc0, !PT ;  /* 0x000000011010c812 */ /* 0x000fc400078ec0ff */
[----:B------:R-:W-:Y:S01]  /*24ce0*/  @!P0 SEL R0, RZ, 0xffffffff, P6 ;  /* 0xffffffffff008807 */ /* 0x000fe20003000000 */
[----:B------:R-:W-:Y:S01]  /*24cf0*/  DSETP.GTU.AND P6, PT, |R32|, +INF , PT ;  /* 0x7ff000002000742a */ /* 0x000fe20003fcc200 */
[----:B------:R-:W-:Y:S02]  /*24d00*/  @!P4 ISETP.EQ.U32.AND P0, PT, R16, 0x1, PT ;  /* 0x000000011000c80c */ /* 0x000fe40003f02070 */
[----:B------:R-:W-:Y:S01]  /*24d10*/  @P4 ISETP.LT.OR.EX P0, PT, R39, R7, !P1, P5 ;  /* 0x000000072700420c */ /* 0x000fe20004f01750 */
[----:B------:R-:W-:Y:S01]  /*24d20*/  @P3 DSETP.GTU.AND P5, PT, |R20|, +INF , PT ;  /* 0x7ff000001400342a */ /* 0x000fe20003fac200 */
[----:B------:R-:W-:Y:S02]  /*24d30*/  @!P3 LOP3.LUT R0, R0, 0x1, RZ, 0xc0, !PT ;  /* 0x000000010000b812 */ /* 0x000fe400078ec0ff */
[----:B------:R-:W-:Y:S02]  /*24d40*/  @P3 ISETP.LT.U32.AND P4, PT, R28, R22, PT ;  /* 0x000000161c00320c */ /* 0x000fe40003f81070 */
[----:B------:R-:W-:-:S02]  /*24d50*/  @!P3 ISETP.EQ.U32.AND P1, PT, R0, 0x1, PT ;  /* 0x000000010000b80c */ /* 0x000fc40003f22070 */
[----:B------:R-:W-:Y:S01]  /*24d60*/  @P3 ISETP.LT.OR.EX P1, PT, R29, R23, !P5, P4 ;  /* 0x000000171d00320c */ /* 0x000fe20006f21740 */
[----:B------:R-:W-:Y:S01]  /*24d70*/  DSETP.GTU.AND P3, PT, |R36|, +INF , PT ;  /* 0x7ff000002400742a */ /* 0x000fe20003f6c200 */
[----:B------:R-:W-:Y:S01]  /*24d80*/  FSEL R16, R40, R4, P0 ;  /* 0x0000000428107208 */ /* 0x000fe20000000000 */
[C-C-:B------:R-:W-:Y:S01]  /*24d90*/  @!P6 DSETP.NEU.AND P4, PT, R32.reuse, R12.reuse, PT ;  /* 0x0000000c2000e22a */ /* 0x140fe20003f8d000 */
[----:B0-----:R-:W-:Y:S01]  /*24da0*/  FSEL R5, R41, R5, P0 ;  /* 0x0000000529057208 */ /* 0x001fe20000000000 */
[----:B------:R-:W-:Y:S01]  /*24db0*/  @!P6 DSETP.GT.AND P5, PT, R32, R12, PT ;  /* 0x0000000c2000e22a */ /* 0x000fe20003fa4000 */
[----:B------:R-:W-:Y:S02]  /*24dc0*/  SEL R6, R38, R6, P0 ;  /* 0x0000000626067207 */ /* 0x000fe40000000000 */
[----:B------:R-:W-:Y:S02]  /*24dd0*/  SEL R7, R39, R7, P0 ;  /* 0x0000000727077207 */ /* 0x000fe40000000000 */
[----:B------:R-:W-:-:S02]  /*24de0*/  PLOP3.LUT P0, PT, PT, PT, PT, 0x80, 0x0 ;  /* 0x000000000000781c */ /* 0x000fc40003f0f070 */
[----:B------:R-:W-:Y:S02]  /*24df0*/  @!P6 PLOP3.LUT P0, PT, P4, PT, PT, 0x80, 0x0 ;  /* 0x000000000000e81c */ /* 0x000fe4000270f070 */
[----:B------:R-:W-:Y:S01]  /*24e00*/  @!P6 SEL R0, RZ, 0xffffffff, !P5 ;  /* 0xffffffffff00e807 */ /* 0x000fe20006800000 */
[----:B------:R-:W-:Y:S01]  /*24e10*/  @!P3 DSETP.NEU.AND P4, PT, R36, R8, PT ;  /* 0x000000082400b22a */ /* 0x000fe20003f8d000 */
[----:B------:R-:W-:Y:S02]  /*24e20*/  PLOP3.LUT P5, PT, PT, PT, PT, 0x80, 0x0 ;  /* 0x000000000000781c */ /* 0x000fe40003faf070 */
[----:B------:R-:W-:Y:S02]  /*24e30*/  FSEL R20, R26, R20, P1 ;  /* 0x000000141a147208 */ /* 0x000fe40000800000 */
[----:B------:R-:W-:Y:S02]  /*24e40*/  FSEL R21, R27, R21, P1 ;  /* 0x000000151b157208 */ /* 0x000fe40000800000 */
[----:B------:R-:W-:-:S02]  /*24e50*/  @!P3 PLOP3.LUT P5, PT, P4, PT, PT, 0x80, 0x0 ;  /* 0x000000000000b81c */ /* 0x000fc400027af070 */
[----:B------:R-:W-:Y:S02]  /*24e60*/  @!P6 ISETP.GE.U32.AND P4, PT, R30, R14, PT ;  /* 0x0000000e1e00e20c */ /* 0x000fe40003f86070 */
[----:B------:R-:W-:Y:S02]  /*24e70*/  SEL R22, R28, R22, P1 ;  /* 0x000000161c167207 */ /* 0x000fe40000800000 */
[----:B------:R-:W-:Y:S02]  /*24e80*/  @!P6 ISETP.GE.AND.EX P4, PT, R31, R15, PT, P4 ;  /* 0x0000000f1f00e20c */ /* 0x000fe40003f86340 */
[----:B------:R-:W-:Y:S02]  /*24e90*/  SEL R23, R29, R23, P1 ;  /* 0x000000171d177207 */ /* 0x000fe40000800000 */
[----:B------:R-:W-:Y:S02]  /*24ea0*/  @!P0 SEL R0, RZ, 0xffffffff, P4 ;  /* 0xffffffffff008807 */ /* 0x000fe40002000000 */
[----:B------:R-:W-:Y:S01]  /*24eb0*/  @!P3 ISETP.GE.U32.AND P0, PT, R34, R10, PT ;  /* 0x0000000a2200b20c */ /* 0x000fe20003f06070 */
[----:B------:R-:W-:Y:S01]  /*24ec0*/  @!P3 DSETP.GT.AND P4, PT, R36, R8, PT ;  /* 0x000000082400b22a */ /* 0x000fe20003f84000 */
[----:B------:R-:W-:-:S02]  /*24ed0*/  @!P6 LOP3.LUT R0, R0, 0x1, RZ, 0xc0, !PT ;  /* 0x000000010000e812 */ /* 0x000fc400078ec0ff */
[----:B------:R-:W-:-:S03]  /*24ee0*/  @!P3 ISETP.GE.AND.EX P0, PT, R35, R11, PT, P0 ;  /* 0x0000000b2300b20c */ /* 0x000fc60003f06300 */
[----:B------:R-:W-:Y:S01]  /*24ef0*/  @!P3 SEL R4, RZ, 0xffffffff, !P4 ;  /* 0xffffffffff04b807 */ /* 0x000fe20006000000 */
[----:B------:R-:W-:Y:S01]  /*24f00*/  @P6 DSETP.GTU.AND P4, PT, |R12|, +INF , PT ;  /* 0x7ff000000c00642a */ /* 0x000fe20003f8c200 */
[----:B------:R-:W-:Y:S02]  /*24f10*/  @!P5 SEL R4, RZ, 0xffffffff, P0 ;  /* 0xffffffffff04d807 */ /* 0x000fe40000000000 */
[----:B------:R-:W-:Y:S02]  /*24f20*/  @P6 ISETP.LT.U32.AND P5, PT, R30, R14, PT ;  /* 0x0000000e1e00620c */ /* 0x000fe40003fa1070 */
[----:B------:R-:W-:Y:S02]  /*24f30*/  @!P6 ISETP.EQ.U32.AND P0, PT, R0, 0x1, PT ;  /* 0x000000010000e80c */ /* 0x000fe40003f02070 */
[----:B------:R-:W-:Y:S02]  /*24f40*/  @P6 ISETP.LT.OR.EX P0, PT, R31, R15, !P4, P5 ;  /* 0x0000000f1f00620c */ /* 0x000fe40006701750 */
[----:B------:R-:W-:Y:S01]  /*24f50*/  @!P3 LOP3.LUT R4, R4, 0x1, RZ, 0xc0, !PT ;  /* 0x000000010404b812 */ /* 0x000fe200078ec0ff */
[----:B------:R-:W-:Y:S01]  /*24f60*/  @P3 DSETP.GTU.AND P5, PT, |R8|, +INF , PT ;  /* 0x7ff000000800342a */ /* 0x000fe20003fac200 */
[----:B------:R-:W-:-:S02]  /*24f70*/  @P3 ISETP.LT.U32.AND P4, PT, R34, R10, PT ;  /* 0x0000000a2200320c */ /* 0x000fc40003f81070 */
[----:B------:R-:W-:Y:S01]  /*24f80*/  @!P3 ISETP.EQ.U32.AND P1, PT, R4, 0x1, PT ;  /* 0x000000010400b80c */ /* 0x000fe20003f22070 */
[----:B------:R-:W-:Y:S01]  /*24f90*/  IMAD.MOV.U32 R4, RZ, RZ, R16 ;  /* 0x000000ffff047224 */ /* 0x000fe200078e0010 */
[----:B------:R-:W-:Y:S02]  /*24fa0*/  FSEL R12, R32, R12, P0 ;  /* 0x0000000c200c7208 */ /* 0x000fe40000000000 */
[----:B------:R-:W-:Y:S02]  /*24fb0*/  @P3 ISETP.LT.OR.EX P1, PT, R35, R11, !P5, P4 ;  /* 0x0000000b2300320c */ /* 0x000fe40006f21740 */
[----:B------:R-:W-:Y:S02]  /*24fc0*/  FSEL R13, R33, R13, P0 ;  /* 0x0000000d210d7208 */ /* 0x000fe40000000000 */
[----:B------:R-:W-:Y:S02]  /*24fd0*/  SEL R14, R30, R14, P0 ;  /* 0x0000000e1e0e7207 */ /* 0x000fe40000000000 */
[----:B------:R-:W-:-:S02]  /*24fe0*/  SEL R15, R31, R15, P0 ;  /* 0x0000000f1f0f7207 */ /* 0x000fc40000000000 */
[----:B------:R-:W-:Y:S02]  /*24ff0*/  FSEL R8, R36, R8, P1 ;  /* 0x0000000824087208 */ /* 0x000fe40000800000 */
[----:B------:R-:W-:Y:S02]  /*25000*/  FSEL R9, R37, R9, P1 ;  /* 0x0000000925097208 */ /* 0x000fe40000800000 */
[----:B------:R-:W-:Y:S02]  /*25010*/  SEL R10, R34, R10, P1 ;  /* 0x0000000a220a7207 */ /* 0x000fe40000800000 */
[----:B------:R-:W-:-:S07]  /*25020*/  SEL R11, R35, R11, P1 ;  /* 0x0000000b230b7207 */ /* 0x000fce0000800000 */
.L_x_2469:
[----:B------:R-:W-:Y:S02]  /*25030*/  IMAD.MOV.U32 R26, RZ, RZ, R14 ;  /* 0x000000ffff1a7224 */ /* 0x000fe400078e000e */
[----:B------:R-:W-:Y:S02]  /*25040*/  IMAD.MOV.U32 R27, RZ, RZ, R15 ;  /* 0x000000ffff1b7224 */ /* 0x000fe400078e000f */
[----:B------:R-:W-:Y:S02]  /*25050*/  IMAD.MOV.U32 R28, RZ, RZ, R10 ;  /* 0x000000ffff1c7224 */ /* 0x000fe400078e000a */
[----:B------:R-:W-:Y:S02]  /*25060*/  IMAD.MOV.U32 R29, RZ, RZ, R11 ;  /* 0x000000ffff1d7224 */ /* 0x000fe400078e000b */
[----:B------:R-:W-:Y:S02]  /*25070*/  IMAD.MOV.U32 R30, RZ, RZ, R6 ;  /* 0x000000ffff1e7224 */ /* 0x000fe400078e0006 */
[----:B------:R-:W-:Y:S01]  /*25080*/  IMAD.MOV.U32 R31, RZ, RZ, R7 ;  /* 0x000000ffff1f7224 */ /* 0x000fe200078e0007 */
[----:B------:R-:W-:Y:S06]  /*25090*/  @!P2 BRA `(.L_x_2470) ;  /* 0x00000004006ca947 */ /* 0x000fec0003800000 */
[----:B------:R-:W4:Y:S02]  /*250a0*/  LDC R16, c[0x0][0x634] ;  /* 0x00018d00ff107b82 */ /* 0x000f240000000800 */
[----:B----4-:R-:W-:-:S04]  /*250b0*/  ISETP.NE.AND P0, PT, R16, 0x1, PT ;  /* 0x000000011000780c */ /* 0x010fc80003f05270 */
[----:B------:R-:W-:-:S09]  /*250c0*/  P2R R0, PR, RZ, 0x1 ;  /* 0x00000001ff007803 */ /* 0x000fd20000000000 */
        /* <DEDUP_REMOVED lines=16> */
[----:B-12---:R-:W-:Y:S05]  /*251d0*/  CALL.ABS.NOINC R2 ;  /* 0x0000000002007343 */ /* 0x006fea0003c00000 */
.L_x_2471:
        /* <DEDUP_REMOVED lines=21> */
[----:B-12-4-:R-:W-:Y:S05]  /*25330*/  CALL.ABS.NOINC R2 ;  /* 0x0000000002007343 */ /* 0x016fea0003c00000 */
.L_x_2472:
        /* <DEDUP_REMOVED lines=22> */
.L_x_2473:
        /* <DEDUP_REMOVED lines=22> */
.L_x_2474:
[----:B------:R-:W-:Y:S02]  /*25600*/  ULDC.64 UR4, c[0x0][0x600] ;  /* 0x0001800000047ab9 */ /* 0x000fe40000000a00 */
[----:B0-----:R-:W-:-:S05]  /*25610*/  IADD3 R2, P0, R17, UR4, RZ ;  /* 0x0000000411027c10 */ /* 0x001fca000ff1e0ff */
[----:B------:R-:W-:-:S05]  /*25620*/  IMAD.X R3, RZ, RZ, UR5, P0 ;  /* 0x00000005ff037e24 */ /* 0x000fca00080e06ff */
[----:B------:R-:W-:Y:S01]  /*25630*/  STG.E.64 desc[UR60][R2.64], R30 ;  /* 0x0000001e02007986 */ /* 0x000fe2000c101b3c */
[----:B------:R-:W-:Y:S05]  /*25640*/  EXIT ;  /* 0x000000000000794d */ /* 0x000fea0003800000 */
.L_x_2470:
[----:B------:R-:W-:Y:S04]  /*25650*/  STG.E.64 desc[UR60][R2.64], R20 ;  /* 0x0000001402007986 */ /* 0x000fe8000c101b3c */
[----:B------:R-:W-:Y:S04]  /*25660*/  STG.E.64 desc[UR60][R2.64+0x8], R22 ;  /* 0x0000081602007986 */ /* 0x000fe8000c101b3c */
[----:B------:R-:W-:Y:S04]  /*25670*/  STG.E.64 desc[UR60][R2.64+0x10], R12 ;  /* 0x0000100c02007986 */ /* 0x000fe8000c101b3c */
[----:B------:R-:W-:Y:S04]  /*25680*/  STG.E.64 desc[UR60][R2.64+0x18], R26 ;  /* 0x0000181a02007986 */ /* 0x000fe8000c101b3c */
[----:B------:R-:W-:Y:S04]  /*25690*/  STG.E.64 desc[UR60][R2.64+0x20], R8 ;  /* 0x0000200802007986 */ /* 0x000fe8000c101b3c */
[----:B------:R-:W-:Y:S04]  /*256a0*/  STG.E.64 desc[UR60][R2.64+0x28], R28 ;  /* 0x0000281c02007986 */ /* 0x000fe8000c101b3c */
[----:B------:R-:W-:Y:S04]  /*256b0*/  STG.E.64 desc[UR60][R2.64+0x30], R4 ;  /* 0x0000300402007986 */ /* 0x000fe8000c101b3c */
[----:B------:R-:W-:Y:S01]  /*256c0*/  STG.E.64 desc[UR60][R2.64+0x38], R30 ;  /* 0x0000381e02007986 */ /* 0x000fe2000c101b3c */
[----:B------:R-:W-:Y:S05]  /*256d0*/  EXIT ;  /* 0x000000000000794d */ /* 0x000fea0003800000 */
.L_x_2468:
        /* <DEDUP_REMOVED lines=17> */
.L_x_2476:
[----:B------:R-:W-:Y:S02]  /*257f0*/  CS2R R22, SRZ ;  /* 0x0000000000167805 */ /* 0x000fe4000001ff00 */
[----:B------:R-:W-:Y:S02]  /*25800*/  CS2R R14, SRZ ;  /* 0x00000000000e7805 */ /* 0x000fe4000001ff00 */
[----:B------:R-:W-:Y:S02]  /*25810*/  CS2R R10, SRZ ;  /* 0x00000000000a7805 */ /* 0x000fe4000001ff00 */
[----:B------:R-:W-:-:S07]  /*25820*/  CS2R R6, SRZ ;  /* 0x0000000000067805 */ /* 0x000fce000001ff00 */
.L_x_2475:
[----:B------:R-:W-:Y:S01]  /*25830*/  ULDC.U8 UR4, c[0x0][0x631] ;  /* 0x00018c4000047ab9 */ /* 0x000fe20000000000 */
[----:B------:R-:W-:Y:S01]  /*25840*/  IMAD.MOV.U32 R26, RZ, RZ, R14 ;  /* 0x000000ffff1a7224 */ /* 0x000fe200078e000e */
[----:B------:R-:W-:Y:S01]  /*25850*/  ISETP.NE.AND P0, PT, RZ, UR4, PT ;  /* 0x00000004ff007c0c */ /* 0x000fe2000bf05270 */
[----:B------:R-:W-:Y:S02]  /*25860*/  IMAD.MOV.U32 R27, RZ, RZ, R15 ;  /* 0x000000ffff1b7224 */ /* 0x000fe400078e000f */
[----:B------:R-:W-:Y:S02]  /*25870*/  IMAD.MOV.U32 R28, RZ, RZ, R10 ;  /* 0x000000ffff1c7224 */ /* 0x000fe400078e000a */
[----:B------:R-:W-:Y:S02]  /*25880*/  IMAD.MOV.U32 R29, RZ, RZ, R11 ;  /* 0x000000ffff1d7224 */ /* 0x000fe400078e000b */
[----:B------:R-:W-:Y:S02]  /*25890*/  IMAD.MOV.U32 R30, RZ, RZ, R6 ;  /* 0x000000ffff1e7224 */ /* 0x000fe400078e0006 */
[----:B------:R-:W-:-:S04]  /*258a0*/  IMAD.MOV.U32 R31, RZ, RZ, R7 ;  /* 0x000000ffff1f7224 */ /* 0x000fc800078e0007 */
[----:B------:R-:W-:Y:S05]  /*258b0*/  @!P0 BRA `(.L_x_2477) ;  /* 0x00000004006c8947 */ /* 0x000fea0003800000 */
        /* <DEDUP_REMOVED lines=20> */
.L_x_2478:
        /* <DEDUP_REMOVED lines=22> */
.L_x_2479:
        /* <DEDUP_REMOVED lines=22> */
.L_x_2480:
        /* <DEDUP_REMOVED lines=22> */
.L_x_2481:
[----:B------:R-:W-:Y:S02]  /*25e20*/  ULDC.64 UR4, c[0x0][0x600] ;  /* 0x0001800000047ab9 */ /* 0x000fe40000000a00 */
[----:B0-----:R-:W-:-:S05]  /*25e30*/  IADD3 R2, P0, R17, UR4, RZ ;  /* 0x0000000411027c10 */ /* 0x001fca000ff1e0ff */
[----:B------:R-:W-:-:S05]  /*25e40*/  IMAD.X R3, RZ, RZ, UR5, P0 ;  /* 0x00000005ff037e24 */ /* 0x000fca00080e06ff */
[----:B------:R-:W-:Y:S01]  /*25e50*/  STG.E.64 desc[UR60][R2.64], R30 ;  /* 0x0000001e02007986 */ /* 0x000fe2000c101b3c */
[----:B------:R-:W-:Y:S05]  /*25e60*/  EXIT ;  /* 0x000000000000794d */ /* 0x000fea0003800000 */
.L_x_2477:
        /* <DEDUP_REMOVED lines=16> */
.L_x_2482:
        /* <DEDUP_REMOVED lines=15> */
.L_x_2483:
        /* <DEDUP_REMOVED lines=15> */
.L_x_2484:
        /* <DEDUP_REMOVED lines=15> */
.L_x_2485:
[----:B------:R-:W-:Y:S05]  /*26240*/  EXIT ;  /* 0x000000000000794d */ /* 0x000fea0003800000 */
.L_x_2386:
        /* <DEDUP_REMOVED lines=26> */
.L_x_2486:
[----:B------:R-:W-:Y:S05]  /*263f0*/  @!P0 BRA `(.L_x_2487) ;  /* 0x0000000800f88947 */ /* 0x000fea0003800000 */
[----:B------:R-:W-:Y:S02]  /*26400*/  ULDC.U8 UR4, c[0x0][0x631] ;  /* 0x00018c4000047ab9 */ /* 0x000fe40000000000 */
[----:B------:R-:W-:Y:S01]  /*26410*/  ISETP.NE.AND P2, PT, RZ, UR4, PT ;  /* 0x00000004ff007c0c */ /* 0x000fe2000bf45270 */
[----:B------:R-:W-:-:S12]  /*26420*/  @!P1 BRA `(.L_x_2488) ;  /* 0x0000000400409947 */ /* 0x000fd80003800000 */
[----:B------:R-:W2:Y:S04]  /*26430*/  LDG.E.64 R40, desc[UR60][R2.64+0x30] ;  /* 0x0000303c02287981 */ /* 0x000ea8000c1e1b00 */
[----:B------:R-:W3:Y:S04]  /*26440*/  LDG.E.64 R26, desc[UR60][R2.64] ;  /* 0x0000003c021a7981 */ /* 0x000ee8000c1e1b00 */
[----:B------:R-:W4:Y:S04]  /*26450*/  LDG.E.64 R38, desc[UR60][R2.64+0x38] ;  /* 0x0000383c02267981 */ /* 0x000f28000c1e1b00 */
[----:B------:R-:W5:Y:S04]  /*26460*/  LDG.E.64 R28, desc[UR60][R2.64+0x8] ;  /* 0x0000083c021c7981 */ /* 0x000f68000c1e1b00 */
[----:B------:R-:W5:Y:S04]  /*26470*/  LDG.E.64 R32, desc[UR60][R2.64+0x10] ;  /* 0x0000103c02207981 */ /* 0x000f68000c1e1b00 */
[----:B------:R-:W5:Y:S04]  /*26480*/  LDG.E.64 R36, desc[UR60][R2.64+0x20] ;  /* 0x0000203c02247981 */ /* 0x000f68000c1e1b00 */
[----:B------:R-:W5:Y:S04]  /*26490*/  LDG.E.64 R30, desc[UR60][R2.64+0x18] ;  /* 0x0000183c021e7981 */ /* 0x000f68000c1e1b00 */
[----:B------:R-:W5:Y:S01]  /*264a0*/  LDG.E.64 R34, desc[UR60][R2.64+0x28] ;  /* 0x0000283c02227981 */ /* 0x000f62000c1e1b00 */
[----:B------:R-:W-:Y:S01]  /*264b0*/  PLOP3.LUT P1, PT, PT, PT, PT, 0x80, 0x0 ;  /* 0x000000000000781c */ /* 0x000fe20003f2f070 */
[----:B--2---:R-:W-:-:S02]  /*264c0*/  DSETP.GTU.AND P4, PT, |R40|, +INF , PT ;  /* 0x7ff000002800742a */ /* 0x004fc40003f8c200 */
[----:B---3--:R-:W-:-:S12]  /*264d0*/  DSETP.GTU.AND P3, PT, |R26|, +INF , PT ;  /* 0x7ff000001a00742a */ /* 0x008fd80003f6c200 */
[C-C-:B------:R-:W-:Y:S01]  /*264e0*/  @!P4 DSETP.NEU.AND P5, PT, R40.reuse, R20.reuse, PT ;  /* 0x000000142800c22a */ /* 0x140fe20003fad000 */
[----:B----4-:R-:W-:Y:S01]  /*264f0*/  @!P4 ISETP.GE.U32.AND P6, PT, R38, R22, PT ;  /* 0x000000162600c20c */ /* 0x010fe20003fc6070 */
        /* <DEDUP_REMOVED lines=10> */
[----:B-----5:R-:W-:Y:S02]  /*265a0*/  @!P3 ISETP.GE.U32.AND P6, PT, R28, R6, PT ;  /* 0x000000061c00b20c */ /* 0x020fe40003fc6070 */
        /* <DEDUP_REMOVED lines=16> */
[----:B------:R-:W-:Y:S01]  /*266b0*/  FSEL R21, R41, R21, P0 ;  /* 0x0000001529157208 */ /* 0x000fe20000000000 */
        /* <DEDUP_REMOVED lines=29> */
[----:B------:R-:W-:Y:S02]  /*26890*/  @!P3 ISETP.EQ.U32.AND P1, PT, R16, 0x1, PT ;  /* 0x000000011000b80c */ /* 0x000fe40003f22070 */
        /* <DEDUP_REMOVED lines=9> */
.L_x_2488:
[----:B------:R-:W-:Y:S02]  /*26930*/  IMAD.MOV.U32 R26, RZ, RZ, R14 ;  /* 0x000000ffff1a7224 */ /* 0x000fe400078e000e */
[----:B------:R-:W-:Y:S02]  /*26940*/  IMAD.MOV.U32 R27, RZ, RZ, R15 ;  /* 0x000000ffff1b7224 */ /* 0x000fe400078e000f */
[----:B------:R-:W-:Y:S02]  /*26950*/  IMAD.MOV.U32 R28, RZ, RZ, R10 ;  /* 0x000000ffff1c7224 */ /* 0x000fe400078e000a */
        /* <DEDUP_REMOVED lines=24> */
.L_x_2490:
        /* <DEDUP_REMOVED lines=22> */
.L_x_2491:
        /* <DEDUP_REMOVED lines=22> */
.L_x_2492:
        /* <DEDUP_REMOVED lines=22> */
.L_x_2493:
[----:B------:R-:W-:Y:S02]  /*26f00*/  ULDC.64 UR4, c[0x0][0x600] ;  /* 0x0001800000047ab9 */ /* 0x000fe40000000a00 */
[----:B-1----:R-:W-:-:S05]  /*26f10*/  IADD3 R2, P0, R17, UR4, RZ ;  /* 0x0000000411027c10 */ /* 0x002fca000ff1e0ff */
[----:B------:R-:W-:-:S05]  /*26f20*/  IMAD.X R3, RZ, RZ, UR5, P0 ;  /* 0x00000005ff037e24 */ /* 0x000fca00080e06ff */
[----:B------:R-:W-:Y:S01]  /*26f30*/  STG.E.64 desc[UR60][R2.64], R22 ;  /* 0x0000001602007986 */ /* 0x000fe2000c101b3c */
[----:B------:R-:W-:Y:S05]  /*26f40*/  EXIT ;  /* 0x000000000000794d */ /* 0x000fea0003800000 */
.L_x_2489:
        /* <DEDUP_REMOVED lines=9> */
.L_x_2487:
        /* <DEDUP_REMOVED lines=17> */
.L_x_2495:
[----:B------:R-:W-:Y:S02]  /*270f0*/  CS2R R22, SRZ ;  /* 0x0000000000167805 */ /* 0x000fe4000001ff00 */
[----:B------:R-:W-:Y:S02]  /*27100*/  CS2R R14, SRZ ;  /* 0x00000000000e7805 */ /* 0x000fe4000001ff00 */
[----:B------:R-:W-:Y:S02]  /*27110*/  CS2R R10, SRZ ;  /* 0x00000000000a7805 */ /* 0x000fe4000001ff00 */
[----:B------:R-:W-:-:S07]  /*27120*/  CS2R R6, SRZ ;  /* 0x0000000000067805 */ /* 0x000fce000001ff00 */
.L_x_2494:
        /* <DEDUP_REMOVED lines=29> */
.L_x_2497:
        /* <DEDUP_REMOVED lines=22> */
.L_x_2498:
        /* <DEDUP_REMOVED lines=22> */
.L_x_2499:
        /* <DEDUP_REMOVED lines=22> */
.L_x_2500:
[----:B------:R-:W-:Y:S02]  /*27720*/  ULDC.64 UR4, c[0x0][0x600] ;  /* 0x0001800000047ab9 */ /* 0x000fe40000000a00 */
[----:B-1----:R-:W-:-:S05]  /*27730*/  IADD3 R2, P0, R17, UR4, RZ ;  /* 0x0000000411027c10 */ /* 0x002fca000ff1e0ff */
[----:B------:R-:W-:-:S05]  /*27740*/  IMAD.X R3, RZ, RZ, UR5, P0 ;  /* 0x00000005ff037e24 */ /* 0x000fca00080e06ff */
[----:B------:R-:W-:Y:S01]  /*27750*/  STG.E.64 desc[UR60][R2.64], R22 ;  /* 0x0000001602007986 */ /* 0x000fe2000c101b3c */
[----:B------:R-:W-:Y:S05]  /*27760*/  EXIT ;  /* 0x000000000000794d */ /* 0x000fea0003800000 */
.L_x_2496:
        /* <DEDUP_REMOVED lines=16> */
.L_x_2501:
        /* <DEDUP_REMOVED lines=15> */
.L_x_2502:
        /* <DEDUP_REMOVED lines=15> */
.L_x_2503:
        /* <DEDUP_REMOVED lines=15> */
.L_x_2504:
[----:B------:R-:W-:Y:S05]  /*27b40*/  EXIT ;  /* 0x000000000000794d */ /* 0x000fea0003800000 */
        .weak           $__internal_10_$__cuda_sm20_div_u64
        .type           $__internal_10_$__cuda_sm20_div_u64,@function
        .size           $__internal_10_$__cuda_sm20_div_u64,($__internal_11_$__cuda_sm20_rem_u64 - $__internal_10_$__cuda_sm20_div_u64)
$__internal_10_$__cuda_sm20_div_u64:
[----:B------:R-:W-:Y:S02]  /*27b50*/  IMAD.MOV.U32 R34, RZ, RZ, R0 ;  /* 0x000000ffff227224 */ /* 0x000fe400078e0000 */
[----:B------:R-:W-:-:S04]  /*27b60*/  IMAD.MOV.U32 R35, RZ, RZ, R3 ;  /* 0x000000ffff237224 */ /* 0x000fc800078e0003 */
[----:B------:R-:W0:Y:S08]  /*27b70*/  I2F.U64.RP R2, R34 ;  /* 0x0000002200027312 */ /* 0x000e300000309000 */
[----:B0-----:R-:W0:Y:S02]  /*27b80*/  MUFU.RCP R2, R2 ;  /* 0x0000000200027308 */ /* 0x001e240000001000 */
[----:B0-----:R-:W-:-:S06]  /*27b90*/  VIADD R30, R2, 0x1ffffffe ;  /* 0x1ffffffe021e7836 */ /* 0x001fcc0000000000 */
[----:B------:R-:W0:Y:S02]  /*27ba0*/  F2I.U64.TRUNC R30, R30 ;  /* 0x0000001e001e7311 */ /* 0x000e24000020d800 */
[----:B0-----:R-:W-:-:S04]  /*27bb0*/  IMAD.WIDE.U32 R32, R30, R0, RZ ;  /* 0x000000001e207225 */ /* 0x001fc800078e00ff */
[C---:B------:R-:W-:Y:S01]  /*27bc0*/  IMAD R27, R30.reuse, R3, R33 ;  /* 0x000000031e1b7224 */ /* 0x040fe200078e0221 */
[----:B------:R-:W-:Y:S01]  /*27bd0*/  IADD3 R39, P0, RZ, -R32, RZ ;  /* 0x80000020ff277210 */ /* 0x000fe20007f1e0ff */
[----:B------:R-:W-:Y:S02]  /*27be0*/  IMAD.MOV.U32 R33, RZ, RZ, R30 ;  /* 0x000000ffff217224 */ /* 0x000fe400078e001e */
        /* <DEDUP_REMOVED lines=47> */
[----:B------:R-:W-:-:S02]  /*27ee0*/  IADD3 R2, P3, R31, 0x1, RZ ;  /* 0x000000011f027810 */ /* 0x000fc40007f7e0ff */
[----:B------:R-:W-:Y:S02]  /*27ef0*/  SEL R32, R32, R38, P0 ;  /* 0x0000002620207207 */ /* 0x000fe40000000000 */
[----:B------:R-:W-:Y:S01]  /*27f00*/  ISETP.GE.U32.AND P0, PT, R35, R0, PT ;  /* 0x000000002300720c */ /* 0x000fe20003f06070 */
[----:B------:R-:W-:Y:S01]  /*27f10*/  IMAD.X R27, RZ, RZ, R30, P3 ;  /* 0x000000ffff1b7224 */ /* 0x000fe200018e061e */
[----:B------:R-:W-:Y:S02]  /*27f20*/  ISETP.NE.AND.EX P1, PT, R3, RZ, PT, P1 ;  /* 0x000000ff0300720c */ /* 0x000fe40003f25310 */
[----:B------:R-:W-:-:S04]  /*27f30*/  ISETP.GE.U32.AND.EX P0, PT, R32, R3, PT, P0 ;  /* 0x000000032000720c */ /* 0x000fc80003f06100 */
[----:B------:R-:W-:Y:S01]  /*27f40*/  SEL R2, R2, R31, P0 ;  /* 0x0000001f02027207 */ /* 0x000fe20000000000 */
[----:B------:R-:W-:Y:S01]  /*27f50*/  IMAD.MOV.U32 R31, RZ, RZ, 0x0 ;  /* 0x00000000ff1f7424 */ /* 0x000fe200078e00ff */
[----:B------:R-:W-:Y:S01]  /*27f60*/  SEL R27, R27, R30, P0 ;  /* 0x0000001e1b1b7207 */ /* 0x000fe20000000000 */
[----:B------:R-:W-:Y:S01]  /*27f70*/  IMAD.MOV.U32 R30, RZ, RZ, R37 ;  /* 0x000000ffff1e7224 */ /* 0x000fe200078e0025 */
[----:B------:R-:W-:Y:S02]  /*27f80*/  SEL R2, R2, 0xffffffff, P1 ;  /* 0xffffffff02027807 */ /* 0x000fe40000800000 */
[----:B------:R-:W-:Y:S01]  /*27f90*/  SEL R27, R27, 0xffffffff, P1 ;  /* 0xffffffff1b1b7807 */ /* 0x000fe20000800000 */
[----:B------:R-:W-:Y:S06]  /*27fa0*/  RET.REL.NODEC R30 `(_ZN2at6native13reduce_kernelILi128ELi4ENS0_8ReduceOpIdNS0_9ArgMaxOpsIdEEjlLi4ELi4EEEEEvT1_) ;  /* 0xfffffd801e147950 */ /* 0x000fec0003c3ffff */
        .weak           $__internal_11_$__cuda_sm20_rem_u64
        .type           $__internal_11_$__cuda_sm20_rem_u64,@function
        .size           $__internal_11_$__cuda_sm20_rem_u64,(.L_x_6968 - $__internal_11_$__cuda_sm20_rem_u64)
$__internal_11_$__cuda_sm20_rem_u64:
        /* <DEDUP_REMOVED lines=64> */
.L_x_2505:
        /* <DEDUP_REMOVED lines=13> */
.L_x_6968:


//--------------------- .text._ZN2at6native13reduce_kernelILi512ELi1ENS0_8ReduceOpIsNS0_9ArgMaxOpsIsEEjlLi4ELi4EEEEEvT1_ --------------------------
	.section	.text._ZN2at6native13reduce_kernelILi512ELi1ENS0_8ReduceOpIsNS0_9ArgMaxOpsIsEEjlLi4ELi4EEEEEvT1_,"ax",@progbits
	.align	128
        .global         _ZN2at6native13reduce_kernelILi512ELi1ENS0_8ReduceOpIsNS0_9ArgMaxOpsIsEEjlLi4ELi4EEEEEvT1_
        .type           _ZN2at6native13reduce_kernelILi512ELi1ENS0_8ReduceOpIsNS0_9ArgMaxOpsIsEEjlLi4ELi4EEEEEvT1_,@function
        .size           _ZN2at6native13reduce_kernelILi512ELi1ENS0_8ReduceOpIsNS0_9ArgMaxOpsIsEEjlLi4ELi4EEEEEvT1_,(.L_x_6970 - _ZN2at6native13reduce_kernelILi512ELi1ENS0_8ReduceOpIsNS0_9ArgMaxOpsIsEEjlLi4ELi4EEEEEvT1_)
        .other          _ZN2at6native13reduce_kernelILi512ELi1ENS0_8ReduceOpIsNS0_9ArgMaxOpsIsEEjlLi4ELi4EEEEEvT1_,@"STO_CUDA_ENTRY STV_DEFAULT"
_ZN2at6native13reduce_kernelILi512ELi1ENS0_8ReduceOpIsNS0_9ArgMaxOpsIsEEjlLi4ELi4EEEEEvT1_:
.text._ZN2at6native13reduce_kernelILi512ELi1ENS0_8ReduceOpIsNS0_9ArgMaxOpsIsEEjlLi4ELi4EEEEEvT1_:
        /* <DEDUP_REMOVED lines=285> */
[----:B------:R-:W-:-:S08]  /*11d0*/  ULDC UR4, c[0x0][0x528] ;  /* 0x00014a0000047ab9 */ /* 0x000fd00000000800 */
[----:B------:R-:W-:-:S05]  /*11e0*/  IMAD.HI.U32 R6, R13, UR7, R12 ;  /* 0x000000070d067c27 */ /* 0x000fca000f8e000c */
[----:B------:R-:W-:Y:S01]  /*11f0*/  SHF.R.U32.HI R6, RZ, UR4, R6 ;  /* 0x00000004ff067c19 */ /* 0x000fe20008011606 */
[----:B------:R-:W-:-:S04]  /*1200*/  ULDC UR4, c[0x0][0x5f0] ;  /* 0x00017c0000047ab9 */ /* 0x000fc80000000800 */
[----:B------:R-:W-:-:S04]  /*1210*/  IMAD.MOV R12, RZ, RZ, -R6 ;  /* 0x000000ffff0c7224 */ /* 0x000fc800078e0a06 */
[----:B------:R-:W-:-:S04]  /*1220*/  IMAD R12, R12, UR6, R13 ;  /* 0x000000060c0c7c24 */ /* 0x000fc8000f8e020d */
[----:B------:R-:W-:-:S07]  /*1230*/  IMAD R7, R12, UR4, R7 ;  /* 0x000000040c077c24 */ /* 0x000fce000f8e0207 */
.L_x_2506:
[----:B------:R-:W-:Y:S01]  /*1240*/  ULDC UR4, c[0x0][0x22c] ;  /* 0x00008b0000047ab9 */ /* 0x000fe20000000800 */
[----:B------:R-:W-:Y:S01]  /*1250*/  ULDC.64 UR36, c[0x0][0x208] ;  /* 0x0000820000247ab9 */ /* 0x000fe20000000a00 */
[----:B------:R-:W-:Y:S01]  /*1260*/  IMAD.U32 R23, RZ, RZ, UR4 ;  /* 0x00000004ff177e24 */ /* 0x000fe2000f8e00ff */
[----:B------:R-:W-:Y:S01]  /*1270*/  ULDC UR4, c[0x0][0x230] ;  /* 0x00008c0000047ab9 */ /* 0x000fe20000000800 */
[----:B------:R-:W-:Y:S01]  /*1280*/  BSSY B0, `(.L_x_2507) ;  /* 0x0000bd7000007945 */ /* 0x000fe20003800000 */
[----:B------:R-:W-:Y:S02]  /*1290*/  IMAD.MOV.U32 R12, RZ, RZ, RZ ;  /* 0x000000ffff0c7224 */ /* 0x000fe400078e00ff */
[----:B------:R-:W-:Y:S01]  /*12a0*/  ISETP.GE.U32.AND P0, PT, R8, R23, PT ;  /* 0x000000170800720c */ /* 0x000fe20003f06070 */
[----:B------:R-:W-:-:S03]  /*12b0*/  IMAD.MOV.U32 R6, RZ, RZ, RZ ;  /* 0x000000ffff067224 */ /* 0x000fc600078e00ff */
[----:B------:R-:W-:Y:S02]  /*12c0*/  ISETP.GE.U32.OR P0, PT, R3, UR4, P0 ;  /* 0x0000000403007c0c */ /* 0x000fe40008706470 */
[----:B------:R-:W-:-:S11]  /*12d0*/  PRMT R3, RZ, 0x7610, R3 ;  /* 0x00007610ff037816 */ /* 0x000fd60000000003 */
[----:B------:R-:W-:Y:S05]  /*12e0*/  @P0 BRA `(.L_x_2508) ;  /* 0x000000bc00400947 */ /* 0x000fea0003800000 */
[----:B------:R-:W-:Y:S01]  /*12f0*/  ULDC.U8 UR6, c[0x0][0x260] ;  /* 0x0000980000067ab9 */ /* 0x000fe20000000000 */
[----:B------:R-:W-:Y:S01]  /*1300*/  ULDC.64 UR4, c[0x0][0x5f8] ;  /* 0x00017e0000047ab9 */ /* 0x000fe20000000a00 */
[----:B------:R-:W-:Y:S02]  /*1310*/  ISETP.NE.AND P0, PT, RZ, UR6, PT ;  /* 0x00000006ff007c0c */ /* 0x000fe4000bf05270 */
[----:B------:R-:W-:-:S04]  /*1320*/  IADD3 R20, P1, R7, UR4, RZ ;  /* 0x0000000407147c10 */ /* 0x000fc8000ff3e0ff */
[----:B------:R-:W-:-:S07]  /*1330*/  IADD3.X R21, RZ, UR5, RZ, P1, !PT ;  /* 0x00000005ff157c10 */ /* 0x000fce0008ffe4ff */
[----:B------:R-:W-:Y:S05]  /*1340*/  @!P0 BRA `(.L_x_2509) ;  /* 0x0000000c006c8947 */ /* 0x000fea0003800000 */
[----:B------:R-:W0:Y:S01]  /*1350*/  LDC.U16 R18, c[0x0][0x218] ;  /* 0x00008600ff127b82 */ /* 0x000e220000000400 */
        /* <DEDUP_REMOVED lines=10> */
[----:B-1----:R-:W-:Y:S01]  /*1400*/  IMAD.MOV.U32 R9, RZ, RZ, R17 ;  /* 0x000000ffff097224 */ /* 0x002fe200078e0011 */
[----:B--2---:R-:W-:Y:S02]  /*1410*/  MOV R10, R12 ;  /* 0x0000000c000a7202 */ /* 0x004fe40000000f00 */
[----:B------:R-:W-:Y:S05]  /*1420*/  @!P0 BRA `(.L_x_2511) ;  /* 0x0000000000b88947 */ /* 0x000fea0003800000 */
        /* <DEDUP_REMOVED lines=14> */
.L_x_2515:
[----:B------:R-:W-:Y:S05]  /*1510*/  BSYNC B3 ;  /* 0x0000000000037941 */ /* 0x000fea0003800000 */
.L_x_2514:
[----:B------:R-:W-:-:S04]  /*1520*/  PRMT R2, R2, 0x9910, RZ ;  /* 0x0000991002027816 */ /* 0x000fc800000000ff */
[----:B------:R-:W-:-:S13]  /*1530*/  ISETP.NE.AND P0, PT, R2, RZ, PT ;  /* 0x000000ff0200720c */ /* 0x000fda0003f05270 */
[----:B------:R-:W-:Y:S05]  /*1540*/  @!P0 BRA `(.L_x_2513) ;  /* 0x0000000000548947 */ /* 0x000fea0003800000 */
[----:B------:R-:W-:Y:S01]  /*1550*/  IADD3 R3, P0, R5, -R16, RZ ;  /* 0x8000001005037210 */ /* 0x000fe20007f1e0ff */
[----:B------:R-:W-:-:S04]  /*1560*/  ULDC.U16 UR4, c[0x0][0x218] ;  /* 0x0000860000047ab9 */ /* 0x000fc80000000400 */
[----:B------:R-:W-:Y:S01]  /*1570*/  IMAD.X R2, RZ, RZ, -0x1, P0 ;  /* 0xffffffffff027424 */ /* 0x000fe200000e06ff */
[----:B------:R-:W-:-:S04]  /*1580*/  LEA R10, P0, R3, R20, 0x1 ;  /* 0x00000014030a7211 */ /* 0x000fc800078008ff */
[----:B------:R-:W-:Y:S02]  /*1590*/  LEA.HI.X R11, R3, R21, R2, 0x1, P0 ;  /* 0x00000015030b7211 */ /* 0x000fe400000f0c02 */
[----:B------:R-:W0:Y:S03]  /*15a0*/  LDC.64 R2, c[0x0][0x220] ;  /* 0x00008800ff027b82 */ /* 0x000e260000000a00 */
[----:B------:R-:W2:Y:S01]  /*15b0*/  LDG.E.U16 R10, desc[UR36][R10.64] ;  /* 0x000000240a0a7981 */ /* 0x000ea2000c1e1500 */
[----:B------:R-:W-:Y:S01]  /*15c0*/  UPRMT UR4, UR4, 0x9910, URZ ;  /* 0x0000991004047896 */ /* 0x000fe2000800003f */
[----:B------:R-:W-:-:S05]  /*15d0*/  IMAD.IADD R9, R5, 0x1, -R16 ;  /* 0x0000000105097824 */ /* 0x000fca00078e0a10 */
[----:B0-----:R-:W-:-:S04]  /*15e0*/  ISETP.GT.U32.AND P0, PT, R9, R2, PT ;  /* 0x000000020900720c */ /* 0x001fc80003f04070 */
[----:B------:R-:W-:-:S04]  /*15f0*/  ISETP.GT.AND.EX P0, PT, RZ, R3, PT, P0 ;  /* 0x00000003ff00720c */ /* 0x000fc80003f04300 */
[----:B------:R-:W-:Y:S02]  /*1600*/  SEL R6, RZ, 0xffffffff, !P0 ;  /* 0xffffffffff067807 */ /* 0x000fe40004000000 */
[----:B--2---:R-:W-:-:S04]  /*1610*/  PRMT R13, R10, 0x9910, RZ ;  /* 0x000099100a0d7816 */ /* 0x004fc800000000ff */
[C---:B------:R-:W-:Y:S02]  /*1620*/  ISETP.NE.AND P1, PT, R13.reuse, UR4, PT ;  /* 0x000000040d007c0c */ /* 0x040fe4000bf25270 */
[----:B------:R-:W-:-:S11]  /*1630*/  ISETP.LT.AND P0, PT, R13, UR4, PT ;  /* 0x000000040d007c0c */ /* 0x000fd6000bf01270 */
[----:B------:R-:W-:-:S04]  /*1640*/  @P1 SEL R6, RZ, 0xffffffff, !P0 ;  /* 0xffffffffff061807 */ /* 0x000fc80004000000 */
[----:B------:R-:W-:-:S04]  /*1650*/  LOP3.LUT R6, R6, 0x1, RZ, 0xc0, !PT ;  /* 0x0000000106067812 */ /* 0x000fc800078ec0ff */
[----:B------:R-:W-:-:S04]  /*1660*/  ISETP.NE.U32.AND P0, PT, R6, 0x1, PT ;  /* 0x000000010600780c */ /* 0x000fc80003f05070 */
[----:B------:R-:W-:Y:S02]  /*1670*/  SEL R7, R7, R10, !P0 ;  /* 0x0000000a07077207 */ /* 0x000fe40004000000 */
[----:B------:R-:W-:Y:S02]  /*1680*/  SEL R9, R9, R2, P0 ;  /* 0x0000000209097207 */ /* 0x000fe40000000000 */
[----:B------:R-:W-:-:S07]  /*1690*/  SEL R10, R3, RZ, !P0 ;  /* 0x000000ff030a7207 */ /* 0x000fce0004000000 */
.L_x_2513:
[----:B------:R-:W-:Y:S05]  /*16a0*/  BSYNC B2 ;  /* 0x0000000000027941 */ /* 0x000fea0003800000 */
.L_x_2512:
[C---:B------:R-:W-:Y:S02]  /*16b0*/  IADD3 R3, P0, -R16.reuse, 0x4, RZ ;  /* 0x0000000410037810 */ /* 0x040fe40007f1e1ff */
[C---:B------:R-:W-:Y:S02]  /*16c0*/  IADD3 R14, R16.reuse, -0x4, R23 ;  /* 0xfffffffc100e7810 */ /* 0x040fe40007ffe017 */
[----:B------:R-:W-:Y:S01]  /*16d0*/  LEA R20, P1, R3, R20, 0x1 ;  /* 0x0000001403147211 */ /* 0x000fe200078208ff */
[----:B------:R-:W-:Y:S01]  /*16e0*/  IMAD.X R2, RZ, RZ, -0x1, P0 ;  /* 0xffffffffff027424 */ /* 0x000fe200000e06ff */
[----:B------:R-:W-:-:S04]  /*16f0*/  IADD3 R6, -R16, 0x4, RZ ;  /* 0x0000000410067810 */ /* 0x000fc80007ffe1ff */
[----:B------:R-:W-:-:S07]  /*1700*/  LEA.HI.X R21, R3, R21, R2, 0x1, P1 ;  /* 0x0000001503157211 */ /* 0x000fce00008f0c02 */
.L_x_2511:
[----:B------:R-:W-:Y:S05]  /*1710*/  BSYNC B1 ;  /* 0x0000000000017941 */ /* 0x000fea0003800000 */
.L_x_2510:
[----:B------:R-:W-:Y:S01]  /*1720*/  SHF.L.U32 R19, R8, 0x2, RZ ;  /* 0x0000000208137819 */ /* 0x000fe200000006ff */
[----:B------:R-:W-:Y:S01]  /*1730*/  BSSY B1, `(.L_x_2516) ;  /* 0x0000051000017945 */ /* 0x000fe20003800000 */
[----:B------:R-:W-:Y:S01]  /*1740*/  ISETP.NE.AND P1, PT, RZ, UR27, PT ;  /* 0x0000001bff007c0c */ /* 0x000fe2000bf25270 */
[----:B------:R-:W-:Y:S01]  /*1750*/  IMAD.MOV.U32 R15, RZ, RZ, R18 ;  /* 0x000000ffff0f7224 */ /* 0x000fe200078e0012 */
[----:B------:R-:W-:Y:S01]  /*1760*/  ISETP.NE.AND P2, PT, R0, RZ, PT ;  /* 0x000000ff0000720c */ /* 0x000fe20003f45270 */
[----:B------:R-:W-:Y:S01]  /*1770*/  VIADD R3, R19, 0x3 ;  /* 0x0000000313037836 */ /* 0x000fe20000000000 */
[----:B------:R-:W-:Y:S01]  /*1780*/  MOV R22, R17 ;  /* 0x0000001100167202 */ /* 0x000fe20000000f00 */
[----:B------:R-:W-:Y:S02]  /*1790*/  IMAD.MOV.U32 R16, RZ, RZ, R17 ;  /* 0x000000ffff107224 */ /* 0x000fe400078e0011 */
[--C-:B------:R-:W-:Y:S01]  /*17a0*/  IMAD.MOV.U32 R11, RZ, RZ, R12.reuse ;  /* 0x000000ffff0b7224 */ /* 0x100fe200078e000c */
[----:B------:R-:W-:Y:S01]  /*17b0*/  ISETP.GE.U32.AND P0, PT, R3, R14, PT ;  /* 0x0000000e0300720c */ /* 0x000fe20003f06070 */
[----:B------:R-:W-:-:S02]  /*17c0*/  IMAD.MOV.U32 R13, RZ, RZ, R12 ;  /* 0x000000ffff0d7224 */ /* 0x000fc400078e000c */
[----:B------:R-:W-:-:S10]  /*17d0*/  IMAD.MOV.U32 R24, RZ, RZ, R18 ;  /* 0x000000ffff187224 */ /* 0x000fd400078e0012 */
[----:B------:R-:W-:Y:S05]  /*17e0*/  @P0 BRA `(.L_x_2517) ;  /* 0x0000000400140947 */ /* 0x000fea0003800000 */
[----:B------:R-:W-:Y:S01]  /*17f0*/  IMAD.MOV.U32 R22, RZ, RZ, R17 ;  /* 0x000000ffff167224 */ /* 0x000fe200078e0011 */
[----:B------:R-:W-:Y:S01]  /*1800*/  MOV R24, R18 ;  /* 0x0000001200187202 */ /* 0x000fe20000000f00 */
[----:B------:R-:W-:-:S07]  /*1810*/  IMAD.MOV.U32 R13, RZ, RZ, R12 ;  /* 0x000000ffff0d7224 */ /* 0x000fce00078e000c */
.L_x_2518:
[----:B------:R-:W-:Y:S01]  /*1820*/  IMAD.WIDE.U32 R2, R8, 0x8, R20 ;  /* 0x0000000808027825 */ /* 0x000fe200078e0014 */
[----:B------:R-:W-:Y:S01]  /*1830*/  PRMT R26, R7, 0x9910, RZ ;  /* 0x00009910071a7816 */ /* 0x000fe200000000ff */
[----:B------:R-:W-:-:S04]  /*1840*/  ULDC UR4, c[0x0][0x234] ;  /* 0x00008d0000047ab9 */ /* 0x000fc80000000800 */
[----:B------:R-:W2:Y:S01]  /*1850*/  LDG.E.64 R2, desc[UR36][R2.64] ;  /* 0x0000002402027981 */ /* 0x000ea2000c1e1b00 */
[----:B------:R-:W-:Y:S01]  /*1860*/  PRMT R28, R24, 0x9910, RZ ;  /* 0x00009910181c7816 */ /* 0x000fe200000000ff */
[----:B------:R-:W-:Y:S01]  /*1870*/  VIADD R8, R8, UR4 ;  /* 0x0000000408087c36 */ /* 0x000fe20008000000 */
[----:B--2---:R-:W-:-:S04]  /*1880*/  PRMT R23, R2, 0x9910, RZ ;  /* 0x0000991002177816 */ /* 0x004fc800000000ff */
[CC--:B------:R-:W-:Y:S02]  /*1890*/  ISETP.NE.AND P6, PT, R26.reuse, R23.reuse, PT ;  /* 0x000000171a00720c */ /* 0x0c0fe40003fc5270 */
[----:B------:R-:W-:Y:S01]  /*18a0*/  ISETP.GT.AND P5, PT, R26, R23, PT ;  /* 0x000000171a00720c */ /* 0x000fe20003fa4270 */
[----:B------:R-:W-:Y:S01]  /*18b0*/  IMAD.IADD R26, R19, 0x1, R6 ;  /* 0x00000001131a7824 */ /* 0x000fe200078e0206 */
[----:B------:R-:W-:-:S04]  /*18c0*/  PRMT R23, R2, 0xbb32, RZ ;  /* 0x0000bb3202177816 */ /* 0x000fc800000000ff */
[----:B------:R-:W-:Y:S01]  /*18d0*/  ISETP.GE.U32.AND P0, PT, R9, R26, PT ;  /* 0x0000001a0900720c */ /* 0x000fe20003f06070 */
[----:B------:R-:W-:-:S03]  /*18e0*/  IMAD.MOV.U32 R19, RZ, RZ, R23 ;  /* 0x000000ffff137224 */ /* 0x000fc600078e0017 */
[----:B------:R-:W-:Y:S02]  /*18f0*/  ISETP.GE.AND.EX P0, PT, R10, RZ, PT, P0 ;  /* 0x000000ff0a00720c */ /* 0x000fe40003f06300 */
[CC--:B------:R-:W-:Y:S02]  /*1900*/  ISETP.NE.AND P4, PT, R28.reuse, R19.reuse, PT ;  /* 0x000000131c00720c */ /* 0x0c0fe40003f85270 */
[----:B------:R-:W-:Y:S01]  /*1910*/  ISETP.GT.AND P3, PT, R28, R19, PT ;  /* 0x000000131c00720c */ /* 0x000fe20003f64270 */
[----:B------:R-:W-:Y:S01]  /*1920*/  VIADD R19, R26, 0x1 ;  /* 0x000000011a137836 */ /* 0x000fe20000000000 */
[----:B------:R-:W-:Y:S02]  /*1930*/  SEL R23, RZ, 0xffffffff, P0 ;  /* 0xffffffffff177807 */ /* 0x000fe40000000000 */
[----:B------:R-:W-:Y:S02]  /*1940*/  @P6 SEL R23, RZ, 0xffffffff, !P5 ;  /* 0xffffffffff176807 */ /* 0x000fe40006800000 */
[----:B------:R-:W-:-:S02]  /*1950*/  ISETP.GE.U32.AND P0, PT, R22, R19, PT ;  /* 0x000000131600720c */ /* 0x000fc40003f06070 */
[----:B------:R-:W-:Y:S02]  /*1960*/  LOP3.LUT R23, R23, 0x1, RZ, 0xc0, !PT ;  /* 0x0000000117177812 */ /* 0x000fe400078ec0ff */
[----:B------:R-:W-:Y:S02]  /*1970*/  ISETP.GE.AND.EX P0, PT, R13, RZ, PT, P0 ;  /* 0x000000ff0d00720c */ /* 0x000fe40003f06300 */
[----:B------:R-:W-:Y:S02]  /*1980*/  PRMT R28, R18, 0x9910, RZ ;  /* 0x00009910121c7816 */ /* 0x000fe400000000ff */
[----:B------:R-:W-:Y:S02]  /*1990*/  SEL R25, RZ, 0xffffffff, P0 ;  /* 0xffffffffff197807 */ /* 0x000fe40000000000 */
[----:B------:R-:W-:Y:S02]  /*19a0*/  @P4 SEL R25, RZ, 0xffffffff, !P3 ;  /* 0xffffffffff194807 */ /* 0x000fe40005800000 */
[----:B------:R-:W-:-:S02]  /*19b0*/  ISETP.NE.U32.AND P4, PT, R23, 0x1, PT ;  /* 0x000000011700780c */ /* 0x000fc40003f85070 */
[----:B------:R-:W-:Y:S02]  /*19c0*/  PRMT R23, R3, 0x9910, RZ ;  /* 0x0000991003177816 */ /* 0x000fe400000000ff */
[----:B------:R-:W-:Y:S02]  /*19d0*/  LOP3.LUT R25, R25, 0x1, RZ, 0xc0, !PT ;  /* 0x0000000119197812 */ /* 0x000fe400078ec0ff */
[CC--:B------:R-:W-:Y:S02]  /*19e0*/  ISETP.NE.AND P6, PT, R28.reuse, R23.reuse, PT ;  /* 0x000000171c00720c */ /* 0x0c0fe40003fc5270 */
[----:B------:R-:W-:Y:S01]  /*19f0*/  ISETP.GT.AND P5, PT, R28, R23, PT ;  /* 0x000000171c00720c */ /* 0x000fe20003fa4270 */
[----:B------:R-:W-:Y:S01]  /*1a00*/  VIADD R28, R26, 0x2 ;  /* 0x000000021a1c7836 */ /* 0x000fe20000000000 */
[----:B------:R-:W-:Y:S02]  /*1a10*/  ISETP.NE.U32.AND P3, PT, R25, 0x1, PT ;  /* 0x000000011900780c */ /* 0x000fe40003f65070 */
[----:B------:R-:W-:-:S02]  /*1a20*/  SEL R9, R9, R26, !P4 ;  /* 0x0000001a09097207 */ /* 0x000fc40006000000 */
[----:B------:R-:W-:Y:S02]  /*1a30*/  ISETP.GE.U32.AND P0, PT, R17, R28, PT ;  /* 0x0000001c1100720c */ /* 0x000fe40003f06070 */
[----:B------:R-:W-:Y:S02]  /*1a40*/  SEL R22, R22, R19, !P3 ;  /* 0x0000001316167207 */ /* 0x000fe40005800000 */
[----:B------:R-:W-:Y:S02]  /*1a50*/  ISETP.GE.AND.EX P0, PT, R12, RZ, PT, P0 ;  /* 0x000000ff0c00720c */ /* 0x000fe40003f06300 */
[----:B------:R-:W-:Y:S02]  /*1a60*/  PRMT R19, R15, 0x9910, RZ ;  /* 0x000099100f137816 */ /* 0x000fe400000000ff */
[----:B------:R-:W-:Y:S02]  /*1a70*/  SEL R23, RZ, 0xffffffff, P0 ;  /* 0xffffffffff177807 */ /* 0x000fe40000000000 */
[----:B------:R-:W-:-:S02]  /*1a80*/  @P6 SEL R23, RZ, 0xffffffff, !P5 ;  /* 0xffffffffff176807 */ /* 0x000fc40006800000 */
[----:B------:R-:W-:Y:S02]  /*1a90*/  PRMT R25, R3, 0xbb32, RZ ;  /* 0x0000bb3203197816 */ /* 0x000fe400000000ff */
[----:B------:R-:W-:Y:S02]  /*1aa0*/  LOP3.LUT R23, R23, 0x1, RZ, 0xc0, !PT ;  /* 0x0000000117177812 */ /* 0x000fe400078ec0ff */
[----:B------:R-:W-:Y:S02]  /*1ab0*/  SEL R7, R7, R2, !P4 ;  /* 0x0000000207077207 */ /* 0x000fe40006000000 */
[----:B------:R-:W-:Y:S02]  /*1ac0*/  ISETP.NE.U32.AND P5, PT, R23, 0x1, PT ;  /* 0x000000011700780c */ /* 0x000fe40003fa5070 */
[----:B------:R-:W-:Y:S01]  /*1ad0*/  IADD3 R23, R26, 0x3, RZ ;  /* 0x000000031a177810 */ /* 0x000fe20007ffe0ff */
[----:B------:R-:W-:Y:S01]  /*1ae0*/  IMAD.MOV.U32 R26, RZ, RZ, R19 ;  /* 0x000000ffff1a7224 */ /* 0x000fe200078e0013 */
[----:B------:R-:W-:-:S02]  /*1af0*/  SEL R10, R10, RZ, !P4 ;  /* 0x000000ff0a0a7207 */ /* 0x000fc40006000000 */
[----:B------:R-:W-:Y:S02]  /*1b00*/  ISETP.GE.U32.AND P0, PT, R16, R23, PT ;  /* 0x000000171000720c */ /* 0x000fe40003f06070 */
[-C--:B------:R-:W-:Y:S02]  /*1b10*/  ISETP.NE.AND P6, PT, R26, R25.reuse, PT ;  /* 0x000000191a00720c */ /* 0x080fe40003fc5270 */
[----:B------:R-:W-:Y:S02]  /*1b20*/  ISETP.GE.AND.EX P0, PT, R11, RZ, PT, P0 ;  /* 0x000000ff0b00720c */ /* 0x000fe40003f06300 */
[----:B------:R-:W-:Y:S02]  /*1b30*/  @P3 PRMT R24, R2, 0x7632, R24 ;  /* 0x0000763202183816 */ /* 0x000fe40000000018 */
[----:B------:R-:W-:Y:S02]  /*1b40*/  SEL R19, RZ, 0xffffffff, P0 ;  /* 0xffffffffff137807 */ /* 0x000fe40000000000 */
[----:B------:R-:W-:-:S02]  /*1b50*/  ISETP.GT.AND P0, PT, R26, R25, PT ;  /* 0x000000191a00720c */ /* 0x000fc40003f04270 */
[----:B------:R-:W-:Y:S02]  /*1b60*/  SEL R17, R17, R28, !P5 ;  /* 0x0000001c11117207 */ /* 0x000fe40006800000 */
[----:B------:R-:W-:Y:S02]  /*1b70*/  SEL R18, R18, R3, !P5 ;  /* 0x0000000312127207 */ /* 0x000fe40006800000 */
[----:B------:R-:W-:Y:S02]  /*1b80*/  @P6 SEL R19, RZ, 0xffffffff, !P0 ;  /* 0xffffffffff136807 */ /* 0x000fe40004000000 */
[----:B------:R-:W-:Y:S02]  /*1b90*/  SEL R13, R13, RZ, !P3 ;  /* 0x000000ff0d0d7207 */ /* 0x000fe40005800000 */
[----:B------:R-:W-:Y:S02]  /*1ba0*/  LOP3.LUT R19, R19, 0x1, RZ, 0xc0, !PT ;  /* 0x0000000113137812 */ /* 0x000fe400078ec0ff */
[----:B------:R-:W-:-:S02]  /*1bb0*/  SEL R12, R12, RZ, !P5 ;  /* 0x000000ff0c0c7207 */ /* 0x000fc40006800000 */
[----:B------:R-:W-:Y:S01]  /*1bc0*/  ISETP.NE.U32.AND P0, PT, R19, 0x1, PT ;  /* 0x000000011300780c */ /* 0x000fe20003f05070 */
[----:B------:R-:W-:-:S03]  /*1bd0*/  IMAD.SHL.U32 R19, R8, 0x4, RZ ;  /* 0x0000000408137824 */ /* 0x000fc600078e00ff */
[----:B------:R-:W-:Y:S01]  /*1be0*/  SEL R16, R16, R23, !P0 ;  /* 0x0000001710107207 */ /* 0x000fe20004000000 */
[----:B------:R-:W-:Y:S01]  /*1bf0*/  VIADD R25, R19, 0x3 ;  /* 0x0000000313197836 */ /* 0x000fe20000000000 */
[----:B------:R-:W-:-:S04]  /*1c00*/  SEL R11, R11, RZ, !P0 ;  /* 0x000000ff0b0b7207 */ /* 0x000fc80004000000 */
[----:B------:R-:W-:-:S03]  /*1c10*/  ISETP.GE.U32.AND P4, PT, R25, R14, PT ;  /* 0x0000000e1900720c */ /* 0x000fc60003f86070 */
[----:B------:R-:W-:-:S10]  /*1c20*/  @P0 PRMT R15, R3, 0x7632, R15 ;  /* 0x00007632030f0816 */ /* 0x000fd4000000000f */
[----:B------:R-:W-:Y:S05]  /*1c30*/  @!P4 BRA `(.L_x_2518) ;  /* 0xfffffff800f8c947 */ /* 0x000fea000383ffff */
.L_x_2517:
[----:B------:R-:W-:Y:S05]  /*1c40*/  BSYNC B1 ;  /* 0x0000000000017941 */ /* 0x000fea0003800000 */
.L_x_2516:
[----:B------:R-:W-:Y:S01]  /*1c50*/  BSSY B1, `(.L_x_2519) ;  /* 0x0000008000017945 */ /* 0x000fe20003800000 */
[----:B------:R-:W-:-:S03]  /*1c60*/  PRMT R2, RZ, 0x7610, R2 ;  /* 0x00007610ff027816 */ /* 0x000fc60000000002 */
[----:B------:R-:W-:Y:S05]  /*1c70*/  @P1 BRA P2, `(.L_x_2520) ;  /* 0x0000000000141947 */ /* 0x000fea0001000000 */
[----:B------:R-:W-:Y:S01]  /*1c80*/  ISETP.NE.AND P0, PT, RZ, UR28, PT ;  /* 0x0000001cff007c0c */ /* 0x000fe2000bf05270 */
[----:B------:R-:W-:-:S12]  /*1c90*/  HFMA2.MMA R2, -RZ, RZ, 0, 5.9604644775390625e-08 ;  /* 0x00000001ff027435 */ /* 0x000fd800000001ff */
[----:B------:R-:W-:-:S04]  /*1ca0*/  @P0 ISETP.NE.AND P1, PT, R4, RZ, PT ;  /* 0x000000ff0400020c */ /* 0x000fc80003f25270 */
[----:B------:R-:W-:-:S04]  /*1cb0*/  @P0 SEL R3, RZ, 0x1, P1 ;  /* 0x00000001ff030807 */ /* 0x000fc80000800000 */
[----:B------:R-:W-:-:S07]  /*1cc0*/  @P0 PRMT R2, R3, 0x7610, R2 ;  /* 0x0000761003020816 */ /* 0x000fce0000000002 */
.L_x_2520:
[----:B------:R-:W-:Y:S05]  /*1cd0*/  BSYNC B1 ;  /* 0x0000000000017941 */ /* 0x000fea0003800000 */
.L_x_2519:
        /* <DEDUP_REMOVED lines=9> */
[----:B------:R-:W2:Y:S01]  /*1d70*/  LDG.E.U16 R20, desc[UR36][R20.64] ;  /* 0x0000002414147981 */ /* 0x000ea2000c1e1500 */
[----:B------:R-:W-:Y:S01]  /*1d80*/  IMAD.IADD R6, R5, 0x1, R6 ;  /* 0x0000000105067824 */ /* 0x000fe200078e0206 */
[----:B------:R-:W-:-:S04]  /*1d90*/  PRMT R4, R7, 0x9910, RZ ;  /* 0x0000991007047816 */ /* 0x000fc800000000ff */
[----:B------:R-:W-:Y:S02]  /*1da0*/  ISETP.GE.U32.AND P0, PT, R9, R6, PT ;  /* 0x000000060900720c */ /* 0x000fe40003f06070 */
[----:B------:R-:W-:-:S04]  /*1db0*/  SHF.R.S32.HI R5, RZ, 0x1f, R6 ;  /* 0x0000001fff057819 */ /* 0x000fc80000011406 */
[----:B------:R-:W-:-:S04]  /*1dc0*/  ISETP.GE.AND.EX P0, PT, R10, R5, PT, P0 ;  /* 0x000000050a00720c */ /* 0x000fc80003f06300 */
[----:B------:R-:W-:Y:S02]  /*1dd0*/  SEL R2, RZ, 0xffffffff, P0 ;  /* 0xffffffffff027807 */ /* 0x000fe40000000000 */
[----:B--2---:R-:W-:-:S04]  /*1de0*/  PRMT R3, R20, 0x9910, RZ ;  /* 0x0000991014037816 */ /* 0x004fc800000000ff */
[CC--:B------:R-:W-:Y:S02]  /*1df0*/  ISETP.NE.AND P1, PT, R4.reuse, R3.reuse, PT ;  /* 0x000000030400720c */ /* 0x0c0fe40003f25270 */
[----:B------:R-:W-:-:S11]  /*1e00*/  ISETP.GT.AND P0, PT, R4, R3, PT ;  /* 0x000000030400720c */ /* 0x000fd60003f04270 */
[----:B------:R-:W-:-:S04]  /*1e10*/  @P1 SEL R2, RZ, 0xffffffff, !P0 ;  /* 0xffffffffff021807 */ /* 0x000fc80004000000 */
[----:B------:R-:W-:-:S04]  /*1e20*/  LOP3.LUT R2, R2, 0x1, RZ, 0xc0, !PT ;  /* 0x0000000102027812 */ /* 0x000fc800078ec0ff */
[----:B------:R-:W-:-:S04]  /*1e30*/  ISETP.NE.U32.AND P0, PT, R2, 0x1, PT ;  /* 0x000000010200780c */ /* 0x000fc80003f05070 */
[----:B------:R-:W-:Y:S02]  /*1e40*/  SEL R7, R7, R20, !P0 ;  /* 0x0000001407077207 */ /* 0x000fe40004000000 */
[----:B------:R-:W-:Y:S02]  /*1e50*/  SEL R9, R9, R6, !P0 ;  /* 0x0000000609097207 */ /* 0x000fe40004000000 */
[----:B------:R-:W-:-:S07]  /*1e60*/  SEL R10, R10, R5, !P0 ;  /* 0x000000050a0a7207 */ /* 0x000fce0004000000 */
.L_x_2522:
[----:B------:R-:W-:Y:S05]  /*1e70*/  BSYNC B1 ;  /* 0x0000000000017941 */ /* 0x000fea0003800000 */
.L_x_2521:
[----:B------:R-:W-:Y:S02]  /*1e80*/  PRMT R2, R24, 0x9910, RZ ;  /* 0x0000991018027816 */ /* 0x000fe400000000ff */
[----:B------:R-:W-:Y:S02]  /*1e90*/  PRMT R3, R7, 0x9910, RZ ;  /* 0x0000991007037816 */ /* 0x000fe400000000ff */
[----:B------:R-:W-:Y:S02]  /*1ea0*/  ISETP.GE.U32.AND P0, PT, R9, R22, PT ;  /* 0x000000160900720c */ /* 0x000fe40003f06070 */
[CC--:B------:R-:W-:Y:S02]  /*1eb0*/  ISETP.NE.AND P2, PT, R3.reuse, R2.reuse, PT ;  /* 0x000000020300720c */ /* 0x0c0fe40003f45270 */
[----:B------:R-:W-:Y:S02]  /*1ec0*/  ISETP.GT.AND P1, PT, R3, R2, PT ;  /* 0x000000020300720c */ /* 0x000fe40003f24270 */
[----:B------:R-:W-:-:S02]  /*1ed0*/  ISETP.GE.AND.EX P0, PT, R10, R13, PT, P0 ;  /* 0x0000000d0a00720c */ /* 0x000fc40003f06300 */
[----:B------:R-:W-:-:S07]  /*1ee0*/  SEL R2, RZ, 0xffffffff, !P1 ;  /* 0xffffffffff027807 */ /* 0x000fce0004800000 */
[----:B------:R-:W-:-:S04]  /*1ef0*/  @!P2 SEL R2, RZ, 0xffffffff, P0 ;  /* 0xffffffffff02a807 */ /* 0x000fc80000000000 */
[----:B------:R-:W-:-:S04]  /*1f00*/  LOP3.LUT R2, R2, 0x1, RZ, 0xc0, !PT ;  /* 0x0000000102027812 */ /* 0x000fc800078ec0ff */
[----:B------:R-:W-:Y:S02]  /*1f10*/  ISETP.NE.U32.AND P0, PT, R2, 0x1, PT ;  /* 0x000000010200780c */ /* 0x000fe40003f05070 */
[----:B------:R-:W-:Y:S02]  /*1f20*/  PRMT R2, R18, 0x9910, RZ ;  /* 0x0000991012027816 */ /* 0x000fe400000000ff */
[----:B------:R-:W-:Y:S02]  /*1f30*/  SEL R7, R7, R24, !P0 ;  /* 0x0000001807077207 */ /* 0x000fe40004000000 */
[----:B------:R-:W-:Y:S02]  /*1f40*/  SEL R22, R9, R22, !P0 ;  /* 0x0000001609167207 */ /* 0x000fe40004000000 */
[----:B------:R-:W-:Y:S02]  /*1f50*/  PRMT R3, R7, 0x9910, RZ ;  /* 0x0000991007037816 */ /* 0x000fe400000000ff */
[----:B------:R-:W-:-:S02]  /*1f60*/  SEL R13, R10, R13, !P0 ;  /* 0x0000000d0a0d7207 */ /* 0x000fc40004000000 */
[CC--:B------:R-:W-:Y:S02]  /*1f70*/  ISETP.NE.AND P2, PT, R3.reuse, R2.reuse, PT ;  /* 0x000000020300720c */ /* 0x0c0fe40003f45270 */
[----:B------:R-:W-:Y:S02]  /*1f80*/  ISETP.GE.U32.AND P0, PT, R22, R17, PT ;  /* 0x000000111600720c */ /* 0x000fe40003f06070 */
[----:B------:R-:W-:Y:S02]  /*1f90*/  ISETP.GT.AND P1, PT, R3, R2, PT ;  /* 0x000000020300720c */ /* 0x000fe40003f24270 */
[----:B------:R-:W-:Y:S02]  /*1fa0*/  ISETP.GE.AND.EX P0, PT, R13, R12, PT, P0 ;  /* 0x0000000c0d00720c */ /* 0x000fe40003f06300 */
[----:B------:R-:W-:-:S05]  /*1fb0*/  SEL R2, RZ, 0xffffffff, !P1 ;  /* 0xffffffffff027807 */ /* 0x000fca0004800000 */
        /* <DEDUP_REMOVED lines=8> */
[----:B------:R-:W-:Y:S02]  /*2040*/  ISETP.NE.AND P2, PT, R3, R2, PT ;  /* 0x000000020300720c */ /* 0x000fe40003f45270 */
[----:B------:R-:W-:Y:S02]  /*2050*/  ISETP.GE.U32.AND P0, PT, R17, R16, PT ;  /* 0x000000101100720c */ /* 0x000fe40003f06070 */
[----:B------:R-:W-:Y:S02]  /*2060*/  ISETP.GT.AND P1, PT, R3, R2, PT ;  /* 0x000000020300720c */ /* 0x000fe40003f24270 */
[----:B------:R-:W-:Y:S02]  /*2070*/  ISETP.GE.AND.EX P0, PT, R6, R11, PT, P0 ;  /* 0x0000000b0600720c */ /* 0x000fe40003f06300 */
[----:B------:R-:W-:-:S05]  /*2080*/  SEL R2, RZ, 0xffffffff, !P1 ;  /* 0xffffffffff027807 */ /* 0x000fca0004800000 */
[----:B------:R-:W-:-:S04]  /*2090*/  @!P2 SEL R2, RZ, 0xffffffff, P0 ;  /* 0xffffffffff02a807 */ /* 0x000fc80000000000 */
[----:B------:R-:W-:-:S04]  /*20a0*/  LOP3.LUT R2, R2, 0x1, RZ, 0xc0, !PT ;  /* 0x0000000102027812 */ /* 0x000fc800078ec0ff */
[----:B------:R-:W-:-:S04]  /*20b0*/  ISETP.NE.U32.AND P0, PT, R2, 0x1, PT ;  /* 0x000000010200780c */ /* 0x000fc80003f05070 */
[----:B------:R-:W-:Y:S02]  /*20c0*/  SEL R3, R18, R15, !P0 ;  /* 0x0000000f12037207 */ /* 0x000fe40004000000 */
[----:B------:R-:W-:Y:S02]  /*20d0*/  SEL R12, R17, R16, !P0 ;  /* 0x00000010110c7207 */ /* 0x000fe40004000000 */
[----:B------:R-:W-:Y:S01]  /*20e0*/  SEL R6, R6, R11, !P0 ;  /* 0x0000000b06067207 */ /* 0x000fe20004000000 */
[----:B------:R-:W-:Y:S06]  /*20f0*/  BRA `(.L_x_2508) ;  /* 0x000000ac00bc7947 */ /* 0x000fec0003800000 */
.L_x_2509:
[----:B------:R-:W0:Y:S08]  /*2100*/  LDC R17, c[0x0][0x398] ;  /* 0x0000e600ff117b82 */ /* 0x000e300000000800 */
[----:B------:R-:W1:Y:S01]  /*2110*/  LDC R15, c[0x0][0x268] ;  /* 0x00009a00ff0f7b82 */ /* 0x000e620000000800 */
[----:B0-----:R-:W-:-:S04]  /*2120*/  SHF.R.U32.HI R17, RZ, 0x1, R17 ;  /* 0x00000001ff117819 */ /* 0x001fc80000011611 */
[----:B------:R-:W-:Y:S02]  /*2130*/  ISETP.NE.AND P0, PT, R17, 0x1, PT ;  /* 0x000000011100780c */ /* 0x000fe40003f05270 */
[----:B-1----:R-:W-:-:S13]  /*2140*/  ISETP.EQ.AND P1, PT, R15, 0x1, PT ;  /* 0x000000010f00780c */ /* 0x002fda0003f22270 */
[----:B------:R-:W-:Y:S05]  /*2150*/  @!P0 BRA P1, `(.L_x_2523) ;  /* 0x000000a000388947 */ /* 0x000fea0000800000 */
[----:B------:R-:W0:Y:S01]  /*2160*/  LDC.U16 R5, c[0x0][0x218] ;  /* 0x00008600ff057b82 */ /* 0x000e220000000400 */
[----:B------:R-:W-:Y:S01]  /*2170*/  ISETP.NE.AND P0, PT, R15, 0x1, PT ;  /* 0x000000010f00780c */ /* 0x000fe20003f05270 */
[----:B------:R-:W-:Y:S01]  /*2180*/  ULDC UR4, c[0x0][0x234] ;  /* 0x00008d0000047ab9 */ /* 0x000fe20000000800 */
[----:B------:R-:W-:Y:S02]  /*2190*/  IMAD.MOV.U32 R2, RZ, RZ, R8 ;  /* 0x000000ffff027224 */ /* 0x000fe400078e0008 */
[----:B------:R-:W-:-:S03]  /*21a0*/  IMAD.U32 R22, RZ, RZ, UR4 ;  /* 0x00000004ff167e24 */ /* 0x000fc6000f8e00ff */
[----:B------:R-:W1:Y:S01]  /*21b0*/  LDC R14, c[0x0][0x224] ;  /* 0x00008900ff0e7b82 */ /* 0x000e620000000800 */
[----:B------:R-:W-:-:S07]  /*21c0*/  IMAD R6, R22, 0x3, R8 ;  /* 0x0000000316067824 */ /* 0x000fce00078e0208 */
[----:B------:R-:W2:Y:S01]  /*21d0*/  LDC R3, c[0x0][0x220] ;  /* 0x00008800ff037b82 */ /* 0x000ea20000000800 */
[----:B0-----:R-:W-:Y:S01]  /*21e0*/  MOV R16, R5 ;  /* 0x0000000500107202 */ /* 0x001fe20000000f00 */
[----:B-1----:R-:W-:Y:S01]  /*21f0*/  IMAD.MOV.U32 R4, RZ, RZ, R14 ;  /* 0x000000ffff047224 */ /* 0x002fe200078e000e */
[----:B------:R-:W-:Y:S06]  /*2200*/  @!P0 BRA `(.L_x_2524) ;  /* 0x0000009000988947 */ /* 0x000fec0003800000 */
[----:B------:R-:W-:Y:S01]  /*2210*/  ISETP.GE.U32.AND P0, PT, R6, R23, PT ;  /* 0x000000170600720c */ /* 0x000fe20003f06070 */
[----:B------:R-:W-:Y:S01]  /*2220*/  BSSY B1, `(.L_x_2525) ;  /* 0x0000454000017945 */ /* 0x000fe20003800000 */
[--C-:B--2---:R-:W-:Y:S01]  /*2230*/  IMAD.MOV.U32 R6, RZ, RZ, R3.reuse ;  /* 0x000000ffff067224 */ /* 0x104fe200078e0003 */
[----:B------:R-:W-:Y:S01]  /*2240*/  MOV R9, R14 ;  /* 0x0000000e00097202 */ /* 0x000fe20000000f00 */
[----:B------:R-:W-:Y:S02]  /*2250*/  IMAD.MOV.U32 R7, RZ, RZ, R14 ;  /* 0x000000ffff077224 */ /* 0x000fe400078e000e */
[----:B------:R-:W-:Y:S02]  /*2260*/  IMAD.MOV.U32 R8, RZ, RZ, R3 ;  /* 0x000000ffff087224 */ /* 0x000fe400078e0003 */
[--C-:B------:R-:W-:Y:S02]  /*2270*/  IMAD.MOV.U32 R10, RZ, RZ, R5.reuse ;  /* 0x000000ffff0a7224 */ /* 0x100fe400078e0005 */
[----:B------:R-:W-:-:S02]  /*2280*/  IMAD.MOV.U32 R11, RZ, RZ, R5 ;  /* 0x000000ffff0b7224 */ /* 0x000fc400078e0005 */
[----:B------:R-:W-:Y:S02]  /*2290*/  IMAD.MOV.U32 R12, RZ, RZ, R3 ;  /* 0x000000ffff0c7224 */ /* 0x000fe400078e0003 */
[----:B------:R-:W-:Y:S01]  /*22a0*/  IMAD.MOV.U32 R13, RZ, RZ, R14 ;  /* 0x000000ffff0d7224 */ /* 0x000fe200078e000e */
[----:B------:R-:W-:Y:S06]  /*22b0*/  @P0 BRA `(.L_x_2526) ;  /* 0x0000004400280947 */ /* 0x000fec0003800000 */
[----:B------:R-:W-:Y:S01]  /*22c0*/  BSSY B2, `(.L_x_2527) ;  /* 0x0000448000027945 */ /* 0x000fe20003800000 */
[----:B------:R-:W-:Y:S01]  /*22d0*/  ISETP.NE.AND P2, PT, R15, RZ, PT ;  /* 0x000000ff0f00720c */ /* 0x000fe20003f45270 */
[--C-:B------:R-:W-:Y:S01]  /*22e0*/  IMAD.MOV.U32 R8, RZ, RZ, R3.reuse ;  /* 0x000000ffff087224 */ /* 0x100fe200078e0003 */
[----:B------:R-:W-:Y:S01]  /*22f0*/  MOV R6, R3 ;  /* 0x0000000300067202 */ /* 0x000fe20000000f00 */
[----:B------:R-:W-:Y:S01]  /*2300*/  IMAD.MOV.U32 R12, RZ, RZ, R3 ;  /* 0x000000ffff0c7224 */ /* 0x000fe200078e0003 */
[----:B------:R-:W-:Y:S01]  /*2310*/  MOV R13, R14 ;  /* 0x0000000e000d7202 */ /* 0x000fe20000000f00 */
[--C-:B------:R-:W-:Y:S02]  /*2320*/  IMAD.MOV.U32 R7, RZ, RZ, R14.reuse ;  /* 0x000000ffff077224 */ /* 0x100fe400078e000e */
[----:B------:R-:W-:Y:S02]  /*2330*/  IMAD.MOV.U32 R9, RZ, RZ, R14 ;  /* 0x000000ffff097224 */ /* 0x000fe400078e000e */
[----:B------:R-:W-:-:S02]  /*2340*/  IMAD.MOV.U32 R10, RZ, RZ, R5 ;  /* 0x000000ffff0a7224 */ /* 0x000fc400078e0005 */
[----:B------:R-:W-:-:S07]  /*2350*/  IMAD.MOV.U32 R11, RZ, RZ, R5 ;  /* 0x000000ffff0b7224 */ /* 0x000fce00078e0005 */
.L_x_2532:
        /* <DEDUP_REMOVED lines=53> */
[----:B------:R-:W-:Y:S01]  /*26b0*/  HFMA2.MMA R18, -RZ, RZ, 0, 0 ;  /* 0x00000000ff127435 */ /* 0x000fe200000001ff */
[----:B------:R-:W-:-:S09]  /*26c0*/  IMAD.MOV.U32 R19, RZ, RZ, R2 ;  /* 0x000000ffff137224 */ /* 0x000fd200078e0002 */
        /* <DEDUP_REMOVED lines=233> */
.L_x_2528:
[----:B------:R-:W-:-:S04]  /*3560*/  LOP3.LUT R15, R17, 0xfffffffe, RZ, 0xc0, !PT ;  /* 0xfffffffe110f7812 */ /* 0x000fc800078ec0ff */
[----:B------:R-:W-:-:S05]  /*3570*/  IADD3 R14, P0, R20, R15, RZ ;  /* 0x0000000f140e7210 */ /* 0x000fca0007f1e0ff */
[----:B------:R-:W-:-:S05]  /*3580*/  IMAD.X R15, RZ, RZ, R21, P0 ;  /* 0x000000ffff0f7224 */ /* 0x000fca00000e0615 */
[----:B------:R0:W5:Y:S01]  /*3590*/  LDG.E.U16 R17, desc[UR36][R14.64] ;  /* 0x000000240e117981 */ /* 0x000162000c1e1500 */
[----:B------:R-:W-:Y:S05]  /*35a0*/  @!P2 BRA `(.L_x_2529) ;  /* 0x0000000c00b4a947 */ /* 0x000fea0003800000 */
[----:B0-----:R-:W0:Y:S01]  /*35b0*/  LDC.64 R14, c[0x0][0x268] ;  /* 0x00009a00ff0e7b82 */ /* 0x001e220000000a00 */
[----:B------:R-:W-:Y:S01]  /*35c0*/  HFMA2.MMA R18, -RZ, RZ, 0, 0 ;  /* 0x00000000ff127435 */ /* 0x000fe200000001ff */
[----:B------:R-:W-:Y:S02]  /*35d0*/  ULDC UR38, c[0x0][0x234] ;  /* 0x00008d0000267ab9 */ /* 0x000fe40000000800 */
[----:B------:R-:W-:-:S07]  /*35e0*/  VIADD R19, R2, UR38 ;  /* 0x0000002602137c36 */ /* 0x000fce0008000000 */
        /* <DEDUP_REMOVED lines=16> */
[----:B------:R-:W-:Y:S02]  /*36f0*/  MOV R18, RZ ;  /* 0x000000ff00127202 */ /* 0x000fe40000000f00 */
        /* <DEDUP_REMOVED lines=205> */
[----:B------:R-:W-:Y:S01]  /*43d0*/  @P0 MOV R18, RZ ;  /* 0x000000ff00120202 */ /* 0x000fe20000000f00 */
[----:B------:R-:W-:-:S04]  /*43e0*/  IMAD.MOV R23, RZ, RZ, -R19 ;  /* 0x000000ffff177224 */ /* 0x000fc800078e0a13 */
[----:B------:R-:W-:Y:S02]  /*43f0*/  IMAD R23, R23, UR38, R24 ;  /* 0x0000002617177c24 */ /* 0x000fe4000f8e0218 */
[----:B------:R-:W1:Y:S02]  /*4400*/  @P0 LDC R25, c[0x0][0x3f8] ;  /* 0x0000fe00ff190b82 */ /* 0x000e640000000800 */
[----:B------:R-:W-:-:S06]  /*4410*/  IMAD R22, R23, UR25, R22 ;  /* 0x0000001917167c24 */ /* 0x000fcc000f8e0216 */
[----:B------:R-:W2:Y:S01]  /*4420*/  @P0 LDC R24, c[0x0][0x38c] ;  /* 0x0000e300ff180b82 */ /* 0x000ea20000000800 */
[----:B0-----:R-:W-:-:S05]  /*4430*/  @P0 IMAD.HI.U32 R14, R19, R14, R18 ;  /* 0x0000000e130e0227 */ /* 0x001fca00078e0012 */
[----:B------:R-:W-:-:S05]  /*4440*/  @P0 SHF.R.U32.HI R14, RZ, R15, R14 ;  /* 0x0000000fff0e0219 */ /* 0x000fca000001160e */
[----:B------:R-:W-:-:S04]  /*4450*/  @P0 IMAD.MOV R15, RZ, RZ, -R14 ;  /* 0x000000ffff0f0224 */ /* 0x000fc800078e0a0e */
[----:B--2---:R-:W-:-:S04]  /*4460*/  @P0 IMAD R19, R24, R15, R19 ;  /* 0x0000000f18130224 */ /* 0x004fc800078e0213 */
[----:B-1----:R-:W-:-:S07]  /*4470*/  @P0 IMAD R22, R19, R25, R22 ;  /* 0x0000001913160224 */ /* 0x002fce00078e0216 */
.L_x_2529:
[----:B------:R-:W-:-:S04]  /*4480*/  LOP3.LUT R19, R22, 0xfffffffe, RZ, 0xc0, !PT ;  /* 0xfffffffe16137812 */ /* 0x000fc800078ec0ff */
[----:B------:R-:W-:-:S05]  /*4490*/  IADD3 R18, P0, R20, R19, RZ ;  /* 0x0000001314127210 */ /* 0x000fca0007f1e0ff */
[----:B------:R-:W-:Y:S02]  /*44a0*/  IMAD.X R19, RZ, RZ, R21, P0 ;  /* 0x000000ffff137224 */ /* 0x000fe400000e0615 */
[----:B------:R-:W-:-:S03]  /*44b0*/  IMAD.MOV.U32 R24, RZ, RZ, RZ ;  /* 0x000000ffff187224 */ /* 0x000fc600078e00ff */
[----:B------:R1:W5:Y:S02]  /*44c0*/  LDG.E.U16 R18, desc[UR36][R18.64] ;  /* 0x0000002412127981 */ /* 0x000364000c1e1500 */
[----:B-1----:R-:W-:Y:S01]  /*44d0*/  IMAD.MOV.U32 R19, RZ, RZ, RZ ;  /* 0x000000ffff137224 */ /* 0x002fe200078e00ff */
[----:B------:R-:W-:Y:S06]  /*44e0*/  @!P2 BRA `(.L_x_2530) ;  /* 0x0000000c00b4a947 */ /* 0x000fec0003800000 */
[----:B------:R-:W1:Y:S01]  /*44f0*/  LDC R23, c[0x0][0x234] ;  /* 0x00008d00ff177b82 */ /* 0x000e620000000800 */
[----:B------:R-:W-:-:S07]  /*4500*/  IMAD.MOV.U32 R22, RZ, RZ, RZ ;  /* 0x000000ffff167224 */ /* 0x000fce00078e00ff */
[----:B0-----:R-:W0:Y:S01]  /*4510*/  LDC.64 R14, c[0x0][0x268] ;  /* 0x00009a00ff0e7b82 */ /* 0x001e220000000a00 */
[----:B-1----:R-:W-:-:S05]  /*4520*/  LEA R23, R23, R2, 0x1 ;  /* 0x0000000217177211 */ /* 0x002fca00078e08ff */
[----:B------:R-:W-:Y:S01]  /*4530*/  IMAD.HI.U32 R25, R23, UR30, R22 ;  /* 0x0000001e17197c27 */ /* 0x000fe2000f8e0016 */
[----:B0-----:R-:W-:-:S04]  /*4540*/  ISETP.NE.AND P0, PT, R14, 0x1, PT ;  /* 0x000000010e00780c */ /* 0x001fc80003f05270 */
        /* <DEDUP_REMOVED lines=220> */
[----:B------:R-:W-:Y:S01]  /*5310*/  @P0 IMAD.MOV.U32 R22, RZ, RZ, RZ ;  /* 0x000000ffff160224 */ /* 0x000fe200078e00ff */
[----:B------:R-:W0:Y:S01]  /*5320*/  @P0 LDC R25, c[0x0][0x38c] ;  /* 0x0000e300ff190b82 */ /* 0x000e220000000800 */
[----:B------:R-:W-:-:S04]  /*5330*/  IMAD R26, R26, UR38, R15 ;  /* 0x000000261a1a7c24 */ /* 0x000fc8000f8e020f */
[----:B------:R-:W-:-:S03]  /*5340*/  IMAD R19, R26, UR25, R19 ;  /* 0x000000191a137c24 */ /* 0x000fc6000f8e0213 */
[----:B------:R-:W1:Y:S02]  /*5350*/  @P0 LDC.64 R14, c[0x0][0x390] ;  /* 0x0000e400ff0e0b82 */ /* 0x000e640000000a00 */
[----:B-1----:R-:W-:-:S06]  /*5360*/  @P0 IMAD.HI.U32 R22, R23, R14, R22 ;  /* 0x0000000e17160227 */ /* 0x002fcc00078e0016 */
[----:B------:R-:W1:Y:S01]  /*5370*/  @P0 LDC R14, c[0x0][0x3f8] ;  /* 0x0000fe00ff0e0b82 */ /* 0x000e620000000800 */
[----:B------:R-:W-:-:S05]  /*5380*/  @P0 SHF.R.U32.HI R15, RZ, R15, R22 ;  /* 0x0000000fff0f0219 */ /* 0x000fca0000011616 */
[----:B------:R-:W-:-:S04]  /*5390*/  @P0 IMAD.MOV R15, RZ, RZ, -R15 ;  /* 0x000000ffff0f0224 */ /* 0x000fc800078e0a0f */
[----:B0-----:R-:W-:-:S04]  /*53a0*/  @P0 IMAD R22, R25, R15, R23 ;  /* 0x0000000f19160224 */ /* 0x001fc800078e0217 */
[----:B-1----:R-:W-:-:S07]  /*53b0*/  @P0 IMAD R19, R22, R14, R19 ;  /* 0x0000000e16130224 */ /* 0x002fce00078e0213 */
.L_x_2530:
[----:B0-----:R-:W-:-:S04]  /*53c0*/  LOP3.LUT R15, R19, 0xfffffffe, RZ, 0xc0, !PT ;  /* 0xfffffffe130f7812 */ /* 0x001fc800078ec0ff */
[----:B------:R-:W-:-:S05]  /*53d0*/  IADD3 R14, P0, R20, R15, RZ ;  /* 0x0000000f140e7210 */ /* 0x000fca0007f1e0ff */
[----:B------:R-:W-:-:S05]  /*53e0*/  IMAD.X R15, RZ, RZ, R21, P0 ;  /* 0x000000ffff0f7224 */ /* 0x000fca00000e0615 */
[----:B------:R0:W5:Y:S01]  /*53f0*/  LDG.E.U16 R19, desc[UR36][R14.64] ;  /* 0x000000240e137981 */ /* 0x000162000c1e1500 */
[----:B------:R-:W-:Y:S05]  /*5400*/  @!P2 BRA `(.L_x_2531) ;  /* 0x0000000c00c0a947 */ /* 0x000fea0003800000 */
[----:B------:R-:W1:Y:S08]  /*5410*/  LDC R23, c[0x0][0x234] ;  /* 0x00008d00ff177b82 */ /* 0x000e700000000800 */
[----:B0-----:R-:W0:Y:S01]  /*5420*/  LDC.64 R14, c[0x0][0x268] ;  /* 0x00009a00ff0e7b82 */ /* 0x001e220000000a00 */
[----:B-1----:R-:W-:-:S05]  /*5430*/  IMAD R22, R23, 0x2, R2 ;  /* 0x0000000217167824 */ /* 0x002fca00078e0202 */
[----:B------:R-:W-:Y:S01]  /*5440*/  IADD3 R23, R22, R23, RZ ;  /* 0x0000001716177210 */ /* 0x000fe20007ffe0ff */
[----:B------:R-:W-:Y:S01]  /*5450*/  IMAD.MOV.U32 R22, RZ, RZ, RZ ;  /* 0x000000ffff167224 */ /* 0x000fe200078e00ff */
[----:B0-----:R-:W-:-:S03]  /*5460*/  ISETP.NE.AND P0, PT, R14, 0x1, PT ;  /* 0x000000010e00780c */ /* 0x001fc60003f05270 */
        /* <DEDUP_REMOVED lines=102> */
[----:B------:R-:W-:Y:S01]  /*5ad0*/  ULDC UR4, c[0x0][0x2f8] ;  /* 0x0000be0000047ab9 */ /* 0x000fe20000000800 */
        /* <DEDUP_REMOVED lines=123> */
[----:B------:R-:W-:Y:S02]  /*6290*/  IMAD.MOV.U32 R15, RZ, RZ, R23 ;  /* 0x000000ffff0f7224 */ /* 0x000fe400078e0017 */
[----:B------:R-:W-:Y:S01]  /*62a0*/  IMAD.HI.U32 R14, R23, UR4, R14 ;  /* 0x00000004170e7c27 */ /* 0x000fe2000f8e000e */
[----:B------:R-:W-:-:S04]  /*62b0*/  ULDC UR4, c[0x0][0x38c] ;  /* 0x0000e30000047ab9 */ /* 0x000fc80000000800 */
[----:B------:R-:W-:-:S05]  /*62c0*/  SHF.R.U32.HI R14, RZ, UR5, R14 ;  /* 0x00000005ff0e7c19 */ /* 0x000fca000801160e */
[----:B------:R-:W-:-:S04]  /*62d0*/  IMAD.MOV R14, RZ, RZ, -R14 ;  /* 0x000000ffff0e7224 */ /* 0x000fc800078e0a0e */
[----:B------:R-:W-:Y:S01]  /*62e0*/  IMAD R23, R14, UR4, R23 ;  /* 0x000000040e177c24 */ /* 0x000fe2000f8e0217 */
[----:B------:R-:W-:-:S03]  /*62f0*/  ULDC UR4, c[0x0][0x3f8] ;  /* 0x0000fe0000047ab9 */ /* 0x000fc60000000800 */
[----:B------:R-:W-:-:S07]  /*6300*/  IMAD R24, R23, UR4, R24 ;  /* 0x0000000417187c24 */ /* 0x000fce000f8e0218 */
.L_x_2531:
[----:B0-----:R-:W-:Y:S01]  /*6310*/  LOP3.LUT R15, R24, 0xfffffffe, RZ, 0xc0, !PT ;  /* 0xfffffffe180f7812 */ /* 0x001fe200078ec0ff */
[----:B------:R-:W-:-:S03]  /*6320*/  ULDC UR4, c[0x0][0x234] ;  /* 0x00008d0000047ab9 */ /* 0x000fc60000000800 */
[----:B------:R-:W-:-:S05]  /*6330*/  IADD3 R14, P0, R20, R15, RZ ;  /* 0x0000000f140e7210 */ /* 0x000fca0007f1e0ff */
[----:B------:R-:W-:-:S05]  /*6340*/  IMAD.X R15, RZ, RZ, R21, P0 ;  /* 0x000000ffff0f7224 */ /* 0x000fca00000e0615 */
[----:B------:R0:W2:Y:S01]  /*6350*/  LDG.E.U16 R14, desc[UR36][R14.64] ;  /* 0x000000240e0e7981 */ /* 0x0000a2000c1e1500 */
[----:B-----5:R-:W-:Y:S02]  /*6360*/  PRMT R22, R17, 0x9910, RZ ;  /* 0x0000991011167816 */ /* 0x020fe400000000ff */
[----:B------:R-:W-:Y:S02]  /*6370*/  PRMT R23, R10, 0x9910, RZ ;  /* 0x000099100a177816 */ /* 0x000fe400000000ff */
[----:B------:R-:W-:Y:S02]  /*6380*/  PRMT R24, R5, 0x9910, RZ ;  /* 0x0000991005187816 */ /* 0x000fe400000000ff */
[CC--:B------:R-:W-:Y:S02]  /*6390*/  ISETP.NE.AND P3, PT, R23.reuse, R22.reuse, PT ;  /* 0x000000161700720c */ /* 0x0c0fe40003f65270 */
[----:B------:R-:W-:Y:S02]  /*63a0*/  ISETP.GT.AND P1, PT, R23, R22, PT ;  /* 0x000000161700720c */ /* 0x000fe40003f24270 */
[----:B0-----:R-:W-:-:S02]  /*63b0*/  PRMT R15, R18, 0x9910, RZ ;  /* 0x00009910120f7816 */ /* 0x001fc400000000ff */
[----:B------:R-:W-:Y:S01]  /*63c0*/  MOV R22, UR4 ;  /* 0x0000000400167c02 */ /* 0x000fe20008000f00 */
[----:B------:R-:W-:Y:S01]  /*63d0*/  ULDC UR4, c[0x0][0x22c] ;  /* 0x00008b0000047ab9 */ /* 0x000fe20000000800 */
[----:B------:R-:W-:Y:S02]  /*63e0*/  ISETP.GE.U32.AND P0, PT, R6, R2, PT ;  /* 0x000000020600720c */ /* 0x000fe40003f06070 */
[----:B------:R-:W-:Y:S02]  /*63f0*/  SEL R23, RZ, 0xffffffff, !P1 ;  /* 0xffffffffff177807 */ /* 0x000fe40004800000 */
[CC--:B------:R-:W-:Y:S02]  /*6400*/  ISETP.GT.AND P1, PT, R24.reuse, R15.reuse, PT ;  /* 0x0000000f1800720c */ /* 0x0c0fe40003f24270 */
[----:B------:R-:W-:Y:S01]  /*6410*/  ISETP.NE.AND P4, PT, R24, R15, PT ;  /* 0x0000000f1800720c */ /* 0x000fe20003f85270 */
[----:B------:R-:W-:Y:S01]  /*6420*/  IMAD.IADD R24, R2, 0x1, R22 ;  /* 0x0000000102187824 */ /* 0x000fe200078e0216 */
[----:B------:R-:W-:-:S02]  /*6430*/  ISETP.GE.AND.EX P0, PT, R7, RZ, PT, P0 ;  /* 0x000000ff0700720c */ /* 0x000fc40003f06300 */
[----:B------:R-:W-:Y:S02]  /*6440*/  SEL R15, RZ, 0xffffffff, !P1 ;  /* 0xffffffffff0f7807 */ /* 0x000fe40004800000 */
[----:B------:R-:W-:Y:S02]  /*6450*/  @!P3 SEL R23, RZ, 0xffffffff, P0 ;  /* 0xffffffffff17b807 */ /* 0x000fe40000000000 */
[----:B------:R-:W-:Y:S02]  /*6460*/  ISETP.GE.U32.AND P0, PT, R3, R24, PT ;  /* 0x000000180300720c */ /* 0x000fe40003f06070 */
[----:B------:R-:W-:Y:S02]  /*6470*/  LOP3.LUT R23, R23, 0x1, RZ, 0xc0, !PT ;  /* 0x0000000117177812 */ /* 0x000fe400078ec0ff */
[----:B------:R-:W-:Y:S02]  /*6480*/  ISETP.GE.AND.EX P0, PT, R4, RZ, PT, P0 ;  /* 0x000000ff0400720c */ /* 0x000fe40003f06300 */
[----:B------:R-:W-:-:S02]  /*6490*/  ISETP.NE.U32.AND P3, PT, R23, 0x1, PT ;  /* 0x000000011700780c */ /* 0x000fc40003f65070 */
[----:B------:R-:W-:Y:S02]  /*64a0*/  @!P4 SEL R15, RZ, 0xffffffff, P0 ;  /* 0xffffffffff0fc807 */ /* 0x000fe40000000000 */
[----:B------:R-:W-:Y:S02]  /*64b0*/  PRMT R23, R19, 0x9910, RZ ;  /* 0x0000991013177816 */ /* 0x000fe400000000ff */
[----:B------:R-:W-:Y:S02]  /*64c0*/  PRMT R26, R16, 0x9910, RZ ;  /* 0x00009910101a7816 */ /* 0x000fe400000000ff */
[----:B------:R-:W-:Y:S02]  /*64d0*/  LOP3.LUT R15, R15, 0x1, RZ, 0xc0, !PT ;  /* 0x000000010f0f7812 */ /* 0x000fe400078ec0ff */
[CC--:B------:R-:W-:Y:S02]  /*64e0*/  ISETP.GT.AND P1, PT, R26.reuse, R23.reuse, PT ;  /* 0x000000171a00720c */ /* 0x0c0fe40003f24270 */
[----:B------:R-:W-:-:S02]  /*64f0*/  ISETP.NE.AND P5, PT, R26, R23, PT ;  /* 0x000000171a00720c */ /* 0x000fc40003fa5270 */
[----:B------:R-:W-:Y:S02]  /*6500*/  SEL R6, R6, R2, !P3 ;  /* 0x0000000206067207 */ /* 0x000fe40005800000 */
[----:B------:R-:W-:Y:S02]  /*6510*/  PRMT R23, R11, 0x9910, RZ ;  /* 0x000099100b177816 */ /* 0x000fe400000000ff */
[----:B------:R-:W-:Y:S01]  /*6520*/  ISETP.NE.U32.AND P4, PT, R15, 0x1, PT ;  /* 0x000000010f00780c */ /* 0x000fe20003f85070 */
[--C-:B------:R-:W-:Y:S01]  /*6530*/  IMAD.IADD R15, R24, 0x1, R22.reuse ;  /* 0x00000001180f7824 */ /* 0x100fe200078e0216 */
[----:B------:R-:W-:Y:S02]  /*6540*/  SEL R10, R10, R17, !P3 ;  /* 0x000000110a0a7207 */ /* 0x000fe40005800000 */
[----:B------:R-:W-:Y:S01]  /*6550*/  SEL R3, R3, R24, !P4 ;  /* 0x0000001803037207 */ /* 0x000fe20006000000 */
[----:B------:R-:W-:Y:S01]  /*6560*/  IMAD.IADD R25, R15, 0x1, R22 ;  /* 0x000000010f197824 */ /* 0x000fe200078e0216 */
[----:B------:R-:W-:-:S02]  /*6570*/  SEL R7, R7, RZ, !P3 ;  /* 0x000000ff07077207 */ /* 0x000fc40005800000 */
[----:B------:R-:W-:Y:S02]  /*6580*/  SEL R5, R5, R18, !P4 ;  /* 0x0000001205057207 */ /* 0x000fe40006000000 */
[----:B------:R-:W-:Y:S02]  /*6590*/  SEL R4, R4, RZ, !P4 ;  /* 0x000000ff04047207 */ /* 0x000fe40006000000 */
[----:B--2---:R-:W-:-:S04]  /*65a0*/  PRMT R2, R14, 0x9910, RZ ;  /* 0x000099100e027816 */ /* 0x004fc800000000ff */
[CC--:B------:R-:W-:Y:S02]  /*65b0*/  ISETP.NE.AND P6, PT, R23.reuse, R2.reuse, PT ;  /* 0x000000021700720c */ /* 0x0c0fe40003fc5270 */
[----:B------:R-:W-:Y:S02]  /*65c0*/  ISETP.GT.AND P0, PT, R23, R2, PT ;  /* 0x000000021700720c */ /* 0x000fe40003f04270 */
[----:B------:R-:W-:Y:S02]  /*65d0*/  SEL R2, RZ, 0xffffffff, !P1 ;  /* 0xffffffffff027807 */ /* 0x000fe40004800000 */
[----:B------:R-:W-:Y:S02]  /*65e0*/  ISETP.GE.U32.AND P1, PT, R8, R15, PT ;  /* 0x0000000f0800720c */ /* 0x000fe40003f26070 */
[----:B------:R-:W-:Y:S02]  /*65f0*/  SEL R26, RZ, 0xffffffff, !P0 ;  /* 0xffffffffff1a7807 */ /* 0x000fe40004000000 */
[----:B------:R-:W-:-:S02]  /*6600*/  ISETP.GE.AND.EX P1, PT, R9, RZ, PT, P1 ;  /* 0x000000ff0900720c */ /* 0x000fc40003f26310 */
[----:B------:R-:W-:Y:S02]  /*6610*/  ISETP.GE.U32.AND P0, PT, R12, R25, PT ;  /* 0x000000190c00720c */ /* 0x000fe40003f06070 */
[----:B------:R-:W-:Y:S02]  /*6620*/  @!P5 SEL R2, RZ, 0xffffffff, P1 ;  /* 0xffffffffff02d807 */ /* 0x000fe40000800000 */
[----:B------:R-:W-:Y:S02]  /*6630*/  ISETP.GE.AND.EX P0, PT, R13, RZ, PT, P0 ;  /* 0x000000ff0d00720c */ /* 0x000fe40003f06300 */
[----:B------:R-:W-:Y:S01]  /*6640*/  LOP3.LUT R23, R2, 0x1, RZ, 0xc0, !PT ;  /* 0x0000000102177812 */ /* 0x000fe200078ec0ff */
[----:B------:R-:W-:Y:S01]  /*6650*/  IMAD.IADD R2, R25, 0x1, R22 ;  /* 0x0000000119027824 */ /* 0x000fe200078e0216 */
[----:B------:R-:W-:Y:S02]  /*6660*/  @!P6 SEL R26, RZ, 0xffffffff, P0 ;  /* 0xffffffffff1ae807 */ /* 0x000fe40000000000 */
[----:B------:R-:W-:Y:S01]  /*6670*/  ISETP.NE.U32.AND P0, PT, R23, 0x1, PT ;  /* 0x000000011700780c */ /* 0x000fe20003f05070 */
[----:B------:R-:W-:Y:S01]  /*6680*/  IMAD R24, R22, 0x3, R2 ;  /* 0x0000000316187824 */ /* 0x000fe200078e0202 */
[----:B------:R-:W-:-:S02]  /*6690*/  MOV R23, UR4 ;  /* 0x0000000400177c02 */ /* 0x000fc40008000f00 */
[----:B------:R-:W-:Y:S02]  /*66a0*/  LOP3.LUT R26, R26, 0x1, RZ, 0xc0, !PT ;  /* 0x000000011a1a7812 */ /* 0x000fe400078ec0ff */
[----:B------:R-:W-:Y:S02]  /*66b0*/  ISETP.GE.U32.AND P5, PT, R24, R23, PT ;  /* 0x000000171800720c */ /* 0x000fe40003fa6070 */
[----:B------:R-:W-:Y:S02]  /*66c0*/  ISETP.NE.U32.AND P1, PT, R26, 0x1, PT ;  /* 0x000000011a00780c */ /* 0x000fe40003f25070 */
[----:B------:R-:W-:Y:S02]  /*66d0*/  SEL R8, R8, R15, !P0 ;  /* 0x0000000f08087207 */ /* 0x000fe40004000000 */
[----:B------:R-:W-:Y:S02]  /*66e0*/  SEL R12, R12, R25, !P1 ;  /* 0x000000190c0c7207 */ /* 0x000fe40004800000 */
[----:B------:R-:W-:-:S02]  /*66f0*/  SEL R16, R16, R19, !P0 ;  /* 0x0000001310107207 */ /* 0x000fc40004000000 */
[----:B------:R-:W-:Y:S02]  /*6700*/  SEL R9, R9, RZ, !P0 ;  /* 0x000000ff09097207 */ /* 0x000fe40004000000 */
[----:B------:R-:W-:Y:S02]  /*6710*/  SEL R11, R11, R14, !P1 ;  /* 0x0000000e0b0b7207 */ /* 0x000fe40004800000 */
[----:B------:R-:W-:Y:S01]  /*6720*/  SEL R13, R13, RZ, !P1 ;  /* 0x000000ff0d0d7207 */ /* 0x000fe20004800000 */
[----:B------:R-:W-:Y:S06]  /*6730*/  @!P5 BRA `(.L_x_2532) ;  /* 0xffffffbc0008d947 */ /* 0x000fec000383ffff */
[----:B------:R-:W-:Y:S05]  /*6740*/  BSYNC B2 ;  /* 0x0000000000027941 */ /* 0x000fea0003800000 */
.L_x_2527:
[----:B------:R-:W-:-:S07]  /*6750*/  PRMT R25, R14, 0x7610, R25 ;  /* 0x000076100e197816 */ /* 0x000fce0000000019 */
.L_x_2526:
[----:B------:R-:W-:Y:S05]  /*6760*/  BSYNC B1 ;  /* 0x0000000000017941 */ /* 0x000fea0003800000 */
.L_x_2525:
        /* <DEDUP_REMOVED lines=280> */
.L_x_2535:
[----:B------:R-:W-:-:S04]  /*78f0*/  LOP3.LUT R15, R17, 0xfffffffe, RZ, 0xc0, !PT ;  /* 0xfffffffe110f7812 */ /* 0x000fc800078ec0ff */
[----:B------:R-:W-:-:S05]  /*7900*/  IADD3 R14, P2, R20, R15, RZ ;  /* 0x0000000f140e7210 */ /* 0x000fca0007f5e0ff */
[----:B------:R-:W-:-:S05]  /*7910*/  IMAD.X R15, RZ, RZ, R21, P2 ;  /* 0x000000ffff0f7224 */ /* 0x000fca00010e0615 */
[----:B------:R0:W5:Y:S01]  /*7920*/  LDG.E.U16 R17, desc[UR36][R14.64] ;  /* 0x000000240e117981 */ /* 0x000162000c1e1500 */
[----:B------:R-:W-:-:S05]  /*7930*/  IMAD.IADD R27, R2, 0x1, R22 ;  /* 0x00000001021b7824 */ /* 0x000fca00078e0216 */
[----:B------:R-:W-:-:S13]  /*7940*/  ISETP.GE.U32.AND P2, PT, R27, R23, PT ;  /* 0x000000171b00720c */ /* 0x000fda0003f46070 */
[----:B0-----:R-:W-:Y:S05]  /*7950*/  @P2 BRA `(.L_x_2534) ;  /* 0x0000003400202947 */ /* 0x001fea0003800000 */
[----:B------:R-:W-:Y:S01]  /*7960*/  MOV R18, RZ ;  /* 0x000000ff00127202 */ /* 0x000fe20000000f00 */
        /* <DEDUP_REMOVED lines=269> */
[----:B------:R-:W-:-:S06]  /*8a40*/  @P2 IADD3 R28, -R14, RZ, RZ ;  /* 0x000000ff0e1c2210 */ /* 0x000fcc0007ffe1ff */
[----:B------:R-:W1:Y:S01]  /*8a50*/  @P2 LDC R14, c[0x0][0x3f8] ;  /* 0x0000fe00ff0e2b82 */ /* 0x000e620000000800 */
[----:B0-----:R-:W-:-:S04]  /*8a60*/  @P2 IMAD R15, R15, R28, R29 ;  /* 0x0000001c0f0f2224 */ /* 0x001fc800078e021d */
[----:B-1----:R-:W-:-:S07]  /*8a70*/  @P2 IMAD R18, R15, R14, R18 ;  /* 0x0000000e0f122224 */ /* 0x002fce00078e0212 */
.L_x_2536:
[----:B------:R-:W-:-:S04]  /*8a80*/  LOP3.LUT R15, R18, 0xfffffffe, RZ, 0xc0, !PT ;  /* 0xfffffffe120f7812 */ /* 0x000fc800078ec0ff */
[----:B------:R-:W-:-:S05]  /*8a90*/  IADD3 R14, P2, R20, R15, RZ ;  /* 0x0000000f140e7210 */ /* 0x000fca0007f5e0ff */
[----:B------:R-:W-:-:S05]  /*8aa0*/  IMAD.X R15, RZ, RZ, R21, P2 ;  /* 0x000000ffff0f7224 */ /* 0x000fca00010e0615 */
[----:B------:R0:W5:Y:S01]  /*8ab0*/  LDG.E.U16 R18, desc[UR36][R14.64] ;  /* 0x000000240e127981 */ /* 0x000162000c1e1500 */
        /* <DEDUP_REMOVED lines=277> */
.L_x_2537:
[----:B------:R-:W-:-:S04]  /*9c10*/  LOP3.LUT R15, R19, 0xfffffffe, RZ, 0xc0, !PT ;  /* 0xfffffffe130f7812 */ /* 0x000fc800078ec0ff */
[----:B------:R-:W-:-:S05]  /*9c20*/  IADD3 R14, P2, R20, R15, RZ ;  /* 0x0000000f140e7210 */ /* 0x000fca0007f5e0ff */
[----:B------:R-:W-:-:S05]  /*9c30*/  IMAD.X R15, RZ, RZ, R21, P2 ;  /* 0x000000ffff0f7224 */ /* 0x000fca00010e0615 */
[----:B------:R0:W5:Y:S02]  /*9c40*/  LDG.E.U16 R19, desc[UR36][R14.64] ;  /* 0x000000240e137981 */ /* 0x000164000c1e1500 */
[----:B0-----:R-:W-:-:S04]  /*9c50*/  IADD3 R15, R27, R22, RZ ;  /* 0x000000161b0f7210 */ /* 0x001fc80007ffe0ff */
        /* <DEDUP_REMOVED lines=276> */
.L_x_2538:
[----:B------:R-:W-:-:S04]  /*ada0*/  LOP3.LUT R15, R26, 0xfffffffe, RZ, 0xc0, !PT ;  /* 0xfffffffe1a0f7812 */ /* 0x000fc800078ec0ff */
[----:B------:R-:W-:-:S05]  /*adb0*/  IADD3 R14, P1, R20, R15, RZ ;  /* 0x0000000f140e7210 */ /* 0x000fca0007f3e0ff */
[----:B------:R-:W-:-:S05]  /*adc0*/  IMAD.X R15, RZ, RZ, R21, P1 ;  /* 0x000000ffff0f7224 */ /* 0x000fca00008e0615 */
[----:B------:R0:W5:Y:S03]  /*add0*/  LDG.E.U16 R25, desc[UR36][R14.64] ;  /* 0x000000240e197981 */ /* 0x000166000c1e1500 */
.L_x_2534:
[----:B------:R-:W-:Y:S05]  /*ade0*/  BSYNC B1 ;  /* 0x0000000000017941 */ /* 0x000fea0003800000 */
.L_x_2533:
[----:B------:R-:W-:Y:S04]  /*adf0*/  BSSY B1, `(.L_x_2539) ;  /* 0x000003f000017945 */ /* 0x000fe80003800000 */
[----:B------:R-:W-:Y:S05]  /*ae00*/  @P0 BRA `(.L_x_2540) ;  /* 0x0000000000f40947 */ /* 0x000fea0003800000 */
[----:B0----5:R-:W-:Y:S02]  /*ae10*/  PRMT R14, R17, 0x9910, RZ ;  /* 0x00009910110e7816 */ /* 0x021fe400000000ff */
[----:B------:R-:W-:Y:S02]  /*ae20*/  PRMT R15, R10, 0x9910, RZ ;  /* 0x000099100a0f7816 */ /* 0x000fe400000000ff */
[----:B------:R-:W-:Y:S02]  /*ae30*/  ISETP.GE.U32.AND P0, PT, R6, R2, PT ;  /* 0x000000020600720c */ /* 0x000fe40003f06070 */
[CC--:B------:R-:W-:Y:S02]  /*ae40*/  ISETP.NE.AND P2, PT, R15.reuse, R14.reuse, PT ;  /* 0x0000000e0f00720c */ /* 0x0c0fe40003f45270 */
[----:B------:R-:W-:Y:S02]  /*ae50*/  ISETP.GT.AND P1, PT, R15, R14, PT ;  /* 0x0000000e0f00720c */ /* 0x000fe40003f24270 */
[----:B------:R-:W-:-:S02]  /*ae60*/  ISETP.GE.AND.EX P0, PT, R7, RZ, PT, P0 ;  /* 0x000000ff0700720c */ /* 0x000fc40003f06300 */
[----:B------:R-:W-:-:S07]  /*ae70*/  SEL R14, RZ, 0xffffffff, !P1 ;  /* 0xffffffffff0e7807 */ /* 0x000fce0004800000 */
[----:B------:R-:W-:-:S04]  /*ae80*/  @!P2 SEL R14, RZ, 0xffffffff, P0 ;  /* 0xffffffffff0ea807 */ /* 0x000fc80000000000 */
[----:B------:R-:W-:Y:S01]  /*ae90*/  LOP3.LUT R15, R14, 0x1, RZ, 0xc0, !PT ;  /* 0x000000010e0f7812 */ /* 0x000fe200078ec0ff */
[----:B------:R-:W-:-:S03]  /*aea0*/  IMAD.IADD R14, R2, 0x1, R22 ;  /* 0x00000001020e7824 */ /* 0x000fc600078e0216 */
[----:B------:R-:W-:Y:S02]  /*aeb0*/  ISETP.NE.U32.AND P0, PT, R15, 0x1, PT ;  /* 0x000000010f00780c */ /* 0x000fe40003f05070 */
[----:B------:R-:W-:Y:S02]  /*aec0*/  ISETP.GE.U32.AND P1, PT, R14, R23, PT ;  /* 0x000000170e00720c */ /* 0x000fe40003f26070 */
[----:B------:R-:W-:Y:S02]  /*aed0*/  SEL R10, R10, R17, !P0 ;  /* 0x000000110a0a7207 */ /* 0x000fe40004000000 */
[----:B------:R-:W-:Y:S02]  /*aee0*/  SEL R6, R6, R2, !P0 ;  /* 0x0000000206067207 */ /* 0x000fe40004000000 */
[----:B------:R-:W-:-:S07]  /*aef0*/  SEL R7, R7, RZ, !P0 ;  /* 0x000000ff07077207 */ /* 0x000fce0004000000 */
[----:B------:R-:W-:Y:S05]  /*af00*/  @P1 BRA `(.L_x_2540) ;  /* 0x0000000000b41947 */ /* 0x000fea0003800000 */
[----:B------:R-:W-:Y:S02]  /*af10*/  PRMT R2, R18, 0x9910, RZ ;  /* 0x0000991012027816 */ /* 0x000fe400000000ff */
[----:B------:R-:W-:Y:S02]  /*af20*/  PRMT R15, R5, 0x9910, RZ ;  /* 0x00009910050f7816 */ /* 0x000fe400000000ff */
[----:B------:R-:W-:Y:S02]  /*af30*/  ISETP.GE.U32.AND P0, PT, R3, R14, PT ;  /* 0x0000000e0300720c */ /* 0x000fe40003f06070 */
[CC--:B------:R-:W-:Y:S02]  /*af40*/  ISETP.NE.AND P2, PT, R15.reuse, R2.reuse, PT ;  /* 0x000000020f00720c */ /* 0x0c0fe40003f45270 */
[----:B------:R-:W-:Y:S01]  /*af50*/  ISETP.GT.AND P1, PT, R15, R2, PT ;  /* 0x000000020f00720c */ /* 0x000fe20003f24270 */
[----:B------:R-:W-:Y:S01]  /*af60*/  IMAD.IADD R15, R14, 0x1, R22 ;  /* 0x000000010e0f7824 */ /* 0x000fe200078e0216 */
[----:B------:R-:W-:-:S02]  /*af70*/  ISETP.GE.AND.EX P0, PT, R4, RZ, PT, P0 ;  /* 0x000000ff0400720c */ /* 0x000fc40003f06300 */
[----:B------:R-:W-:Y:S02]  /*af80*/  SEL R2, RZ, 0xffffffff, !P1 ;  /* 0xffffffffff027807 */ /* 0x000fe40004800000 */
[----:B------:R-:W-:-:S05]  /*af90*/  ISETP.GE.U32.AND P1, PT, R15, R23, PT ;  /* 0x000000170f00720c */ /* 0x000fca0003f26070 */
[----:B------:R-:W-:-:S04]  /*afa0*/  @!P2 SEL R2, RZ, 0xffffffff, P0 ;  /* 0xffffffffff02a807 */ /* 0x000fc80000000000 */
[----:B------:R-:W-:-:S04]  /*afb0*/  LOP3.LUT R2, R2, 0x1, RZ, 0xc0, !PT ;  /* 0x0000000102027812 */ /* 0x000fc800078ec0ff */
[----:B------:R-:W-:-:S04]  /*afc0*/  ISETP.NE.U32.AND P0, PT, R2, 0x1, PT ;  /* 0x000000010200780c */ /* 0x000fc80003f05070 */
[----:B------:R-:W-:Y:S02]  /*afd0*/  SEL R5, R5, R18, !P0 ;  /* 0x0000001205057207 */ /* 0x000fe40004000000 */
[----:B------:R-:W-:Y:S02]  /*afe0*/  SEL R3, R3, R14, !P0 ;  /* 0x0000000e03037207 */ /* 0x000fe40004000000 */
[----:B------:R-:W-:Y:S01]  /*aff0*/  SEL R4, R4, RZ, !P0 ;  /* 0x000000ff04047207 */ /* 0x000fe20004000000 */
[----:B------:R-:W-:Y:S06]  /*b000*/  @P1 BRA `(.L_x_2540) ;  /* 0x0000000000741947 */ /* 0x000fec0003800000 */
[----:B------:R-:W-:Y:S02]  /*b010*/  PRMT R2, R19, 0x9910, RZ ;  /* 0x0000991013027816 */ /* 0x000fe400000000ff */
[----:B------:R-:W-:Y:S02]  /*b020*/  PRMT R17, R16, 0x9910, RZ ;  /* 0x0000991010117816 */ /* 0x000fe400000000ff */
[----:B------:R-:W-:Y:S02]  /*b030*/  ISETP.GE.U32.AND P0, PT, R8, R15, PT ;  /* 0x0000000f0800720c */ /* 0x000fe40003f06070 */
[CC--:B------:R-:W-:Y:S02]  /*b040*/  ISETP.NE.AND P2, PT, R17.reuse, R2.reuse, PT ;  /* 0x000000021100720c */ /* 0x0c0fe40003f45270 */
[----:B------:R-:W-:Y:S02]  /*b050*/  ISETP.GT.AND P1, PT, R17, R2, PT ;  /* 0x000000021100720c */ /* 0x000fe40003f24270 */
[----:B------:R-:W-:-:S02]  /*b060*/  IADD3 R17, R15, R22, RZ ;  /* 0x000000160f117210 */ /* 0x000fc40007ffe0ff */
[----:B------:R-:W-:Y:S02]  /*b070*/  ISETP.GE.AND.EX P0, PT, R9, RZ, PT, P0 ;  /* 0x000000ff0900720c */ /* 0x000fe40003f06300 */
[----:B------:R-:W-:Y:S02]  /*b080*/  SEL R2, RZ, 0xffffffff, !P1 ;  /* 0xffffffffff027807 */ /* 0x000fe40004800000 */
[----:B------:R-:W-:-:S03]  /*b090*/  ISETP.GE.U32.AND P1, PT, R17, R23, PT ;  /* 0x000000171100720c */ /* 0x000fc60003f26070 */
        /* <DEDUP_REMOVED lines=12> */
[----:B------:R-:W-:-:S02]  /*b160*/  ISETP.GE.AND.EX P0, PT, R13, RZ, PT, P0 ;  /* 0x000000ff0d00720c */ /* 0x000fc40003f06300 */
[----:B------:R-:W-:-:S07]  /*b170*/  SEL R2, RZ, 0xffffffff, !P1 ;  /* 0xffffffffff027807 */ /* 0x000fce0004800000 */
[----:B------:R-:W-:-:S04]  /*b180*/  @!P2 SEL R2, RZ, 0xffffffff, P0 ;  /* 0xffffffffff02a807 */ /* 0x000fc80000000000 */
[----:B------:R-:W-:-:S04]  /*b190*/  LOP3.LUT R2, R2, 0x1, RZ, 0xc0, !PT ;  /* 0x0000000102027812 */ /* 0x000fc800078ec0ff */
[----:B------:R-:W-:-:S04]  /*b1a0*/  ISETP.NE.U32.AND P0, PT, R2, 0x1, PT ;  /* 0x000000010200780c */ /* 0x000fc80003f05070 */
[----:B------:R-:W-:Y:S02]  /*b1b0*/  SEL R11, R11, R25, !P0 ;  /* 0x000000190b0b7207 */ /* 0x000fe40004000000 */
[----:B------:R-:W-:Y:S02]  /*b1c0*/  SEL R12, R12, R17, !P0 ;  /* 0x000000110c0c7207 */ /* 0x000fe40004000000 */
[----:B------:R-:W-:-:S07]  /*b1d0*/  SEL R13, R13, RZ, !P0 ;  /* 0x000000ff0d0d7207 */ /* 0x000fce0004000000 */
.L_x_2540:
[----:B------:R-:W-:Y:S05]  /*b1e0*/  BSYNC B1 ;  /* 0x0000000000017941 */ /* 0x000fea0003800000 */
.L_x_2539:
[----:B------:R-:W-:Y:S02]  /*b1f0*/  PRMT R2, R5, 0x9910, RZ ;  /* 0x0000991005027816 */ /* 0x000fe400000000ff */
[----:B0-----:R-:W-:Y:S02]  /*b200*/  PRMT R15, R10, 0x9910, RZ ;  /* 0x000099100a0f7816 */ /* 0x001fe400000000ff */
        /* <DEDUP_REMOVED lines=10> */
[----:B-----5:R-:W-:Y:S02]  /*b2b0*/  SEL R17, R6, R3, !P0 ;  /* 0x0000000306117207 */ /* 0x020fe40004000000 */
        /* <DEDUP_REMOVED lines=27> */
.L_x_2524:
[----:B------:R-:W-:Y:S01]  /*b470*/  ISETP.GE.U32.AND P0, PT, R6, R23, PT ;  /* 0x000000170600720c */ /* 0x000fe20003f06070 */
[----:B------:R-:W-:Y:S01]  /*b480*/  BSSY B1, `(.L_x_2541) ;  /* 0x000005b000017945 */ /* 0x000fe20003800000 */
[----:B------:R-:W-:Y:S01]  /*b490*/  IMAD.MOV.U32 R12, RZ, RZ, R5 ;  /* 0x000000ffff0c7224 */ /* 0x000fe200078e0005 */
[----:B------:R-:W-:Y:S01]  /*b4a0*/  MOV R8, R5 ;  /* 0x0000000500087202 */ /* 0x000fe20000000f00 */
[--C-:B--2---:R-:W-:Y:S02]  /*b4b0*/  IMAD.MOV.U32 R7, RZ, RZ, R3.reuse ;  /* 0x000000ffff077224 */ /* 0x104fe400078e0003 */
[--C-:B------:R-:W-:Y:S02]  /*b4c0*/  IMAD.MOV.U32 R9, RZ, RZ, R3.reuse ;  /* 0x000000ffff097224 */ /* 0x100fe400078e0003 */
[----:B------:R-:W-:Y:S02]  /*b4d0*/  IMAD.MOV.U32 R15, RZ, RZ, R14 ;  /* 0x000000ffff0f7224 */ /* 0x000fe400078e000e */
[----:B------:R-:W-:-:S02]  /*b4e0*/  IMAD.MOV.U32 R13, RZ, RZ, R3 ;  /* 0x000000ffff0d7224 */ /* 0x000fc400078e0003 */
[----:B------:R-:W-:Y:S01]  /*b4f0*/  IMAD.MOV.U32 R6, RZ, RZ, R14 ;  /* 0x000000ffff067224 */ /* 0x000fe200078e000e */
[----:B------:R-:W-:Y:S06]  /*b500*/  @P0 BRA `(.L_x_2542) ;  /* 0x0000000400480947 */ /* 0x000fec0003800000 */
[----:B------:R-:W-:Y:S01]  /*b510*/  BSSY B2, `(.L_x_2543) ;  /* 0x000004f000027945 */ /* 0x000fe20003800000 */
[--C-:B------:R-:W-:Y:S01]  /*b520*/  IMAD.MOV.U32 R7, RZ, RZ, R3.reuse ;  /* 0x000000ffff077224 */ /* 0x100fe200078e0003 */
[----:B------:R-:W-:Y:S01]  /*b530*/  MOV R13, R3 ;  /* 0x00000003000d7202 */ /* 0x000fe20000000f00 */
[----:B------:R-:W-:Y:S02]  /*b540*/  IMAD.MOV.U32 R9, RZ, RZ, R3 ;  /* 0x000000ffff097224 */ /* 0x000fe400078e0003 */
[--C-:B------:R-:W-:Y:S02]  /*b550*/  IMAD.MOV.U32 R15, RZ, RZ, R14.reuse ;  /* 0x000000ffff0f7224 */ /* 0x100fe400078e000e */
[----:B------:R-:W-:Y:S02]  /*b560*/  IMAD.MOV.U32 R6, RZ, RZ, R14 ;  /* 0x000000ffff067224 */ /* 0x000fe400078e000e */
[--C-:B------:R-:W-:Y:S02]  /*b570*/  IMAD.MOV.U32 R12, RZ, RZ, R5.reuse ;  /* 0x000000ffff0c7224 */ /* 0x100fe400078e0005 */
[----:B------:R-:W-:-:S07]  /*b580*/  IMAD.MOV.U32 R8, RZ, RZ, R5 ;  /* 0x000000ffff087224 */ /* 0x000fce00078e0005 */
.L_x_2544:
[-C--:B------:R-:W-:Y:S01]  /*b590*/  IMAD R11, R17, R2.reuse, RZ ;  /* 0x00000002110b7224 */ /* 0x080fe200078e02ff */
[----:B------:R-:W-:-:S03]  /*b5a0*/  IADD3 R18, R22, R2, RZ ;  /* 0x0000000216127210 */ /* 0x000fc60007ffe0ff */
[----:B------:R-:W-:-:S05]  /*b5b0*/  IMAD.WIDE.U32 R10, R11, 0x2, R20 ;  /* 0x000000020b0a7825 */ /* 0x000fca00078e0014 */
[----:B------:R0:W2:Y:S01]  /*b5c0*/  LDG.E.U16 R24, desc[UR36][R10.64] ;  /* 0x000000240a187981 */ /* 0x0000a2000c1e1500 */
[----:B------:R-:W-:Y:S01]  /*b5d0*/  IMAD R19, R17, R18, RZ ;  /* 0x0000001211137224 */ /* 0x000fe200078e02ff */
[----:B------:R-:W-:-:S03]  /*b5e0*/  PRMT R26, R5, 0x9910, RZ ;  /* 0x00009910051a7816 */ /* 0x000fc600000000ff */
[----:B0-----:R-:W-:-:S05]  /*b5f0*/  IMAD.WIDE.U32 R10, R19, 0x2, R20 ;  /* 0x00000002130a7825 */ /* 0x001fca00078e0014 */
[----:B------:R0:W3:Y:S01]  /*b600*/  LDG.E.U16 R25, desc[UR36][R10.64] ;  /* 0x000000240a197981 */ /* 0x0000e2000c1e1500 */
[----:B------:R-:W-:Y:S02]  /*b610*/  PRMT R28, R12, 0x9910, RZ ;  /* 0x000099100c1c7816 */ /* 0x000fe400000000ff */
[----:B--2---:R-:W-:-:S04]  /*b620*/  PRMT R19, R24, 0x9910, RZ ;  /* 0x0000991018137816 */ /* 0x004fc800000000ff */
[CC--:B------:R-:W-:Y:S02]  /*b630*/  ISETP.NE.AND P4, PT, R26.reuse, R19.reuse, PT ;  /* 0x000000131a00720c */ /* 0x0c0fe40003f85270 */
[----:B------:R-:W-:Y:S01]  /*b640*/  ISETP.GT.AND P1, PT, R26, R19, PT ;  /* 0x000000131a00720c */ /* 0x000fe20003f24270 */
[----:B------:R-:W-:-:S04]  /*b650*/  IMAD.IADD R26, R18, 0x1, R22 ;  /* 0x00000001121a7824 */ /* 0x000fc800078e0216 */
[----:B0-----:R-:W-:-:S04]  /*b660*/  IMAD R11, R17, R26, RZ ;  /* 0x0000001a110b7224 */ /* 0x001fc800078e02ff */
[----:B------:R-:W-:Y:S01]  /*b670*/  IMAD.WIDE.U32 R10, R11, 0x2, R20 ;  /* 0x000000020b0a7825 */ /* 0x000fe200078e0014 */
[----:B------:R-:W-:Y:S02]  /*b680*/  ISETP.GE.U32.AND P0, PT, R7, R2, PT ;  /* 0x000000020700720c */ /* 0x000fe40003f06070 */
[----:B---3--:R-:W-:Y:S02]  /*b690*/  PRMT R19, R25, 0x9910, RZ ;  /* 0x0000991019137816 */ /* 0x008fe400000000ff */
[----:B------:R-:W2:Y:S01]  /*b6a0*/  LDG.E.U16 R27, desc[UR36][R10.64] ;  /* 0x000000240a1b7981 */ /* 0x000ea2000c1e1500 */
[----:B------:R-:W-:Y:S02]  /*b6b0*/  ISETP.GE.AND.EX P0, PT, R14, RZ, PT, P0 ;  /* 0x000000ff0e00720c */ /* 0x000fe40003f06300 */
[CC--:B------:R-:W-:Y:S02]  /*b6c0*/  ISETP.NE.AND P3, PT, R28.reuse, R19.reuse, PT ;  /* 0x000000131c00720c */ /* 0x0c0fe40003f65270 */
[----:B------:R-:W-:-:S02]  /*b6d0*/  ISETP.GT.AND P2, PT, R28, R19, PT ;  /* 0x000000131c00720c */ /* 0x000fc40003f44270 */
[----:B------:R-:W-:Y:S02]  /*b6e0*/  SEL R19, RZ, 0xffffffff, P0 ;  /* 0xffffffffff137807 */ /* 0x000fe40000000000 */
[----:B------:R-:W-:-:S04]  /*b6f0*/  @P4 SEL R19, RZ, 0xffffffff, !P1 ;  /* 0xffffffffff134807 */ /* 0x000fc80004800000 */
[----:B------:R-:W-:Y:S02]  /*b700*/  LOP3.LUT R19, R19, 0x1, RZ, 0xc0, !PT ;  /* 0x0000000113137812 */ /* 0x000fe400078ec0ff */
[----:B------:R-:W-:Y:S02]  /*b710*/  PRMT R28, R16, 0x9910, RZ ;  /* 0x00009910101c7816 */ /* 0x000fe400000000ff */
[----:B------:R-:W-:Y:S02]  /*b720*/  ISETP.NE.U32.AND P1, PT, R19, 0x1, PT ;  /* 0x000000011300780c */ /* 0x000fe40003f25070 */
[----:B--2---:R-:W-:-:S04]  /*b730*/  PRMT R19, R27, 0x9910, RZ ;  /* 0x000099101b137816 */ /* 0x004fc800000000ff */
[CC--:B------:R-:W-:Y:S02]  /*b740*/  ISETP.NE.AND P4, PT, R28.reuse, R19.reuse, PT ;  /* 0x000000131c00720c */ /* 0x0c0fe40003f85270 */
[----:B------:R-:W-:Y:S01]  /*b750*/  ISETP.GT.AND P5, PT, R28, R19, PT ;  /* 0x000000131c00720c */ /* 0x000fe20003fa4270 */
[----:B------:R-:W-:-:S04]  /*b760*/  IMAD.IADD R28, R26, 0x1, R22 ;  /* 0x000000011a1c7824 */ /* 0x000fc800078e0216 */
[----:B------:R-:W-:-:S04]  /*b770*/  IMAD R11, R17, R28, RZ ;  /* 0x0000001c110b7224 */ /* 0x000fc800078e02ff */
[----:B------:R-:W-:-:S06]  /*b780*/  IMAD.WIDE.U32 R10, R11, 0x2, R20 ;  /* 0x000000020b0a7825 */ /* 0x000fcc00078e0014 */
[----:B------:R-:W2:Y:S01]  /*b790*/  LDG.E.U16 R11, desc[UR36][R10.64] ;  /* 0x000000240a0b7981 */ /* 0x000ea2000c1e1500 */
[----:B------:R-:W-:-:S04]  /*b7a0*/  ISETP.GE.U32.AND P0, PT, R3, R18, PT ;  /* 0x000000120300720c */ /* 0x000fc80003f06070 */
[----:B------:R-:W-:Y:S02]  /*b7b0*/  ISETP.GE.AND.EX P0, PT, R4, RZ, PT, P0 ;  /* 0x000000ff0400720c */ /* 0x000fe40003f06300 */
[----:B------:R-:W-:Y:S02]  /*b7c0*/  SEL R7, R7, R2, !P1 ;  /* 0x0000000207077207 */ /* 0x000fe40004800000 */
[----:B------:R-:W-:Y:S02]  /*b7d0*/  SEL R2, RZ, 0xffffffff, P0 ;  /* 0xffffffffff027807 */ /* 0x000fe40000000000 */
[----:B------:R-:W-:Y:S02]  /*b7e0*/  @P3 SEL R2, RZ, 0xffffffff, !P2 ;  /* 0xffffffffff023807 */ /* 0x000fe40005000000 */
[----:B------:R-:W-:Y:S02]  /*b7f0*/  ISETP.GE.U32.AND P0, PT, R9, R26, PT ;  /* 0x0000001a0900720c */ /* 0x000fe40003f06070 */
[----:B------:R-:W-:-:S02]  /*b800*/  LOP3.LUT R2, R2, 0x1, RZ, 0xc0, !PT ;  /* 0x0000000102027812 */ /* 0x000fc400078ec0ff */
[----:B------:R-:W-:Y:S02]  /*b810*/  ISETP.GE.AND.EX P0, PT, R15, RZ, PT, P0 ;  /* 0x000000ff0f00720c */ /* 0x000fe40003f06300 */
[----:B------:R-:W-:Y:S02]  /*b820*/  ISETP.NE.U32.AND P2, PT, R2, 0x1, PT ;  /* 0x000000010200780c */ /* 0x000fe40003f45070 */
[----:B------:R-:W-:Y:S02]  /*b830*/  SEL R2, RZ, 0xffffffff, P0 ;  /* 0xffffffffff027807 */ /* 0x000fe40000000000 */
[----:B------:R-:W-:-:S04]  /*b840*/  @P4 SEL R2, RZ, 0xffffffff, !P5 ;  /* 0xffffffffff024807 */ /* 0x000fc80006800000 */
[----:B------:R-:W-:Y:S02]  /*b850*/  LOP3.LUT R2, R2, 0x1, RZ, 0xc0, !PT ;  /* 0x0000000102027812 */ /* 0x000fe400078ec0ff */
[----:B------:R-:W-:Y:S02]  /*b860*/  PRMT R19, R8, 0x9910, RZ ;  /* 0x0000991008137816 */ /* 0x000fe400000000ff */
[----:B------:R-:W-:Y:S02]  /*b870*/  ISETP.NE.U32.AND P3, PT, R2, 0x1, PT ;  /* 0x000000010200780c */ /* 0x000fe40003f65070 */
[----:B------:R-:W-:-:S04]  /*b880*/  ISETP.GE.U32.AND P0, PT, R13, R28, PT ;  /* 0x0000001c0d00720c */ /* 0x000fc80003f06070 */
[----:B------:R-:W-:Y:S02]  /*b890*/  ISETP.GE.AND.EX P0, PT, R6, RZ, PT, P0 ;  /* 0x000000ff0600720c */ /* 0x000fe40003f06300 */
[----:B------:R-:W-:Y:S02]  /*b8a0*/  SEL R3, R3, R18, !P2 ;  /* 0x0000001203037207 */ /* 0x000fe40005000000 */
[----:B------:R-:W-:Y:S02]  /*b8b0*/  SEL R9, R9, R26, !P3 ;  /* 0x0000001a09097207 */ /* 0x000fe40005800000 */
[----:B------:R-:W-:Y:S02]  /*b8c0*/  SEL R5, R5, R24, !P1 ;  /* 0x0000001805057207 */ /* 0x000fe40004800000 */
[----:B------:R-:W-:Y:S02]  /*b8d0*/  SEL R14, R14, RZ, !P1 ;  /* 0x000000ff0e0e7207 */ /* 0x000fe40004800000 */
[----:B------:R-:W-:-:S02]  /*b8e0*/  SEL R12, R12, R25, !P2 ;  /* 0x000000190c0c7207 */ /* 0x000fc40005000000 */
[----:B------:R-:W-:Y:S02]  /*b8f0*/  SEL R4, R4, RZ, !P2 ;  /* 0x000000ff04047207 */ /* 0x000fe40005000000 */
[----:B------:R-:W-:Y:S02]  /*b900*/  SEL R16, R16, R27, !P3 ;  /* 0x0000001b10107207 */ /* 0x000fe40005800000 */
[----:B------:R-:W-:Y:S02]  /*b910*/  SEL R15, R15, RZ, !P3 ;  /* 0x000000ff0f0f7207 */ /* 0x000fe40005800000 */
[----:B--2---:R-:W-:-:S04]  /*b920*/  PRMT R2, R11, 0x9910, RZ ;  /* 0x000099100b027816 */ /* 0x004fc800000000ff */
[CC--:B------:R-:W-:Y:S02]  /*b930*/  ISETP.NE.AND P5, PT, R19.reuse, R2.reuse, PT ;  /* 0x000000021300720c */ /* 0x0c0fe40003fa5270 */
[----:B------:R-:W-:Y:S02]  /*b940*/  ISETP.GT.AND P4, PT, R19, R2, PT ;  /* 0x000000021300720c */ /* 0x000fe40003f84270 */
[----:B------:R-:W-:-:S09]  /*b950*/  SEL R2, RZ, 0xffffffff, P0 ;  /* 0xffffffffff027807 */ /* 0x000fd20000000000 */
[----:B------:R-:W-:-:S04]  /*b960*/  @P5 SEL R2, RZ, 0xffffffff, !P4 ;  /* 0xffffffffff025807 */ /* 0x000fc80006000000 */
[----:B------:R-:W-:Y:S01]  /*b970*/  LOP3.LUT R10, R2, 0x1, RZ, 0xc0, !PT ;  /* 0x00000001020a7812 */ /* 0x000fe200078ec0ff */
[----:B------:R-:W-:-:S03]  /*b980*/  IMAD.IADD R2, R28, 0x1, R22 ;  /* 0x000000011c027824 */ /* 0x000fc600078e0216 */
[----:B------:R-:W-:Y:S01]  /*b990*/  ISETP.NE.U32.AND P0, PT, R10, 0x1, PT ;  /* 0x000000010a00780c */ /* 0x000fe20003f05070 */
[----:B------:R-:W-:-:S05]  /*b9a0*/  IMAD R10, R22, 0x3, R2 ;  /* 0x00000003160a7824 */ /* 0x000fca00078e0202 */
[----:B------:R-:W-:Y:S02]  /*b9b0*/  ISETP.GE.U32.AND P4, PT, R10, R23, PT ;  /* 0x000000170a00720c */ /* 0x000fe40003f86070 */
[----:B------:R-:W-:Y:S02]  /*b9c0*/  SEL R13, R13, R28, !P0 ;  /* 0x0000001c0d0d7207 */ /* 0x000fe40004000000 */
[----:B------:R-:W-:Y:S02]  /*b9d0*/  SEL R8, R8, R11, !P0 ;  /* 0x0000000b08087207 */ /* 0x000fe40004000000 */
[----:B------:R-:W-:-:S07]  /*b9e0*/  SEL R6, R6, RZ, !P0 ;  /* 0x000000ff06067207 */ /* 0x000fce0004000000 */
[----:B------:R-:W-:Y:S05]  /*b9f0*/  @!P4 BRA `(.L_x_2544) ;  /* 0xfffffff800e4c947 */ /* 0x000fea000383ffff */
[----:B------:R-:W-:Y:S05]  /*ba00*/  BSYNC B2 ;  /* 0x0000000000027941 */ /* 0x000fea0003800000 */
.L_x_2543:
[----:B------:R-:W-:Y:S02]  /*ba10*/  PRMT R18, R24, 0x7610, R18 ;  /* 0x0000761018127816 */ /* 0x000fe40000000012 */
[----:B------:R-:W-:-:S07]  /*ba20*/  PRMT R19, R11, 0x7610, R19 ;  /* 0x000076100b137816 */ /* 0x000fce0000000013 */
.L_x_2542:
[----:B------:R-:W-:Y:S05]  /*ba30*/  BSYNC B1 ;  /* 0x0000000000017941 */ /* 0x000fea0003800000 */
.L_x_2541:
[----:B------:R-:W-:Y:S01]  /*ba40*/  ISETP.GE.U32.AND P1, PT, R2, R23, PT ;  /* 0x000000170200720c */ /* 0x000fe20003f26070 */
[----:B------:R-:W-:-:S12]  /*ba50*/  BSSY B1, `(.L_x_2545) ;  /* 0x0000016000017945 */ /* 0x000fd80003800000 */
[----:B------:R-:W-:Y:S05]  /*ba60*/  @P1 BRA `(.L_x_2546) ;  /* 0x0000000000501947 */ /* 0x000fea0003800000 */
[----:B------:R-:W-:-:S04]  /*ba70*/  IMAD R11, R17, R2, RZ ;  /* 0x00000002110b7224 */ /* 0x000fc800078e02ff */
[----:B------:R-:W-:-:S05]  /*ba80*/  IMAD.WIDE.U32 R10, R11, 0x2, R20 ;  /* 0x000000020b0a7825 */ /* 0x000fca00078e0014 */
[----:B------:R0:W5:Y:S01]  /*ba90*/  LDG.E.U16 R18, desc[UR36][R10.64] ;  /* 0x000000240a127981 */ /* 0x000162000c1e1500 */
[----:B------:R-:W-:-:S05]  /*baa0*/  IMAD.IADD R24, R2, 0x1, R22 ;  /* 0x0000000102187824 */ /* 0x000fca00078e0216 */
[----:B------:R-:W-:-:S13]  /*bab0*/  ISETP.GE.U32.AND P0, PT, R24, R23, PT ;  /* 0x000000171800720c */ /* 0x000fda0003f06070 */
[----:B0-----:R-:W-:Y:S05]  /*bac0*/  @P0 BRA `(.L_x_2546) ;  /* 0x0000000000380947 */ /* 0x001fea0003800000 */
[----:B------:R-:W-:-:S04]  /*bad0*/  IMAD R11, R17, R24, RZ ;  /* 0x00000018110b7224 */ /* 0x000fc800078e02ff */
[----:B------:R-:W-:-:S05]  /*bae0*/  IMAD.WIDE.U32 R10, R11, 0x2, R20 ;  /* 0x000000020b0a7825 */ /* 0x000fca00078e0014 */
[----:B------:R0:W5:Y:S01]  /*baf0*/  LDG.E.U16 R25, desc[UR36][R10.64] ;  /* 0x000000240a197981 */ /* 0x000162000c1e1500 */
[----:B------:R-:W-:-:S04]  /*bb00*/  IADD3 R24, R24, R22, RZ ;  /* 0x0000001618187210 */ /* 0x000fc80007ffe0ff */
[----:B------:R-:W-:-:S13]  /*bb10*/  ISETP.GE.U32.AND P0, PT, R24, R23, PT ;  /* 0x000000171800720c */ /* 0x000fda0003f06070 */
[----:B0-----:R-:W-:Y:S05]  /*bb20*/  @P0 BRA `(.L_x_2546) ;  /* 0x0000000000200947 */ /* 0x001fea0003800000 */
[----:B------:R-:W-:Y:S02]  /*bb30*/  IMAD.IADD R10, R24, 0x1, R22 ;  /* 0x00000001180a7824 */ /* 0x000fe400078e0216 */
[----:B------:R-:W-:-:S03]  /*bb40*/  IMAD R11, R17, R24, RZ ;  /* 0x00000018110b7224 */ /* 0x000fc600078e02ff */
[----:B------:R-:W-:-:S13]  /*bb50*/  ISETP.GE.U32.AND P0, PT, R10, R23, PT ;  /* 0x000000170a00720c */ /* 0x000fda0003f06070 */
[----:B------:R-:W-:Y:S02]  /*bb60*/  @!P0 IMAD R17, R17, R10, RZ ;  /* 0x0000000a11118224 */ /* 0x000fe400078e02ff */
[----:B------:R-:W-:-:S04]  /*bb70*/  IMAD.WIDE.U32 R10, R11, 0x2, R20 ;  /* 0x000000020b0a7825 */ /* 0x000fc800078e0014 */
[----:B------:R-:W-:Y:S01]  /*bb80*/  @!P0 IMAD.WIDE.U32 R20, R17, 0x2, R20 ;  /* 0x0000000211148825 */ /* 0x000fe200078e0014 */
[----:B------:R0:W5:Y:S04]  /*bb90*/  LDG.E.U16 R27, desc[UR36][R10.64] ;  /* 0x000000240a1b7981 */ /* 0x000168000c1e1500 */
[----:B------:R0:W5:Y:S02]  /*bba0*/  @!P0 LDG.E.U16 R19, desc[UR36][R20.64] ;  /* 0x0000002414138981 */ /* 0x000164000c1e1500 */
.L_x_2546:
[----:B------:R-:W-:Y:S05]  /*bbb0*/  BSYNC B1 ;  /* 0x0000000000017941 */ /* 0x000fea0003800000 */
.L_x_2545:
        /* <DEDUP_REMOVED lines=34> */
[----:B------:R-:W-:Y:S01]  /*bde0*/  PRMT R10, R27, 0x9910, RZ ;  /* 0x000099101b0a7816 */ /* 0x000fe200000000ff */
[----:B------:R-:W-:Y:S01]  /*bdf0*/  IMAD.IADD R22, R2, 0x1, R22 ;  /* 0x0000000102167824 */ /* 0x000fe200078e0216 */
[----:B------:R-:W-:Y:S02]  /*be00*/  PRMT R11, R16, 0x9910, RZ ;  /* 0x00009910100b7816 */ /* 0x000fe400000000ff */
[----:B------:R-:W-:Y:S02]  /*be10*/  ISETP.GE.U32.AND P0, PT, R9, R2, PT ;  /* 0x000000020900720c */ /* 0x000fe40003f06070 */
[CC--:B------:R-:W-:Y:S02]  /*be20*/  ISETP.NE.AND P2, PT, R11.reuse, R10.reuse, PT ;  /* 0x0000000a0b00720c */ /* 0x0c0fe40003f45270 */
[----:B------:R-:W-:Y:S02]  /*be30*/  ISETP.GT.AND P1, PT, R11, R10, PT ;  /* 0x0000000a0b00720c */ /* 0x000fe40003f24270 */
        /* <DEDUP_REMOVED lines=23> */
.L_x_2548:
[----:B------:R-:W-:Y:S05]  /*bfb0*/  BSYNC B1 ;  /* 0x0000000000017941 */ /* 0x000fea0003800000 */
.L_x_2547:
[----:B------:R-:W-:Y:S02]  /*bfc0*/  PRMT R2, R12, 0x9910, RZ ;  /* 0x000099100c027816 */ /* 0x000fe400000000ff */
[----:B0-----:R-:W-:Y:S02]  /*bfd0*/  PRMT R11, R5, 0x9910, RZ ;  /* 0x00009910050b7816 */ /* 0x001fe400000000ff */
[----:B------:R-:W-:Y:S02]  /*bfe0*/  ISETP.GE.U32.AND P0, PT, R7, R3, PT ;  /* 0x000000030700720c */ /* 0x000fe40003f06070 */
[CC--:B------:R-:W-:Y:S02]  /*bff0*/  ISETP.NE.AND P2, PT, R11.reuse, R2.reuse, PT ;  /* 0x000000020b00720c */ /* 0x0c0fe40003f45270 */
[----:B------:R-:W-:Y:S02]  /*c000*/  ISETP.GT.AND P1, PT, R11, R2, PT ;  /* 0x000000020b00720c */ /* 0x000fe40003f24270 */
[----:B------:R-:W-:-:S02]  /*c010*/  ISETP.GE.AND.EX P0, PT, R14, R4, PT, P0 ;  /* 0x000000040e00720c */ /* 0x000fc40003f06300 */
[----:B------:R-:W-:Y:S02]  /*c020*/  SEL R2, RZ, 0xffffffff, !P1 ;  /* 0xffffffffff027807 */ /* 0x000fe40004800000 */
[----:B------:R-:W-:-:S05]  /*c030*/  PRMT R11, R16, 0x9910, RZ ;  /* 0x00009910100b7816 */ /* 0x000fca00000000ff */
[----:B------:R-:W-:-:S04]  /*c040*/  @!P2 SEL R2, RZ, 0xffffffff, P0 ;  /* 0xffffffffff02a807 */ /* 0x000fc80000000000 */
[----:B------:R-:W-:-:S04]  /*c050*/  LOP3.LUT R2, R2, 0x1, RZ, 0xc0, !PT ;  /* 0x0000000102027812 */ /* 0x000fc800078ec0ff */
[----:B------:R-:W-:-:S04]  /*c060*/  ISETP.NE.U32.AND P0, PT, R2, 0x1, PT ;  /* 0x000000010200780c */ /* 0x000fc80003f05070 */
[----:B------:R-:W-:Y:S02]  /*c070*/  SEL R5, R5, R12, !P0 ;  /* 0x0000000c05057207 */ /* 0x000fe40004000000 */
[----:B------:R-:W-:Y:S02]  /*c080*/  SEL R12, R7, R3, !P0 ;  /* 0x00000003070c7207 */ /* 0x000fe40004000000 */
[----:B------:R-:W-:Y:S02]  /*c090*/  PRMT R2, R5, 0x9910, RZ ;  /* 0x0000991005027816 */ /* 0x000fe400000000ff */
[----:B------:R-:W-:Y:S02]  /*c0a0*/  SEL R4, R14, R4, !P0 ;  /* 0x000000040e047207 */ /* 0x000fe40004000000 */
[----:B------:R-:W-:Y:S02]  /*c0b0*/  ISETP.NE.AND P2, PT, R2, R11, PT ;  /* 0x0000000b0200720c */ /* 0x000fe40003f45270 */
[----:B------:R-:W-:-:S02]  /*c0c0*/  ISETP.GE.U32.AND P0, PT, R12, R9, PT ;  /* 0x000000090c00720c */ /* 0x000fc40003f06070 */
[----:B------:R-:W-:Y:S02]  /*c0d0*/  ISETP.GT.AND P1, PT, R2, R11, PT ;  /* 0x0000000b0200720c */ /* 0x000fe40003f24270 */
[----:B------:R-:W-:Y:S02]  /*c0e0*/  ISETP.GE.AND.EX P0, PT, R4, R15, PT, P0 ;  /* 0x0000000f0400720c */ /* 0x000fe40003f06300 */
[----:B------:R-:W-:Y:S02]  /*c0f0*/  SEL R2, RZ, 0xffffffff, !P1 ;  /* 0xffffffffff027807 */ /* 0x000fe40004800000 */
[----:B------:R-:W-:-:S03]  /*c100*/  PRMT R3, R8, 0x9910, RZ ;  /* 0x0000991008037816 */ /* 0x000fc600000000ff */
        /* <DEDUP_REMOVED lines=19> */
.L_x_2523:
[----:B------:R-:W0:Y:S01]  /*c240*/  LDC R2, c[0x0][0x234] ;  /* 0x00008d00ff027b82 */ /* 0x000e220000000800 */
[----:B------:R-:W-:Y:S07]  /*c250*/  BSSY B1, `(.L_x_2549) ;  /* 0x000005d000017945 */ /* 0x000fee0003800000 */
[----:B------:R-:W1:Y:S08]  /*c260*/  LDC.U16 R9, c[0x0][0x218] ;  /* 0x00008600ff097b82 */ /* 0x000e700000000400 */
[----:B------:R-:W2:Y:S08]  /*c270*/  LDC R6, c[0x0][0x220] ;  /* 0x00008800ff067b82 */ /* 0x000eb00000000800 */
[----:B------:R-:W3:Y:S01]  /*c280*/  LDC R3, c[0x0][0x224] ;  /* 0x00008900ff037b82 */ /* 0x000ee20000000800 */
[----:B0-----:R-:W-:-:S05]  /*c290*/  IMAD R4, R2, 0x3, R8 ;  /* 0x0000000302047824 */ /* 0x001fca00078e0208 */
[----:B------:R-:W-:Y:S02]  /*c2a0*/  ISETP.GE.U32.AND P0, PT, R4, R23, PT ;  /* 0x000000170400720c */ /* 0x000fe40003f06070 */
[----:B-1----:R-:W-:Y:S01]  /*c2b0*/  MOV R11, R9 ;  /* 0x00000009000b7202 */ /* 0x002fe20000000f00 */
[--C-:B------:R-:W-:Y:S02]  /*c2c0*/  IMAD.MOV.U32 R14, RZ, RZ, R9.reuse ;  /* 0x000000ffff0e7224 */ /* 0x100fe400078e0009 */
[----:B------:R-:W-:Y:S02]  /*c2d0*/  IMAD.MOV.U32 R4, RZ, RZ, R9 ;  /* 0x000000ffff047224 */ /* 0x000fe400078e0009 */
[--C-:B--2---:R-:W-:Y:S01]  /*c2e0*/  IMAD.MOV.U32 R15, RZ, RZ, R6.reuse ;  /* 0x000000ffff0f7224 */ /* 0x104fe200078e0006 */
[----:B------:R-:W-:Y:S01]  /*c2f0*/  MOV R17, R6 ;  /* 0x0000000600117202 */ /* 0x000fe20000000f00 */
[----:B------:R-:W-:Y:S02]  /*c300*/  IMAD.MOV.U32 R7, RZ, RZ, R6 ;  /* 0x000000ffff077224 */ /* 0x000fe400078e0006 */
[----:B---3--:R-:W-:-:S02]  /*c310*/  IMAD.MOV.U32 R5, RZ, RZ, R3 ;  /* 0x000000ffff057224 */ /* 0x008fc400078e0003 */
[--C-:B------:R-:W-:Y:S02]  /*c320*/  IMAD.MOV.U32 R10, RZ, RZ, R3.reuse ;  /* 0x000000ffff0a7224 */ /* 0x100fe400078e0003 */
[----:B------:R-:W-:Y:S01]  /*c330*/  IMAD.MOV.U32 R16, RZ, RZ, R3 ;  /* 0x000000ffff107224 */ /* 0x000fe200078e0003 */
[----:B------:R-:W-:Y:S06]  /*c340*/  @P0 BRA `(.L_x_2550) ;  /* 0x0000000400340947 */ /* 0x000fec0003800000 */
[----:B------:R-:W-:Y:S01]  /*c350*/  BSSY B2, `(.L_x_2551) ;  /* 0x000004b000027945 */ /* 0x000fe20003800000 */
[----:B------:R-:W-:Y:S01]  /*c360*/  IMAD.MOV.U32 R7, RZ, RZ, R6 ;  /* 0x000000ffff077224 */ /* 0x000fe200078e0006 */
[----:B------:R-:W-:Y:S01]  /*c370*/  MOV R17, R6 ;  /* 0x0000000600117202 */ /* 0x000fe20000000f00 */
[--C-:B------:R-:W-:Y:S02]  /*c380*/  IMAD.MOV.U32 R10, RZ, RZ, R3.reuse ;  /* 0x000000ffff0a7224 */ /* 0x100fe400078e0003 */
[----:B------:R-:W-:Y:S02]  /*c390*/  IMAD.MOV.U32 R16, RZ, RZ, R3 ;  /* 0x000000ffff107224 */ /* 0x000fe400078e0003 */
[--C-:B------:R-:W-:Y:S02]  /*c3a0*/  IMAD.MOV.U32 R14, RZ, RZ, R9.reuse ;  /* 0x000000ffff0e7224 */ /* 0x100fe400078e0009 */
[----:B------:R-:W-:-:S07]  /*c3b0*/  IMAD.MOV.U32 R4, RZ, RZ, R9 ;  /* 0x000000ffff047224 */ /* 0x000fce00078e0009 */
.L_x_2552:
[C---:B------:R-:W-:Y:S01]  /*c3c0*/  IMAD.WIDE.U32 R12, R8.reuse, 0x2, R20 ;  /* 0x00000002080c7825 */ /* 0x040fe200078e0014 */
[----:B------:R-:W-:-:S04]  /*c3d0*/  IADD3 R19, R8, R2, RZ ;  /* 0x0000000208137210 */ /* 0x000fc80007ffe0ff */
[----:B------:R0:W2:Y:S02]  /*c3e0*/  LDG.E.U16 R18, desc[UR36][R12.64] ;  /* 0x000000240c127981 */ /* 0x0000a4000c1e1500 */
[----:B0-----:R-:W-:-:S04]  /*c3f0*/  IMAD.WIDE.U32 R12, R19, 0x2, R20 ;  /* 0x00000002130c7825 */ /* 0x001fc800078e0014 */
[----:B------:R-:W-:Y:S01]  /*c400*/  IMAD.IADD R19, R19, 0x1, R2 ;  /* 0x0000000113137824 */ /* 0x000fe200078e0202 */
[----:B------:R0:W3:Y:S03]  /*c410*/  LDG.E.U16 R25, desc[UR36][R12.64] ;  /* 0x000000240c197981 */ /* 0x0000e6000c1e1500 */
[----:B0-----:R-:W-:-:S05]  /*c420*/  IMAD.WIDE.U32 R12, R19, 0x2, R20 ;  /* 0x00000002130c7825 */ /* 0x001fca00078e0014 */
[----:B------:R0:W4:Y:S01]  /*c430*/  LDG.E.U16 R22, desc[UR36][R12.64] ;  /* 0x000000240c167981 */ /* 0x000122000c1e1500 */
[----:B------:R-:W-:Y:S02]  /*c440*/  PRMT R27, R9, 0x9910, RZ ;  /* 0x00009910091b7816 */ /* 0x000fe400000000ff */
[----:B0-----:R-:W-:Y:S02]  /*c450*/  PRMT R13, R11, 0x9910, RZ ;  /* 0x000099100b0d7816 */ /* 0x001fe400000000ff */
[----:B--2---:R-:W-:-:S04]  /*c460*/  PRMT R24, R18, 0x9910, RZ ;  /* 0x0000991012187816 */ /* 0x004fc800000000ff */
[CC--:B------:R-:W-:Y:S02]  /*c470*/  ISETP.NE.AND P6, PT, R27.reuse, R24.reuse, PT ;  /* 0x000000181b00720c */ /* 0x0c0fe40003fc5270 */
[----:B------:R-:W-:Y:S02]  /*c480*/  ISETP.GT.AND P3, PT, R27, R24, PT ;  /* 0x000000181b00720c */ /* 0x000fe40003f64270 */
[----:B------:R-:W-:Y:S02]  /*c490*/  PRMT R27, R14, 0x9910, RZ ;  /* 0x000099100e1b7816 */ /* 0x000fe400000000ff */
[----:B---3--:R-:W-:-:S04]  /*c4a0*/  PRMT R24, R25, 0x9910, RZ ;  /* 0x0000991019187816 */ /* 0x008fc800000000ff */
[CC--:B------:R-:W-:Y:S02]  /*c4b0*/  ISETP.NE.AND P4, PT, R27.reuse, R24.reuse, PT ;  /* 0x000000181b00720c */ /* 0x0c0fe40003f85270 */
[----:B------:R-:W-:Y:S01]  /*c4c0*/  ISETP.GT.AND P5, PT, R27, R24, PT ;  /* 0x000000181b00720c */ /* 0x000fe20003fa4270 */
[----:B------:R-:W-:Y:S01]  /*c4d0*/  IMAD.IADD R24, R19, 0x1, R2 ;  /* 0x0000000113187824 */ /* 0x000fe200078e0202 */
[----:B----4-:R-:W-:-:S04]  /*c4e0*/  PRMT R12, R22, 0x9910, RZ ;  /* 0x00009910160c7816 */ /* 0x010fc800000000ff */
[CC--:B------:R-:W-:Y:S02]  /*c4f0*/  ISETP.NE.AND P2, PT, R13.reuse, R12.reuse, PT ;  /* 0x0000000c0d00720c */ /* 0x0c0fe40003f45270 */
[----:B------:R-:W-:Y:S01]  /*c500*/  ISETP.GT.AND P1, PT, R13, R12, PT ;  /* 0x0000000c0d00720c */ /* 0x000fe20003f24270 */
[----:B------:R-:W-:-:S06]  /*c510*/  IMAD.WIDE.U32 R12, R24, 0x2, R20 ;  /* 0x00000002180c7825 */ /* 0x000fcc00078e0014 */
[----:B------:R-:W2:Y:S01]  /*c520*/  LDG.E.U16 R13, desc[UR36][R12.64] ;  /* 0x000000240c0d7981 */ /* 0x000ea2000c1e1500 */
[----:B------:R-:W-:Y:S02]  /*c530*/  ISETP.GE.U32.AND P0, PT, R6, R8, PT ;  /* 0x000000080600720c */ /* 0x000fe40003f06070 */
[----:B------:R-:W-:Y:S02]  /*c540*/  PRMT R27, R4, 0x9910, RZ ;  /* 0x00009910041b7816 */ /* 0x000fe400000000ff */
[----:B------:R-:W-:-:S04]  /*c550*/  ISETP.GE.AND.EX P0, PT, R10, RZ, PT, P0 ;  /* 0x000000ff0a00720c */ /* 0x000fc80003f06300 */
[----:B------:R-:W-:Y:S02]  /*c560*/  SEL R26, RZ, 0xffffffff, P0 ;  /* 0xffffffffff1a7807 */ /* 0x000fe40000000000 */
[----:B------:R-:W-:-:S04]  /*c570*/  @P6 SEL R26, RZ, 0xffffffff, !P3 ;  /* 0xffffffffff1a6807 */ /* 0x000fc80005800000 */
[----:B------:R-:W-:-:S04]  /*c580*/  LOP3.LUT R26, R26, 0x1, RZ, 0xc0, !PT ;  /* 0x000000011a1a7812 */ /* 0x000fc800078ec0ff */
[----:B------:R-:W-:Y:S01]  /*c590*/  ISETP.NE.U32.AND P3, PT, R26, 0x1, PT ;  /* 0x000000011a00780c */ /* 0x000fe20003f65070 */
[----:B------:R-:W-:-:S03]  /*c5a0*/  IMAD.IADD R26, R8, 0x1, R2 ;  /* 0x00000001081a7824 */ /* 0x000fc600078e0202 */
[----:B------:R-:W-:Y:S02]  /*c5b0*/  SEL R6, R6, R8, !P3 ;  /* 0x0000000806067207 */ /* 0x000fe40005800000 */
[----:B------:R-:W-:Y:S02]  /*c5c0*/  ISETP.GE.U32.AND P0, PT, R15, R26, PT ;  /* 0x0000001a0f00720c */ /* 0x000fe40003f06070 */
[----:B------:R-:W-:Y:S02]  /*c5d0*/  SEL R9, R9, R18, !P3 ;  /* 0x0000001209097207 */ /* 0x000fe40005800000 */
[----:B------:R-:W-:Y:S02]  /*c5e0*/  ISETP.GE.AND.EX P0, PT, R5, RZ, PT, P0 ;  /* 0x000000ff0500720c */ /* 0x000fe40003f06300 */
[----:B------:R-:W-:Y:S02]  /*c5f0*/  SEL R10, R10, RZ, !P3 ;  /* 0x000000ff0a0a7207 */ /* 0x000fe40005800000 */
[----:B------:R-:W-:-:S02]  /*c600*/  SEL R8, RZ, 0xffffffff, P0 ;  /* 0xffffffffff087807 */ /* 0x000fc40000000000 */
[----:B------:R-:W-:Y:S02]  /*c610*/  @P4 SEL R8, RZ, 0xffffffff, !P5 ;  /* 0xffffffffff084807 */ /* 0x000fe40006800000 */
[----:B------:R-:W-:Y:S02]  /*c620*/  ISETP.GE.U32.AND P0, PT, R7, R19, PT ;  /* 0x000000130700720c */ /* 0x000fe40003f06070 */
[----:B------:R-:W-:Y:S02]  /*c630*/  LOP3.LUT R8, R8, 0x1, RZ, 0xc0, !PT ;  /* 0x0000000108087812 */ /* 0x000fe400078ec0ff */
[----:B------:R-:W-:Y:S02]  /*c640*/  ISETP.GE.AND.EX P0, PT, R16, RZ, PT, P0 ;  /* 0x000000ff1000720c */ /* 0x000fe40003f06300 */
[----:B------:R-:W-:-:S04]  /*c650*/  ISETP.NE.U32.AND P4, PT, R8, 0x1, PT ;  /* 0x000000010800780c */ /* 0x000fc80003f85070 */
[----:B------:R-:W-:Y:S02]  /*c660*/  SEL R15, R15, R26, !P4 ;  /* 0x0000001a0f0f7207 */ /* 0x000fe40006000000 */
[----:B------:R-:W-:Y:S02]  /*c670*/  SEL R14, R14, R25, !P4 ;  /* 0x000000190e0e7207 */ /* 0x000fe40006000000 */
[----:B------:R-:W-:Y:S02]  /*c680*/  SEL R5, R5, RZ, !P4 ;  /* 0x000000ff05057207 */ /* 0x000fe40006000000 */
[----:B--2---:R-:W-:-:S04]  /*c690*/  PRMT R8, R13, 0x9910, RZ ;  /* 0x000099100d087816 */ /* 0x004fc800000000ff */
[CC--:B------:R-:W-:Y:S02]  /*c6a0*/  ISETP.NE.AND P6, PT, R27.reuse, R8.reuse, PT ;  /* 0x000000081b00720c */ /* 0x0c0fe40003fc5270 */
[----:B------:R-:W-:Y:S02]  /*c6b0*/  ISETP.GT.AND P5, PT, R27, R8, PT ;  /* 0x000000081b00720c */ /* 0x000fe40003fa4270 */
[----:B------:R-:W-:Y:S02]  /*c6c0*/  SEL R8, RZ, 0xffffffff, P0 ;  /* 0xffffffffff087807 */ /* 0x000fe40000000000 */
[----:B------:R-:W-:Y:S02]  /*c6d0*/  @P2 SEL R8, RZ, 0xffffffff, !P1 ;  /* 0xffffffffff082807 */ /* 0x000fe40004800000 */
[----:B------:R-:W-:Y:S02]  /*c6e0*/  ISETP.GE.U32.AND P0, PT, R17, R24, PT ;  /* 0x000000181100720c */ /* 0x000fe40003f06070 */
[----:B------:R-:W-:-:S02]  /*c6f0*/  LOP3.LUT R8, R8, 0x1, RZ, 0xc0, !PT ;  /* 0x0000000108087812 */ /* 0x000fc400078ec0ff */
[----:B------:R-:W-:Y:S02]  /*c700*/  ISETP.GE.AND.EX P0, PT, R3, RZ, PT, P0 ;  /* 0x000000ff0300720c */ /* 0x000fe40003f06300 */
[----:B------:R-:W-:Y:S01]  /*c710*/  ISETP.NE.U32.AND P1, PT, R8, 0x1, PT ;  /* 0x000000010800780c */ /* 0x000fe20003f25070 */
[----:B------:R-:W-:Y:S01]  /*c720*/  IMAD.IADD R8, R24, 0x1, R2 ;  /* 0x0000000118087824 */ /* 0x000fe200078e0202 */
[----:B------:R-:W-:Y:S02]  /*c730*/  SEL R12, RZ, 0xffffffff, P0 ;  /* 0xffffffffff0c7807 */ /* 0x000fe40000000000 */
[----:B------:R-:W-:Y:S01]  /*c740*/  @P6 SEL R12, RZ, 0xffffffff, !P5 ;  /* 0xffffffffff0c6807 */ /* 0x000fe20006800000 */
[----:B------:R-:W-:Y:S01]  /*c750*/  IMAD R26, R2, 0x3, R8 ;  /* 0x00000003021a7824 */ /* 0x000fe200078e0208 */
[----:B------:R-:W-:Y:S02]  /*c760*/  SEL R7, R7, R19, !P1 ;  /* 0x0000001307077207 */ /* 0x000fe40004800000 */
[----:B------:R-:W-:-:S02]  /*c770*/  LOP3.LUT R12, R12, 0x1, RZ, 0xc0, !PT ;  /* 0x000000010c0c7812 */ /* 0x000fc400078ec0ff */
[----:B------:R-:W-:Y:S02]  /*c780*/  ISETP.GE.U32.AND P2, PT, R26, R23, PT ;  /* 0x000000171a00720c */ /* 0x000fe40003f46070 */
[----:B------:R-:W-:Y:S02]  /*c790*/  ISETP.NE.U32.AND P0, PT, R12, 0x1, PT ;  /* 0x000000010c00780c */ /* 0x000fe40003f05070 */
[----:B------:R-:W-:Y:S02]  /*c7a0*/  SEL R11, R11, R22, !P1 ;  /* 0x000000160b0b7207 */ /* 0x000fe40004800000 */
[----:B------:R-:W-:Y:S02]  /*c7b0*/  SEL R17, R17, R24, !P0 ;  /* 0x0000001811117207 */ /* 0x000fe40004000000 */
[----:B------:R-:W-:Y:S02]  /*c7c0*/  SEL R4, R4, R13, !P0 ;  /* 0x0000000d04047207 */ /* 0x000fe40004000000 */
[----:B------:R-:W-:-:S02]  /*c7d0*/  SEL R16, R16, RZ, !P1 ;  /* 0x000000ff10107207 */ /* 0x000fc40004800000 */
[----:B------:R-:W-:Y:S01]  /*c7e0*/  SEL R3, R3, RZ, !P0 ;  /* 0x000000ff03037207 */ /* 0x000fe20004000000 */
[----:B------:R-:W-:Y:S06]  /*c7f0*/  @!P2 BRA `(.L_x_2552) ;  /* 0xfffffff800f0a947 */ /* 0x000fec000383ffff */
[----:B------:R-:W-:Y:S05]  /*c800*/  BSYNC B2 ;  /* 0x0000000000027941 */ /* 0x000fea0003800000 */
.L_x_2551:
[----:B------:R-:W-:-:S07]  /*c810*/  PRMT R19, R13, 0x7610, R19 ;  /* 0x000076100d137816 */ /* 0x000fce0000000013 */
.L_x_2550:
[----:B------:R-:W-:Y:S05]  /*c820*/  BSYNC B1 ;  /* 0x0000000000017941 */ /* 0x000fea0003800000 */
.L_x_2549:
[----:B------:R-:W-:Y:S01]  /*c830*/  ISETP.GE.U32.AND P1, PT, R8, R23, PT ;  /* 0x000000170800720c */ /* 0x000fe20003f26070 */
[----:B------:R-:W-:-:S12]  /*c840*/  BSSY B1, `(.L_x_2553) ;  /* 0x0000012000017945 */ /* 0x000fd80003800000 */
[----:B------:R-:W-:Y:S05]  /*c850*/  @P1 BRA `(.L_x_2554) ;  /* 0x0000000000401947 */ /* 0x000fea0003800000 */
[----:B------:R-:W-:-:S05]  /*c860*/  IMAD.WIDE.U32 R12, R8, 0x2, R20 ;  /* 0x00000002080c7825 */ /* 0x000fca00078e0014 */
[----:B------:R0:W5:Y:S01]  /*c870*/  LDG.E.U16 R18, desc[UR36][R12.64] ;  /* 0x000000240c127981 */ /* 0x000162000c1e1500 */
[----:B------:R-:W-:-:S04]  /*c880*/  IADD3 R27, R8, R2, RZ ;  /* 0x00000002081b7210 */ /* 0x000fc80007ffe0ff */
[----:B------:R-:W-:-:S13]  /*c890*/  ISETP.GE.U32.AND P0, PT, R27, R23, PT ;  /* 0x000000171b00720c */ /* 0x000fda0003f06070 */
[----:B0-----:R-:W-:Y:S05]  /*c8a0*/  @P0 BRA `(.L_x_2554) ;  /* 0x00000000002c0947 */ /* 0x001fea0003800000 */
[----:B------:R-:W-:-:S05]  /*c8b0*/  IMAD.WIDE.U32 R12, R27, 0x2, R20 ;  /* 0x000000021b0c7825 */ /* 0x000fca00078e0014 */
[----:B------:R0:W5:Y:S01]  /*c8c0*/  LDG.E.U16 R25, desc[UR36][R12.64] ;  /* 0x000000240c197981 */ /* 0x000162000c1e1500 */
[----:B------:R-:W-:-:S05]  /*c8d0*/  IMAD.IADD R27, R27, 0x1, R2 ;  /* 0x000000011b1b7824 */ /* 0x000fca00078e0202 */
[----:B------:R-:W-:-:S13]  /*c8e0*/  ISETP.GE.U32.AND P0, PT, R27, R23, PT ;  /* 0x000000171b00720c */ /* 0x000fda0003f06070 */
[----:B0-----:R-:W-:Y:S05]  /*c8f0*/  @P0 BRA `(.L_x_2554) ;  /* 0x0000000000180947 */ /* 0x001fea0003800000 */
[C---:B------:R-:W-:Y:S02]  /*c900*/  IMAD.IADD R22, R27.reuse, 0x1, R2 ;  /* 0x000000011b167824 */ /* 0x040fe400078e0202 */
[----:B------:R-:W-:-:S03]  /*c910*/  IMAD.WIDE.U32 R12, R27, 0x2, R20 ;  /* 0x000000021b0c7825 */ /* 0x000fc600078e0014 */
[----:B------:R-:W-:-:S13]  /*c920*/  ISETP.GE.U32.AND P0, PT, R22, R23, PT ;  /* 0x000000171600720c */ /* 0x000fda0003f06070 */
[----:B------:R-:W-:Y:S02]  /*c930*/  @!P0 IMAD.WIDE.U32 R20, R22, 0x2, R20 ;  /* 0x0000000216148825 */ /* 0x000fe400078e0014 */
[----:B------:R0:W5:Y:S04]  /*c940*/  LDG.E.U16 R22, desc[UR36][R12.64] ;  /* 0x000000240c167981 */ /* 0x000168000c1e1500 */
[----:B------:R0:W5:Y:S02]  /*c950*/  @!P0 LDG.E.U16 R19, desc[UR36][R20.64] ;  /* 0x0000002414138981 */ /* 0x000164000c1e1500 */
.L_x_2554:
[----:B------:R-:W-:Y:S05]  /*c960*/  BSYNC B1 ;  /* 0x0000000000017941 */ /* 0x000fea0003800000 */
.L_x_2553:
        /* <DEDUP_REMOVED lines=63> */
.L_x_2556:
[----:B------:R-:W-:Y:S05]  /*cd60*/  BSYNC B1 ;  /* 0x0000000000017941 */ /* 0x000fea0003800000 */
.L_x_2555:
        /* <DEDUP_REMOVED lines=9> */
[----:B------:R-:W-:-:S04]  /*ce00*/  ISETP.NE.U32.AND P0, PT, R2, 0x1, PT ;  /* 0x000000010200780c */ /* 0x000fc80003f05070 */
[----:B------:R-:W-:Y:S02]  /*ce10*/  SEL R14, R9, R14, !P0 ;  /* 0x0000000e090e7207 */ /* 0x000fe40004000000 */
[----:B------:R-:W-:Y:S02]  /*ce20*/  PRMT R9, R11, 0x9910, RZ ;  /* 0x000099100b097816 */ /* 0x000fe400000000ff */
[----:B------:R-:W-:Y:S02]  /*ce30*/  PRMT R2, R14, 0x9910, RZ ;  /* 0x000099100e027816 */ /* 0x000fe400000000ff */
[----:B------:R-:W-:Y:S02]  /*ce40*/  SEL R6, R6, R15, !P0 ;  /* 0x0000000f06067207 */ /* 0x000fe40004000000 */
[----:B------:R-:W-:Y:S02]  /*ce50*/  ISETP.NE.AND P2, PT, R2, R9, PT ;  /* 0x000000090200720c */ /* 0x000fe40003f45270 */
[----:B------:R-:W-:-:S02]  /*ce60*/  SEL R5, R10, R5, !P0 ;  /* 0x000000050a057207 */ /* 0x000fc40004000000 */
[----:B------:R-:W-:Y:S02]  /*ce70*/  ISETP.GE.U32.AND P0, PT, R6, R7, PT ;  /* 0x000000070600720c */ /* 0x000fe40003f06070 */
[----:B------:R-:W-:Y:S02]  /*ce80*/  ISETP.GT.AND P1, PT, R2, R9, PT ;  /* 0x000000090200720c */ /* 0x000fe40003f24270 */
[----:B------:R-:W-:Y:S02]  /*ce90*/  ISETP.GE.AND.EX P0, PT, R5, R16, PT, P0 ;  /* 0x000000100500720c */ /* 0x000fe40003f06300 */
[----:B------:R-:W-:Y:S02]  /*cea0*/  SEL R2, RZ, 0xffffffff, !P1 ;  /* 0xffffffffff027807 */ /* 0x000fe40004800000 */
[----:B------:R-:W-:Y:S02]  /*ceb0*/  PRMT R9, R4, 0x9910, RZ ;  /* 0x0000991004097816 */ /* 0x000fe400000000ff */
        /* <DEDUP_REMOVED lines=17> */
[----:B------:R-:W-:Y:S02]  /*cfd0*/  SEL R12, R12, R17, !P0 ;  /* 0x000000110c0c7207 */ /* 0x000fe40004000000 */
[----:B------:R-:W-:-:S07]  /*cfe0*/  PRMT R3, R4, 0x7610, R3 ;  /* 0x0000761004037816 */ /* 0x000fce0000000003 */
.L_x_2508:
[----:B------:R-:W-:Y:S05]  /*cff0*/  BSYNC B0 ;  /* 0x0000000000007941 */ /* 0x000fea0003800000 */
.L_x_2507:
[----:B------:R-:W0:Y:S01]  /*d000*/  S2R R8, SR_TID.X ;  /* 0x0000000000087919 */ /* 0x000e220000002100 */
[----:B------:R-:W-:Y:S02]  /*d010*/  ULDC UR4, c[0x0][0x244] ;  /* 0x0000910000047ab9 */ /* 0x000fe40000000800 */
[----:B------:R-:W-:-:S13]  /*d020*/  ISETP.NE.AND P0, PT, RZ, UR4, PT ;  /* 0x00000004ff007c0c */ /* 0x000fda000bf05270 */
[----:B------:R-:W-:Y:S05]  /*d030*/  @!P0 BRA `(.L_x_2557) ;  /* 0x0000000000bc8947 */ /* 0x000fea0003800000 */
[----:B------:R-:W1:Y:S01]  /*d040*/  S2UR UR5, SR_CgaCtaId ;  /* 0x00000000000579c3 */ /* 0x000e620000008800 */
[----:B------:R-:W-:Y:S01]  /*d050*/  UMOV UR4, 0x400 ;  /* 0x0000040000047882 */ /* 0x000fe20000000000 */
[----:B------:R-:W-:Y:S01]  /*d060*/  ULDC UR6, c[0x0][0x0] ;  /* 0x0000000000067ab9 */ /* 0x000fe20000000800 */
[----:B------:R-:W-:Y:S01]  /*d070*/  UIADD3 UR4, UR4, 0x10, URZ ;  /* 0x0000001004047890 */ /* 0x000fe2000fffe03f */
[----:B0-----:R-:W-:Y:S01]  /*d080*/  IMAD R2, R0, UR6, R8 ;  /* 0x0000000600027c24 */ /* 0x001fe2000f8e0208 */
[----:B------:R-:W-:Y:S01]  /*d090*/  ULDC UR7, c[0x0][0x4] ;  /* 0x0000010000077ab9 */ /* 0x000fe20000000800 */
[----:B------:R-:W-:Y:S01]  /*d0a0*/  IMAD.MOV.U32 R13, RZ, RZ, R6 ;  /* 0x000000ffff0d7224 */ /* 0x000fe200078e0006 */
[----:B-1----:R-:W-:Y:S02]  /*d0b0*/  ULEA UR4, UR5, UR4, 0x18 ;  /* 0x0000000405047291 */ /* 0x002fe4000f8ec03f */
[----:B------:R-:W-:-:S04]  /*d0c0*/  USHF.R.U32.HI UR5, URZ, 0x1, UR7 ;  /* 0x000000013f057899 */ /* 0x000fc80008011607 */
[----:B------:R-:W-:Y:S02]  /*d0d0*/  LEA R7, R2, UR4, 0x4 ;  /* 0x0000000402077c11 */ /* 0x000fe4000f8e20ff */
[----:B------:R-:W-:-:S03]  /*d0e0*/  ISETP.NE.AND P0, PT, RZ, UR5, PT ;  /* 0x00000005ff007c0c */ /* 0x000fc6000bf05270 */
[----:B------:R1:W-:Y:S04]  /*d0f0*/  STS.64 [R7+0x8], R12 ;  /* 0x0000080c07007388 */ /* 0x0003e80000000a00 */
[----:B------:R1:W-:Y:S06]  /*d100*/  STS.U16 [R7], R3 ;  /* 0x0000000307007388 */ /* 0x0003ec0000000400 */
[----:B------:R-:W-:Y:S05]  /*d110*/  @!P0 BRA `(.L_x_2557) ;  /* 0x0000000000848947 */ /* 0x000fea0003800000 */
[----:B------:R-:W-:-:S07]  /*d120*/  IMAD.U32 R5, RZ, RZ, UR5 ;  /* 0x00000005ff057e24 */ /* 0x000fce000f8e00ff */
.L_x_2560:
[C-C-:B------:R-:W-:Y:S01]  /*d130*/  IMAD.IADD R9, R0.reuse, 0x1, R5.reuse ;  /* 0x0000000100097824 */ /* 0x140fe200078e0205 */
[----:B------:R-:W-:Y:S01]  /*d140*/  BAR.SYNC.DEFER_BLOCKING 0x0 ;  /* 0x0000000000007b1d */ /* 0x000fe20000010000 */
[----:B------:R-:W-:Y:S02]  /*d150*/  ISETP.GT.AND P3, PT, R5, 0x1, PT ;  /* 0x000000010500780c */ /* 0x000fe40003f64270 */
[----:B------:R-:W-:Y:S02]  /*d160*/  SHF.R.S32.HI R11, RZ, 0x1, R5 ;  /* 0x00000001ff0b7819 */ /* 0x000fe40000011405 */
[----:B------:R-:W-:Y:S01]  /*d170*/  ISETP.GE.U32.AND P0, PT, R9, UR7, PT ;  /* 0x0000000709007c0c */ /* 0x000fe2000bf06070 */
[----:B------:R-:W-:Y:S03]  /*d180*/  BSSY B0, `(.L_x_2558) ;  /* 0x0000018000007945 */ /* 0x000fe60003800000 */
[----:B------:R-:W-:-:S13]  /*d190*/  ISETP.GE.U32.OR P0, PT, R0, R5, P0 ;  /* 0x000000050000720c */ /* 0x000fda0000706470 */
[----:B0-----:R-:W-:Y:S05]  /*d1a0*/  @P0 BRA `(.L_x_2559) ;  /* 0x0000000000540947 */ /* 0x001fea0003800000 */
[----:B------:R-:W-:Y:S01]  /*d1b0*/  IMAD R2, R9, UR6, R8 ;  /* 0x0000000609027c24 */ /* 0x000fe2000f8e0208 */
[----:B------:R-:W-:-:S04]  /*d1c0*/  PRMT R14, R3, 0x9910, RZ ;  /* 0x00009910030e7816 */ /* 0x000fc800000000ff */
[----:B------:R-:W-:-:S05]  /*d1d0*/  LEA R2, R2, UR4, 0x4 ;  /* 0x0000000402027c11 */ /* 0x000fca000f8e20ff */
[----:B------:R-:W0:Y:S04]  /*d1e0*/  LDS.U16 R10, [R2] ;  /* 0x00000000020a7984 */ /* 0x000e280000000400 */
[----:B------:R-:W2:Y:S01]  /*d1f0*/  LDS.64 R4, [R2+0x8] ;  /* 0x0000080002047984 */ /* 0x000ea20000000a00 */
[----:B0-----:R-:W-:-:S04]  /*d200*/  PRMT R9, R10, 0x9910, RZ ;  /* 0x000099100a097816 */ /* 0x001fc800000000ff */
[-C--:B------:R-:W-:Y:S02]  /*d210*/  ISETP.NE.AND P2, PT, R14, R9.reuse, PT ;  /* 0x000000090e00720c */ /* 0x080fe40003f45270 */
[----:B--2---:R-:W-:Y:S02]  /*d220*/  ISETP.GE.U32.AND P0, PT, R12, R4, PT ;  /* 0x000000040c00720c */ /* 0x004fe40003f06070 */
        /* <DEDUP_REMOVED lines=8> */
[----:B-1----:R-:W-:Y:S01]  /*d2b0*/  SEL R12, R12, R4, !P0 ;  /* 0x000000040c0c7207 */ /* 0x002fe20004000000 */
[----:B------:R-:W-:Y:S01]  /*d2c0*/  IMAD.MOV.U32 R13, RZ, RZ, R6 ;  /* 0x000000ffff0d7224 */ /* 0x000fe200078e0006 */
[----:B------:R-:W-:Y:S01]  /*d2d0*/  PRMT R3, R10, 0x7610, R3 ;  /* 0x000076100a037816 */ /* 0x000fe20000000003 */
[----:B------:R0:W-:Y:S04]  /*d2e0*/  STS.U16 [R7], R10 ;  /* 0x0000000a07007388 */ /* 0x0001e80000000400 */
[----:B------:R0:W-:Y:S02]  /*d2f0*/  STS.64 [R7+0x8], R12 ;  /* 0x0000080c07007388 */ /* 0x0001e40000000a00 */
.L_x_2559:
[----:B------:R-:W-:Y:S05]  /*d300*/  BSYNC B0 ;  /* 0x0000000000007941 */ /* 0x000fea0003800000 */
.L_x_2558:
[----:B------:R-:W-:Y:S01]  /*d310*/  MOV R5, R11 ;  /* 0x0000000b00057202 */ /* 0x000fe20000000f00 */
[----:B------:R-:W-:Y:S06]  /*d320*/  @P3 BRA `(.L_x_2560) ;  /* 0xfffffffc00803947 */ /* 0x000fec000383ffff */
.L_x_2557:
        /* <DEDUP_REMOVED lines=9> */
[----:B0-----:R-:W-:Y:S01]  /*d3c0*/  IMAD R2, R0, R15, R8 ;  /* 0x0000000f00027224 */ /* 0x001fe200078e0208 */
[----:B------:R-:W-:Y:S01]  /*d3d0*/  UIADD3 UR4, UR4, 0x10, URZ ;  /* 0x0000001004047890 */ /* 0x000fe2000fffe03f */
[----:B-1----:R-:W-:-:S03]  /*d3e0*/  IMAD.MOV.U32 R13, RZ, RZ, R6 ;  /* 0x000000ffff0d7224 */ /* 0x002fc600078e0006 */
[----:B--2---:R-:W-:-:S06]  /*d3f0*/  ULEA UR4, UR5, UR4, 0x18 ;  /* 0x0000000405047291 */ /* 0x004fcc000f8ec03f */
[----:B------:R-:W-:Y:S02]  /*d400*/  LEA R7, R2, UR4, 0x4 ;  /* 0x0000000402077c11 */ /* 0x000fe4000f8e20ff */
[----:B------:R-:W-:-:S03]  /*d410*/  LEA.HI R2, R15, R15, RZ, 0x1 ;  /* 0x0000000f0f027211 */ /* 0x000fc600078f08ff */
[----:B------:R2:W-:Y:S01]  /*d420*/  STS.64 [R7+0x8], R12 ;  /* 0x0000080c07007388 */ /* 0x0005e20000000a00 */
[----:B------:R-:W-:Y:S01]  /*d430*/  SHF.R.S32.HI R4, RZ, 0x1, R2 ;  /* 0x00000001ff047819 */ /* 0x000fe20000011402 */
[----:B------:R-:W-:Y:S02]  /*d440*/  IMAD.MOV.U32 R2, RZ, RZ, 0x20 ;  /* 0x00000020ff027424 */ /* 0x000fe400078e00ff */
[----:B------:R2:W-:Y:S01]  /*d450*/  STS.U16 [R7], R3 ;  /* 0x0000000307007388 */ /* 0x0005e20000000400 */
[----:B------:R-:W-:-:S13]  /*d460*/  ISETP.GE.AND P0, PT, R4, 0x20, PT ;  /* 0x000000200400780c */ /* 0x000fda0003f06270 */
[----:B--2---:R-:W-:Y:S05]  /*d470*/  @!P0 BRA `(.L_x_2562) ;  /* 0x0000000000808947 */ /* 0x004fea0003800000 */
[----:B------:R-:W-:-:S07]  /*d480*/  IMAD.MOV.U32 R9, RZ, RZ, R4 ;  /* 0x000000ffff097224 */ /* 0x000fce00078e0004 */
.L_x_2565:
[----:B------:R-:W-:Y:S01]  /*d490*/  IADD3 R2, R8, R9, RZ ;  /* 0x0000000908027210 */ /* 0x000fe20007ffe0ff */
[----:B------:R-:W-:Y:S03]  /*d4a0*/  BAR.SYNC.DEFER_BLOCKING 0x0 ;  /* 0x0000000000007b1d */ /* 0x000fe60000010000 */
[----:B------:R-:W-:-:S03]  /*d4b0*/  ISETP.GE.U32.AND P0, PT, R2, R15, PT ;  /* 0x0000000f0200720c */ /* 0x000fc60003f06070 */
[----:B------:R-:W-:Y:S01]  /*d4c0*/  BSSY B0, `(.L_x_2563) ;  /* 0x0000017000007945 */ /* 0x000fe20003800000 */
[----:B------:R-:W-:-:S13]  /*d4d0*/  ISETP.GE.U32.OR P0, PT, R8, R9, P0 ;  /* 0x000000090800720c */ /* 0x000fda0000706470 */
[----:B0-----:R-:W-:Y:S05]  /*d4e0*/  @P0 BRA `(.L_x_2564) ;  /* 0x0000000000500947 */ /* 0x001fea0003800000 */
[----:B------:R-:W-:Y:S01]  /*d4f0*/  IMAD R2, R9, 0x10, R7 ;  /* 0x0000001009027824 */ /* 0x000fe200078e0207 */
[----:B------:R-:W-:-:S04]  /*d500*/  PRMT R14, R3, 0x9910, RZ ;  /* 0x00009910030e7816 */ /* 0x000fc800000000ff */
[----:B------:R-:W0:Y:S04]  /*d510*/  LDS.U16 R10, [R2] ;  /* 0x00000000020a7984 */ /* 0x000e280000000400 */
[----:B------:R-:W1:Y:S01]  /*d520*/  LDS.64 R4, [R2+0x8] ;  /* 0x0000080002047984 */ /* 0x000e620000000a00 */
[----:B0-----:R-:W-:-:S04]  /*d530*/  PRMT R11, R10, 0x9910, RZ ;  /* 0x000099100a0b7816 */ /* 0x001fc800000000ff */
[-C--:B------:R-:W-:Y:S02]  /*d540*/  ISETP.NE.AND P2, PT, R14, R11.reuse, PT ;  /* 0x0000000b0e00720c */ /* 0x080fe40003f45270 */
[----:B-1----:R-:W-:Y:S02]  /*d550*/  ISETP.GE.U32.AND P0, PT, R12, R4, PT ;  /* 0x000000040c00720c */ /* 0x002fe40003f06070 */
        /* <DEDUP_REMOVED lines=9> */
[----:B------:R-:W-:Y:S01]  /*d5f0*/  IMAD.MOV.U32 R13, RZ, RZ, R6 ;  /* 0x000000ffff0d7224 */ /* 0x000fe200078e0006 */
[----:B------:R-:W-:Y:S01]  /*d600*/  PRMT R3, R10, 0x7610, R3 ;  /* 0x000076100a037816 */ /* 0x000fe20000000003 */
[----:B------:R0:W-:Y:S04]  /*d610*/  STS.U16 [R7], R10 ;  /* 0x0000000a07007388 */ /* 0x0001e80000000400 */
[----:B------:R0:W-:Y:S02]  /*d620*/  STS.64 [R7+0x8], R12 ;  /* 0x0000080c07007388 */ /* 0x0001e40000000a00 */
.L_x_2564:
[----:B------:R-:W-:Y:S05]  /*d630*/  BSYNC B0 ;  /* 0x0000000000007941 */ /* 0x000fea0003800000 */
.L_x_2563:
[----:B------:R-:W-:-:S04]  /*d640*/  SHF.R.S32.HI R9, RZ, 0x1, R9 ;  /* 0x00000001ff097819 */ /* 0x000fc80000011409 */
[----:B------:R-:W-:-:S13]  /*d650*/  ISETP.GE.AND P0, PT, R9, 0x20, PT ;  /* 0x000000200900780c */ /* 0x000fda0003f06270 */
[----:B------:R-:W-:Y:S05]  /*d660*/  @P0 BRA `(.L_x_2565) ;  /* 0xfffffffc00880947 */ /* 0x000fea000383ffff */
[----:B------:R-:W-:-:S07]  /*d670*/  IMAD.MOV.U32 R2, RZ, RZ, 0x20 ;  /* 0x00000020ff027424 */ /* 0x000fce00078e00ff */
.L_x_2562:
[----:B------:R-:W-:Y:S01]  /*d680*/  BAR.SYNC.DEFER_BLOCKING 0x0 ;  /* 0x0000000000007b1d */ /* 0x000fe20000010000 */
[----:B------:R-:W-:-:S13]  /*d690*/  ISETP.GE.AND P0, PT, R2, 0x2, PT ;  /* 0x000000020200780c */ /* 0x000fda0003f06270 */
[----:B------:R-:W-:Y:S05]  /*d6a0*/  @!P0 BRA `(.L_x_2561) ;  /* 0x0000000000508947 */ /* 0x000fea0003800000 */
[----:B------:R-:W-:-:S07]  /*d6b0*/  IMAD.MOV.U32 R5, RZ, RZ, 0x1 ;  /* 0x00000001ff057424 */ /* 0x000fce00078e00ff */
.L_x_2566:
[----:B------:R-:W-:Y:S01]  /*d6c0*/  PRMT R4, R3, 0x9910, RZ ;  /* 0x0000991003047816 */ /* 0x000fe200000000ff */
[----:B------:R-:W2:Y:S04]  /*d6d0*/  SHFL.DOWN PT, R9, R12, R5, 0x1f ;  /* 0x08001f050c097589 */ /* 0x000ea800000e0000 */
[----:B0-----:R-:W0:Y:S04]  /*d6e0*/  SHFL.DOWN PT, R10, R4, R5, 0x1f ;  /* 0x08001f05040a7589 */ /* 0x001e2800000e0000 */
[----:B-1----:R1:W3:Y:S02]  /*d6f0*/  SHFL.DOWN PT, R7, R6, R5, 0x1f ;  /* 0x08001f0506077589 */ /* 0x0022e400000e0000 */
[----:B-1----:R-:W-:-:S02]  /*d700*/  SHF.L.U32 R5, R5, 0x1, RZ ;  /* 0x0000000105057819 */ /* 0x002fc400000006ff */
[----:B--2---:R-:W-:Y:S02]  /*d710*/  ISETP.GE.U32.AND P0, PT, R12, R9, PT ;  /* 0x000000090c00720c */ /* 0x004fe40003f06070 */
[----:B0-----:R-:W-:-:S04]  /*d720*/  PRMT R13, R10, 0x9910, RZ ;  /* 0x000099100a0d7816 */ /* 0x001fc800000000ff */
[----:B------:R-:W-:Y:S02]  /*d730*/  ISETP.NE.AND P1, PT, R4, R13, PT ;  /* 0x0000000d0400720c */ /* 0x000fe40003f25270 */
[----:B---3--:R-:W-:-:S04]  /*d740*/  ISETP.GE.AND.EX P0, PT, R6, R7, PT, P0 ;  /* 0x000000070600720c */ /* 0x008fc80003f06300 */
[----:B------:R-:W-:Y:S02]  /*d750*/  SEL R11, RZ, 0xffffffff, P0 ;  /* 0xffffffffff0b7807 */ /* 0x000fe40000000000 */
[----:B------:R-:W-:-:S05]  /*d760*/  ISETP.GT.AND P0, PT, R4, R13, PT ;  /* 0x0000000d0400720c */ /* 0x000fca0003f04270 */
[----:B------:R-:W-:Y:S02]  /*d770*/  @P1 SEL R11, RZ, 0xffffffff, !P0 ;  /* 0xffffffffff0b1807 */ /* 0x000fe40004000000 */
[----:B------:R-:W-:Y:S02]  /*d780*/  ISETP.GE.AND P1, PT, R5, R2, PT ;  /* 0x000000020500720c */ /* 0x000fe40003f26270 */
[----:B------:R-:W-:-:S04]  /*d790*/  LOP3.LUT R11, R11, 0x1, RZ, 0xc0, !PT ;  /* 0x000000010b0b7812 */ /* 0x000fc800078ec0ff */
[----:B------:R-:W-:-:S04]  /*d7a0*/  ISETP.NE.U32.AND P0, PT, R11, 0x1, PT ;  /* 0x000000010b00780c */ /* 0x000fc80003f05070 */
[----:B------:R-:W-:Y:S02]  /*d7b0*/  SEL R3, R3, R10, !P0 ;  /* 0x0000000a03037207 */ /* 0x000fe40004000000 */
[----:B------:R-:W-:Y:S02]  /*d7c0*/  SEL R12, R12, R9, !P0 ;  /* 0x000000090c0c7207 */ /* 0x000fe40004000000 */
[----:B------:R-:W-:Y:S01]  /*d7d0*/  SEL R6, R6, R7, !P0 ;  /* 0x0000000706067207 */ /* 0x000fe20004000000 */
[----:B------:R-:W-:Y:S06]  /*d7e0*/  @!P1 BRA `(.L_x_2566) ;  /* 0xfffffffc00b49947 */ /* 0x000fec000383ffff */
.L_x_2561:
[----:B------:R-:W2:Y:S01]  /*d7f0*/  LDC R9, c[0x0][0x3fc] ;  /* 0x0000ff00ff097b82 */ /* 0x000ea20000000800 */
[----:B------:R-:W-:Y:S01]  /*d800*/  ULDC UR4, c[0x0][0x24c] ;  /* 0x0000930000047ab9 */ /* 0x000fe20000000800 */
[----:B------:R-:W-:Y:S02]  /*d810*/  IMAD.MOV.U32 R2, RZ, RZ, RZ ;  /* 0x000000ffff027224 */ /* 0x000fe400078e00ff */
[----:B01----:R-:W-:Y:S01]  /*d820*/  IMAD R7, R8, UR4, RZ ;  /* 0x0000000408077c24 */ /* 0x003fe2000f8e02ff */
[----:B--2---:R-:W-:-:S13]  /*d830*/  ISETP.NE.AND P0, PT, R9, RZ, PT ;  /* 0x000000ff0900720c */ /* 0x004fda0003f05270 */
        /* <DEDUP_REMOVED lines=280> */
.L_x_2567:
        /* <DEDUP_REMOVED lines=8> */
[----:B-----5:R-:W-:Y:S02]  /*ea40*/  IMAD.MOV.U32 R18, RZ, RZ, RZ ;  /* 0x000000ffff127224 */ /* 0x020fe400078e00ff */
[----:B------:R-:W-:-:S07]  /*ea50*/  IMAD.MOV.U32 R5, RZ, RZ, 0x0 ;  /* 0x00000000ff057424 */ /* 0x000fce00078e00ff */
.L_x_2571:
        /* <DEDUP_REMOVED lines=9> */
[----:B------:R-:W-:Y:S05]  /*eaf0*/  CALL.REL.NOINC `($__internal_13_$__cuda_sm20_rem_u64) ;  /* 0x0000003c008c7944 */ /* 0x000fea0003c00000 */
[----:B------:R-:W-:Y:S02]  /*eb00*/  IMAD.MOV.U32 R4, RZ, RZ, R9 ;  /* 0x000000ffff047224 */ /* 0x000fe400078e0009 */
[----:B------:R-:W-:Y:S01]  /*eb10*/  IMAD.MOV.U32 R5, RZ, RZ, R14 ;  /* 0x000000ffff057224 */ /* 0x000fe200078e000e */
[----:B------:R-:W-:Y:S06]  /*eb20*/  BRA `(.L_x_2570) ;  /* 0x00000000004c7947 */ /* 0x000fec0003800000 */
.L_x_2569:
[----:B------:R-:W0:Y:S01]  /*eb30*/  I2F.U32.RP R5, R4 ;  /* 0x0000000400057306 */ /* 0x000e220000209000 */
[----:B------:R-:W-:-:S07]  /*eb40*/  ISETP.NE.U32.AND P1, PT, R4, RZ, PT ;  /* 0x000000ff0400720c */ /* 0x000fce0003f25070 */
[----:B0-----:R-:W0:Y:S02]  /*eb50*/  MUFU.RCP R5, R5 ;  /* 0x0000000500057308 */ /* 0x001e240000001000 */
[----:B0-----:R-:W-:Y:S02]  /*eb60*/  VIADD R14, R5, 0xffffffe ;  /* 0x0ffffffe050e7836 */ /* 0x001fe40000000000 */
[----:B------:R-:W-:-:S04]  /*eb70*/  IMAD.MOV.U32 R5, RZ, RZ, RZ ;  /* 0x000000ffff057224 */ /* 0x000fc800078e00ff */
[----:B------:R0:W1:Y:S02]  /*eb80*/  F2I.FTZ.U32.TRUNC.NTZ R15, R14 ;  /* 0x0000000e000f7305 */ /* 0x000064000021f000 */
[----:B0-----:R-:W-:Y:S01]  /*eb90*/  IMAD.MOV.U32 R14, RZ, RZ, RZ ;  /* 0x000000ffff0e7224 */ /* 0x001fe200078e00ff */
[----:B-1----:R-:W-:-:S05]  /*eba0*/  IADD3 R9, RZ, -R15, RZ ;  /* 0x8000000fff097210 */ /* 0x002fca0007ffe0ff */
        /* <DEDUP_REMOVED lines=11> */
.L_x_2570:
[----:B------:R-:W-:Y:S01]  /*ec60*/  ISETP.NE.U32.AND P0, PT, R4, RZ, PT ;  /* 0x000000ff0400720c */ /* 0x000fe20003f05070 */
[----:B------:R-:W-:Y:S01]  /*ec70*/  IMAD.MOV.U32 R16, RZ, RZ, R10 ;  /* 0x000000ffff107224 */ /* 0x000fe200078e000a */
[----:B------:R-:W-:Y:S02]  /*ec80*/  MOV R18, R11 ;  /* 0x0000000b00127202 */ /* 0x000fe40000000f00 */
[----:B------:R-:W-:-:S13]  /*ec90*/  ISETP.NE.AND.EX P0, PT, R5, RZ, PT, P0 ;  /* 0x000000ff0500720c */ /* 0x000fda0003f05300 */
[----:B------:R-:W-:Y:S05]  /*eca0*/  @P0 BRA `(.L_x_2571) ;  /* 0xfffffffc006c0947 */ /* 0x000fea000383ffff */
[----:B------:R-:W-:-:S13]  /*ecb0*/  ISETP.NE.U32.AND P2, PT, R11, RZ, PT ;  /* 0x000000ff0b00720c */ /* 0x000fda0003f45070 */
[----:B------:R-:W-:Y:S05]  /*ecc0*/  @!P2 BRA `(.L_x_2572) ;  /* 0x00000000001ca947 */ /* 0x000fea0003800000 */
[----:B------:R-:W-:Y:S01]  /*ecd0*/  IMAD.MOV.U32 R5, RZ, RZ, 0x10 ;  /* 0x00000010ff057424 */ /* 0x000fe200078e00ff */
[----:B------:R-:W-:Y:S01]  /*ece0*/  MOV R9, 0xed10 ;  /* 0x0000ed1000097802 */ /* 0x000fe20000000f00 */
[----:B------:R-:W-:-:S07]  /*ecf0*/  IMAD.MOV.U32 R4, RZ, RZ, RZ ;  /* 0x000000ffff047224 */ /* 0x000fce00078e00ff */
[----:B------:R-:W-:Y:S05]  /*ed00*/  CALL.REL.NOINC `($__internal_12_$__cuda_sm20_div_u64) ;  /* 0x0000003400f07944 */ /* 0x000fea0003c00000 */
[----:B------:R-:W-:Y:S01]  /*ed10*/  IMAD.MOV.U32 R14, RZ, RZ, R13 ;  /* 0x000000ffff0e7224 */ /* 0x000fe200078e000d */
[----:B------:R-:W-:Y:S01]  /*ed20*/  MOV R15, R16 ;  /* 0x00000010000f7202 */ /* 0x000fe20000000f00 */
[----:B------:R-:W-:Y:S06]  /*ed30*/  BRA `(.L_x_2573) ;  /* 0x00000000004c7947 */ /* 0x000fec0003800000 */
.L_x_2572:
[----:B------:R-:W0:Y:S01]  /*ed40*/  I2F.U32.RP R9, R10 ;  /* 0x0000000a00097306 */ /* 0x000e220000209000 */
[----:B------:R-:W-:Y:S01]  /*ed50*/  ISETP.NE.U32.AND P3, PT, R10, RZ, PT ;  /* 0x000000ff0a00720c */ /* 0x000fe20003f65070 */
[----:B------:R-:W-:-:S06]  /*ed60*/  HFMA2.MMA R15, -RZ, RZ, 0, 0 ;  /* 0x00000000ff0f7435 */ /* 0x000fcc00000001ff */
[----:B0-----:R-:W0:Y:S02]  /*ed70*/  MUFU.RCP R9, R9 ;  /* 0x0000000900097308 */ /* 0x001e240000001000 */
[----:B0-----:R-:W-:-:S06]  /*ed80*/  VIADD R4, R9, 0xffffffe ;  /* 0x0ffffffe09047836 */ /* 0x001fcc0000000000 */
[----:B------:R0:W1:Y:S02]  /*ed90*/  F2I.FTZ.U32.TRUNC.NTZ R5, R4 ;  /* 0x0000000400057305 */ /* 0x000064000021f000 */
[----:B0-----:R-:W-:Y:S02]  /*eda0*/  IMAD.MOV.U32 R4, RZ, RZ, RZ ;  /* 0x000000ffff047224 */ /* 0x001fe400078e00ff */
[----:B-1----:R-:W-:-:S04]  /*edb0*/  IMAD.MOV R13, RZ, RZ, -R5 ;  /* 0x000000ffff0d7224 */ /* 0x002fc800078e0a05 */
        /* <DEDUP_REMOVED lines=11> */
.L_x_2573:
        /* <DEDUP_REMOVED lines=8> */
.L_x_2574:
[----:B------:R-:W0:Y:S01]  /*eef0*/  I2F.U32.RP R9, R10 ;  /* 0x0000000a00097306 */ /* 0x000e220000209000 */
[----:B------:R-:W-:Y:S01]  /*ef00*/  IMAD.MOV.U32 R4, RZ, RZ, RZ ;  /* 0x000000ffff047224 */ /* 0x000fe200078e00ff */
[----:B------:R-:W-:-:S06]  /*ef10*/  ISETP.NE.U32.AND P2, PT, R10, RZ, PT ;  /* 0x000000ff0a00720c */ /* 0x000fcc0003f45070 */
        /* <DEDUP_REMOVED lines=15> */
[----:B------:R-:W-:-:S04]  /*f010*/  @!P2 LOP3.LUT R4, RZ, R10, RZ, 0x33, !PT ;  /* 0x0000000aff04a212 */ /* 0x000fc800078e33ff */
[----:B------:R-:W-:-:S07]  /*f020*/  MOV R10, R4 ;  /* 0x00000004000a7202 */ /* 0x000fce0000000f00 */
.L_x_2575:
[-C--:B------:R-:W-:Y:S01]  /*f030*/  IMAD R5, R15, R2.reuse, RZ ;  /* 0x000000020f057224 */ /* 0x080fe200078e02ff */
[----:B------:R-:W-:Y:S01]  /*f040*/  BSSY B0, `(.L_x_2576) ;  /* 0x000001e000007945 */ /* 0x000fe20003800000 */
[----:B------:R-:W-:-:S04]  /*f050*/  IMAD.WIDE.U32 R14, R14, R2, RZ ;  /* 0x000000020e0e7225 */ /* 0x000fc800078e00ff */
[----:B------:R-:W-:-:S05]  /*f060*/  IMAD.IADD R4, R15, 0x1, R5 ;  /* 0x000000010f047824 */ /* 0x000fca00078e0205 */
[----:B------:R-:W-:-:S13]  /*f070*/  LOP3.LUT P0, RZ, R4, 0x1f, RZ, 0xc0, !PT ;  /* 0x0000001f04ff7812 */ /* 0x000fda000780c0ff */
[----:B------:R-:W-:Y:S05]  /*f080*/  @!P0 BRA `(.L_x_2577) ;  /* 0x0000000000188947 */ /* 0x000fea0003800000 */
[----:B------:R-:W-:Y:S01]  /*f090*/  IMAD.MOV.U32 R5, RZ, RZ, R14 ;  /* 0x000000ffff057224 */ /* 0x000fe200078e000e */
[----:B------:R-:W-:-:S07]  /*f0a0*/  MOV R9, 0xf0c0 ;  /* 0x0000f0c000097802 */ /* 0x000fce0000000f00 */
[----:B------:R-:W-:Y:S05]  /*f0b0*/  CALL.REL.NOINC `($__internal_12_$__cuda_sm20_div_u64) ;  /* 0x0000003400047944 */ /* 0x000fea0003c00000 */
[----:B------:R-:W-:Y:S01]  /*f0c0*/  MOV R4, R13 ;  /* 0x0000000d00047202 */ /* 0x000fe20000000f00 */
[----:B------:R-:W-:Y:S01]  /*f0d0*/  IMAD.MOV.U32 R5, RZ, RZ, R16 ;  /* 0x000000ffff057224 */ /* 0x000fe200078e0010 */
[----:B------:R-:W-:Y:S06]  /*f0e0*/  BRA `(.L_x_2578) ;  /* 0x00000000004c7947 */ /* 0x000fec0003800000 */
.L_x_2577:
[----:B------:R-:W0:Y:S01]  /*f0f0*/  I2F.U32.RP R9, R10 ;  /* 0x0000000a00097306 */ /* 0x000e220000209000 */
[----:B------:R-:W-:-:S07]  /*f100*/  ISETP.NE.U32.AND P2, PT, R10, RZ, PT ;  /* 0x000000ff0a00720c */ /* 0x000fce0003f45070 */
        /* <DEDUP_REMOVED lines=15> */
[----:B------:R-:W-:Y:S02]  /*f200*/  @P1 IADD3 R4, R4, 0x1, RZ ;  /* 0x0000000104041810 */ /* 0x000fe40007ffe0ff */
[----:B------:R-:W-:-:S07]  /*f210*/  @!P2 LOP3.LUT R4, RZ, R10, RZ, 0x33, !PT ;  /* 0x0000000aff04a212 */ /* 0x000fce00078e33ff */
.L_x_2578:
[----:B------:R-:W-:Y:S05]  /*f220*/  BSYNC B0 ;  /* 0x0000000000007941 */ /* 0x000fea0003800000 */
.L_x_2576:
[----:B------:R-:W-:Y:S02]  /*f230*/  ULDC.64 UR4, c[0x0][0x610] ;  /* 0x0001840000047ab9 */ /* 0x000fe40000000a00 */
[----:B------:R-:W-:-:S04]  /*f240*/  IADD3 R4, P0, R4, UR4, RZ ;  /* 0x0000000404047c10 */ /* 0x000fc8000ff1e0ff */
[----:B------:R-:W-:-:S05]  /*f250*/  IADD3.X R5, R5, UR5, RZ, P0, !PT ;  /* 0x0000000505057c10 */ /* 0x000fca00087fe4ff */
[----:B------:R-:W-:-:S07]  /*f260*/  IMAD.MOV.U32 R9, RZ, RZ, R5 ;  /* 0x000000ffff097224 */ /* 0x000fce00078e0005 */
.L_x_2568:
        /* <DEDUP_REMOVED lines=8> */
[----:B------:R-:W-:-:S03]  /*f2f0*/  ULDC UR4, c[0x0][0x250] ;  /* 0x0000940000047ab9 */ /* 0x000fc60000000800 */
[----:B------:R-:W-:Y:S01]  /*f300*/  IMAD R10, R0, UR4, R11 ;  /* 0x00000004000a7c24 */ /* 0x000fe2000f8e020b */
[----:B------:R-:W-:Y:S01]  /*f310*/  ULDC UR4, c[0x0][0x238] ;  /* 0x00008e0000047ab9 */ /* 0x000fe20000000800 */
[----:B0-----:R-:W-:Y:S02]  /*f320*/  ISETP.NE.AND P0, PT, R13, RZ, PT ;  /* 0x000000ff0d00720c */ /* 0x001fe40003f05270 */
[----:B-1----:R-:W-:-:S11]  /*f330*/  IMAD R11, R7, UR4, R10 ;  /* 0x00000004070b7c24 */ /* 0x002fd6000f8e020a */
[----:B------:R-:W-:Y:S05]  /*f340*/  @!P0 BRA `(.L_x_2580) ;  /* 0x0000001000448947 */ /* 0x000fea0003800000 */
        /* <DEDUP_REMOVED lines=266> */
[----:B------:R-:W-:-:S03]  /*103f0*/  ULDC UR4, c[0x0][0x528] ;  /* 0x00014a0000047ab9 */ /* 0x000fc60000000800 */
[----:B------:R-:W-:-:S05]  /*10400*/  IMAD.HI.U32 R13, R15, UR7, R14 ;  /* 0x000000070f0d7c27 */ /* 0x000fca000f8e000e */
[----:B------:R-:W-:Y:S01]  /*10410*/  SHF.R.U32.HI R13, RZ, UR4, R13 ;  /* 0x00000004ff0d7c19 */ /* 0x000fe2000801160d */
[----:B------:R-:W-:-:S04]  /*10420*/  ULDC UR4, c[0x0][0x5ec] ;  /* 0x00017b0000047ab9 */ /* 0x000fc80000000800 */
[----:B------:R-:W-:-:S04]  /*10430*/  IMAD.MOV R13, RZ, RZ, -R13 ;  /* 0x000000ffff0d7224 */ /* 0x000fc800078e0a0d */
[----:B------:R-:W-:-:S04]  /*10440*/  IMAD R13, R13, UR6, R15 ;  /* 0x000000060d0d7c24 */ /* 0x000fc8000f8e020f */
[----:B------:R-:W-:-:S07]  /*10450*/  IMAD R2, R13, UR4, R2 ;  /* 0x000000040d027c24 */ /* 0x000fce000f8e0202 */
.L_x_2580:
[----:B------:R-:W-:Y:S01]  /*10460*/  ULDC UR9, c[0x0][0x240] ;  /* 0x0000900000097ab9 */ /* 0x000fe20000000800 */
[----:B------:R-:W-:Y:S01]  /*10470*/  ULDC UR4, c[0x0][0x230] ;  /* 0x00008c0000047ab9 */ /* 0x000fe20000000800 */
[----:B------:R-:W-:Y:S01]  /*10480*/  ISETP.NE.AND P0, PT, RZ, UR9, PT ;  /* 0x00000009ff007c0c */ /* 0x000fe2000bf05270 */
[----:B------:R-:W0:Y:S01]  /*10490*/  S2UR UR8, SR_CgaCtaId ;  /* 0x00000000000879c3 */ /* 0x000e220000008800 */
        /* <DEDUP_REMOVED lines=11> */
.L_x_2582:
[----:B0-----:R-:W-:Y:S05]  /*10550*/  BSYNC B0 ;  /* 0x0000000000007941 */ /* 0x001fea0003800000 */
.L_x_2581:
[----:B------:R-:W-:Y:S01]  /*10560*/  PRMT R10, R10, 0x9910, RZ ;  /* 0x000099100a0a7816 */ /* 0x000fe200000000ff */
[----:B------:R-:W-:Y:S01]  /*10570*/  BSSY B0, `(.L_x_2583) ;  /* 0x000000f000007945 */ /* 0x000fe20003800000 */
[----:B------:R-:W-:Y:S02]  /*10580*/  LOP3.LUT P0, RZ, R8, R0, RZ, 0xfc, !PT ;  /* 0x0000000008ff7212 */ /* 0x000fe4000780fcff */
[----:B------:R-:W-:-:S13]  /*10590*/  ISETP.NE.AND P1, PT, R10, RZ, PT ;  /* 0x000000ff0a00720c */ /* 0x000fda0003f25270 */
[----:B------:R-:W-:Y:S05]  /*105a0*/  @!P1 BRA `(.L_x_2584) ;  /* 0x00000000002c9947 */ /* 0x000fea0003800000 */
[----:B------:R-:W0:Y:S01]  /*105b0*/  S2UR UR4, SR_CTAID.Y ;  /* 0x00000000000479c3 */ /* 0x000e220000002600 */
[----:B------:R-:W-:-:S07]  /*105c0*/  ISETP.NE.AND P2, PT, RZ, UR9, PT ;  /* 0x00000009ff007c0c */ /* 0x000fce000bf45270 */
[----:B------:R-:W0:Y:S08]  /*105d0*/  LDC R14, c[0x0][0x10] ;  /* 0x00000400ff0e7b82 */ /* 0x000e300000000800 */
[----:B------:R-:W1:Y:S01]  /*105e0*/  LDC.64 R10, c[0x0][0x618] ;  /* 0x00018600ff0a7b82 */ /* 0x000e620000000a00 */
[----:B0-----:R-:W-:Y:S01]  /*105f0*/  IMAD R13, R7, R14, UR4 ;  /* 0x00000004070d7e24 */ /* 0x001fe2000f8e020e */
[----:B------:R-:W-:-:S03]  /*10600*/  ULDC UR4, c[0x0][0x0] ;  /* 0x0000000000047ab9 */ /* 0x000fc60000000800 */
[----:B------:R-:W-:-:S04]  /*10610*/  @!P2 IMAD R13, R13, UR4, R8 ;  /* 0x000000040d0dac24 */ /* 0x000fc8000f8e0208 */
[----:B-1----:R-:W-:-:S04]  /*10620*/  IMAD.WIDE.U32 R10, R13, 0x10, R10 ;  /* 0x000000100d0a7825 */ /* 0x002fc800078e000a */
[----:B------:R-:W-:Y:S01]  /*10630*/  IMAD.MOV.U32 R13, RZ, RZ, R6 ;  /* 0x000000ffff0d7224 */ /* 0x000fe200078e0006 */
[----:B------:R0:W-:Y:S04]  /*10640*/  STG.E.U16 desc[UR36][R10.64], R3 ;  /* 0x000000030a007986 */ /* 0x0001e8000c101524 */
[----:B------:R0:W-:Y:S02]  /*10650*/  STG.E.64 desc[UR36][R10.64+0x8], R12 ;  /* 0x0000080c0a007986 */ /* 0x0001e4000c101b24 */
.L_x_2584:
[----:B------:R-:W-:Y:S05]  /*10660*/  BSYNC B0 ;  /* 0x0000000000007941 */ /* 0x000fea0003800000 */
.L_x_2583:
[----:B------:R-:W-:Y:S01]  /*10670*/  UMOV UR7, 0x400 ;  /* 0x0000040000077882 */ /* 0x000fe20000000000 */
        /* <DEDUP_REMOVED lines=34> */
.L_x_2586:
[----:B------:R-:W-:Y:S05]  /*108a0*/  BSYNC B0 ;  /* 0x0000000000007941 */ /* 0x000fea0003800000 */
.L_x_2585:
[----:B------:R-:W-:Y:S01]  /*108b0*/  BAR.SYNC.DEFER_BLOCKING 0x0 ;  /* 0x0000000000007b1d */ /* 0x000fe20000010000 */
[----:B------:R-:W-:-:S09]  /*108c0*/  ULEA UR4, UR8, UR7, 0x18 ;  /* 0x0000000708047291 */ /* 0x000fd2000f8ec03f */
[----:B01----:R-:W0:Y:S02]  /*108d0*/  LDS.U8 R3, [UR4] ;  /* 0x00000004ff037984 */ /* 0x003e240008000000 */
[----:B0-----:R-:W-:-:S13]  /*108e0*/  ISETP.NE.AND P0, PT, R3, RZ, PT ;  /* 0x000000ff0300720c */ /* 0x001fda0003f05270 */
[----:B------:R-:W-:Y:S05]  /*108f0*/  @!P0 EXIT ;  /* 0x000000000000894d */ /* 0x000fea0003800000 */
[----:B------:R-:W-:Y:S01]  /*10900*/  ISETP.NE.AND P0, PT, RZ, UR9, PT ;  /* 0x00000009ff007c0c */ /* 0x000fe2000bf05270 */
        /* <DEDUP_REMOVED lines=10> */
[----:B------:R-:W-:Y:S01]  /*109b0*/  ULDC.U16 UR4, c[0x0][0x218] ;  /* 0x0000860000047ab9 */ /* 0x000fe20000000400 */
[----:B------:R-:W-:Y:S01]  /*109c0*/  IMAD.U32 R10, RZ, RZ, UR10 ;  /* 0x0000000aff0a7e24 */ /* 0x000fe2000f8e00ff */
[----:B------:R-:W-:Y:S01]  /*109d0*/  BSSY B0, `(.L_x_2587) ;  /* 0x0000043000007945 */ /* 0x000fe20003800000 */
[----:B------:R-:W-:-:S02]  /*109e0*/  IMAD.U32 R11, RZ, RZ, UR11 ;  /* 0x0000000bff0b7e24 */ /* 0x000fc4000f8e00ff */
[----:B------:R-:W-:Y:S01]  /*109f0*/  IMAD.U32 R3, RZ, RZ, UR4 ;  /* 0x00000004ff037e24 */ /* 0x000fe2000f8e00ff */
[----:B------:R-:W-:Y:S06]  /*10a00*/  @!P0 BRA `(.L_x_2588) ;  /* 0x0000000000848947 */ /* 0x000fec0003800000 */
[----:B------:R-:W-:Y:S01]  /*10a10*/  ULDC UR4, c[0x0][0x0] ;  /* 0x0000000000047ab9 */ /* 0x000fe20000000800 */
[----:B------:R-:W-:Y:S01]  /*10a20*/  ULDC UR6, c[0x0][0x23c] ;  /* 0x00008f0000067ab9 */ /* 0x000fe20000000800 */
[----:B------:R-:W-:-:S05]  /*10a30*/  IMAD R16, R0, UR4, R8 ;  /* 0x0000000400107c24 */ /* 0x000fca000f8e0208 */
[----:B------:R-:W-:-:S13]  /*10a40*/  ISETP.GE.U32.AND P0, PT, R16, UR6, PT ;  /* 0x0000000610007c0c */ /* 0x000fda000bf06070 */
[----:B------:R-:W-:Y:S05]  /*10a50*/  @P0 BRA `(.L_x_2589) ;  /* 0x0000000000e80947 */ /* 0x000fea0003800000 */
[----:B------:R-:W-:Y:S01]  /*10a60*/  ULDC UR5, c[0x0][0x10] ;  /* 0x0000040000057ab9 */ /* 0x000fe20000000800 */
[----:B-----5:R-:W0:Y:S01]  /*10a70*/  LDC R19, c[0x0][0x4] ;  /* 0x00000100ff137b82 */ /* 0x020e220000000800 */
[----:B------:R-:W-:Y:S01]  /*10a80*/  BSSY B1, `(.L_x_2590) ;  /* 0x0000018000017945 */ /* 0x000fe20003800000 */
[----:B------:R-:W-:-:S06]  /*10a90*/  IMAD R17, R7, UR5, RZ ;  /* 0x0000000507117c24 */ /* 0x000fcc000f8e02ff */
[----:B------:R-:W1:Y:S01]  /*10aa0*/  LDC.64 R12, c[0x0][0x618] ;  /* 0x00018600ff0c7b82 */ /* 0x000e620000000a00 */
[----:B0-----:R-:W-:-:S07]  /*10ab0*/  IMAD R19, R19, UR4, RZ ;  /* 0x0000000413137c24 */ /* 0x001fce000f8e02ff */
.L_x_2591:
[----:B------:R-:W-:-:S05]  /*10ac0*/  IADD3 R7, R17, R16, RZ ;  /* 0x0000001011077210 */ /* 0x000fca0007ffe0ff */
[----:B-1----:R-:W-:-:S05]  /*10ad0*/  IMAD.WIDE.U32 R6, R7, 0x10, R12 ;  /* 0x0000001007067825 */ /* 0x002fca00078e000c */
[----:B------:R-:W2:Y:S04]  /*10ae0*/  LDG.E.U16 R18, desc[UR36][R6.64] ;  /* 0x0000002406127981 */ /* 0x000ea8000c1e1500 */
[----:B------:R-:W3:Y:S01]  /*10af0*/  LDG.E.64 R14, desc[UR36][R6.64+0x8] ;  /* 0x00000824060e7981 */ /* 0x000ee2000c1e1b00 */
[----:B------:R-:W-:Y:S01]  /*10b00*/  PRMT R21, R3, 0x9910, RZ ;  /* 0x0000991003157816 */ /* 0x000fe200000000ff */
[----:B------:R-:W-:Y:S01]  /*10b10*/  IMAD.IADD R16, R19, 0x1, R16 ;  /* 0x0000000113107824 */ /* 0x000fe200078e0210 */
[----:B--2---:R-:W-:-:S04]  /*10b20*/  PRMT R20, R18, 0x9910, RZ ;  /* 0x0000991012147816 */ /* 0x004fc800000000ff */
[C---:B------:R-:W-:Y:S02]  /*10b30*/  ISETP.NE.AND P3, PT, R21.reuse, R20, PT ;  /* 0x000000141500720c */ /* 0x040fe40003f65270 */
[----:B---3--:R-:W-:Y:S02]  /*10b40*/  ISETP.GE.U32.AND P0, PT, R10, R14, PT ;  /* 0x0000000e0a00720c */ /* 0x008fe40003f06070 */
[----:B------:R-:W-:Y:S02]  /*10b50*/  ISETP.GT.AND P2, PT, R21, R20, PT ;  /* 0x000000141500720c */ /* 0x000fe40003f44270 */
[----:B------:R-:W-:Y:S02]  /*10b60*/  ISETP.GE.AND.EX P0, PT, R11, R15, PT, P0 ;  /* 0x0000000f0b00720c */ /* 0x000fe40003f06300 */
[----:B------:R-:W-:Y:S02]  /*10b70*/  SEL R20, RZ, 0xffffffff, !P2 ;  /* 0xffffffffff147807 */ /* 0x000fe40005000000 */
[----:B------:R-:W-:-:S03]  /*10b80*/  ISETP.GE.U32.AND P2, PT, R16, UR6, PT ;  /* 0x0000000610007c0c */ /* 0x000fc6000bf46070 */
[----:B------:R-:W-:-:S04]  /*10b90*/  @!P3 SEL R20, RZ, 0xffffffff, P0 ;  /* 0xffffffffff14b807 */ /* 0x000fc80000000000 */
[----:B------:R-:W-:-:S04]  /*10ba0*/  LOP3.LUT R20, R20, 0x1, RZ, 0xc0, !PT ;  /* 0x0000000114147812 */ /* 0x000fc800078ec0ff */
[----:B------:R-:W-:-:S04]  /*10bb0*/  ISETP.NE.U32.AND P0, PT, R20, 0x1, PT ;  /* 0x000000011400780c */ /* 0x000fc80003f05070 */
[----:B------:R-:W-:Y:S02]  /*10bc0*/  SEL R3, R3, R18, !P0 ;  /* 0x0000001203037207 */ /* 0x000fe40004000000 */
[----:B------:R-:W-:Y:S02]  /*10bd0*/  SEL R10, R10, R14, !P0 ;  /* 0x0000000e0a0a7207 */ /* 0x000fe40004000000 */
[----:B------:R-:W-:Y:S01]  /*10be0*/  SEL R11, R11, R15, !P0 ;  /* 0x0000000f0b0b7207 */ /* 0x000fe20004000000 */
[----:B------:R-:W-:Y:S06]  /*10bf0*/  @!P2 BRA `(.L_x_2591) ;  /* 0xfffffffc00b0a947 */ /* 0x000fec000383ffff */
[----:B------:R-:W-:Y:S05]  /*10c00*/  BSYNC B1 ;  /* 0x0000000000017941 */ /* 0x000fea0003800000 */
.L_x_2590:
[----:B------:R-:W-:Y:S05]  /*10c10*/  BRA `(.L_x_2589) ;  /* 0x0000000000787947 */ /* 0x000fea0003800000 */
.L_x_2588:
[----:B------:R-:W-:Y:S02]  /*10c20*/  ULDC UR5, c[0x0][0x23c] ;  /* 0x00008f0000057ab9 */ /* 0x000fe40000000800 */
[----:B------:R-:W-:-:S13]  /*10c30*/  ISETP.GE.U32.AND P0, PT, R0, UR5, PT ;  /* 0x0000000500007c0c */ /* 0x000fda000bf06070 */
[----:B------:R-:W-:Y:S05]  /*10c40*/  @P0 BRA `(.L_x_2589) ;  /* 0x00000000006c0947 */ /* 0x000fea0003800000 */
[----:B------:R-:W-:Y:S01]  /*10c50*/  ULDC UR4, c[0x0][0x10] ;  /* 0x0000040000047ab9 */ /* 0x000fe20000000800 */
[----:B------:R-:W0:Y:S01]  /*10c60*/  LDC R17, c[0x0][RZ] ;  /* 0x00000000ff117b82 */ /* 0x000e220000000800 */
[----:B-----5:R-:W-:Y:S02]  /*10c70*/  IMAD.MOV.U32 R19, RZ, RZ, R0 ;  /* 0x000000ffff137224 */ /* 0x020fe400078e0000 */
[----:B------:R-:W-:-:S05]  /*10c80*/  IMAD R18, R7, UR4, RZ ;  /* 0x0000000407127c24 */ /* 0x000fca000f8e02ff */
[----:B------:R-:W1:Y:S08]  /*10c90*/  LDC.64 R12, c[0x0][0x618] ;  /* 0x00018600ff0c7b82 */ /* 0x000e700000000a00 */
[----:B------:R-:W2:Y:S02]  /*10ca0*/  LDC R16, c[0x0][0x4] ;  /* 0x00000100ff107b82 */ /* 0x000ea40000000800 */
.L_x_2592:
[----:B------:R-:W-:-:S04]  /*10cb0*/  IMAD.IADD R6, R18, 0x1, R19 ;  /* 0x0000000112067824 */ /* 0x000fc800078e0213 */
[----:B0-----:R-:W-:-:S04]  /*10cc0*/  IMAD R7, R6, R17, R8 ;  /* 0x0000001106077224 */ /* 0x001fc800078e0208 */
[----:B-1----:R-:W-:-:S05]  /*10cd0*/  IMAD.WIDE.U32 R6, R7, 0x10, R12 ;  /* 0x0000001007067825 */ /* 0x002fca00078e000c */
[----:B------:R-:W3:Y:S04]  /*10ce0*/  LDG.E.U16 R20, desc[UR36][R6.64] ;  /* 0x0000002406147981 */ /* 0x000ee8000c1e1500 */
[----:B------:R-:W4:Y:S01]  /*10cf0*/  LDG.E.64 R14, desc[UR36][R6.64+0x8] ;  /* 0x00000824060e7981 */ /* 0x000f22000c1e1b00 */
[----:B------:R-:W-:Y:S02]  /*10d00*/  PRMT R22, R3, 0x9910, RZ ;  /* 0x0000991003167816 */ /* 0x000fe400000000ff */
[----:B--2---:R-:W-:Y:S02]  /*10d10*/  IADD3 R19, R16, R19, RZ ;  /* 0x0000001310137210 */ /* 0x004fe40007ffe0ff */
[----:B---3--:R-:W-:-:S04]  /*10d20*/  PRMT R21, R20, 0x9910, RZ ;  /* 0x0000991014157816 */ /* 0x008fc800000000ff */
[-C--:B------:R-:W-:Y:S02]  /*10d30*/  ISETP.NE.AND P3, PT, R22, R21.reuse, PT ;  /* 0x000000151600720c */ /* 0x080fe40003f65270 */
[----:B----4-:R-:W-:Y:S02]  /*10d40*/  ISETP.GE.U32.AND P0, PT, R10, R14, PT ;  /* 0x0000000e0a00720c */ /* 0x010fe40003f06070 */
        /* <DEDUP_REMOVED lines=11> */
.L_x_2589:
[----:B------:R-:W-:Y:S05]  /*10e00*/  BSYNC B0 ;  /* 0x0000000000007941 */ /* 0x000fea0003800000 */
.L_x_2587:
[----:B------:R-:W0:Y:S01]  /*10e10*/  LDC R7, c[0x0][RZ] ;  /* 0x00000000ff077b82 */ /* 0x000e220000000800 */
[----:B------:R-:W-:Y:S01]  /*10e20*/  UIADD3 UR7, UR7, 0x10, URZ ;  /* 0x0000001007077890 */ /* 0x000fe2000fffe03f */
[----:B------:R-:W-:-:S03]  /*10e30*/  ULDC UR5, c[0x0][0x4] ;  /* 0x0000010000057ab9 */ /* 0x000fc60000000800 */
[----:B------:R-:W-:Y:S02]  /*10e40*/  ULEA UR7, UR8, UR7, 0x18 ;  /* 0x0000000708077291 */ /* 0x000fe4000f8ec03f */
[----:B------:R-:W-:-:S06]  /*10e50*/  USHF.R.U32.HI UR4, URZ, 0x1, UR5 ;  /* 0x000000013f047899 */ /* 0x000fcc0008011605 */
[----:B------:R-:W-:Y:S01]  /*10e60*/  ISETP.NE.AND P0, PT, RZ, UR4, PT ;  /* 0x00000004ff007c0c */ /* 0x000fe2000bf05270 */
[----:B0-----:R-:W-:-:S05]  /*10e70*/  IMAD R6, R0, R7, R8 ;  /* 0x0000000700067224 */ /* 0x001fca00078e0208 */
[----:B------:R-:W-:-:S05]  /*10e80*/  LEA R6, R6, UR7, 0x4 ;  /* 0x0000000706067c11 */ /* 0x000fca000f8e20ff */
[----:B------:R0:W-:Y:S04]  /*10e90*/  STS.64 [R6+0x8], R10 ;  /* 0x0000080a06007388 */ /* 0x0001e80000000a00 */
[----:B------:R0:W-:Y:S01]  /*10ea0*/  STS.U16 [R6], R3 ;  /* 0x0000000306007388 */ /* 0x0001e20000000400 */
[----:B------:R-:W-:Y:S05]  /*10eb0*/  @!P0 BRA `(.L_x_2593) ;  /* 0x0000000000808947 */ /* 0x000fea0003800000 */
[----:B------:R-:W-:-:S07]  /*10ec0*/  IMAD.U32 R13, RZ, RZ, UR4 ;  /* 0x00000004ff0d7e24 */ /* 0x000fce000f8e00ff */
.L_x_2596:
[--C-:B------:R-:W-:Y:S01]  /*10ed0*/  IMAD.IADD R12, R0, 0x1, R13.reuse ;  /* 0x00000001000c7824 */ /* 0x100fe200078e020d */
[----:B------:R-:W-:Y:S01]  /*10ee0*/  BAR.SYNC.DEFER_BLOCKING 0x0 ;  /* 0x0000000000007b1d */ /* 0x000fe20000010000 */
[----:B------:R-:W-:Y:S02]  /*10ef0*/  ISETP.GT.AND P2, PT, R13, 0x1, PT ;  /* 0x000000010d00780c */ /* 0x000fe40003f44270 */
[----:B------:R-:W-:Y:S02]  /*10f00*/  SHF.R.S32.HI R17, RZ, 0x1, R13 ;  /* 0x00000001ff117819 */ /* 0x000fe4000001140d */
[----:B------:R-:W-:Y:S01]  /*10f10*/  ISETP.GE.U32.AND P0, PT, R12, UR5, PT ;  /* 0x000000050c007c0c */ /* 0x000fe2000bf06070 */
[----:B------:R-:W-:Y:S03]  /*10f20*/  BSSY B0, `(.L_x_2594) ;  /* 0x0000017000007945 */ /* 0x000fe60003800000 */
[----:B------:R-:W-:-:S13]  /*10f30*/  ISETP.GE.U32.OR P0, PT, R0, R13, P0 ;  /* 0x0000000d0000720c */ /* 0x000fda0000706470 */
[----:B-1----:R-:W-:Y:S05]  /*10f40*/  @P0 BRA `(.L_x_2595) ;  /* 0x0000000000500947 */ /* 0x002fea0003800000 */
[----:B------:R-:W-:Y:S01]  /*10f50*/  IMAD R12, R12, R7, R8 ;  /* 0x000000070c0c7224 */ /* 0x000fe200078e0208 */
[----:B-----5:R-:W-:-:S04]  /*10f60*/  PRMT R18, R3, 0x9910, RZ ;  /* 0x0000991003127816 */ /* 0x020fc800000000ff */
[----:B------:R-:W-:-:S05]  /*10f70*/  LEA R14, R12, UR7, 0x4 ;  /* 0x000000070c0e7c11 */ /* 0x000fca000f8e20ff */
[----:B------:R-:W1:Y:S04]  /*10f80*/  LDS.U16 R16, [R14] ;  /* 0x000000000e107984 */ /* 0x000e680000000400 */
[----:B------:R-:W2:Y:S01]  /*10f90*/  LDS.64 R12, [R14+0x8] ;  /* 0x000008000e0c7984 */ /* 0x000ea20000000a00 */
[----:B-1----:R-:W-:-:S04]  /*10fa0*/  PRMT R15, R16, 0x9910, RZ ;  /* 0x00009910100f7816 */ /* 0x002fc800000000ff */
        /* <DEDUP_REMOVED lines=9> */
[----:B0-----:R-:W-:Y:S02]  /*11040*/  SEL R10, R10, R12, !P0 ;  /* 0x0000000c0a0a7207 */ /* 0x001fe40004000000 */
[----:B------:R-:W-:Y:S01]  /*11050*/  SEL R11, R11, R13, !P0 ;  /* 0x0000000d0b0b7207 */ /* 0x000fe20004000000 */
[----:B------:R1:W-:Y:S01]  /*11060*/  STS.U16 [R6], R15 ;  /* 0x0000000f06007388 */ /* 0x0003e20000000400 */
[----:B------:R-:W-:-:S03]  /*11070*/  PRMT R3, R15, 0x7610, R3 ;  /* 0x000076100f037816 */ /* 0x000fc60000000003 */
[----:B------:R1:W-:Y:S04]  /*11080*/  STS.64 [R6+0x8], R10 ;  /* 0x0000080a06007388 */ /* 0x0003e80000000a00 */
.L_x_2595:
[----:B------:R-:W-:Y:S05]  /*11090*/  BSYNC B0 ;  /* 0x0000000000007941 */ /* 0x000fea0003800000 */
.L_x_2594:
[----:B------:R-:W-:Y:S01]  /*110a0*/  IMAD.MOV.U32 R13, RZ, RZ, R17 ;  /* 0x000000ffff0d7224 */ /* 0x000fe200078e0011 */
[----:B------:R-:W-:Y:S06]  /*110b0*/  @P2 BRA `(.L_x_2596) ;  /* 0xfffffffc00842947 */ /* 0x000fec000383ffff */
.L_x_2593:
[----:B------:R-:W-:Y:S02]  /*110c0*/  ULDC UR4, c[0x0][0x240] ;  /* 0x0000900000047ab9 */ /* 0x000fe40000000800 */
[----:B------:R-:W-:-:S13]  /*110d0*/  ISETP.NE.AND P0, PT, RZ, UR4, PT ;  /* 0x00000004ff007c0c */ /* 0x000fda000bf05270 */
[----:B------:R-:W-:Y:S05]  /*110e0*/  @!P0 BRA `(.L_x_2597) ;  /* 0x0000000400008947 */ /* 0x000fea0003800000 */
[----:B------:R-:W-:Y:S02]  /*110f0*/  ISETP.GT.AND P0, PT, R7, 0x20, PT ;  /* 0x000000200700780c */ /* 0x000fe40003f04270 */
[----:B------:R-:W-:-:S11]  /*11100*/  MOV R0, R7 ;  /* 0x0000000700007202 */ /* 0x000fd60000000f00 */
[----:B------:R-:W-:Y:S05]  /*11110*/  @!P0 BRA `(.L_x_2598) ;  /* 0x0000000000988947 */ /* 0x000fea0003800000 */
[----:B------:R-:W-:Y:S01]  /*11120*/  LEA.HI R0, R7, R7, RZ, 0x1 ;  /* 0x0000000707007211 */ /* 0x000fe200078f08ff */
[----:B------:R2:W-:Y:S03]  /*11130*/  STS.U16 [R6], R3 ;  /* 0x0000000306007388 */ /* 0x0005e60000000400 */
[----:B------:R-:W-:Y:S01]  /*11140*/  SHF.R.S32.HI R12, RZ, 0x1, R0 ;  /* 0x00000001ff0c7819 */ /* 0x000fe20000011400 */
[----:B------:R2:W-:Y:S01]  /*11150*/  STS.64 [R6+0x8], R10 ;  /* 0x0000080a06007388 */ /* 0x0005e20000000a00 */
[----:B------:R-:W-:Y:S02]  /*11160*/  IMAD.MOV.U32 R0, RZ, RZ, 0x20 ;  /* 0x00000020ff007424 */ /* 0x000fe400078e00ff */
[----:B------:R-:W-:-:S13]  /*11170*/  ISETP.GE.AND P0, PT, R12, 0x20, PT ;  /* 0x000000200c00780c */ /* 0x000fda0003f06270 */
[----:B--2---:R-:W-:Y:S05]  /*11180*/  @!P0 BRA `(.L_x_2598) ;  /* 0x00000000007c8947 */ /* 0x004fea0003800000 */
[----:B-1----:R-:W-:-:S07]  /*11190*/  IMAD.MOV.U32 R15, RZ, RZ, R12 ;  /* 0x000000ffff0f7224 */ /* 0x002fce00078e000c */
.L_x_2601:
[----:B------:R-:W-:Y:S01]  /*111a0*/  IMAD.IADD R0, R8, 0x1, R15 ;  /* 0x0000000108007824 */ /* 0x000fe200078e020f */
[----:B------:R-:W-:Y:S04]  /*111b0*/  BAR.SYNC.DEFER_BLOCKING 0x0 ;  /* 0x0000000000007b1d */ /* 0x000fe80000010000 */
[----:B------:R-:W-:Y:S02]  /*111c0*/  ISETP.GE.U32.AND P0, PT, R0, R7, PT ;  /* 0x000000070000720c */ /* 0x000fe40003f06070 */
[----:B------:R-:W-:Y:S02]  /*111d0*/  BSSY B0, `(.L_x_2599) ;  /* 0x0000016000007945 */ /* 0x000fe40003800000 */
[----:B------:R-:W-:-:S13]  /*111e0*/  ISETP.GE.U32.OR P0, PT, R8, R15, P0 ;  /* 0x0000000f0800720c */ /* 0x000fda0000706470 */
[----:B-1----:R-:W-:Y:S05]  /*111f0*/  @P0 BRA `(.L_x_2600) ;  /* 0x00000000004c0947 */ /* 0x002fea0003800000 */
[----:B------:R-:W-:Y:S02]  /*11200*/  LEA R0, R15, R6, 0x4 ;  /* 0x000000060f007211 */ /* 0x000fe400078e20ff */
[----:B------:R-:W-:-:S03]  /*11210*/  PRMT R17, R3, 0x9910, RZ ;  /* 0x0000991003117816 */ /* 0x000fc600000000ff */
[----:B------:R-:W1:Y:S04]  /*11220*/  LDS.U16 R14, [R0] ;  /* 0x00000000000e7984 */ /* 0x000e680000000400 */
[----:B------:R-:W2:Y:S01]  /*11230*/  LDS.64 R12, [R0+0x8] ;  /* 0x00000800000c7984 */ /* 0x000ea20000000a00 */
[----:B-1----:R-:W-:-:S04]  /*11240*/  PRMT R16, R14, 0x9910, RZ ;  /* 0x000099100e107816 */ /* 0x002fc800000000ff */
[C---:B------:R-:W-:Y:S02]  /*11250*/  ISETP.NE.AND P3, PT, R17.reuse, R16, PT ;  /* 0x000000101100720c */ /* 0x040fe40003f65270 */
        /* <DEDUP_REMOVED lines=13> */
.L_x_2600:
[----:B------:R-:W-:Y:S05]  /*11330*/  BSYNC B0 ;  /* 0x0000000000007941 */ /* 0x000fea0003800000 */
.L_x_2599:
[----:B------:R-:W-:-:S04]  /*11340*/  SHF.R.S32.HI R15, RZ, 0x1, R15 ;  /* 0x00000001ff0f7819 */ /* 0x000fc8000001140f */
[----:B------:R-:W-:-:S13]  /*11350*/  ISETP.GE.AND P0, PT, R15, 0x20, PT ;  /* 0x000000200f00780c */ /* 0x000fda0003f06270 */
[----:B------:R-:W-:Y:S05]  /*11360*/  @P0 BRA `(.L_x_2601) ;  /* 0xfffffffc008c0947 */ /* 0x000fea000383ffff */
[----:B------:R-:W-:-:S07]  /*11370*/  IMAD.MOV.U32 R0, RZ, RZ, 0x20 ;  /* 0x00000020ff007424 */ /* 0x000fce00078e00ff */
.L_x_2598:
[----:B------:R-:W-:Y:S01]  /*11380*/  BAR.SYNC.DEFER_BLOCKING 0x0 ;  /* 0x0000000000007b1d */ /* 0x000fe20000010000 */
[----:B------:R-:W-:-:S13]  /*11390*/  ISETP.GE.AND P0, PT, R0, 0x2, PT ;  /* 0x000000020000780c */ /* 0x000fda0003f06270 */
[----:B------:R-:W-:Y:S05]  /*113a0*/  @!P0 BRA `(.L_x_2597) ;  /* 0x0000000000508947 */ /* 0x000fea0003800000 */
[----:B------:R-:W-:-:S07]  /*113b0*/  IMAD.MOV.U32 R7, RZ, RZ, 0x1 ;  /* 0x00000001ff077424 */ /* 0x000fce00078e00ff */
.L_x_2602:
[----:B-1----:R-:W-:Y:S01]  /*113c0*/  PRMT R15, R3, 0x9910, RZ ;  /* 0x00009910030f7816 */ /* 0x002fe200000000ff */
[----:B------:R-:W1:Y:S04]  /*113d0*/  SHFL.DOWN PT, R13, R10, R7, 0x1f ;  /* 0x08001f070a0d7589 */ /* 0x000e6800000e0000 */
[----:B0-----:R-:W0:Y:S04]  /*113e0*/  SHFL.DOWN PT, R6, R15, R7, 0x1f ;  /* 0x08001f070f067589 */ /* 0x001e2800000e0000 */
[----:B------:R2:W3:Y:S02]  /*113f0*/  SHFL.DOWN PT, R8, R11, R7, 0x1f ;  /* 0x08001f070b087589 */ /* 0x0004e400000e0000 */
[----:B--2---:R-:W-:Y:S01]  /*11400*/  IMAD.SHL.U32 R7, R7, 0x2, RZ ;  /* 0x0000000207077824 */ /* 0x004fe200078e00ff */
[----:B-1----:R-:W-:-:S02]  /*11410*/  ISETP.GE.U32.AND P0, PT, R10, R13, PT ;  /* 0x0000000d0a00720c */ /* 0x002fc40003f06070 */
        /* <DEDUP_REMOVED lines=13> */
.L_x_2597:
[----:B------:R-:W-:Y:S05]  /*114f0*/  @!P1 EXIT ;  /* 0x000000000000994d */ /* 0x000fea0003800000 */
[----:B------:R-:W2:Y:S01]  /*11500*/  LDC.64 R12, c[0x0][0x628] ;  /* 0x00018a00ff0c7b82 */ /* 0x000ea20000000a00 */
[----:B------:R-:W-:Y:S01]  /*11510*/  ISETP.NE.U32.AND P0, PT, R4, RZ, PT ;  /* 0x000000ff0400720c */ /* 0x000fe20003f05070 */
[----:B------:R-:W-:Y:S02]  /*11520*/  ULDC.U8 UR4, c[0x0][0x630] ;  /* 0x00018c0000047ab9 */ /* 0x000fe40000000000 */
[----:B------:R-:W-:Y:S02]  /*11530*/  ISETP.NE.AND P1, PT, RZ, UR4, PT ;  /* 0x00000004ff007c0c */ /* 0x000fe4000bf25270 */
[----:B------:R-:W-:Y:S02]  /*11540*/  ISETP.NE.AND.EX P0, PT, R9, RZ, PT, P0 ;  /* 0x000000ff0900720c */ /* 0x000fe40003f05300 */
[----:B--2---:R-:W-:Y:S02]  /*11550*/  SEL R7, R12, RZ, P1 ;  /* 0x000000ff0c077207 */ /* 0x004fe40000800000 */
[----:B------:R-:W-:-:S02]  /*11560*/  SEL R0, R13, RZ, P1 ;  /* 0x000000ff0d007207 */ /* 0x000fc40000800000 */
[----:B------:R-:W-:-:S04]  /*11570*/  IADD3 R16, P2, R10, R7, RZ ;  /* 0x000000070a107210 */ /* 0x000fc80007f5e0ff */
[----:B-1----:R-:W-:-:S03]  /*11580*/  IADD3.X R17, R11, R0, RZ, P2, !PT ;  /* 0x000000000b117210 */ /* 0x002fc600017fe4ff */
[----:B------:R-:W-:Y:S06]  /*11590*/  @!P0 BRA `(.L_x_2603) ;  /* 0x0000000000b88947 */ /* 0x000fec0003800000 */
[----:B------:R-:W-:Y:S02]  /*115a0*/  ULDC.U8 UR4, c[0x0][0x631] ;  /* 0x00018c4000047ab9 */ /* 0x000fe40000000000 */
[----:B------:R-:W-:Y:S01]  /*115b0*/  ISETP.NE.AND P3, PT, RZ, UR4, PT ;  /* 0x00000004ff007c0c */ /* 0x000fe2000bf65270 */
[----:B------:R-:W-:-:S12]  /*115c0*/  @!P1 BRA `(.L_x_2604) ;  /* 0x00000000003c9947 */ /* 0x000fd80003800000 */
[----:B------:R-:W2:Y:S04]  /*115d0*/  LDG.E.U16 R0, desc[UR36][R4.64] ;  /* 0x0000002404007981 */ /* 0x000ea8000c1e1500 */
[----:B0-----:R-:W3:Y:S01]  /*115e0*/  LDG.E.64 R6, desc[UR36][R4.64+0x8] ;  /* 0x0000082404067981 */ /* 0x001ee2000c1e1b00 */
[----:B------:R-:W-:Y:S02]  /*115f0*/  PRMT R9, R3, 0x9910, RZ ;  /* 0x0000991003097816 */ /* 0x000fe400000000ff */
[----:B--2---:R-:W-:-:S04]  /*11600*/  PRMT R8, R0, 0x9910, RZ ;  /* 0x0000991000087816 */ /* 0x004fc800000000ff */
[-C--:B------:R-:W-:Y:S02]  /*11610*/  ISETP.NE.AND P2, PT, R8, R9.reuse, PT ;  /* 0x000000090800720c */ /* 0x080fe40003f45270 */
[----:B---3--:R-:W-:Y:S02]  /*11620*/  ISETP.GE.U32.AND P0, PT, R6, R16, PT ;  /* 0x000000100600720c */ /* 0x008fe40003f06070 */
        /* <DEDUP_REMOVED lines=8> */
[----:B------:R-:W-:-:S07]  /*116b0*/  SEL R17, R7, R17, !P0 ;  /* 0x0000001107117207 */ /* 0x000fce0004000000 */
.L_x_2604:
[----:B------:R-:W-:Y:S05]  /*116c0*/  @!P3 BRA `(.L_x_2605) ;  /* 0x000000000060b947 */ /* 0x000fea0003800000 */
[----:B------:R-:W1:Y:S02]  /*116d0*/  LDC R0, c[0x0][0x634] ;  /* 0x00018d00ff007b82 */ /* 0x000e640000000800 */
[----:B-1----:R-:W-:-:S13]  /*116e0*/  ISETP.NE.AND P0, PT, R0, 0x1, PT ;  /* 0x000000010000780c */ /* 0x002fda0003f05270 */
[----:B------:R-:W-:Y:S05]  /*116f0*/  @!P0 BRA `(.L_x_2606) ;  /* 0x0000000000408947 */ /* 0x000fea0003800000 */
[----:B------:R-:W-:Y:S01]  /*11700*/  MOV R14, 0x0 ;  /* 0x00000000000e7802 */ /* 0x000fe20000000f00 */
[----:B------:R-:W-:Y:S01]  /*11710*/  ULDC.64 UR4, c[0x4][0x3d8] ;  /* 0x0100f60000047ab9 */ /* 0x000fe20000000a00 */
[----:B------:R-:W-:Y:S01]  /*11720*/  ULDC.64 UR6, c[0x4][0x200] ;  /* 0x0100800000067ab9 */ /* 0x000fe20000000a00 */
[----:B------:R-:W-:Y:S01]  /*11730*/  IMAD.U32 R4, RZ, RZ, UR4 ;  /* 0x00000004ff047e24 */ /* 0x000fe2000f8e00ff */
[----:B------:R-:W-:Y:S01]  /*11740*/  HFMA2.MMA R12, -RZ, RZ, 0, 5.9604644775390625e-08 ;  /* 0x00000001ff0c7435 */ /* 0x000fe200000001ff */
[----:B------:R-:W-:Y:S01]  /*11750*/  IMAD.U32 R5, RZ, RZ, UR5 ;  /* 0x00000005ff057e24 */ /* 0x000fe2000f8e00ff */
[----:B------:R-:W1:Y:S01]  /*11760*/  LDC.64 R14, c[0x4][R14] ;  /* 0x010000000e0e7b82 */ /* 0x000e620000000a00 */
[----:B------:R-:W-:Y:S01]  /*11770*/  ULDC.64 UR4, c[0x4][0x3c0] ;  /* 0x0100f00000047ab9 */ /* 0x000fe20000000a00 */
[----:B0-----:R-:W-:Y:S01]  /*11780*/  IMAD.U32 R10, RZ, RZ, UR6 ;  /* 0x00000006ff0a7e24 */ /* 0x001fe2000f8e00ff */
[----:B------:R-:W-:Y:S01]  /*11790*/  MOV R7, UR5 ;  /* 0x0000000500077c02 */ /* 0x000fe20008000f00 */
[----:B------:R-:W-:-:S02]  /*117a0*/  IMAD.U32 R6, RZ, RZ, UR4 ;  /* 0x00000004ff067e24 */ /* 0x000fc4000f8e00ff */
[----:B------:R-:W-:Y:S02]  /*117b0*/  IMAD.U32 R11, RZ, RZ, UR7 ;  /* 0x00000007ff0b7e24 */ /* 0x000fe4000f8e00ff */
[----:B------:R-:W-:Y:S02]  /*117c0*/  IMAD.MOV.U32 R8, RZ, RZ, 0x2ef ;  /* 0x000002efff087424 */ /* 0x000fe400078e00ff */
[----:B------:R-:W-:-:S07]  /*117d0*/  IMAD.MOV.U32 R13, RZ, RZ, RZ ;  /* 0x000000ffff0d7224 */ /* 0x000fce00078e00ff */
[----:B------:R-:W-:-:S07]  /*117e0*/  LEPC R20, `(.L_x_2606) ;  /* 0x000000001014794e */ /* 0x000fce0000000000 */
[----:B-1---5:R-:W-:Y:S05]  /*117f0*/  CALL.ABS.NOINC R14 ;  /* 0x000000000e007343 */ /* 0x022fea0003c00000 */
.L_x_2606:
[----:B------:R-:W-:Y:S02]  /*11800*/  ULDC.64 UR4, c[0x0][0x600] ;  /* 0x0001800000047ab9 */ /* 0x000fe40000000a00 */
[----:B------:R-:W-:-:S05]  /*11810*/  IADD3 R2, P0, R2, UR4, RZ ;  /* 0x0000000402027c10 */ /* 0x000fca000ff1e0ff */
[----:B0-----:R-:W-:-:S05]  /*11820*/  IMAD.X R3, RZ, RZ, UR5, P0 ;  /* 0x00000005ff037e24 */ /* 0x001fca00080e06ff */
[----:B------:R-:W-:Y:S01]  /*11830*/  STG.E.64 desc[UR36][R2.64], R16 ;  /* 0x0000001002007986 */ /* 0x000fe2000c101b24 */
[----:B------:R-:W-:Y:S05]  /*11840*/  EXIT ;  /* 0x000000000000794d */ /* 0x000fea0003800000 */
.L_x_2605:
[----:B------:R-:W-:Y:S04]  /*11850*/  STG.E.64 desc[UR36][R4.64+0x8], R16 ;  /* 0x0000081004007986 */ /* 0x000fe8000c101b24 */
[----:B------:R-:W-:Y:S01]  /*11860*/  STG.E.U16 desc[UR36][R4.64], R3 ;  /* 0x0000000304007986 */ /* 0x000fe2000c101524 */
[----:B------:R-:W-:Y:S05]  /*11870*/  EXIT ;  /* 0x000000000000794d */ /* 0x000fea0003800000 */
.L_x_2603:
        /* <DEDUP_REMOVED lines=8> */
[----:B0-----:R-:W-:Y:S01]  /*11900*/  IMAD.U32 R6, RZ, RZ, UR6 ;  /* 0x00000006ff067e24 */ /* 0x001fe2000f8e00ff */
[----:B------:R-:W-:Y:S01]  /*11910*/  MOV R11, UR5 ;  /* 0x00000005000b7c02 */ /* 0x000fe20008000f00 */
[----:B------:R-:W-:Y:S02]  /*11920*/  IMAD.U32 R7, RZ, RZ, UR7 ;  /* 0x00000007ff077e24 */ /* 0x000fe4000f8e00ff */
[----:B------:R-:W-:-:S02]  /*11930*/  IMAD.U32 R10, RZ, RZ, UR4 ;  /* 0x00000004ff0a7e24 */ /* 0x000fc4000f8e00ff */
[----:B------:R-:W-:Y:S02]  /*11940*/  IMAD.MOV.U32 R8, RZ, RZ, 0x2dd ;  /* 0x000002ddff087424 */ /* 0x000fe400078e00ff */
[----:B------:R-:W-:Y:S02]  /*11950*/  IMAD.MOV.U32 R12, RZ, RZ, 0x1 ;  /* 0x00000001ff0c7424 */ /* 0x000fe400078e00ff */
[----:B-1----:R-:W-:-:S07]  /*11960*/  IMAD.MOV.U32 R13, RZ, RZ, RZ ;  /* 0x000000ffff0d7224 */ /* 0x002fce00078e00ff */
[----:B------:R-:W-:-:S07]  /*11970*/  LEPC R20, `(.L_x_2608) ;  /* 0x000000001014794e */ /* 0x000fce0000000000 */
[----:B--2--5:R-:W-:Y:S05]  /*11980*/  CALL.ABS.NOINC R14 ;  /* 0x000000000e007343 */ /* 0x024fea0003c00000 */
.L_x_2608:
[----:B------:R-:W-:-:S07]  /*11990*/  CS2R R16, SRZ ;  /* 0x0000000000107805 */ /* 0x000fce000001ff00 */
.L_x_2607:
[----:B------:R-:W-:Y:S02]  /*119a0*/  ULDC.U8 UR4, c[0x0][0x631] ;  /* 0x00018c4000047ab9 */ /* 0x000fe40000000000 */
[----:B------:R-:W-:-:S13]  /*119b0*/  ISETP.NE.AND P0, PT, RZ, UR4, PT ;  /* 0x00000004ff007c0c */ /* 0x000fda000bf05270 */
[----:B------:R-:W-:Y:S05]  /*119c0*/  @!P0 BRA `(.L_x_2609) ;  /* 0x0000000000608947 */ /* 0x000fea0003800000 */
[----:B------:R-:W1:Y:S02]  /*119d0*/  LDC R0, c[0x0][0x634] ;  /* 0x00018d00ff007b82 */ /* 0x000e640000000800 */
[----:B-1----:R-:W-:-:S13]  /*119e0*/  ISETP.NE.AND P0, PT, R0, 0x1, PT ;  /* 0x000000010000780c */ /* 0x002fda0003f05270 */
[----:B------:R-:W-:Y:S05]  /*119f0*/  @!P0 BRA `(.L_x_2610) ;  /* 0x0000000000408947 */ /* 0x000fea0003800000 */
[----:B------:R-:W-:Y:S01]  /*11a00*/  MOV R14, 0x0 ;  /* 0x00000000000e7802 */ /* 0x000fe20000000f00 */
[----:B------:R-:W-:Y:S01]  /*11a10*/  ULDC.64 UR4, c[0x4][0x3d8] ;  /* 0x0100f60000047ab9 */ /* 0x000fe20000000a00 */
[----:B------:R-:W-:Y:S01]  /*11a20*/  ULDC.64 UR6, c[0x4][0x200] ;  /* 0x0100800000067ab9 */ /* 0x000fe20000000a00 */
[----:B------:R-:W-:Y:S01]  /*11a30*/  MOV R4, UR4 ;  /* 0x0000000400047c02 */ /* 0x000fe20008000f00 */
[----:B------:R-:W-:Y:S01]  /*11a40*/  IMAD.U32 R5, RZ, RZ, UR5 ;  /* 0x00000005ff057e24 */ /* 0x000fe2000f8e00ff */
[----:B------:R-:W-:Y:S01]  /*11a50*/  ULDC.64 UR4, c[0x4][0x3c0] ;  /* 0x0100f00000047ab9 */ /* 0x000fe20000000a00 */
[----:B------:R-:W1:Y:S01]  /*11a60*/  LDC.64 R14, c[0x4][R14] ;  /* 0x010000000e0e7b82 */ /* 0x000e620000000a00 */
[----:B------:R-:W-:Y:S01]  /*11a70*/  HFMA2.MMA R13, -RZ, RZ, 0, 0 ;  /* 0x00000000ff0d7435 */ /* 0x000fe200000001ff */
[----:B0-----:R-:W-:Y:S01]  /*11a80*/  IMAD.U32 R6, RZ, RZ, UR4 ;  /* 0x00000004ff067e24 */ /* 0x001fe2000f8e00ff */
[----:B------:R-:W-:Y:S01]  /*11a90*/  MOV R10, UR6 ;  /* 0x00000006000a7c02 */ /* 0x000fe20008000f00 */
[----:B------:R-:W-:-:S02]  /*11aa0*/  IMAD.U32 R7, RZ, RZ, UR5 ;  /* 0x00000005ff077e24 */ /* 0x000fc4000f8e00ff */
[----:B------:R-:W-:Y:S02]  /*11ab0*/  IMAD.U32 R11, RZ, RZ, UR7 ;  /* 0x00000007ff0b7e24 */ /* 0x000fe4000f8e00ff */
[----:B------:R-:W-:Y:S02]  /*11ac0*/  IMAD.MOV.U32 R8, RZ, RZ, 0x2ef ;  /* 0x000002efff087424 */ /* 0x000fe400078e00ff */
[----:B------:R-:W-:-:S07]  /*11ad0*/  IMAD.MOV.U32 R12, RZ, RZ, 0x1 ;  /* 0x00000001ff0c7424 */ /* 0x000fce00078e00ff */
[----:B------:R-:W-:-:S07]  /*11ae0*/  LEPC R20, `(.L_x_2610) ;  /* 0x000000001014794e */ /* 0x000fce0000000000 */
[----:B-1---5:R-:W-:Y:S05]  /*11af0*/  CALL.ABS.NOINC R14 ;  /* 0x000000000e007343 */ /* 0x022fea0003c00000 */
.L_x_2610:
[----:B------:R-:W-:Y:S02]  /*11b00*/  ULDC.64 UR4, c[0x0][0x600] ;  /* 0x0001800000047ab9 */ /* 0x000fe40000000a00 */
[----:B------:R-:W-:-:S05]  /*11b10*/  IADD3 R2, P0, R2, UR4, RZ ;  /* 0x0000000402027c10 */ /* 0x000fca000ff1e0ff */
[----:B0-----:R-:W-:-:S05]  /*11b20*/  IMAD.X R3, RZ, RZ, UR5, P0 ;  /* 0x00000005ff037e24 */ /* 0x001fca00080e06ff */
[----:B------:R-:W-:Y:S01]  /*11b30*/  STG.E.64 desc[UR36][R2.64], R16 ;  /* 0x0000001002007986 */ /* 0x000fe2000c101b24 */
[----:B------:R-:W-:Y:S05]  /*11b40*/  EXIT ;  /* 0x000000000000794d */ /* 0x000fea0003800000 */
.L_x_2609:
[----:B------:R-:W-:Y:S01]  /*11b50*/  MOV R0, 0x0 ;  /* 0x0000000000007802 */ /* 0x000fe20000000f00 */
[----:B------:R-:W-:Y:S01]  /*11b60*/  ULDC.64 UR4, c[0x4][0x3c8] ;  /* 0x0100f20000047ab9 */ /* 0x000fe20000000a00 */
[----:B------:R-:W-:Y:S01]  /*11b70*/  ULDC.64 UR6, c[0x4][0x3c0] ;  /* 0x0100f00000067ab9 */ /* 0x000fe20000000a00 */
[----:B------:R-:W-:Y:S01]  /*11b80*/  IMAD.U32 R4, RZ, RZ, UR4 ;  /* 0x00000004ff047e24 */ /* 0x000fe2000f8e00ff */
[----:B0-----:R0:W1:Y:S01]  /*11b90*/  LDC.64 R2, c[0x4][R0] ;  /* 0x0100000000027b82 */ /* 0x0010620000000a00 */
[----:B------:R-:W-:Y:S01]  /*11ba0*/  IMAD.U32 R5, RZ, RZ, UR5 ;  /* 0x00000005ff057e24 */ /* 0x000fe2000f8e00ff */
[----:B------:R-:W-:Y:S01]  /*11bb0*/  ULDC.64 UR4, c[0x4][0x208] ;  /* 0x0100820000047ab9 */ /* 0x000fe20000000a00 */
[----:B------:R-:W-:Y:S01]  /*11bc0*/  HFMA2.MMA R8, -RZ, RZ, 0, 4.4405460357666015625e-05 ;  /* 0x000002e9ff087435 */ /* 0x000fe200000001ff */
[----:B------:R-:W-:Y:S01]  /*11bd0*/  MOV R6, UR6 ;  /* 0x0000000600067c02 */ /* 0x000fe20008000f00 */
[----:B------:R-:W-:Y:S02]  /*11be0*/  IMAD.U32 R7, RZ, RZ, UR7 ;  /* 0x00000007ff077e24 */ /* 0x000fe4000f8e00ff */
[----:B------:R-:W-:-:S02]  /*11bf0*/  IMAD.U32 R10, RZ, RZ, UR4 ;  /* 0x00000004ff0a7e24 */ /* 0x000fc4000f8e00ff */
[----:B------:R-:W-:Y:S02]  /*11c00*/  IMAD.U32 R11, RZ, RZ, UR5 ;  /* 0x00000005ff0b7e24 */ /* 0x000fe4000f8e00ff */
[----:B------:R-:W-:Y:S02]  /*11c10*/  IMAD.MOV.U32 R12, RZ, RZ, 0x1 ;  /* 0x00000001ff0c7424 */ /* 0x000fe400078e00ff */
[----:B0-----:R-:W-:-:S07]  /*11c20*/  IMAD.MOV.U32 R13, RZ, RZ, RZ ;  /* 0x000000ffff0d7224 */ /* 0x001fce00078e00ff */
[----:B------:R-:W-:-:S07]  /*11c30*/  LEPC R20, `(.L_x_2611) ;  /* 0x000000001014794e */ /* 0x000fce0000000000 */
[----:B-1---5:R-:W-:Y:S05]  /*11c40*/  CALL.ABS.NOINC R2 ;  /* 0x0000000002007343 */ /* 0x022fea0003c00000 */
.L_x_2611:
[----:B------:R-:W-:Y:S05]  /*11c50*/  EXIT ;  /* 0x000000000000794d */ /* 0x000fea0003800000 */
.L_x_2579:
        /* <DEDUP_REMOVED lines=30> */
[----:B------:R-:W2:Y:S04]  /*11e40*/  LDG.E.U16 R0, desc[UR36][R4.64] ;  /* 0x0000002404007981 */ /* 0x000ea8000c1e1500 */
[----:B------:R-:W3:Y:S01]  /*11e50*/  LDG.E.64 R6, desc[UR36][R4.64+0x8] ;  /* 0x0000082404067981 */ /* 0x000ee2000c1e1b00 */
        /* <DEDUP_REMOVED lines=13> */
.L_x_2613:
        /* <DEDUP_REMOVED lines=11> */
[----:B------:R-:W-:Y:S01]  /*11fe0*/  HFMA2.MMA R13, -RZ, RZ, 0, 0 ;  /* 0x00000000ff0d7435 */ /* 0x000fe200000001ff */
[----:B------:R-:W-:Y:S01]  /*11ff0*/  IMAD.U32 R6, RZ, RZ, UR4 ;  /* 0x00000004ff067e24 */ /* 0x000fe2000f8e00ff */
[----:B------:R-:W-:Y:S01]  /*12000*/  MOV R10, UR6 ;  /* 0x00000006000a7c02 */ /* 0x000fe20008000f00 */
[----:B------:R-:W-:-:S02]  /*12010*/  IMAD.U32 R7, RZ, RZ, UR5 ;  /* 0x00000005ff077e24 */ /* 0x000fc4000f8e00ff */
[----:B------:R-:W-:Y:S02]  /*12020*/  IMAD.U32 R11, RZ, RZ, UR7 ;  /* 0x00000007ff0b7e24 */ /* 0x000fe4000f8e00ff */
[----:B------:R-:W-:Y:S02]  /*12030*/  IMAD.MOV.U32 R8, RZ, RZ, 0x2ef ;  /* 0x000002efff087424 */ /* 0x000fe400078e00ff */
[----:B------:R-:W-:-:S07]  /*12040*/  IMAD.MOV.U32 R12, RZ, RZ, 0x1 ;  /* 0x00000001ff0c7424 */ /* 0x000fce00078e00ff */
[----:B------:R-:W-:-:S07]  /*12050*/  LEPC R20, `(.L_x_2615) ;  /* 0x000000001014794e */ /* 0x000fce0000000000 */
[----:B0----5:R-:W-:Y:S05]  /*12060*/  CALL.ABS.NOINC R14 ;  /* 0x000000000e007343 */ /* 0x021fea0003c00000 */
.L_x_2615:
[----:B------:R-:W-:Y:S02]  /*12070*/  ULDC.64 UR4, c[0x0][0x600] ;  /* 0x0001800000047ab9 */ /* 0x000fe40000000a00 */
[----:B------:R-:W-:-:S05]  /*12080*/  IADD3 R2, P0, R2, UR4, RZ ;  /* 0x0000000402027c10 */ /* 0x000fca000ff1e0ff */
[----:B------:R-:W-:-:S05]  /*12090*/  IMAD.X R3, RZ, RZ, UR5, P0 ;  /* 0x00000005ff037e24 */ /* 0x000fca00080e06ff */
[----:B------:R-:W-:Y:S01]  /*120a0*/  STG.E.64 desc[UR36][R2.64], R16 ;  /* 0x0000001002007986 */ /* 0x000fe2000c101b24 */
[----:B------:R-:W-:Y:S05]  /*120b0*/  EXIT ;  /* 0x000000000000794d */ /* 0x000fea0003800000 */
.L_x_2614:
[----:B------:R-:W-:Y:S04]  /*120c0*/  STG.E.64 desc[UR36][R4.64+0x8], R16 ;  /* 0x0000081004007986 */ /* 0x000fe8000c101b24 */
[----:B------:R-:W-:Y:S01]  /*120d0*/  STG.E.U16 desc[UR36][R4.64], R3 ;  /* 0x0000000304007986 */ /* 0x000fe2000c101524 */
[----:B------:R-:W-:Y:S05]  /*120e0*/  EXIT ;  /* 0x000000000000794d */ /* 0x000fea0003800000 */
.L_x_2612:
        /* <DEDUP_REMOVED lines=8> */
[----:B------:R-:W-:Y:S01]  /*12170*/  HFMA2.MMA R8, -RZ, RZ, 0, 4.3690204620361328125e-05 ;  /* 0x000002ddff087435 */ /* 0x000fe200000001ff */
        /* <DEDUP_REMOVED lines=8> */
.L_x_2617:
[----:B------:R-:W-:-:S07]  /*12200*/  CS2R R16, SRZ ;  /* 0x0000000000107805 */ /* 0x000fce000001ff00 */
.L_x_2616:
        /* <DEDUP_REMOVED lines=21> */
[----:B0----5:R-:W-:Y:S05]  /*12360*/  CALL.ABS.NOINC R14 ;  /* 0x000000000e007343 */ /* 0x021fea0003c00000 */
.L_x_2619:
[----:B------:R-:W-:Y:S02]  /*12370*/  ULDC.64 UR4, c[0x0][0x600] ;  /* 0x0001800000047ab9 */ /* 0x000fe40000000a00 */
[----:B------:R-:W-:-:S04]  /*12380*/  IADD3 R2, P0, R2, UR4, RZ ;  /* 0x0000000402027c10 */ /* 0x000fc8000ff1e0ff */
[----:B------:R-:W-:-:S05]  /*12390*/  IADD3.X R3, RZ, UR5, RZ, P0, !PT ;  /* 0x00000005ff037c10 */ /* 0x000fca00087fe4ff */
[----:B------:R-:W-:Y:S01]  /*123a0*/  STG.E.64 desc[UR36][R2.64], R16 ;  /* 0x0000001002007986 */ /* 0x000fe2000c101b24 */
[----:B------:R-:W-:Y:S05]  /*123b0*/  EXIT ;  /* 0x000000000000794d */ /* 0x000fea0003800000 */
.L_x_2618:
        /* <DEDUP_REMOVED lines=15> */
[----:B-1---5:R-:W-:Y:S05]  /*124b0*/  CALL.ABS.NOINC R2 ;  /* 0x0000000002007343 */ /* 0x022fea0003c00000 */
.L_x_2620:
[----:B------:R-:W-:Y:S05]  /*124c0*/  EXIT ;  /* 0x000000000000794d */ /* 0x000fea0003800000 */
        .weak           $__internal_12_$__cuda_sm20_div_u64
        .type           $__internal_12_$__cuda_sm20_div_u64,@function
        .size           $__internal_12_$__cuda_sm20_div_u64,($__internal_13_$__cuda_sm20_rem_u64 - $__internal_12_$__cuda_sm20_div_u64)
$__internal_12_$__cuda_sm20_div_u64:
[----:B------:R-:W-:Y:S02]  /*124d0*/  IMAD.MOV.U32 R16, RZ, RZ, R10 ;  /* 0x000000ffff107224 */ /* 0x000fe400078e000a */
[----:B------:R-:W-:-:S04]  /*124e0*/  IMAD.MOV.U32 R17, RZ, RZ, R11 ;  /* 0x000000ffff117224 */ /* 0x000fc800078e000b */
[----:B------:R-:W0:Y:S08]  /*124f0*/  I2F.U64.RP R13, R16 ;  /* 0x00000010000d7312 */ /* 0x000e300000309000 */
[----:B0-----:R-:W0:Y:S02]  /*12500*/  MUFU.RCP R13, R13 ;  /* 0x0000000d000d7308 */ /* 0x001e240000001000 */
[----:B0-----:R-:W-:-:S06]  /*12510*/  IADD3 R20, R13, 0x1ffffffe, RZ ;  /* 0x1ffffffe0d147810 */ /* 0x001fcc0007ffe0ff */
        /* <DEDUP_REMOVED lines=43> */
[----:B------:R-:W-:Y:S02]  /*127d0*/  IADD3 R17, P1, -R10, R5, RZ ;  /* 0x000000050a117210 */ /* 0x000fe40007f3e1ff */
        /* <DEDUP_REMOVED lines=9> */
[----:B------:R-:W-:Y:S02]  /*12870*/  ISETP.GE.U32.AND P0, PT, R17, R10, PT ;  /* 0x0000000a1100720c */ /* 0x000fe40003f06070 */
[----:B------:R-:W-:Y:S02]  /*12880*/  IADD3 R13, P3, R4, 0x1, RZ ;  /* 0x00000001040d7810 */ /* 0x000fe40007f7e0ff */
[----:B------:R-:W-:Y:S02]  /*12890*/  ISETP.GE.U32.AND.EX P0, PT, R18, R11, PT, P0 ;  /* 0x0000000b1200720c */ /* 0x000fe40003f06100 */
[----:B------:R-:W-:-:S02]  /*128a0*/  IADD3.X R16, RZ, R5, RZ, P3, !PT ;  /* 0x00000005ff107210 */ /* 0x000fc40001ffe4ff */
[----:B------:R-:W-:Y:S01]  /*128b0*/  SEL R13, R13, R4, P0 ;  /* 0x000000040d0d7207 */ /* 0x000fe20000000000 */
[----:B------:R-:W-:Y:S01]  /*128c0*/  IMAD.MOV.U32 R4, RZ, RZ, R9 ;  /* 0x000000ffff047224 */ /* 0x000fe200078e0009 */
[----:B------:R-:W-:Y:S01]  /*128d0*/  SEL R16, R16, R5, P0 ;  /* 0x0000000510107207 */ /* 0x000fe20000000000 */
[----:B------:R-:W-:Y:S01]  /*128e0*/  IMAD.MOV.U32 R5, RZ, RZ, 0x0 ;  /* 0x00000000ff057424 */ /* 0x000fe200078e00ff */
[----:B------:R-:W-:-:S04]  /*128f0*/  ISETP.NE.AND.EX P1, PT, R11, RZ, PT, P1 ;  /* 0x000000ff0b00720c */ /* 0x000fc80003f25310 */
[----:B------:R-:W-:Y:S02]  /*12900*/  SEL R13, R13, 0xffffffff, P1 ;  /* 0xffffffff0d0d7807 */ /* 0x000fe40000800000 */
[----:B------:R-:W-:Y:S01]  /*12910*/  SEL R16, R16, 0xffffffff, P1 ;  /* 0xffffffff10107807 */ /* 0x000fe20000800000 */
[----:B------:R-:W-:Y:S06]  /*12920*/  RET.REL.NODEC R4 `(_ZN2at6native13reduce_kernelILi512ELi1ENS0_8ReduceOpIsNS0_9ArgMaxOpsIsEEjlLi4ELi4EEEEEvT1_) ;  /* 0xfffffed404b47950 */ /* 0x000fec0003c3ffff */
        .weak           $__internal_13_$__cuda_sm20_rem_u64
        .type           $__internal_13_$__cuda_sm20_rem_u64,@function
        .size           $__internal_13_$__cuda_sm20_rem_u64,(.L_x_6970 - $__internal_13_$__cuda_sm20_rem_u64)
$__internal_13_$__cuda_sm20_rem_u64:
[----:B------:R-:W-:Y:S01]  /*12930*/  IMAD.MOV.U32 R14, RZ, RZ, R13 ;  /* 0x000000ffff0e7224 */ /* 0x000fe200078e000d */
[----:B------:R-:W-:-:S04]  /*12940*/  MOV R15, R9 ;  /* 0x00000009000f7202 */ /* 0x000fc80000000f00 */
        /* <DEDUP_REMOVED lines=37> */
[----:B------:R-:W-:-:S04]  /*12ba0*/  IADD3 R20, P1, R17, R14, RZ ;  /* 0x0000000e11147210 */ /* 0x000fc80007f3e0ff */
[----:B------:R-:W-:Y:S01]  /*12bb0*/  IADD3.X R16, R16, RZ, RZ, P0, !PT ;  /* 0x000000ff10107210 */ /* 0x000fe200007fe4ff */
        /* <DEDUP_REMOVED lines=10> */
[C---:B------:R-:W-:Y:S02]  /*12c60*/  ISETP.NE.U32.AND P1, PT, R13.reuse, RZ, PT ;  /* 0x000000ff0d00720c */ /* 0x040fe40003f25070 */
[----:B------:R-:W-:Y:S02]  /*12c70*/  SEL R16, R16, R4, P0 ;  /* 0x0000000410107207 */ /* 0x000fe40000000000 */
[----:B------:R-:W-:Y:S02]  /*12c80*/  SEL R18, R18, R14, P0 ;  /* 0x0000000e12127207 */ /* 0x000fe40000000000 */
[----:B------:R-:W-:Y:S02]  /*12c90*/  ISETP.GE.U32.AND P0, PT, R16, R13, PT ;  /* 0x0000000d1000720c */ /* 0x000fe40003f06070 */
[----:B------:R-:W-:-:S02]  /*12ca0*/  IADD3 R4, P2, -R13, R16, RZ ;  /* 0x000000100d047210 */ /* 0x000fc40007f5e1ff */
[----:B------:R-:W-:Y:S02]  /*12cb0*/  ISETP.GE.U32.AND.EX P0, PT, R18, R9, PT, P0 ;  /* 0x000000091200720c */ /* 0x000fe40003f06100 */
[C---:B------:R-:W-:Y:S02]  /*12cc0*/  IADD3.X R14, ~R9.reuse, R18, RZ, P2, !PT ;  /* 0x00000012090e7210 */ /* 0x040fe400017fe5ff */
[----:B------:R-:W-:Y:S02]  /*12cd0*/  ISETP.NE.AND.EX P1, PT, R9, RZ, PT, P1 ;  /* 0x000000ff0900720c */ /* 0x000fe40003f25310 */
[----:B------:R-:W-:Y:S01]  /*12ce0*/  SEL R9, R4, R16, P0 ;  /* 0x0000001004097207 */ /* 0x000fe20000000000 */
[----:B------:R-:W-:Y:S01]  /*12cf0*/  IMAD.MOV.U32 R4, RZ, RZ, R5 ;  /* 0x000000ffff047224 */ /* 0x000fe200078e0005 */
[----:B------:R-:W-:Y:S01]  /*12d00*/  SEL R14, R14, R18, P0 ;  /* 0x000000120e0e7207 */ /* 0x000fe20000000000 */
[----:B------:R-:W-:Y:S01]  /*12d10*/  IMAD.MOV.U32 R5, RZ, RZ, 0x0 ;  /* 0x00000000ff057424 */ /* 0x000fe200078e00ff */
[----:B------:R-:W-:-:S02]  /*12d20*/  SEL R9, R9, 0xffffffff, P1 ;  /* 0xffffffff09097807 */ /* 0x000fc40000800000 */
[----:B------:R-:W-:Y:S01]  /*12d30*/  SEL R14, R14, 0xffffffff, P1 ;  /* 0xffffffff0e0e7807 */ /* 0x000fe20000800000 */
[----:B------:R-:W-:Y:S06]  /*12d40*/  RET.REL.NODEC R4 `(_ZN2at6native13reduce_kernelILi512ELi1ENS0_8ReduceOpIsNS0_9ArgMaxOpsIsEEjlLi4ELi4EEEEEvT1_) ;  /* 0xfffffed004ac7950 */ /* 0x000fec0003c3ffff */
.L_x_2621:
        /* <DEDUP_REMOVED lines=11> */
.L_x_6970:


//--------------------- .text._ZN2at6native13reduce_kernelILi256ELi2ENS0_8ReduceOpIsNS0_9ArgMaxOpsIsEEjlLi4ELi4EEEEEvT1_ --------------------------
	.section	.text._ZN2at6native13reduce_kernelILi256ELi2ENS0_8ReduceOpIsNS0_9ArgMaxOpsIsEEjlLi4ELi4EEEEEvT1_,"ax",@progbits
	.align	128
        .global         _ZN2at6native13reduce_kernelILi256ELi2ENS0_8ReduceOpIsNS0_9ArgMaxOpsIsEEjlLi4ELi4EEEEEvT1_
        .type           _ZN2at6native13reduce_kernelILi256ELi2ENS0_8ReduceOpIsNS0_9ArgMaxOpsIsEEjlLi4ELi4EEEEEvT1_,@function
        .size           _ZN2at6native13reduce_kernelILi256ELi2ENS0_8ReduceOpIsNS0_9ArgMaxOpsIsEEjlLi4ELi4EEEEEvT1_,(.L_x_6972 - _ZN2at6native13reduce_kernelILi256ELi2ENS0_8ReduceOpIsNS0_9ArgMaxOpsIsEEjlLi4ELi4EEEEEvT1_)
        .other          _ZN2at6native13reduce_kernelILi256ELi2ENS0_8ReduceOpIsNS0_9ArgMaxOpsIsEEjlLi4ELi4EEEEEvT1_,@"STO_CUDA_ENTRY STV_DEFAULT"
_ZN2at6native13reduce_kernelILi256ELi2ENS0_8ReduceOpIsNS0_9ArgMaxOpsIsEEjlLi4ELi4EEEEEvT1_:
.text._ZN2at6native13reduce_kernelILi256ELi2ENS0_8ReduceOpIsNS0_9ArgMaxOpsIsEEjlLi4ELi4EEEEEvT1_:
[----:B------:R-:W0:Y:S01]  /*0000*/  LDC R1, c[0x0][0x28] ;  /* 0x00000a00ff017b82 */ /* 0x000e220000000800 */
[----:B------:R-:W1:Y:S07]  /*0010*/  S2R R17, SR_TID.X ;  /* 0x0000000000117919 */ /* 0x000e6e0000002100 */
[----:B------:R-:W2:Y:S01]  /*0020*/  LDC R3, c[0x0][0x3fc] ;  /* 0x0000ff00ff037b82 */ /* 0x000ea20000000800 */
[----:B------:R-:W-:Y:S01]  /*0030*/  ULDC UR5, c[0x0][0x24c] ;  /* 0x0000930000057ab9 */ /* 0x000fe20000000800 */
[----:B------:R-:W3:Y:S06]  /*0040*/  S2R R2, SR_TID.Y ;  /* 0x0000000000027919 */ /* 0x000eec0000002200 */
[----:B------:R-:W4:Y:S08]  /*0050*/  S2UR UR4, SR_CTAID.X ;  /* 0x00000000000479c3 */ /* 0x000f300000002500 */
[----:B------:R-:W4:Y:S01]  /*0060*/  LDC R0, c[0x0][0x238] ;  /* 0x00008e00ff007b82 */ /* 0x000f220000000800 */
[----:B--2---:R-:W-:Y:S01]  /*0070*/  ISETP.NE.AND P0, PT, R3, RZ, PT ;  /* 0x000000ff0300720c */ /* 0x004fe20003f05270 */
[----:B-1----:R-:W-:Y:S01]  /*0080*/  IMAD R5, R17, UR5, RZ ;  /* 0x0000000511057c24 */ /* 0x002fe2000f8e02ff */
[----:B------:R-:W-:-:S03]  /*0090*/  ULDC UR5, c[0x0][0x250] ;  /* 0x0000940000057ab9 */ /* 0x000fc60000000800 */
[----:B---3--:R-:W-:-:S04]  /*00a0*/  IMAD R5, R2, UR5, R5 ;  /* 0x0000000502057c24 */ /* 0x008fc8000f8e0205 */
[----:B----4-:R-:W-:Y:S02]  /*00b0*/  IMAD R5, R0, UR4, R5 ;  /* 0x0000000400057c24 */ /* 0x010fe4000f8e0205 */
[----:B------:R-:W-:Y:S02]  /*00c0*/  IMAD.MOV.U32 R0, RZ, RZ, RZ ;  /* 0x000000ffff007224 */ /* 0x000fe400078e00ff */
        /* <DEDUP_REMOVED lines=275> */
.L_x_2622:
[----:B------:R-:W0:Y:S01]  /*1200*/  S2UR UR36, SR_CTAID.Y ;  /* 0x00000000002479c3 */ /* 0x000e220000002600 */
[----:B------:R-:W-:Y:S01]  /*1210*/  ULDC.64 UR4, c[0x0][0x240] ;  /* 0x0000900000047ab9 */ /* 0x000fe20000000a00 */
[----:B------:R-:W-:Y:S01]  /*1220*/  ULDC.64 UR60, c[0x0][0x208] ;  /* 0x00008200003c7ab9 */ /* 0x000fe20000000a00 */
[----:B------:R-:W-:Y:S01]  /*1230*/  IMAD R3, R17, UR4, RZ ;  /* 0x0000000411037c24 */ /* 0x000fe2000f8e02ff */
[----:B------:R-:W-:Y:S01]  /*1240*/  ULDC UR4, c[0x0][0x22c] ;  /* 0x00008b0000047ab9 */ /* 0x000fe20000000800 */
[----:B------:R-:W-:Y:S01]  /*1250*/  BSSY B6, `(.L_x_2623) ;  /* 0x0000e28000067945 */ /* 0x000fe20003800000 */
[----:B------:R-:W-:Y:S01]  /*1260*/  IMAD.U32 R43, RZ, RZ, UR4 ;  /* 0x00000004ff2b7e24 */ /* 0x000fe2000f8e00ff */
[----:B------:R-:W-:Y:S01]  /*1270*/  ULDC UR4, c[0x0][0x230] ;  /* 0x00008c0000047ab9 */ /* 0x000fe20000000800 */
[----:B------:R-:W0:Y:S01]  /*1280*/  LDC R38, c[0x0][0x248] ;  /* 0x00009200ff267b82 */ /* 0x000e220000000800 */
[----:B------:R-:W-:Y:S01]  /*1290*/  IMAD R3, R2, UR5, R3 ;  /* 0x0000000502037c24 */ /* 0x000fe2000f8e0203 */
[----:B------:R-:W-:-:S02]  /*12a0*/  CS2R R28, SRZ ;  /* 0x00000000001c7805 */ /* 0x000fc4000001ff00 */
[----:B------:R-:W-:Y:S02]  /*12b0*/  CS2R R34, SRZ ;  /* 0x0000000000227805 */ /* 0x000fe4000001ff00 */
[----:B------:R-:W-:Y:S01]  /*12c0*/  PRMT R7, RZ, 0x7610, R7 ;  /* 0x00007610ff077816 */ /* 0x000fe20000000007 */
[--C-:B0-----:R-:W-:Y:S01]  /*12d0*/  IMAD R38, R38, UR36, R3.reuse ;  /* 0x0000002426267c24 */ /* 0x101fe2000f8e0203 */
[----:B------:R-:W-:-:S04]  /*12e0*/  PRMT R3, RZ, 0x7610, R3 ;  /* 0x00007610ff037816 */ /* 0x000fc80000000003 */
[----:B------:R-:W-:-:S04]  /*12f0*/  ISETP.GE.U32.AND P0, PT, R38, R43, PT ;  /* 0x0000002b2600720c */ /* 0x000fc80003f06070 */
[----:B------:R-:W-:-:S13]  /*1300*/  ISETP.GE.U32.OR P0, PT, R23, UR4, P0 ;  /* 0x0000000417007c0c */ /* 0x000fda0008706470 */
        /* <DEDUP_REMOVED lines=24> */
.L_x_2626:
[----:B------:R-:W0:Y:S01]  /*1490*/  LDC.U16 R8, c[0x0][0x218] ;  /* 0x00008600ff087b82 */ /* 0x000e220000000400 */
        /* <DEDUP_REMOVED lines=25> */
[----:B------:R-:W-:-:S04]  /*1630*/  @P0 ISETP.NE.AND P1, PT, RZ, UR36, PT ;  /* 0x00000024ff000c0c */ /* 0x000fc8000bf25270 */
[----:B------:R-:W-:-:S04]  /*1640*/  @P0 SEL R5, RZ, 0x1, P1 ;  /* 0x00000001ff050807 */ /* 0x000fc80000800000 */
[----:B------:R-:W-:-:S07]  /*1650*/  @P0 PRMT R4, R5, 0x7610, R4 ;  /* 0x0000761005040816 */ /* 0x000fce0000000004 */
.L_x_2632:
[----:B------:R-:W-:Y:S05]  /*1660*/  BSYNC B2 ;  /* 0x0000000000027941 */ /* 0x000fea0003800000 */
.L_x_2631:
[----:B------:R-:W-:-:S04]  /*1670*/  PRMT R4, R4, 0x9910, RZ ;  /* 0x0000991004047816 */ /* 0x000fc800000000ff */
[----:B------:R-:W-:-:S13]  /*1680*/  ISETP.NE.AND P0, PT, R4, RZ, PT ;  /* 0x000000ff0400720c */ /* 0x000fda0003f05270 */
[----:B------:R-:W-:Y:S05]  /*1690*/  @!P0 BRA `(.L_x_2630) ;  /* 0x0000000000548947 */ /* 0x000fea0003800000 */
[----:B------:R-:W-:Y:S01]  /*16a0*/  IADD3 R5, P0, R17, -R20, RZ ;  /* 0x8000001411057210 */ /* 0x000fe20007f1e0ff */
[----:B------:R-:W0:Y:S01]  /*16b0*/  LDC.64 R12, c[0x0][0x220] ;  /* 0x00008800ff0c7b82 */ /* 0x000e220000000a00 */
[----:B------:R-:W-:-:S03]  /*16c0*/  ULDC.U16 UR4, c[0x0][0x218] ;  /* 0x0000860000047ab9 */ /* 0x000fc60000000400 */
[----:B------:R-:W-:Y:S01]  /*16d0*/  IMAD.X R0, RZ, RZ, -0x1, P0 ;  /* 0xffffffffff007424 */ /* 0x000fe200000e06ff */
[----:B------:R-:W-:-:S04]  /*16e0*/  LEA R4, P0, R5, R18, 0x1 ;  /* 0x0000001205047211 */ /* 0x000fc800078008ff */
[----:B------:R-:W-:-:S05]  /*16f0*/  LEA.HI.X R5, R5, R19, R0, 0x1, P0 ;  /* 0x0000001305057211 */ /* 0x000fca00000f0c00 */
[----:B------:R-:W2:Y:S01]  /*1700*/  LDG.E.U16 R4, desc[UR60][R4.64] ;  /* 0x0000003c04047981 */ /* 0x000ea2000c1e1500 */
[----:B------:R-:W-:Y:S01]  /*1710*/  UPRMT UR4, UR4, 0x9910, URZ ;  /* 0x0000991004047896 */ /* 0x000fe2000800003f */
[----:B------:R-:W-:-:S04]  /*1720*/  IADD3 R7, R17, -R20, RZ ;  /* 0x8000001411077210 */ /* 0x000fc80007ffe0ff */
        /* <DEDUP_REMOVED lines=12> */
.L_x_2630:
[----:B------:R-:W-:Y:S05]  /*17f0*/  BSYNC B1 ;  /* 0x0000000000017941 */ /* 0x000fea0003800000 */
.L_x_2629:
[----:B------:R-:W0:Y:S01]  /*1800*/  LDC R7, c[0x0][0x22c] ;  /* 0x00008b00ff077b82 */ /* 0x000e220000000800 */
[C---:B------:R-:W-:Y:S02]  /*1810*/  IADD3 R5, P0, -R20.reuse, 0x4, RZ ;  /* 0x0000000414057810 */ /* 0x040fe40007f1e1ff */
[----:B------:R-:W-:Y:S02]  /*1820*/  IADD3 R16, -R20, 0x4, RZ ;  /* 0x0000000414107810 */ /* 0x000fe40007ffe1ff */
[----:B------:R-:W-:Y:S01]  /*1830*/  LEA R18, P1, R5, R18, 0x1 ;  /* 0x0000001205127211 */ /* 0x000fe200078208ff */
[----:B------:R-:W-:-:S05]  /*1840*/  IMAD.X R4, RZ, RZ, -0x1, P0 ;  /* 0xffffffffff047424 */ /* 0x000fca00000e06ff */
[----:B------:R-:W-:Y:S02]  /*1850*/  LEA.HI.X R19, R5, R19, R4, 0x1, P1 ;  /* 0x0000001305137211 */ /* 0x000fe400008f0c04 */
[----:B0-----:R-:W-:-:S07]  /*1860*/  IADD3 R14, R20, -0x4, R7 ;  /* 0xfffffffc140e7810 */ /* 0x001fce0007ffe007 */
.L_x_2628:
[----:B------:R-:W-:Y:S05]  /*1870*/  BSYNC B0 ;  /* 0x0000000000007941 */ /* 0x000fea0003800000 */
.L_x_2627:
[----:B------:R-:W0:Y:S01]  /*1880*/  LDC.64 R12, c[0x0][0x240] ;  /* 0x00009000ff0c7b82 */ /* 0x000e220000000a00 */
[----:B------:R-:W-:Y:S01]  /*1890*/  BSSY B0, `(.L_x_2633) ;  /* 0x0000055000007945 */ /* 0x000fe20003800000 */
[----:B------:R-:W-:Y:S01]  /*18a0*/  ISETP.NE.AND P1, PT, R2, RZ, PT ;  /* 0x000000ff0200720c */ /* 0x000fe20003f25270 */
[----:B------:R-:W-:Y:S02]  /*18b0*/  IMAD.MOV.U32 R7, RZ, RZ, R8 ;  /* 0x000000ffff077224 */ /* 0x000fe400078e0008 */
[--C-:B------:R-:W-:Y:S02]  /*18c0*/  IMAD.MOV.U32 R34, RZ, RZ, R9.reuse ;  /* 0x000000ffff227224 */ /* 0x100fe400078e0009 */
[----:B------:R-:W-:Y:S01]  /*18d0*/  IMAD.MOV.U32 R35, RZ, RZ, R10 ;  /* 0x000000ffff237224 */ /* 0x000fe200078e000a */
[----:B------:R-:W1:Y:S01]  /*18e0*/  LDC R15, c[0x0][0x248] ;  /* 0x00009200ff0f7b82 */ /* 0x000e620000000800 */
[----:B------:R-:W-:Y:S02]  /*18f0*/  IMAD.MOV.U32 R11, RZ, RZ, R9 ;  /* 0x000000ffff0b7224 */ /* 0x000fe400078e0009 */
[----:B0-----:R-:W-:Y:S01]  /*1900*/  IMAD R12, R17, R12, RZ ;  /* 0x0000000c110c7224 */ /* 0x001fe200078e02ff */
[----:B------:R-:W-:-:S03]  /*1910*/  ISETP.NE.AND P2, PT, R13, RZ, PT ;  /* 0x000000ff0d00720c */ /* 0x000fc60003f45270 */
[----:B------:R-:W-:Y:S02]  /*1920*/  IMAD R12, R2, R13, R12 ;  /* 0x0000000d020c7224 */ /* 0x000fe400078e020c */
[----:B------:R-:W-:Y:S02]  /*1930*/  IMAD.MOV.U32 R13, RZ, RZ, R10 ;  /* 0x000000ffff0d7224 */ /* 0x000fe400078e000a */
[----:B-1----:R-:W-:Y:S02]  /*1940*/  IMAD R21, R15, UR36, R12 ;  /* 0x000000240f157c24 */ /* 0x002fe4000f8e020c */
[----:B------:R-:W-:Y:S02]  /*1950*/  IMAD.MOV.U32 R12, RZ, RZ, R8 ;  /* 0x000000ffff0c7224 */ /* 0x000fe400078e0008 */
[----:B------:R-:W-:-:S04]  /*1960*/  IMAD.SHL.U32 R4, R21, 0x4, RZ ;  /* 0x0000000415047824 */ /* 0x000fc800078e00ff */
[----:B------:R-:W-:-:S05]  /*1970*/  VIADD R5, R4, 0x3 ;  /* 0x0000000304057836 */ /* 0x000fca0000000000 */
[----:B------:R-:W-:-:S13]  /*1980*/  ISETP.GE.U32.AND P0, PT, R5, R14, PT ;  /* 0x0000000e0500720c */ /* 0x000fda0003f06070 */
[----:B------:R-:W-:Y:S05]  /*1990*/  @P0 BRA `(.L_x_2634) ;  /* 0x0000000400100947 */ /* 0x000fea0003800000 */
[----:B------:R-:W-:Y:S02]  /*19a0*/  IMAD.MOV.U32 R29, RZ, RZ, R4 ;  /* 0x000000ffff1d7224 */ /* 0x000fe400078e0004 */
[----:B------:R-:W-:Y:S02]  /*19b0*/  IMAD.MOV.U32 R11, RZ, RZ, R9 ;  /* 0x000000ffff0b7224 */ /* 0x000fe400078e0009 */
[----:B------:R-:W-:Y:S02]  /*19c0*/  IMAD.MOV.U32 R13, RZ, RZ, R10 ;  /* 0x000000ffff0d7224 */ /* 0x000fe400078e000a */
[----:B------:R-:W-:-:S07]  /*19d0*/  IMAD.MOV.U32 R12, RZ, RZ, R8 ;  /* 0x000000ffff0c7224 */ /* 0x000fce00078e0008 */
.L_x_2635:
[----:B------:R-:W-:-:S04]  /*19e0*/  IMAD.WIDE.U32 R4, R21, 0x8, R18 ;  /* 0x0000000815047825 */ /* 0x000fc800078e0012 */
[----:B------:R-:W-:Y:S01]  /*19f0*/  IMAD.IADD R27, R29, 0x1, R16 ;  /* 0x000000011d1b7824 */ /* 0x000fe200078e0210 */
[----:B------:R-:W-:Y:S01]  /*1a00*/  PRMT R31, R7, 0x9910, RZ ;  /* 0x00009910071f7816 */ /* 0x000fe200000000ff */
[----:B------:R-:W2:Y:S01]  /*1a10*/  LDG.E.64 R4, desc[UR60][R4.64] ;  /* 0x0000003c04047981 */ /* 0x000ea2000c1e1b00 */
[----:B------:R-:W-:Y:S01]  /*1a20*/  PRMT R29, R8, 0x9910, RZ ;  /* 0x00009910081d7816 */ /* 0x000fe200000000ff */
[C---:B------:R-:W-:Y:S01]  /*1a30*/  VIADD R20, R27.reuse, 0x1 ;  /* 0x000000011b147836 */ /* 0x040fe20000000000 */
[----:B------:R-:W-:Y:S01]  /*1a40*/  PRMT R33, R12, 0x9910, RZ ;  /* 0x000099100c217816 */ /* 0x000fe200000000ff */
[----:B------:R-:W-:Y:S01]  /*1a50*/  VIADD R25, R27, 0x3 ;  /* 0x000000031b197836 */ /* 0x000fe20000000000 */
[----:B------:R-:W-:Y:S02]  /*1a60*/  ULDC UR4, c[0x0][0x234] ;  /* 0x00008d0000047ab9 */ /* 0x000fe40000000800 */
[----:B------:R-:W-:Y:S01]  /*1a70*/  ISETP.GE.U32.AND P5, PT, R11, R20, PT ;  /* 0x000000140b00720c */ /* 0x000fe20003fa6070 */
[----:B------:R-:W-:Y:S01]  /*1a80*/  VIADD R21, R21, UR4 ;  /* 0x0000000415157c36 */ /* 0x000fe20008000000 */
[----:B------:R-:W-:-:S02]  /*1a90*/  ISETP.GE.U32.AND P0, PT, R34, R25, PT ;  /* 0x000000192200720c */ /* 0x000fc40003f06070 */
[----:B------:R-:W-:Y:S02]  /*1aa0*/  ISETP.GE.AND.EX P5, PT, R13, RZ, PT, P5 ;  /* 0x000000ff0d00720c */ /* 0x000fe40003fa6350 */
[----:B------:R-:W-:Y:S02]  /*1ab0*/  ISETP.GE.AND.EX P0, PT, R35, RZ, PT, P0 ;  /* 0x000000ff2300720c */ /* 0x000fe40003f06300 */
[----:B------:R-:W-:Y:S02]  /*1ac0*/  SEL R26, RZ, 0xffffffff, P5 ;  /* 0xffffffffff1a7807 */ /* 0x000fe40002800000 */
[----:B--2---:R-:W-:Y:S02]  /*1ad0*/  PRMT R24, R4, 0xbb32, RZ ;  /* 0x0000bb3204187816 */ /* 0x004fe400000000ff */
[----:B------:R-:W-:Y:S02]  /*1ae0*/  PRMT R28, R5, 0xbb32, RZ ;  /* 0x0000bb32051c7816 */ /* 0x000fe400000000ff */
[----:B------:R-:W-:-:S02]  /*1af0*/  ISETP.NE.AND P3, PT, R29, R24, PT ;  /* 0x000000181d00720c */ /* 0x000fc40003f65270 */
[----:B------:R-:W-:Y:S02]  /*1b00*/  ISETP.NE.AND P5, PT, R31, R28, PT ;  /* 0x0000001c1f00720c */ /* 0x000fe40003fa5270 */
[----:B------:R-:W-:Y:S02]  /*1b10*/  ISETP.GT.AND P4, PT, R29, R24, PT ;  /* 0x000000181d00720c */ /* 0x000fe40003f84270 */
[----:B------:R-:W-:Y:S01]  /*1b20*/  ISETP.GT.AND P6, PT, R31, R28, PT ;  /* 0x0000001c1f00720c */ /* 0x000fe20003fc4270 */
[----:B------:R-:W-:Y:S01]  /*1b30*/  VIADD R28, R27, 0x2 ;  /* 0x000000021b1c7836 */ /* 0x000fe20000000000 */
[----:B------:R-:W-:Y:S02]  /*1b40*/  SEL R29, RZ, 0xffffffff, P0 ;  /* 0xffffffffff1d7807 */ /* 0x000fe40000000000 */
[----:B------:R-:W-:Y:S02]  /*1b50*/  ISETP.GE.U32.AND P0, PT, R6, R27, PT ;  /* 0x0000001b0600720c */ /* 0x000fe40003f06070 */
[----:B------:R-:W-:-:S02]  /*1b60*/  PRMT R31, R3, 0x9910, RZ ;  /* 0x00009910031f7816 */ /* 0x000fc400000000ff */
[----:B------:R-:W-:Y:S02]  /*1b70*/  @P3 SEL R26, RZ, 0xffffffff, !P4 ;  /* 0xffffffffff1a3807 */ /* 0x000fe40006000000 */
[----:B------:R-:W-:Y:S02]  /*1b80*/  ISETP.GE.AND.EX P4, PT, R0, RZ, PT, P0 ;  /* 0x000000ff0000720c */ /* 0x000fe40003f86300 */
[----:B------:R-:W-:Y:S02]  /*1b90*/  ISETP.GE.U32.AND P0, PT, R9, R28, PT ;  /* 0x0000001c0900720c */ /* 0x000fe40003f06070 */
[----:B------:R-:W-:Y:S02]  /*1ba0*/  PRMT R24, R4, 0x9910, RZ ;  /* 0x0000991004187816 */ /* 0x000fe400000000ff */
[----:B------:R-:W-:Y:S02]  /*1bb0*/  PRMT R30, R5, 0x9910, RZ ;  /* 0x00009910051e7816 */ /* 0x000fe400000000ff */
[----:B------:R-:W-:-:S02]  /*1bc0*/  @P5 SEL R29, RZ, 0xffffffff, !P6 ;  /* 0xffffffffff1d5807 */ /* 0x000fc40007000000 */
[----:B------:R-:W-:Y:S02]  /*1bd0*/  ISETP.GE.AND.EX P0, PT, R10, RZ, PT, P0 ;  /* 0x000000ff0a00720c */ /* 0x000fe40003f06300 */
[CC--:B------:R-:W-:Y:S02]  /*1be0*/  ISETP.NE.AND P3, PT, R31.reuse, R24.reuse, PT ;  /* 0x000000181f00720c */ /* 0x0c0fe40003f65270 */
[----:B------:R-:W-:Y:S02]  /*1bf0*/  ISETP.GT.AND P6, PT, R31, R24, PT ;  /* 0x000000181f00720c */ /* 0x000fe40003fc4270 */
[----:B------:R-:W-:Y:S02]  /*1c00*/  LOP3.LUT R26, R26, 0x1, RZ, 0xc0, !PT ;  /* 0x000000011a1a7812 */ /* 0x000fe400078ec0ff */
[----:B------:R-:W-:Y:S02]  /*1c10*/  SEL R24, RZ, 0xffffffff, P4 ;  /* 0xffffffffff187807 */ /* 0x000fe40002000000 */
[----:B------:R-:W-:-:S02]  /*1c20*/  ISETP.NE.AND P5, PT, R33, R30, PT ;  /* 0x0000001e2100720c */ /* 0x000fc40003fa5270 */
[----:B------:R-:W-:Y:S02]  /*1c30*/  ISETP.GT.AND P4, PT, R33, R30, PT ;  /* 0x0000001e2100720c */ /* 0x000fe40003f84270 */
[----:B------:R-:W-:Y:S02]  /*1c40*/  SEL R30, RZ, 0xffffffff, P0 ;  /* 0xffffffffff1e7807 */ /* 0x000fe40000000000 */
[----:B------:R-:W-:Y:S02]  /*1c50*/  ISETP.NE.U32.AND P0, PT, R26, 0x1, PT ;  /* 0x000000011a00780c */ /* 0x000fe40003f05070 */
[----:B------:R-:W-:Y:S01]  /*1c60*/  LOP3.LUT R26, R29, 0x1, RZ, 0xc0, !PT ;  /* 0x000000011d1a7812 */ /* 0x000fe200078ec0ff */
[----:B------:R-:W-:Y:S01]  /*1c70*/  IMAD.SHL.U32 R29, R21, 0x4, RZ ;  /* 0x00000004151d7824 */ /* 0x000fe200078e00ff */
[----:B------:R-:W-:Y:S02]  /*1c80*/  @P3 SEL R24, RZ, 0xffffffff, !P6 ;  /* 0xffffffffff183807 */ /* 0x000fe40007000000 */
[----:B------:R-:W-:Y:S01]  /*1c90*/  SEL R11, R11, R20, !P0 ;  /* 0x000000140b0b7207 */ /* 0x000fe20004000000 */
[----:B------:R-:W-:Y:S01]  /*1ca0*/  VIADD R31, R29, 0x3 ;  /* 0x000000031d1f7836 */ /* 0x000fe20000000000 */
[----:B------:R-:W-:-:S02]  /*1cb0*/  @P5 SEL R30, RZ, 0xffffffff, !P4 ;  /* 0xffffffffff1e5807 */ /* 0x000fc40006000000 */
[----:B------:R-:W-:Y:S02]  /*1cc0*/  ISETP.NE.U32.AND P5, PT, R26, 0x1, PT ;  /* 0x000000011a00780c */ /* 0x000fe40003fa5070 */
[----:B------:R-:W-:Y:S02]  /*1cd0*/  ISETP.GE.U32.AND P6, PT, R31, R14, PT ;  /* 0x0000000e1f00720c */ /* 0x000fe40003fc6070 */
[----:B------:R-:W-:Y:S02]  /*1ce0*/  LOP3.LUT R24, R24, 0x1, RZ, 0xc0, !PT ;  /* 0x0000000118187812 */ /* 0x000fe400078ec0ff */
[----:B------:R-:W-:Y:S02]  /*1cf0*/  LOP3.LUT R30, R30, 0x1, RZ, 0xc0, !PT ;  /* 0x000000011e1e7812 */ /* 0x000fe400078ec0ff */
[----:B------:R-:W-:Y:S02]  /*1d00*/  ISETP.NE.U32.AND P3, PT, R24, 0x1, PT ;  /* 0x000000011800780c */ /* 0x000fe40003f65070 */
[----:B------:R-:W-:-:S02]  /*1d10*/  ISETP.NE.U32.AND P4, PT, R30, 0x1, PT ;  /* 0x000000011e00780c */ /* 0x000fc40003f85070 */
[----:B------:R-:W-:Y:S02]  /*1d20*/  SEL R6, R6, R27, !P3 ;  /* 0x0000001b06067207 */ /* 0x000fe40005800000 */
[----:B------:R-:W-:Y:S02]  /*1d30*/  SEL R3, R3, R4, !P3 ;  /* 0x0000000403037207 */ /* 0x000fe40005800000 */
[----:B------:R-:W-:Y:S02]  /*1d40*/  @P0 PRMT R8, R4, 0x7632, R8 ;  /* 0x0000763204080816 */ /* 0x000fe40000000008 */
[----:B------:R-:W-:Y:S02]  /*1d50*/  SEL R9, R9, R28, !P4 ;  /* 0x0000001c09097207 */ /* 0x000fe40006000000 */
[----:B------:R-:W-:Y:S02]  /*1d60*/  SEL R12, R12, R5, !P4 ;  /* 0x000000050c0c7207 */ /* 0x000fe40006000000 */
[----:B------:R-:W-:-:S02]  /*1d70*/  @P5 PRMT R7, R5, 0x7632, R7 ;  /* 0x0000763205075816 */ /* 0x000fc40000000007 */
[----:B------:R-:W-:Y:S02]  /*1d80*/  SEL R34, R34, R25, !P5 ;  /* 0x0000001922227207 */ /* 0x000fe40006800000 */
[----:B------:R-:W-:Y:S02]  /*1d90*/  SEL R0, R0, RZ, !P3 ;  /* 0x000000ff00007207 */ /* 0x000fe40005800000 */
[----:B------:R-:W-:Y:S02]  /*1da0*/  SEL R13, R13, RZ, !P0 ;  /* 0x000000ff0d0d7207 */ /* 0x000fe40004000000 */
[----:B------:R-:W-:Y:S02]  /*1db0*/  SEL R10, R10, RZ, !P4 ;  /* 0x000000ff0a0a7207 */ /* 0x000fe40006000000 */
[----:B------:R-:W-:Y:S01]  /*1dc0*/  SEL R35, R35, RZ, !P5 ;  /* 0x000000ff23237207 */ /* 0x000fe20006800000 */
[----:B------:R-:W-:Y:S06]  /*1dd0*/  @!P6 BRA `(.L_x_2635) ;  /* 0xfffffffc0000e947 */ /* 0x000fec000383ffff */
.L_x_2634:
[----:B------:R-:W-:Y:S05]  /*1de0*/  BSYNC B0 ;  /* 0x0000000000007941 */ /* 0x000fea0003800000 */
.L_x_2633:
[----:B------:R-:W-:Y:S01]  /*1df0*/  BSSY B0, `(.L_x_2636) ;  /* 0x0000008000007945 */ /* 0x000fe20003800000 */
[----:B------:R-:W-:-:S03]  /*1e00*/  PRMT R4, RZ, 0x7610, R4 ;  /* 0x00007610ff047816 */ /* 0x000fc60000000004 */
[----:B------:R-:W-:Y:S05]  /*1e10*/  @P2 BRA P1, `(.L_x_2637) ;  /* 0x0000000000142947 */ /* 0x000fea0000800000 */
[----:B------:R-:W-:Y:S01]  /*1e20*/  ISETP.NE.AND P0, PT, R15, RZ, PT ;  /* 0x000000ff0f00720c */ /* 0x000fe20003f05270 */
[----:B------:R-:W-:-:S12]  /*1e30*/  IMAD.MOV.U32 R4, RZ, RZ, 0x1 ;  /* 0x00000001ff047424 */ /* 0x000fd800078e00ff */
[----:B------:R-:W-:-:S04]  /*1e40*/  @P0 ISETP.NE.AND P1, PT, RZ, UR36, PT ;  /* 0x00000024ff000c0c */ /* 0x000fc8000bf25270 */
[----:B------:R-:W-:-:S04]  /*1e50*/  @P0 SEL R5, RZ, 0x1, P1 ;  /* 0x00000001ff050807 */ /* 0x000fc80000800000 */
[----:B------:R-:W-:-:S07]  /*1e60*/  @P0 PRMT R4, R5, 0x7610, R4 ;  /* 0x0000761005040816 */ /* 0x000fce0000000004 */
.L_x_2637:
[----:B------:R-:W-:Y:S05]  /*1e70*/  BSYNC B0 ;  /* 0x0000000000007941 */ /* 0x000fea0003800000 */
.L_x_2636:
        /* <DEDUP_REMOVED lines=25> */
.L_x_2639:
[----:B------:R-:W-:Y:S05]  /*2010*/  BSYNC B0 ;  /* 0x0000000000007941 */ /* 0x000fea0003800000 */
.L_x_2638:
[----:B------:R-:W-:Y:S02]  /*2020*/  PRMT R4, R8, 0x9910, RZ ;  /* 0x0000991008047816 */ /* 0x000fe400000000ff */
[----:B------:R-:W-:Y:S02]  /*2030*/  CS2R R28, SRZ ;  /* 0x00000000001c7805 */ /* 0x000fe4000001ff00 */
[----:B------:R-:W-:Y:S02]  /*2040*/  PRMT R5, R3, 0x9910, RZ ;  /* 0x0000991003057816 */ /* 0x000fe400000000ff */
[----:B------:R-:W-:Y:S02]  /*2050*/  ISETP.GE.U32.AND P0, PT, R6, R11, PT ;  /* 0x0000000b0600720c */ /* 0x000fe40003f06070 */
[CC--:B------:R-:W-:Y:S02]  /*2060*/  ISETP.NE.AND P2, PT, R5.reuse, R4.reuse, PT ;  /* 0x000000040500720c */ /* 0x0c0fe40003f45270 */
[----:B------:R-:W-:-:S02]  /*2070*/  ISETP.GT.AND P1, PT, R5, R4, PT ;  /* 0x000000040500720c */ /* 0x000fc40003f24270 */
[----:B------:R-:W-:Y:S02]  /*2080*/  ISETP.GE.AND.EX P0, PT, R0, R13, PT, P0 ;  /* 0x0000000d0000720c */ /* 0x000fe40003f06300 */
        /* <DEDUP_REMOVED lines=26> */
[----:B------:R-:W-:Y:S02]  /*2230*/  SEL R0, RZ, 0xffffffff, !P1 ;  /* 0xffffffffff007807 */ /* 0x000fe40004800000 */
[----:B------:R-:W-:-:S03]  /*2240*/  PRMT R3, RZ, 0x7610, R3 ;  /* 0x00007610ff037816 */ /* 0x000fc60000000003 */
[----:B------:R-:W-:-:S04]  /*2250*/  @!P2 SEL R0, RZ, 0xffffffff, P0 ;  /* 0xffffffffff00a807 */ /* 0x000fc80000000000 */
[----:B------:R-:W-:-:S04]  /*2260*/  LOP3.LUT R0, R0, 0x1, RZ, 0xc0, !PT ;  /* 0x0000000100007812 */ /* 0x000fc800078ec0ff */
[----:B------:R-:W-:-:S04]  /*2270*/  ISETP.NE.U32.AND P0, PT, R0, 0x1, PT ;  /* 0x000000010000780c */ /* 0x000fc80003f05070 */
[----:B------:R-:W-:Y:S02]  /*2280*/  SEL R34, R9, R34, !P0 ;  /* 0x0000002209227207 */ /* 0x000fe40004000000 */
[----:B------:R-:W-:Y:S02]  /*2290*/  SEL R35, R10, R35, !P0 ;  /* 0x000000230a237207 */ /* 0x000fe40004000000 */
[----:B------:R-:W-:Y:S01]  /*22a0*/  SEL R7, R12, R7, !P0 ;  /* 0x000000070c077207 */ /* 0x000fe20004000000 */
[----:B------:R-:W-:Y:S06]  /*22b0*/  BRA `(.L_x_2624) ;  /* 0x000000d000847947 */ /* 0x000fec0003800000 */
.L_x_2625:
        /* <DEDUP_REMOVED lines=40> */
[----:B------:R-:W0:Y:S01]  /*2540*/  LDC R47, c[0x0][0x234] ;  /* 0x00008d00ff2f7b82 */ /* 0x000e220000000800 */
[----:B------:R-:W-:Y:S01]  /*2550*/  BSSY B1, `(.L_x_2644) ;  /* 0x0000483000017945 */ /* 0x000fe20003800000 */
[--C-:B------:R-:W-:Y:S02]  /*2560*/  IMAD.MOV.U32 R32, RZ, RZ, R11.reuse ;  /* 0x000000ffff207224 */ /* 0x100fe400078e000b */
[--C-:B------:R-:W-:Y:S02]  /*2570*/  IMAD.MOV.U32 R26, RZ, RZ, R11.reuse ;  /* 0x000000ffff1a7224 */ /* 0x100fe400078e000b */
[--C-:B------:R-:W-:Y:S02]  /*2580*/  IMAD.MOV.U32 R24, RZ, RZ, R11.reuse ;  /* 0x000000ffff187224 */ /* 0x100fe400078e000b */
[----:B------:R-:W1:Y:S01]  /*2590*/  LDC.64 R28, c[0x0][0x268] ;  /* 0x00009a00ff1c7b82 */ /* 0x000e620000000a00 */
        /* <DEDUP_REMOVED lines=14> */
[----:B------:R-:W-:-:S07]  /*2680*/  IMAD.MOV.U32 R8, RZ, RZ, R3 ;  /* 0x000000ffff087224 */ /* 0x000fce00078e0003 */
.L_x_2649:
        /* <DEDUP_REMOVED lines=53> */
[----:B------:R-:W-:Y:S01]  /*29e0*/  HFMA2.MMA R30, -RZ, RZ, 0, 0 ;  /* 0x00000000ff1e7435 */ /* 0x000fe200000001ff */
[----:B------:R-:W-:Y:S01]  /*29f0*/  IMAD.MOV.U32 R31, RZ, RZ, R36 ;  /* 0x000000ffff1f7224 */ /* 0x000fe200078e0024 */
[----:B-1----:R-:W-:-:S08]  /*2a00*/  ISETP.NE.AND P0, PT, R28, 0x1, PT ;  /* 0x000000011c00780c */ /* 0x002fd00003f05270 */
        /* <DEDUP_REMOVED lines=219> */
[----:B------:R-:W1:Y:S01]  /*37c0*/  @P0 LDC.64 R30, c[0x0][0x390] ;  /* 0x0000e400ff1e0b82 */ /* 0x000e620000000a00 */
[----:B------:R-:W-:-:S07]  /*37d0*/  @P0 IMAD.MOV.U32 R38, RZ, RZ, RZ ;  /* 0x000000ffff260224 */ /* 0x000fce00078e00ff */
[----:B------:R-:W2:Y:S08]  /*37e0*/  @P0 LDC R40, c[0x0][0x38c] ;  /* 0x0000e300ff280b82 */ /* 0x000eb00000000800 */
[----:B------:R-:W3:Y:S01]  /*37f0*/  @P0 LDC R41, c[0x0][0x3f8] ;  /* 0x0000fe00ff290b82 */ /* 0x000ee20000000800 */
[----:B-1----:R-:W-:-:S04]  /*3800*/  @P0 IMAD.HI.U32 R30, R39, R30, R38 ;  /* 0x0000001e271e0227 */ /* 0x002fc800078e0026 */
[----:B------:R-:W-:Y:S01]  /*3810*/  IMAD.MOV R38, RZ, RZ, -R39 ;  /* 0x000000ffff267224 */ /* 0x000fe200078e0a27 */
[----:B------:R-:W-:-:S03]  /*3820*/  @P0 SHF.R.U32.HI R31, RZ, R31, R30 ;  /* 0x0000001fff1f0219 */ /* 0x000fc6000001161e */
[----:B------:R-:W-:Y:S02]  /*3830*/  IMAD R30, R38, UR34, R43 ;  /* 0x00000022261e7c24 */ /* 0x000fe4000f8e022b */
[----:B------:R-:W-:Y:S02]  /*3840*/  @P0 IMAD.MOV R31, RZ, RZ, -R31 ;  /* 0x000000ffff1f0224 */ /* 0x000fe400078e0a1f */
[----:B------:R-:W-:Y:S02]  /*3850*/  IMAD R35, R30, UR27, R35 ;  /* 0x0000001b1e237c24 */ /* 0x000fe4000f8e0223 */
[----:B--2---:R-:W-:-:S04]  /*3860*/  @P0 IMAD R38, R31, R40, R39 ;  /* 0x000000281f260224 */ /* 0x004fc800078e0227 */
[----:B---3--:R-:W-:-:S07]  /*3870*/  @P0 IMAD R35, R38, R41, R35 ;  /* 0x0000002926230224 */ /* 0x008fce00078e0223 */
.L_x_2645:
[----:B------:R-:W-:-:S04]  /*3880*/  LOP3.LUT R31, R35, 0xfffffffc, RZ, 0xc0, !PT ;  /* 0xfffffffc231f7812 */ /* 0x000fc800078ec0ff */
[----:B------:R-:W-:-:S05]  /*3890*/  IADD3 R30, P0, R18, R31, RZ ;  /* 0x0000001f121e7210 */ /* 0x000fca0007f1e0ff */
[----:B------:R-:W-:-:S05]  /*38a0*/  IMAD.X R31, RZ, RZ, R19, P0 ;  /* 0x000000ffff1f7224 */ /* 0x000fca00000e0613 */
[----:B------:R-:W2:Y:S02]  /*38b0*/  LDG.E R30, desc[UR60][R30.64] ;  /* 0x0000003c1e1e7981 */ /* 0x000ea4000c1e1900 */
[C---:B--2---:R-:W-:Y:S02]  /*38c0*/  PRMT R35, R30.reuse, 0x7610, R35 ;  /* 0x000076101e237816 */ /* 0x044fe40000000023 */
[----:B------:R-:W-:Y:S01]  /*38d0*/  PRMT R38, R30, 0x7632, R38 ;  /* 0x000076321e267816 */ /* 0x000fe20000000026 */
[----:B------:R-:W-:Y:S06]  /*38e0*/  @!P2 BRA `(.L_x_2646) ;  /* 0x0000000c00aca947 */ /* 0x000fec0003800000 */
[----:B------:R-:W-:Y:S01]  /*38f0*/  ULDC UR34, c[0x0][0x234] ;  /* 0x00008d0000227ab9 */ /* 0x000fe20000000800 */
[----:B------:R-:W-:Y:S01]  /*3900*/  IMAD.MOV.U32 R30, RZ, RZ, RZ ;  /* 0x000000ffff1e7224 */ /* 0x000fe200078e00ff */
[----:B-1----:R-:W-:Y:S01]  /*3910*/  ISETP.NE.AND P0, PT, R28, 0x1, PT ;  /* 0x000000011c00780c */ /* 0x002fe20003f05270 */
[----:B------:R-:W-:-:S04]  /*3920*/  VIADD R31, R36, UR34 ;  /* 0x00000022241f7c36 */ /* 0x000fc80008000000 */
[----:B------:R-:W-:-:S05]  /*3930*/  IMAD.HI.U32 R30, R31, UR28, R30 ;  /* 0x0000001c1f1e7c27 */ /* 0x000fca000f8e001e */
[----:B------:R-:W-:-:S05]  /*3940*/  SHF.R.U32.HI R39, RZ, UR29, R30 ;  /* 0x0000001dff277c19 */ /* 0x000fca000801161e */
[----:B------:R-:W-:-:S04]  /*3950*/  IMAD.MOV R30, RZ, RZ, -R39 ;  /* 0x000000ffff1e7224 */ /* 0x000fc800078e0a27 */
[----:B------:R-:W-:-:S04]  /*3960*/  IMAD R30, R29, R30, R31 ;  /* 0x0000001e1d1e7224 */ /* 0x000fc800078e021f */
[----:B------:R-:W-:Y:S01]  /*3970*/  IMAD R37, R30, UR55, RZ ;  /* 0x000000371e257c24 */ /* 0x000fe2000f8e02ff */
        /* <DEDUP_REMOVED lines=215> */
[----:B------:R-:W-:Y:S02]  /*46f0*/  @P0 IMAD.MOV.U32 R40, RZ, RZ, RZ ;  /* 0x000000ffff280224 */ /* 0x000fe400078e00ff */
[----:B------:R-:W-:-:S05]  /*4700*/  IMAD.MOV R39, RZ, RZ, -R41 ;  /* 0x000000ffff277224 */ /* 0x000fca00078e0a29 */
[----:B------:R-:W2:Y:S08]  /*4710*/  @P0 LDC R43, c[0x0][0x38c] ;  /* 0x0000e300ff2b0b82 */ /* 0x000eb00000000800 */
[----:B------:R-:W3:Y:S01]  /*4720*/  @P0 LDC R44, c[0x0][0x3f8] ;  /* 0x0000fe00ff2c0b82 */ /* 0x000ee20000000800 */
[----:B-1----:R-:W-:-:S05]  /*4730*/  @P0 IMAD.HI.U32 R30, R41, R30, R40 ;  /* 0x0000001e291e0227 */ /* 0x002fca00078e0028 */
[----:B------:R-:W-:Y:S01]  /*4740*/  @P0 SHF.R.U32.HI R31, RZ, R31, R30 ;  /* 0x0000001fff1f0219 */ /* 0x000fe2000001161e */
[----:B------:R-:W-:-:S04]  /*4750*/  IMAD R30, R39, UR34, R42 ;  /* 0x00000022271e7c24 */ /* 0x000fc8000f8e022a */
[----:B------:R-:W-:Y:S02]  /*4760*/  @P0 IMAD.MOV R31, RZ, RZ, -R31 ;  /* 0x000000ffff1f0224 */ /* 0x000fe400078e0a1f */
[----:B------:R-:W-:Y:S02]  /*4770*/  IMAD R37, R30, UR27, R37 ;  /* 0x0000001b1e257c24 */ /* 0x000fe4000f8e0225 */
[----:B--2---:R-:W-:-:S04]  /*4780*/  @P0 IMAD R40, R43, R31, R41 ;  /* 0x0000001f2b280224 */ /* 0x004fc800078e0229 */
[----:B---3--:R-:W-:-:S07]  /*4790*/  @P0 IMAD R37, R40, R44, R37 ;  /* 0x0000002c28250224 */ /* 0x008fce00078e0225 */
.L_x_2646:
[----:B------:R-:W-:-:S04]  /*47a0*/  LOP3.LUT R31, R37, 0xfffffffc, RZ, 0xc0, !PT ;  /* 0xfffffffc251f7812 */ /* 0x000fc800078ec0ff */
[----:B------:R-:W-:-:S05]  /*47b0*/  IADD3 R30, P0, R18, R31, RZ ;  /* 0x0000001f121e7210 */ /* 0x000fca0007f1e0ff */
[----:B------:R-:W-:-:S05]  /*47c0*/  IMAD.X R31, RZ, RZ, R19, P0 ;  /* 0x000000ffff1f7224 */ /* 0x000fca00000e0613 */
[----:B------:R-:W2:Y:S01]  /*47d0*/  LDG.E R30, desc[UR60][R30.64] ;  /* 0x0000003c1e1e7981 */ /* 0x000ea2000c1e1900 */
[----:B------:R-:W-:Y:S02]  /*47e0*/  IMAD.MOV.U32 R41, RZ, RZ, RZ ;  /* 0x000000ffff297224 */ /* 0x000fe400078e00ff */
[----:B------:R-:W-:Y:S01]  /*47f0*/  IMAD.MOV.U32 R39, RZ, RZ, RZ ;  /* 0x000000ffff277224 */ /* 0x000fe200078e00ff */
[C---:B--2---:R-:W-:Y:S02]  /*4800*/  PRMT R40, R30.reuse, 0x7610, R40 ;  /* 0x000076101e287816 */ /* 0x044fe40000000028 */
[----:B------:R-:W-:Y:S01]  /*4810*/  PRMT R37, R30, 0x7632, R37 ;  /* 0x000076321e257816 */ /* 0x000fe20000000025 */
[----:B------:R-:W-:Y:S06]  /*4820*/  @!P2 BRA `(.L_x_2647) ;  /* 0x0000000c00a8a947 */ /* 0x000fec0003800000 */
[----:B0-----:R-:W-:Y:S01]  /*4830*/  IMAD R31, R47, 0x2, R36 ;  /* 0x000000022f1f7824 */ /* 0x001fe200078e0224 */
[----:B-1----:R-:W-:Y:S01]  /*4840*/  ISETP.NE.AND P0, PT, R28, 0x1, PT ;  /* 0x000000011c00780c */ /* 0x002fe20003f05270 */
[----:B------:R-:W-:-:S04]  /*4850*/  IMAD.MOV.U32 R30, RZ, RZ, RZ ;  /* 0x000000ffff1e7224 */ /* 0x000fc800078e00ff */
[----:B------:R-:W-:-:S05]  /*4860*/  IMAD.HI.U32 R30, R31, UR28, R30 ;  /* 0x0000001c1f1e7c27 */ /* 0x000fca000f8e001e */
[----:B------:R-:W-:-:S05]  /*4870*/  SHF.R.U32.HI R43, RZ, UR29, R30 ;  /* 0x0000001dff2b7c19 */ /* 0x000fca000801161e */
[----:B------:R-:W-:-:S04]  /*4880*/  IMAD.MOV R30, RZ, RZ, -R43 ;  /* 0x000000ffff1e7224 */ /* 0x000fc800078e0a2b */
[----:B------:R-:W-:-:S04]  /*4890*/  IMAD R30, R29, R30, R31 ;  /* 0x0000001e1d1e7224 */ /* 0x000fc800078e021f */
[----:B------:R-:W-:Y:S01]  /*48a0*/  IMAD R39, R30, UR55, RZ ;  /* 0x000000371e277c24 */ /* 0x000fe2000f8e02ff */
        /* <DEDUP_REMOVED lines=226> */
.L_x_2647:
[----:B------:R-:W-:-:S04]  /*56d0*/  LOP3.LUT R31, R39, 0xfffffffc, RZ, 0xc0, !PT ;  /* 0xfffffffc271f7812 */ /* 0x000fc800078ec0ff */
[----:B------:R-:W-:-:S05]  /*56e0*/  IADD3 R30, P0, R18, R31, RZ ;  /* 0x0000001f121e7210 */ /* 0x000fca0007f1e0ff */
[----:B------:R-:W-:-:S05]  /*56f0*/  IMAD.X R31, RZ, RZ, R19, P0 ;  /* 0x000000ffff1f7224 */ /* 0x000fca00000e0613 */
[----:B------:R-:W2:Y:S02]  /*5700*/  LDG.E R30, desc[UR60][R30.64] ;  /* 0x0000003c1e1e7981 */ /* 0x000ea4000c1e1900 */
[C---:B--2---:R-:W-:Y:S02]  /*5710*/  PRMT R42, R30.reuse, 0x7610, R42 ;  /* 0x000076101e2a7816 */ /* 0x044fe4000000002a */
[----:B------:R-:W-:Y:S01]  /*5720*/  PRMT R39, R30, 0x7632, R39 ;  /* 0x000076321e277816 */ /* 0x000fe20000000027 */
[----:B------:R-:W-:Y:S06]  /*5730*/  @!P2 BRA `(.L_x_2648) ;  /* 0x0000000c00aca947 */ /* 0x000fec0003800000 */
[----:B0-----:R-:W-:Y:S01]  /*5740*/  IMAD R30, R47, 0x2, R36 ;  /* 0x000000022f1e7824 */ /* 0x001fe200078e0224 */
[----:B-1----:R-:W-:-:S03]  /*5750*/  ISETP.NE.AND P0, PT, R28, 0x1, PT ;  /* 0x000000011c00780c */ /* 0x002fc60003f05270 */
[----:B------:R-:W-:Y:S02]  /*5760*/  IMAD.IADD R31, R30, 0x1, R47 ;  /* 0x000000011e1f7824 */ /* 0x000fe400078e022f */
        /* <DEDUP_REMOVED lines=16> */
[----:B------:R-:W-:Y:S01]  /*5870*/  HFMA2.MMA R30, -RZ, RZ, 0, 0 ;  /* 0x00000000ff1e7435 */ /* 0x000fe200000001ff */
[----:B------:R-:W-:-:S09]  /*5880*/  ISETP.NE.AND P0, PT, R28, 0x3, PT ;  /* 0x000000031c00780c */ /* 0x000fd20003f05270 */
        /* <DEDUP_REMOVED lines=214> */
.L_x_2648:
[----:B------:R-:W-:Y:S01]  /*65f0*/  LOP3.LUT R31, R41, 0xfffffffc, RZ, 0xc0, !PT ;  /* 0xfffffffc291f7812 */ /* 0x000fe200078ec0ff */
[----:B------:R-:W-:-:S03]  /*6600*/  ULDC UR4, c[0x0][0x234] ;  /* 0x00008d0000047ab9 */ /* 0x000fc60000000800 */
[----:B------:R-:W-:-:S05]  /*6610*/  IADD3 R30, P0, R18, R31, RZ ;  /* 0x0000001f121e7210 */ /* 0x000fca0007f1e0ff */
[----:B------:R-:W-:-:S05]  /*6620*/  IMAD.X R31, RZ, RZ, R19, P0 ;  /* 0x000000ffff1f7224 */ /* 0x000fca00000e0613 */
[----:B------:R2:W3:Y:S01]  /*6630*/  LDG.E R45, desc[UR60][R30.64] ;  /* 0x0000003c1e2d7981 */ /* 0x0004e2000c1e1900 */
[----:B------:R-:W-:Y:S02]  /*6640*/  PRMT R41, R35, 0x9910, RZ ;  /* 0x0000991023297816 */ /* 0x000fe400000000ff */
[----:B------:R-:W-:Y:S02]  /*6650*/  PRMT R44, R8, 0x9910, RZ ;  /* 0x00009910082c7816 */ /* 0x000fe400000000ff */
[----:B------:R-:W-:Y:S02]  /*6660*/  PRMT R43, R38, 0x9910, RZ ;  /* 0x00009910262b7816 */ /* 0x000fe400000000ff */
[----:B------:R-:W-:Y:S02]  /*6670*/  ISETP.NE.AND P6, PT, R44, R41, PT ;  /* 0x000000292c00720c */ /* 0x000fe40003fc5270 */
[----:B------:R-:W-:Y:S02]  /*6680*/  PRMT R46, R9, 0x9910, RZ ;  /* 0x00009910092e7816 */ /* 0x000fe400000000ff */
[----:B------:R-:W-:-:S02]  /*6690*/  ISETP.GE.U32.AND P5, PT, R11, R36, PT ;  /* 0x000000240b00720c */ /* 0x000fc40003fa6070 */
[----:B------:R-:W-:Y:S02]  /*66a0*/  ISETP.GT.AND P0, PT, R44, R41, PT ;  /* 0x000000292c00720c */ /* 0x000fe40003f04270 */
[CC--:B------:R-:W-:Y:S02]  /*66b0*/  ISETP.NE.AND P4, PT, R46.reuse, R43.reuse, PT ;  /* 0x0000002b2e00720c */ /* 0x0c0fe40003f85270 */
[----:B------:R-:W-:Y:S02]  /*66c0*/  ISETP.GT.AND P1, PT, R46, R43, PT ;  /* 0x0000002b2e00720c */ /* 0x000fe40003f24270 */
[----:B------:R-:W-:Y:S02]  /*66d0*/  ISETP.GE.AND.EX P5, PT, R10, RZ, PT, P5 ;  /* 0x000000ff0a00720c */ /* 0x000fe40003fa6350 */
[----:B------:R-:W-:Y:S02]  /*66e0*/  PRMT R41, R37, 0x9910, RZ ;  /* 0x0000991025297816 */ /* 0x000fe400000000ff */
[----:B------:R-:W-:-:S02]  /*66f0*/  PRMT R46, R6, 0x9910, RZ ;  /* 0x00009910062e7816 */ /* 0x000fc400000000ff */
[----:B--2---:R-:W-:Y:S02]  /*6700*/  SEL R30, RZ, 0xffffffff, !P0 ;  /* 0xffffffffff1e7807 */ /* 0x004fe40004000000 */
[----:B------:R-:W-:Y:S02]  /*6710*/  @!P6 SEL R30, RZ, 0xffffffff, P5 ;  /* 0xffffffffff1ee807 */ /* 0x000fe40002800000 */
[CC--:B------:R-:W-:Y:S02]  /*6720*/  ISETP.NE.AND P5, PT, R46.reuse, R41.reuse, PT ;  /* 0x000000292e00720c */ /* 0x0c0fe40003fa5270 */
[----:B------:R-:W-:Y:S01]  /*6730*/  ISETP.GT.AND P6, PT, R46, R41, PT ;  /* 0x000000292e00720c */ /* 0x000fe20003fc4270 */
[----:B------:R-:W-:Y:S01]  /*6740*/  IMAD.U32 R41, RZ, RZ, UR4 ;  /* 0x00000004ff297e24 */ /* 0x000fe2000f8e00ff */
[----:B------:R-:W-:Y:S01]  /*6750*/  PRMT R31, R40, 0x9910, RZ ;  /* 0x00009910281f7816 */ /* 0x000fe200000000ff */
[----:B------:R-:W-:Y:S01]  /*6760*/  ULDC UR4, c[0x0][0x22c] ;  /* 0x00008b0000047ab9 */ /* 0x000fe20000000800 */
[----:B------:R-:W-:Y:S01]  /*6770*/  PRMT R44, R7, 0x9910, RZ ;  /* 0x00009910072c7816 */ /* 0x000fe200000000ff */
[----:B------:R-:W-:Y:S01]  /*6780*/  IMAD.IADD R49, R36, 0x1, R41 ;  /* 0x0000000124317824 */ /* 0x000fe200078e0229 */
[----:B------:R-:W-:-:S02]  /*6790*/  PRMT R51, R5, 0x9910, RZ ;  /* 0x0000991005337816 */ /* 0x000fc400000000ff */
[CC--:B------:R-:W-:Y:S02]  /*67a0*/  ISETP.NE.AND P3, PT, R44.reuse, R31.reuse, PT ;  /* 0x0000001f2c00720c */ /* 0x0c0fe40003f65270 */
[----:B------:R-:W-:Y:S02]  /*67b0*/  ISETP.GT.AND P0, PT, R44, R31, PT ;  /* 0x0000001f2c00720c */ /* 0x000fe40003f04270 */
[----:B------:R-:W-:Y:S02]  /*67c0*/  SEL R31, RZ, 0xffffffff, !P1 ;  /* 0xffffffffff1f7807 */ /* 0x000fe40004800000 */
[----:B------:R-:W-:Y:S02]  /*67d0*/  ISETP.GE.U32.AND P1, PT, R13, R36, PT ;  /* 0x000000240d00720c */ /* 0x000fe40003f26070 */
[----:B------:R-:W-:Y:S02]  /*67e0*/  SEL R43, RZ, 0xffffffff, !P0 ;  /* 0xffffffffff2b7807 */ /* 0x000fe40004000000 */
[----:B------:R-:W-:-:S02]  /*67f0*/  ISETP.GE.U32.AND P0, PT, R14, R49, PT ;  /* 0x000000310e00720c */ /* 0x000fc40003f06070 */
[----:B------:R-:W-:Y:S02]  /*6800*/  ISETP.GE.AND.EX P1, PT, R12, RZ, PT, P1 ;  /* 0x000000ff0c00720c */ /* 0x000fe40003f26310 */
[----:B------:R-:W-:Y:S02]  /*6810*/  ISETP.GE.AND.EX P0, PT, R15, RZ, PT, P0 ;  /* 0x000000ff0f00720c */ /* 0x000fe40003f06300 */
[----:B------:R-:W-:Y:S02]  /*6820*/  PRMT R44, R42, 0x9910, RZ ;  /* 0x000099102a2c7816 */ /* 0x000fe400000000ff */
[----:B------:R-:W-:Y:S02]  /*6830*/  @!P4 SEL R31, RZ, 0xffffffff, P1 ;  /* 0xffffffffff1fc807 */ /* 0x000fe40000800000 */
[----:B------:R-:W-:Y:S02]  /*6840*/  ISETP.GE.U32.AND P1, PT, R16, R49, PT ;  /* 0x000000311000720c */ /* 0x000fe40003f26070 */
[----:B------:R-:W-:-:S02]  /*6850*/  @!P3 SEL R43, RZ, 0xffffffff, P0 ;  /* 0xffffffffff2bb807 */ /* 0x000fc40000000000 */
[CC--:B------:R-:W-:Y:S02]  /*6860*/  ISETP.NE.AND P4, PT, R51.reuse, R44.reuse, PT ;  /* 0x0000002c3300720c */ /* 0x0c0fe40003f85270 */
[----:B------:R-:W-:Y:S01]  /*6870*/  ISETP.GT.AND P0, PT, R51, R44, PT ;  /* 0x0000002c3300720c */ /* 0x000fe20003f04270 */
[----:B------:R-:W-:Y:S01]  /*6880*/  IMAD.IADD R51, R49, 0x1, R41 ;  /* 0x0000000131337824 */ /* 0x000fe200078e0229 */
[----:B------:R-:W-:Y:S02]  /*6890*/  PRMT R48, R39, 0x9910, RZ ;  /* 0x0000991027307816 */ /* 0x000fe400000000ff */
[----:B------:R-:W-:Y:S02]  /*68a0*/  PRMT R53, R4, 0x9910, RZ ;  /* 0x0000991004357816 */ /* 0x000fe400000000ff */
[----:B------:R-:W-:Y:S02]  /*68b0*/  SEL R46, RZ, 0xffffffff, !P6 ;  /* 0xffffffffff2e7807 */ /* 0x000fe40007000000 */
[----:B------:R-:W-:-:S02]  /*68c0*/  ISETP.GE.AND.EX P6, PT, R21, RZ, PT, P1 ;  /* 0x000000ff1500720c */ /* 0x000fc40003fc6310 */
[----:B------:R-:W-:Y:S02]  /*68d0*/  LOP3.LUT R30, R30, 0x1, RZ, 0xc0, !PT ;  /* 0x000000011e1e7812 */ /* 0x000fe400078ec0ff */
[CC--:B------:R-:W-:Y:S02]  /*68e0*/  ISETP.NE.AND P3, PT, R53.reuse, R48.reuse, PT ;  /* 0x000000303500720c */ /* 0x0c0fe40003f65270 */
[----:B------:R-:W-:Y:S02]  /*68f0*/  ISETP.GT.AND P1, PT, R53, R48, PT ;  /* 0x000000303500720c */ /* 0x000fe40003f24270 */
[----:B------:R-:W-:Y:S02]  /*6900*/  LOP3.LUT R31, R31, 0x1, RZ, 0xc0, !PT ;  /* 0x000000011f1f7812 */ /* 0x000fe400078ec0ff */
[----:B------:R-:W-:Y:S02]  /*6910*/  SEL R44, RZ, 0xffffffff, !P0 ;  /* 0xffffffffff2c7807 */ /* 0x000fe40004000000 */
[----:B------:R-:W-:-:S02]  /*6920*/  ISETP.GE.U32.AND P0, PT, R26, R51, PT ;  /* 0x000000331a00720c */ /* 0x000fc40003f06070 */
[----:B------:R-:W-:Y:S02]  /*6930*/  @!P5 SEL R46, RZ, 0xffffffff, P6 ;  /* 0xffffffffff2ed807 */ /* 0x000fe40003000000 */
[----:B------:R-:W-:Y:S02]  /*6940*/  ISETP.NE.U32.AND P5, PT, R30, 0x1, PT ;  /* 0x000000011e00780c */ /* 0x000fe40003fa5070 */
[----:B------:R-:W-:Y:S01]  /*6950*/  ISETP.NE.U32.AND P6, PT, R31, 0x1, PT ;  /* 0x000000011f00780c */ /* 0x000fe20003fc5070 */
[----:B------:R-:W-:Y:S01]  /*6960*/  IMAD.IADD R31, R51, 0x1, R41 ;  /* 0x00000001331f7824 */ /* 0x000fe200078e0229 */
[----:B------:R-:W-:Y:S02]  /*6970*/  SEL R30, RZ, 0xffffffff, !P1 ;  /* 0xffffffffff1e7807 */ /* 0x000fe40004800000 */
[----:B------:R-:W-:Y:S02]  /*6980*/  ISETP.GE.U32.AND P1, PT, R32, R51, PT ;  /* 0x000000332000720c */ /* 0x000fe40003f26070 */
[----:B------:R-:W-:-:S02]  /*6990*/  ISETP.GE.AND.EX P0, PT, R25, RZ, PT, P0 ;  /* 0x000000ff1900720c */ /* 0x000fc40003f06300 */
[----:B------:R-:W-:Y:S02]  /*69a0*/  ISETP.GE.AND.EX P1, PT, R27, RZ, PT, P1 ;  /* 0x000000ff1b00720c */ /* 0x000fe40003f26310 */
[----:B------:R-:W-:Y:S02]  /*69b0*/  @!P4 SEL R44, RZ, 0xffffffff, P0 ;  /* 0xffffffffff2cc807 */ /* 0x000fe40000000000 */
[----:B------:R-:W-:Y:S02]  /*69c0*/  PRMT R53, R0, 0x9910, RZ ;  /* 0x0000991000357816 */ /* 0x000fe400000000ff */
[----:B------:R-:W-:Y:S02]  /*69d0*/  ISETP.GE.U32.AND P0, PT, R34, R31, PT ;  /* 0x0000001f2200720c */ /* 0x000fe40003f06070 */
[----:B------:R-:W-:Y:S02]  /*69e0*/  @!P3 SEL R30, RZ, 0xffffffff, P1 ;  /* 0xffffffffff1eb807 */ /* 0x000fe40000800000 */
[----:B------:R-:W-:-:S02]  /*69f0*/  ISETP.GE.AND.EX P1, PT, R33, RZ, PT, P0 ;  /* 0x000000ff2100720c */ /* 0x000fc40003f26300 */
[----:B------:R-:W-:Y:S02]  /*6a00*/  PRMT R50, R3, 0x9910, RZ ;  /* 0x0000991003327816 */ /* 0x000fe400000000ff */
[----:B------:R-:W-:Y:S02]  /*6a10*/  ISETP.GE.U32.AND P0, PT, R24, R31, PT ;  /* 0x0000001f1800720c */ /* 0x000fe40003f06070 */
[-C--:B------:R-:W-:Y:S02]  /*6a20*/  SEL R11, R11, R36.reuse, !P5 ;  /* 0x000000240b0b7207 */ /* 0x080fe40006800000 */
[----:B------:R-:W-:Y:S02]  /*6a30*/  ISETP.GE.AND.EX P0, PT, R20, RZ, PT, P0 ;  /* 0x000000ff1400720c */ /* 0x000fe40003f06300 */
[----:B------:R-:W-:Y:S02]  /*6a40*/  SEL R13, R13, R36, !P6 ;  /* 0x000000240d0d7207 */ /* 0x000fe40007000000 */
[----:B------:R-:W-:-:S02]  /*6a50*/  LOP3.LUT R30, R30, 0x1, RZ, 0xc0, !PT ;  /* 0x000000011e1e7812 */ /* 0x000fc400078ec0ff */
[----:B------:R-:W-:Y:S02]  /*6a60*/  SEL R36, RZ, 0xffffffff, P0 ;  /* 0xffffffffff247807 */ /* 0x000fe40000000000 */
[----:B------:R-:W-:Y:S02]  /*6a70*/  LOP3.LUT R43, R43, 0x1, RZ, 0xc0, !PT ;  /* 0x000000012b2b7812 */ /* 0x000fe400078ec0ff */
[----:B------:R-:W-:Y:S02]  /*6a80*/  LOP3.LUT R44, R44, 0x1, RZ, 0xc0, !PT ;  /* 0x000000012c2c7812 */ /* 0x000fe400078ec0ff */
[----:B------:R-:W-:Y:S02]  /*6a90*/  LOP3.LUT R46, R46, 0x1, RZ, 0xc0, !PT ;  /* 0x000000012e2e7812 */ /* 0x000fe400078ec0ff */
[----:B------:R-:W-:Y:S02]  /*6aa0*/  SEL R9, R9, R38, !P6 ;  /* 0x0000002609097207 */ /* 0x000fe40007000000 */
[----:B------:R-:W-:-:S02]  /*6ab0*/  SEL R12, R12, RZ, !P6 ;  /* 0x000000ff0c0c7207 */ /* 0x000fc40007000000 */
[----:B------:R-:W-:Y:S02]  /*6ac0*/  SEL R10, R10, RZ, !P5 ;  /* 0x000000ff0a0a7207 */ /* 0x000fe40006800000 */
[----:B------:R-:W-:-:S04]  /*6ad0*/  ISETP.NE.U32.AND P0, PT, R46, 0x1, PT ;  /* 0x000000012e00780c */ /* 0x000fc80003f05070 */
[----:B------:R-:W-:Y:S02]  /*6ae0*/  SEL R16, R16, R49, !P0 ;  /* 0x0000003110107207 */ /* 0x000fe40004000000 */
[----:B------:R-:W-:Y:S02]  /*6af0*/  SEL R6, R6, R37, !P0 ;  /* 0x0000002506067207 */ /* 0x000fe40004000000 */
[----:B------:R-:W-:Y:S02]  /*6b00*/  SEL R21, R21, RZ, !P0 ;  /* 0x000000ff15157207 */ /* 0x000fe40004000000 */
[C---:B---3--:R-:W-:Y:S02]  /*6b10*/  PRMT R48, R45.reuse, 0x9910, RZ ;  /* 0x000099102d307816 */ /* 0x048fe400000000ff */
[----:B------:R-:W-:Y:S02]  /*6b20*/  PRMT R52, R45, 0xbb32, RZ ;  /* 0x0000bb322d347816 */ /* 0x000fe400000000ff */
[----:B------:R-:W-:-:S02]  /*6b30*/  ISETP.NE.AND P4, PT, R53, R48, PT ;  /* 0x000000303500720c */ /* 0x000fc40003f85270 */
[----:B------:R-:W-:Y:S02]  /*6b40*/  ISETP.GT.AND P3, PT, R53, R48, PT ;  /* 0x000000303500720c */ /* 0x000fe40003f64270 */
[----:B------:R-:W-:Y:S02]  /*6b50*/  SEL R48, RZ, 0xffffffff, P1 ;  /* 0xffffffffff307807 */ /* 0x000fe40000800000 */
[----:B------:R-:W-:-:S07]  /*6b60*/  ISETP.NE.AND P1, PT, R50, R52, PT ;  /* 0x000000343200720c */ /* 0x000fce0003f25270 */
[----:B------:R-:W-:Y:S02]  /*6b70*/  @P4 SEL R48, RZ, 0xffffffff, !P3 ;  /* 0xffffffffff304807 */ /* 0x000fe40005800000 */
[----:B------:R-:W-:Y:S02]  /*6b80*/  ISETP.GT.AND P4, PT, R50, R52, PT ;  /* 0x000000343200720c */ /* 0x000fe40003f84270 */
[----:B------:R-:W-:Y:S01]  /*6b90*/  ISETP.NE.U32.AND P3, PT, R43, 0x1, PT ;  /* 0x000000012b00780c */ /* 0x000fe20003f65070 */
[----:B------:R-:W-:Y:S01]  /*6ba0*/  IMAD.U32 R43, RZ, RZ, UR4 ;  /* 0x00000004ff2b7e24 */ /* 0x000fe2000f8e00ff */
[----:B------:R-:W-:Y:S02]  /*6bb0*/  @P1 SEL R36, RZ, 0xffffffff, !P4 ;  /* 0xffffffffff241807 */ /* 0x000fe40006000000 */
[----:B------:R-:W-:Y:S02]  /*6bc0*/  ISETP.NE.U32.AND P1, PT, R30, 0x1, PT ;  /* 0x000000011e00780c */ /* 0x000fe40003f25070 */
[----:B------:R-:W-:-:S02]  /*6bd0*/  SEL R30, R8, R35, !P5 ;  /* 0x00000023081e7207 */ /* 0x000fc40006800000 */
[----:B------:R-:W-:Y:S01]  /*6be0*/  LOP3.LUT R8, R36, 0x1, RZ, 0xc0, !PT ;  /* 0x0000000124087812 */ /* 0x000fe200078ec0ff */
[----:B------:R-:W-:Y:S01]  /*6bf0*/  IMAD.IADD R36, R31, 0x1, R41 ;  /* 0x000000011f247824 */ /* 0x000fe200078e0229 */
[----:B------:R-:W-:Y:S02]  /*6c00*/  ISETP.NE.U32.AND P4, PT, R44, 0x1, PT ;  /* 0x000000012c00780c */ /* 0x000fe40003f85070 */
[----:B------:R-:W-:Y:S01]  /*6c10*/  SEL R14, R14, R49, !P3 ;  /* 0x000000310e0e7207 */ /* 0x000fe20005800000 */
[----:B------:R-:W-:Y:S01]  /*6c20*/  IMAD R44, R41, 0x3, R36 ;  /* 0x00000003292c7824 */ /* 0x000fe200078e0224 */
[----:B------:R-:W-:Y:S02]  /*6c30*/  SEL R7, R7, R40, !P3 ;  /* 0x0000002807077207 */ /* 0x000fe40005800000 */
[----:B------:R-:W-:Y:S02]  /*6c40*/  SEL R15, R15, RZ, !P3 ;  /* 0x000000ff0f0f7207 */ /* 0x000fe40005800000 */
[----:B------:R-:W-:-:S02]  /*6c50*/  ISETP.GE.U32.AND P3, PT, R44, R43, PT ;  /* 0x0000002b2c00720c */ /* 0x000fc40003f66070 */
[----:B------:R-:W-:Y:S02]  /*6c60*/  LOP3.LUT R48, R48, 0x1, RZ, 0xc0, !PT ;  /* 0x0000000130307812 */ /* 0x000fe400078ec0ff */
[----:B------:R-:W-:Y:S02]  /*6c70*/  ISETP.NE.U32.AND P6, PT, R8, 0x1, PT ;  /* 0x000000010800780c */ /* 0x000fe40003fc5070 */
[----:B------:R-:W-:Y:S02]  /*6c80*/  PRMT R8, R45, 0x7632, R8 ;  /* 0x000076322d087816 */ /* 0x000fe40000000008 */
[----:B------:R-:W-:Y:S02]  /*6c90*/  ISETP.NE.U32.AND P5, PT, R48, 0x1, PT ;  /* 0x000000013000780c */ /* 0x000fe40003fa5070 */
[----:B------:R-:W-:Y:S02]  /*6ca0*/  SEL R3, R3, R8, !P6 ;  /* 0x0000000803037207 */ /* 0x000fe40007000000 */
[----:B------:R-:W-:-:S02]  /*6cb0*/  SEL R26, R26, R51, !P4 ;  /* 0x000000331a1a7207 */ /* 0x000fc40006000000 */
[----:B------:R-:W-:Y:S02]  /*6cc0*/  SEL R32, R32, R51, !P1 ;  /* 0x0000003320207207 */ /* 0x000fe40004800000 */
[-C--:B------:R-:W-:Y:S02]  /*6cd0*/  SEL R34, R34, R31.reuse, !P5 ;  /* 0x0000001f22227207 */ /* 0x080fe40006800000 */
[----:B------:R-:W-:Y:S02]  /*6ce0*/  SEL R24, R24, R31, !P6 ;  /* 0x0000001f18187207 */ /* 0x000fe40007000000 */
[----:B------:R-:W-:Y:S02]  /*6cf0*/  PRMT R8, R30, 0x7610, R8 ;  /* 0x000076101e087816 */ /* 0x000fe40000000008 */
[----:B------:R-:W-:Y:S02]  /*6d00*/  SEL R5, R5, R42, !P4 ;  /* 0x0000002a05057207 */ /* 0x000fe40006000000 */
[----:B------:R-:W-:-:S02]  /*6d10*/  SEL R25, R25, RZ, !P4 ;  /* 0x000000ff19197207 */ /* 0x000fc40006000000 */
[----:B------:R-:W-:Y:S02]  /*6d20*/  SEL R4, R4, R39, !P1 ;  /* 0x0000002704047207 */ /* 0x000fe40004800000 */
[----:B------:R-:W-:Y:S02]  /*6d30*/  SEL R27, R27, RZ, !P1 ;  /* 0x000000ff1b1b7207 */ /* 0x000fe40004800000 */
[----:B------:R-:W-:Y:S02]  /*6d40*/  SEL R0, R0, R45, !P5 ;  /* 0x0000002d00007207 */ /* 0x000fe40006800000 */
[----:B------:R-:W-:Y:S02]  /*6d50*/  SEL R33, R33, RZ, !P5 ;  /* 0x000000ff21217207 */ /* 0x000fe40006800000 */
[----:B------:R-:W-:Y:S01]  /*6d60*/  SEL R20, R20, RZ, !P6 ;  /* 0x000000ff14147207 */ /* 0x000fe20007000000 */
[----:B------:R-:W-:Y:S06]  /*6d70*/  @!P3 BRA `(.L_x_2649) ;  /* 0xffffffb80044b947 */ /* 0x000fec000383ffff */
[----:B------:R-:W-:Y:S05]  /*6d80*/  BSYNC B1 ;  /* 0x0000000000017941 */ /* 0x000fea0003800000 */
.L_x_2644:
[----:B------:R-:W-:-:S07]  /*6d90*/  PRMT R46, R45, 0x7632, R46 ;  /* 0x000076322d2e7816 */ /* 0x000fce000000002e */
.L_x_2643:
[----:B------:R-:W-:Y:S05]  /*6da0*/  BSYNC B0 ;  /* 0x0000000000007941 */ /* 0x000fea0003800000 */
.L_x_2642:
[----:B------:R-:W-:Y:S01]  /*6db0*/  ISETP.GE.U32.AND P0, PT, R36, R43, PT ;  /* 0x0000002b2400720c */ /* 0x000fe20003f06070 */
[----:B------:R-:W-:-:S12]  /*6dc0*/  BSSY B0, `(.L_x_2650) ;  /* 0x000046e000007945 */ /* 0x000fd80003800000 */
[----:B------:R-:W-:Y:S05]  /*6dd0*/  @P0 BRA `(.L_x_2651) ;  /* 0x0000004400b00947 */ /* 0x000fea0003800000 */
[----:B------:R-:W2:Y:S01]  /*6de0*/  LDC R44, c[0x0][0x268] ;  /* 0x00009a00ff2c7b82 */ /* 0x000ea20000000800 */
[----:B------:R-:W-:Y:S01]  /*6df0*/  IMAD.MOV.U32 R35, RZ, RZ, RZ ;  /* 0x000000ffff237224 */ /* 0x000fe200078e00ff */
[----:B--2---:R-:W-:-:S13]  /*6e00*/  ISETP.NE.AND P1, PT, R44, RZ, PT ;  /* 0x000000ff2c00720c */ /* 0x004fda0003f25270 */
[----:B------:R-:W-:Y:S05]  /*6e10*/  @!P1 BRA `(.L_x_2652) ;  /* 0x0000001000449947 */ /* 0x000fea0003800000 */
[----:B-1----:R-:W-:Y:S01]  /*6e20*/  IMAD.MOV.U32 R28, RZ, RZ, RZ ;  /* 0x000000ffff1c7224 */ /* 0x002fe200078e00ff */
        /* <DEDUP_REMOVED lines=260> */
[----:B------:R-:W1:Y:S01]  /*7e70*/  @P2 LDC.64 R28, c[0x0][0x390] ;  /* 0x0000e400ff1c2b82 */ /* 0x000e620000000a00 */
[----:B------:R-:W-:Y:S02]  /*7e80*/  @P2 IMAD.MOV.U32 R30, RZ, RZ, RZ ;  /* 0x000000ffff1e2224 */ /* 0x000fe400078e00ff */
[----:B------:R-:W-:-:S04]  /*7e90*/  IMAD.MOV R48, RZ, RZ, -R31 ;  /* 0x000000ffff307224 */ /* 0x000fc800078e0a1f */
[----:B------:R-:W-:Y:S01]  /*7ea0*/  IMAD R48, R48, UR6, R49 ;  /* 0x0000000630307c24 */ /* 0x000fe2000f8e0231 */
[----:B0-----:R-:W0:Y:S03]  /*7eb0*/  @P2 LDC R47, c[0x0][0x38c] ;  /* 0x0000e300ff2f2b82 */ /* 0x001e260000000800 */
[----:B------:R-:W-:-:S05]  /*7ec0*/  IMAD R35, R48, UR4, R35 ;  /* 0x0000000430237c24 */ /* 0x000fca000f8e0223 */
[----:B------:R-:W2:Y:S01]  /*7ed0*/  @P2 LDC R38, c[0x0][0x3f8] ;  /* 0x0000fe00ff262b82 */ /* 0x000ea20000000800 */
[----:B-1----:R-:W-:-:S05]  /*7ee0*/  @P2 IMAD.HI.U32 R28, R31, R28, R30 ;  /* 0x0000001c1f1c2227 */ /* 0x002fca00078e001e */
[----:B------:R-:W-:-:S05]  /*7ef0*/  @P2 SHF.R.U32.HI R28, RZ, R29, R28 ;  /* 0x0000001dff1c2219 */ /* 0x000fca000001161c */
[----:B------:R-:W-:-:S04]  /*7f00*/  @P2 IMAD.MOV R30, RZ, RZ, -R28 ;  /* 0x000000ffff1e2224 */ /* 0x000fc800078e0a1c */
[----:B0-----:R-:W-:-:S04]  /*7f10*/  @P2 IMAD R47, R47, R30, R31 ;  /* 0x0000001e2f2f2224 */ /* 0x001fc800078e021f */
[----:B--2---:R-:W-:-:S07]  /*7f20*/  @P2 IMAD R35, R47, R38, R35 ;  /* 0x000000262f232224 */ /* 0x004fce00078e0223 */
.L_x_2652:
[----:B-1----:R-:W-:-:S04]  /*7f30*/  LOP3.LUT R29, R35, 0xfffffffc, RZ, 0xc0, !PT ;  /* 0xfffffffc231d7812 */ /* 0x002fc800078ec0ff */
[----:B------:R-:W-:-:S05]  /*7f40*/  IADD3 R28, P2, R18, R29, RZ ;  /* 0x0000001d121c7210 */ /* 0x000fca0007f5e0ff */
[----:B------:R-:W-:-:S05]  /*7f50*/  IMAD.X R29, RZ, RZ, R19, P2 ;  /* 0x000000ffff1d7224 */ /* 0x000fca00010e0613 */
[----:B------:R-:W2:Y:S01]  /*7f60*/  LDG.E R28, desc[UR60][R28.64] ;  /* 0x0000003c1c1c7981 */ /* 0x000ea2000c1e1900 */
[----:B------:R-:W-:-:S05]  /*7f70*/  IMAD.IADD R31, R36, 0x1, R41 ;  /* 0x00000001241f7824 */ /* 0x000fca00078e0229 */
[----:B------:R-:W-:Y:S02]  /*7f80*/  ISETP.GE.U32.AND P2, PT, R31, R43, PT ;  /* 0x0000002b1f00720c */ /* 0x000fe40003f46070 */
[C---:B--2---:R-:W-:Y:S02]  /*7f90*/  PRMT R35, R28.reuse, 0x7610, R35 ;  /* 0x000076101c237816 */ /* 0x044fe40000000023 */
[----:B------:R-:W-:-:S09]  /*7fa0*/  PRMT R38, R28, 0x7632, R38 ;  /* 0x000076321c267816 */ /* 0x000fd20000000026 */
        /* <DEDUP_REMOVED lines=275> */
.L_x_2653:
[----:B------:R-:W-:-:S04]  /*90e0*/  LOP3.LUT R29, R37, 0xfffffffc, RZ, 0xc0, !PT ;  /* 0xfffffffc251d7812 */ /* 0x000fc800078ec0ff */
        /* <DEDUP_REMOVED lines=282> */
.L_x_2654:
        /* <DEDUP_REMOVED lines=269> */
[----:B0-----:R-:W-:Y:S01]  /*b360*/  SHF.R.U32.HI R47, RZ, UR4, R46 ;  /* 0x00000004ff2f7c19 */ /* 0x001fe2000801162e */
[----:B------:R-:W-:Y:S02]  /*b370*/  ULDC UR4, c[0x0][0x3f4] ;  /* 0x0000fd0000047ab9 */ /* 0x000fe40000000800 */
[----:B------:R-:W0:Y:S01]  /*b380*/  @P1 LDC.64 R30, c[0x0][0x390] ;  /* 0x0000e400ff1e1b82 */ /* 0x000e220000000a00 */
[----:B------:R-:W-:Y:S02]  /*b390*/  @P1 IMAD.MOV.U32 R46, RZ, RZ, RZ ;  /* 0x000000ffff2e1224 */ /* 0x000fe400078e00ff */
[----:B------:R-:W-:-:S05]  /*b3a0*/  IMAD.MOV R51, RZ, RZ, -R47 ;  /* 0x000000ffff337224 */ /* 0x000fca00078e0a2f */
[----:B------:R-:W1:Y:S08]  /*b3b0*/  @P1 LDC R49, c[0x0][0x38c] ;  /* 0x0000e300ff311b82 */ /* 0x000e700000000800 */
[----:B------:R-:W2:Y:S01]  /*b3c0*/  @P1 LDC R28, c[0x0][0x3f8] ;  /* 0x0000fe00ff1c1b82 */ /* 0x000ea20000000800 */
[----:B0-----:R-:W-:-:S05]  /*b3d0*/  @P1 IMAD.HI.U32 R30, R47, R30, R46 ;  /* 0x0000001e2f1e1227 */ /* 0x001fca00078e002e */
[----:B------:R-:W-:Y:S01]  /*b3e0*/  @P1 SHF.R.U32.HI R31, RZ, R31, R30 ;  /* 0x0000001fff1f1219 */ /* 0x000fe2000001161e */
[----:B------:R-:W-:-:S04]  /*b3f0*/  IMAD R30, R51, UR6, R29 ;  /* 0x00000006331e7c24 */ /* 0x000fc8000f8e021d */
[----:B------:R-:W-:Y:S02]  /*b400*/  @P1 IMAD.MOV R46, RZ, RZ, -R31 ;  /* 0x000000ffff2e1224 */ /* 0x000fe400078e0a1f */
[----:B------:R-:W-:Y:S02]  /*b410*/  IMAD R45, R30, UR4, R45 ;  /* 0x000000041e2d7c24 */ /* 0x000fe4000f8e022d */
[----:B-1----:R-:W-:-:S04]  /*b420*/  @P1 IMAD R49, R49, R46, R47 ;  /* 0x0000002e31311224 */ /* 0x002fc800078e022f */
[----:B--2---:R-:W-:-:S07]  /*b430*/  @P1 IMAD R45, R49, R28, R45 ;  /* 0x0000001c312d1224 */ /* 0x004fce00078e022d */
.L_x_2655:
[----:B------:R-:W-:-:S04]  /*b440*/  LOP3.LUT R45, R45, 0xfffffffc, RZ, 0xc0, !PT ;  /* 0xfffffffc2d2d7812 */ /* 0x000fc800078ec0ff */
[----:B------:R-:W-:-:S05]  /*b450*/  IADD3 R18, P1, R18, R45, RZ ;  /* 0x0000002d12127210 */ /* 0x000fca0007f3e0ff */
[----:B------:R-:W-:-:S05]  /*b460*/  IMAD.X R19, RZ, RZ, R19, P1 ;  /* 0x000000ffff137224 */ /* 0x000fca00008e0613 */
[----:B------:R-:W2:Y:S02]  /*b470*/  LDG.E R18, desc[UR60][R18.64] ;  /* 0x0000003c12127981 */ /* 0x000ea4000c1e1900 */
[C---:B--2---:R-:W-:Y:S02]  /*b480*/  PRMT R45, R18.reuse, 0x7610, R45 ;  /* 0x00007610122d7816 */ /* 0x044fe4000000002d */
[----:B------:R-:W-:-:S07]  /*b490*/  PRMT R46, R18, 0x7632, R46 ;  /* 0x00007632122e7816 */ /* 0x000fce000000002e */
.L_x_2651:
[----:B------:R-:W-:Y:S05]  /*b4a0*/  BSYNC B0 ;  /* 0x0000000000007941 */ /* 0x000fea0003800000 */
.L_x_2650:
[----:B------:R-:W-:Y:S04]  /*b4b0*/  BSSY B0, `(.L_x_2656) ;  /* 0x0000073000007945 */ /* 0x000fe80003800000 */
[----:B------:R-:W-:Y:S05]  /*b4c0*/  @P0 BRA `(.L_x_2657) ;  /* 0x0000000400c40947 */ /* 0x000fea0003800000 */
[----:B-1----:R-:W-:Y:S02]  /*b4d0*/  PRMT R28, R38, 0x9910, RZ ;  /* 0x00009910261c7816 */ /* 0x002fe400000000ff */
[----:B------:R-:W-:Y:S02]  /*b4e0*/  PRMT R29, R9, 0x9910, RZ ;  /* 0x00009910091d7816 */ /* 0x000fe400000000ff */
[----:B------:R-:W-:Y:S02]  /*b4f0*/  ISETP.GE.U32.AND P1, PT, R13, R36, PT ;  /* 0x000000240d00720c */ /* 0x000fe40003f26070 */
[----:B------:R-:W-:Y:S02]  /*b500*/  ISETP.NE.AND P2, PT, R29, R28, PT ;  /* 0x0000001c1d00720c */ /* 0x000fe40003f45270 */
[----:B------:R-:W-:Y:S02]  /*b510*/  PRMT R18, R35, 0x9910, RZ ;  /* 0x0000991023127816 */ /* 0x000fe400000000ff */
[----:B------:R-:W-:-:S02]  /*b520*/  PRMT R19, R8, 0x9910, RZ ;  /* 0x0000991008137816 */ /* 0x000fc400000000ff */
[----:B------:R-:W-:Y:S02]  /*b530*/  ISETP.GT.AND P5, PT, R29, R28, PT ;  /* 0x0000001c1d00720c */ /* 0x000fe40003fa4270 */
[----:B------:R-:W-:Y:S02]  /*b540*/  ISETP.GE.AND.EX P1, PT, R12, RZ, PT, P1 ;  /* 0x000000ff0c00720c */ /* 0x000fe40003f26310 */
[CC--:B------:R-:W-:Y:S02]  /*b550*/  ISETP.NE.AND P3, PT, R19.reuse, R18.reuse, PT ;  /* 0x000000121300720c */ /* 0x0c0fe40003f65270 */
[----:B------:R-:W-:Y:S02]  /*b560*/  ISETP.GT.AND P4, PT, R19, R18, PT ;  /* 0x000000121300720c */ /* 0x000fe40003f84270 */
[----:B------:R-:W-:Y:S02]  /*b570*/  SEL R19, RZ, 0xffffffff, !P5 ;  /* 0xffffffffff137807 */ /* 0x000fe40006800000 */
[----:B------:R-:W-:-:S02]  /*b580*/  @!P2 SEL R19, RZ, 0xffffffff, P1 ;  /* 0xffffffffff13a807 */ /* 0x000fc40000800000 */
[----:B------:R-:W-:Y:S02]  /*b590*/  ISETP.GE.U32.AND P0, PT, R11, R36, PT ;  /* 0x000000240b00720c */ /* 0x000fe40003f06070 */
[----:B------:R-:W-:Y:S01]  /*b5a0*/  LOP3.LUT R28, R19, 0x1, RZ, 0xc0, !PT ;  /* 0x00000001131c7812 */ /* 0x000fe200078ec0ff */
[----:B------:R-:W-:Y:S01]  /*b5b0*/  IMAD.IADD R19, R36, 0x1, R41 ;  /* 0x0000000124137824 */ /* 0x000fe200078e0229 */
[----:B------:R-:W-:Y:S02]  /*b5c0*/  ISETP.GE.AND.EX P0, PT, R10, RZ, PT, P0 ;  /* 0x000000ff0a00720c */ /* 0x000fe40003f06300 */
[----:B------:R-:W-:Y:S02]  /*b5d0*/  SEL R18, RZ, 0xffffffff, !P4 ;  /* 0xffffffffff127807 */ /* 0x000fe40006000000 */
[----:B------:R-:W-:Y:S02]  /*b5e0*/  ISETP.GE.U32.AND P2, PT, R19, R43, PT ;  /* 0x0000002b1300720c */ /* 0x000fe40003f46070 */
[----:B------:R-:W-:-:S02]  /*b5f0*/  @!P3 SEL R18, RZ, 0xffffffff, P0 ;  /* 0xffffffffff12b807 */ /* 0x000fc40000000000 */
[----:B------:R-:W-:Y:S02]  /*b600*/  ISETP.NE.U32.AND P1, PT, R28, 0x1, PT ;  /* 0x000000011c00780c */ /* 0x000fe40003f25070 */
[----:B------:R-:W-:Y:S02]  /*b610*/  LOP3.LUT R18, R18, 0x1, RZ, 0xc0, !PT ;  /* 0x0000000112127812 */ /* 0x000fe400078ec0ff */
[----:B------:R-:W-:Y:S02]  /*b620*/  SEL R9, R9, R38, !P1 ;  /* 0x0000002609097207 */ /* 0x000fe40004800000 */
[----:B------:R-:W-:Y:S02]  /*b630*/  ISETP.NE.U32.AND P0, PT, R18, 0x1, PT ;  /* 0x000000011200780c */ /* 0x000fe40003f05070 */
[----:B------:R-:W-:Y:S02]  /*b640*/  SEL R13, R13, R36, !P1 ;  /* 0x000000240d0d7207 */ /* 0x000fe40004800000 */
[----:B------:R-:W-:-:S02]  /*b650*/  SEL R8, R8, R35, !P0 ;  /* 0x0000002308087207 */ /* 0x000fc40004000000 */
[----:B------:R-:W-:Y:S02]  /*b660*/  SEL R11, R11, R36, !P0 ;  /* 0x000000240b0b7207 */ /* 0x000fe40004000000 */
[----:B------:R-:W-:Y:S02]  /*b670*/  SEL R10, R10, RZ, !P0 ;  /* 0x000000ff0a0a7207 */ /* 0x000fe40004000000 */
[----:B------:R-:W-:Y:S01]  /*b680*/  SEL R12, R12, RZ, !P1 ;  /* 0x000000ff0c0c7207 */ /* 0x000fe20004800000 */
[----:B------:R-:W-:Y:S06]  /*b690*/  @P2 BRA `(.L_x_2657) ;  /* 0x0000000400502947 */ /* 0x000fec0003800000 */
[----:B------:R-:W-:Y:S02]  /*b6a0*/  PRMT R28, R37, 0x9910, RZ ;  /* 0x00009910251c7816 */ /* 0x000fe400000000ff */
[----:B------:R-:W-:Y:S02]  /*b6b0*/  PRMT R31, R6, 0x9910, RZ ;  /* 0x00009910061f7816 */ /* 0x000fe400000000ff */
[----:B------:R-:W-:Y:S02]  /*b6c0*/  PRMT R18, R40, 0x9910, RZ ;  /* 0x0000991028127816 */ /* 0x000fe400000000ff */
[----:B------:R-:W-:Y:S02]  /*b6d0*/  PRMT R29, R7, 0x9910, RZ ;  /* 0x00009910071d7816 */ /* 0x000fe400000000ff */
[----:B------:R-:W-:Y:S02]  /*b6e0*/  ISETP.NE.AND P2, PT, R31, R28, PT ;  /* 0x0000001c1f00720c */ /* 0x000fe40003f45270 */
[----:B------:R-:W-:-:S02]  /*b6f0*/  ISETP.NE.AND P3, PT, R29, R18, PT ;  /* 0x000000121d00720c */ /* 0x000fc40003f65270 */
[-C--:B------:R-:W-:Y:S02]  /*b700*/  ISETP.GE.U32.AND P1, PT, R16, R19.reuse, PT ;  /* 0x000000131000720c */ /* 0x080fe40003f26070 */
[----:B------:R-:W-:Y:S01]  /*b710*/  ISETP.GT.AND P4, PT, R29, R18, PT ;  /* 0x000000121d00720c */ /* 0x000fe20003f84270 */
[----:B------:R-:W-:Y:S01]  /*b720*/  IMAD.IADD R29, R19, 0x1, R41 ;  /* 0x00000001131d7824 */ /* 0x000fe200078e0229 */
[----:B------:R-:W-:Y:S02]  /*b730*/  ISETP.GT.AND P5, PT, R31, R28, PT ;  /* 0x0000001c1f00720c */ /* 0x000fe40003fa4270 */
[----:B------:R-:W-:Y:S02]  /*b740*/  ISETP.GE.U32.AND P0, PT, R14, R19, PT ;  /* 0x000000130e00720c */ /* 0x000fe40003f06070 */
[----:B------:R-:W-:Y:S02]  /*b750*/  ISETP.GE.AND.EX P1, PT, R21, RZ, PT, P1 ;  /* 0x000000ff1500720c */ /* 0x000fe40003f26310 */
[----:B------:R-:W-:-:S02]  /*b760*/  SEL R28, RZ, 0xffffffff, !P5 ;  /* 0xffffffffff1c7807 */ /* 0x000fc40006800000 */
[----:B------:R-:W-:Y:S02]  /*b770*/  ISETP.GE.AND.EX P0, PT, R15, RZ, PT, P0 ;  /* 0x000000ff0f00720c */ /* 0x000fe40003f06300 */
[----:B------:R-:W-:Y:S02]  /*b780*/  @!P2 SEL R28, RZ, 0xffffffff, P1 ;  /* 0xffffffffff1ca807 */ /* 0x000fe40000800000 */
[----:B------:R-:W-:Y:S02]  /*b790*/  ISETP.GE.U32.AND P2, PT, R29, R43, PT ;  /* 0x0000002b1d00720c */ /* 0x000fe40003f46070 */
[----:B------:R-:W-:Y:S02]  /*b7a0*/  SEL R18, RZ, 0xffffffff, !P4 ;  /* 0xffffffffff127807 */ /* 0x000fe40006000000 */
[----:B------:R-:W-:Y:S02]  /*b7b0*/  @!P3 SEL R18, RZ, 0xffffffff, P0 ;  /* 0xffffffffff12b807 */ /* 0x000fe40000000000 */
[----:B------:R-:W-:-:S02]  /*b7c0*/  LOP3.LUT R28, R28, 0x1, RZ, 0xc0, !PT ;  /* 0x000000011c1c7812 */ /* 0x000fc400078ec0ff */
[----:B------:R-:W-:Y:S02]  /*b7d0*/  LOP3.LUT R18, R18, 0x1, RZ, 0xc0, !PT ;  /* 0x0000000112127812 */ /* 0x000fe400078ec0ff */
[----:B------:R-:W-:Y:S02]  /*b7e0*/  ISETP.NE.U32.AND P1, PT, R28, 0x1, PT ;  /* 0x000000011c00780c */ /* 0x000fe40003f25070 */
[----:B------:R-:W-:Y:S02]  /*b7f0*/  ISETP.NE.U32.AND P0, PT, R18, 0x1, PT ;  /* 0x000000011200780c */ /* 0x000fe40003f05070 */
[----:B------:R-:W-:Y:S02]  /*b800*/  SEL R6, R6, R37, !P1 ;  /* 0x0000002506067207 */ /* 0x000fe40004800000 */
[----:B------:R-:W-:Y:S02]  /*b810*/  SEL R7, R7, R40, !P0 ;  /* 0x0000002807077207 */ /* 0x000fe40004000000 */
[----:B------:R-:W-:-:S02]  /*b820*/  SEL R14, R14, R19, !P0 ;  /* 0x000000130e0e7207 */ /* 0x000fc40004000000 */
[----:B------:R-:W-:Y:S02]  /*b830*/  SEL R16, R16, R19, !P1 ;  /* 0x0000001310107207 */ /* 0x000fe40004800000 */
[----:B------:R-:W-:Y:S02]  /*b840*/  SEL R15, R15, RZ, !P0 ;  /* 0x000000ff0f0f7207 */ /* 0x000fe40004000000 */
[----:B------:R-:W-:Y:S01]  /*b850*/  SEL R21, R21, RZ, !P1 ;  /* 0x000000ff15157207 */ /* 0x000fe20004800000 */
[----:B------:R-:W-:Y:S06]  /*b860*/  @P2 BRA `(.L_x_2657) ;  /* 0x0000000000dc2947 */ /* 0x000fec0003800000 */
[----:B------:R-:W-:Y:S01]  /*b870*/  PRMT R28, R39, 0x9910, RZ ;  /* 0x00009910271c7816 */ /* 0x000fe200000000ff */
[----:B------:R-:W-:Y:S01]  /*b880*/  IMAD.IADD R41, R29, 0x1, R41 ;  /* 0x000000011d297824 */ /* 0x000fe200078e0229 */
[----:B------:R-:W-:Y:S02]  /*b890*/  PRMT R31, R4, 0x9910, RZ ;  /* 0x00009910041f7816 */ /* 0x000fe400000000ff */
[----:B------:R-:W-:Y:S02]  /*b8a0*/  PRMT R18, R42, 0x9910, RZ ;  /* 0x000099102a127816 */ /* 0x000fe400000000ff */
[----:B------:R-:W-:Y:S02]  /*b8b0*/  PRMT R19, R5, 0x9910, RZ ;  /* 0x0000991005137816 */ /* 0x000fe400000000ff */
[----:B------:R-:W-:Y:S02]  /*b8c0*/  ISETP.NE.AND P2, PT, R31, R28, PT ;  /* 0x0000001c1f00720c */ /* 0x000fe40003f45270 */
[----:B------:R-:W-:-:S02]  /*b8d0*/  ISETP.NE.AND P3, PT, R19, R18, PT ;  /* 0x000000121300720c */ /* 0x000fc40003f65270 */
[-C--:B------:R-:W-:Y:S02]  /*b8e0*/  ISETP.GE.U32.AND P1, PT, R32, R29.reuse, PT ;  /* 0x0000001d2000720c */ /* 0x080fe40003f26070 */
[----:B------:R-:W-:Y:S02]  /*b8f0*/  ISETP.GT.AND P5, PT, R31, R28, PT ;  /* 0x0000001c1f00720c */ /* 0x000fe40003fa4270 */
[----:B------:R-:W-:Y:S02]  /*b900*/  ISETP.GE.U32.AND P0, PT, R26, R29, PT ;  /* 0x0000001d1a00720c */ /* 0x000fe40003f06070 */
[----:B------:R-:W-:Y:S02]  /*b910*/  ISETP.GE.AND.EX P1, PT, R27, RZ, PT, P1 ;  /* 0x000000ff1b00720c */ /* 0x000fe40003f26310 */
[----:B------:R-:W-:Y:S02]  /*b920*/  ISETP.GT.AND P4, PT, R19, R18, PT ;  /* 0x000000121300720c */ /* 0x000fe40003f84270 */
        /* <DEDUP_REMOVED lines=24> */
[----:B------:R-:W-:Y:S02]  /*bab0*/  ISETP.GE.U32.AND P1, PT, R24, R41, PT ;  /* 0x000000291800720c */ /* 0x000fe40003f26070 */
[----:B------:R-:W-:Y:S02]  /*bac0*/  ISETP.GT.AND P4, PT, R19, R18, PT ;  /* 0x000000121300720c */ /* 0x000fe40003f84270 */
[----:B------:R-:W-:Y:S02]  /*bad0*/  ISETP.GT.AND P5, PT, R29, R28, PT ;  /* 0x0000001c1d00720c */ /* 0x000fe40003fa4270 */
[----:B------:R-:W-:Y:S02]  /*bae0*/  ISETP.GE.AND.EX P0, PT, R33, RZ, PT, P0 ;  /* 0x000000ff2100720c */ /* 0x000fe40003f06300 */
[----:B------:R-:W-:-:S02]  /*baf0*/  ISETP.GE.AND.EX P1, PT, R20, RZ, PT, P1 ;  /* 0x000000ff1400720c */ /* 0x000fc40003f26310 */
[----:B------:R-:W-:Y:S02]  /*bb00*/  SEL R18, RZ, 0xffffffff, !P4 ;  /* 0xffffffffff127807 */ /* 0x000fe40006000000 */
[----:B------:R-:W-:Y:S02]  /*bb10*/  SEL R19, RZ, 0xffffffff, !P5 ;  /* 0xffffffffff137807 */ /* 0x000fe40006800000 */
[----:B------:R-:W-:Y:S02]  /*bb20*/  @!P3 SEL R18, RZ, 0xffffffff, P0 ;  /* 0xffffffffff12b807 */ /* 0x000fe40000000000 */
[----:B------:R-:W-:Y:S02]  /*bb30*/  @!P2 SEL R19, RZ, 0xffffffff, P1 ;  /* 0xffffffffff13a807 */ /* 0x000fe40000800000 */
[----:B------:R-:W-:Y:S02]  /*bb40*/  LOP3.LUT R18, R18, 0x1, RZ, 0xc0, !PT ;  /* 0x0000000112127812 */ /* 0x000fe400078ec0ff */
[----:B------:R-:W-:-:S02]  /*bb50*/  LOP3.LUT R19, R19, 0x1, RZ, 0xc0, !PT ;  /* 0x0000000113137812 */ /* 0x000fc400078ec0ff */
[----:B------:R-:W-:Y:S02]  /*bb60*/  ISETP.NE.U32.AND P0, PT, R18, 0x1, PT ;  /* 0x000000011200780c */ /* 0x000fe40003f05070 */
[----:B------:R-:W-:Y:S02]  /*bb70*/  ISETP.NE.U32.AND P1, PT, R19, 0x1, PT ;  /* 0x000000011300780c */ /* 0x000fe40003f25070 */
[----:B------:R-:W-:Y:S02]  /*bb80*/  SEL R0, R0, R45, !P0 ;  /* 0x0000002d00007207 */ /* 0x000fe40004000000 */
[----:B------:R-:W-:Y:S02]  /*bb90*/  SEL R3, R3, R46, !P1 ;  /* 0x0000002e03037207 */ /* 0x000fe40004800000 */
[-C--:B------:R-:W-:Y:S02]  /*bba0*/  SEL R34, R34, R41.reuse, !P0 ;  /* 0x0000002922227207 */ /* 0x080fe40004000000 */
[----:B------:R-:W-:-:S02]  /*bbb0*/  SEL R24, R24, R41, !P1 ;  /* 0x0000002918187207 */ /* 0x000fc40004800000 */
[----:B------:R-:W-:Y:S02]  /*bbc0*/  SEL R33, R33, RZ, !P0 ;  /* 0x000000ff21217207 */ /* 0x000fe40004000000 */
[----:B------:R-:W-:-:S07]  /*bbd0*/  SEL R20, R20, RZ, !P1 ;  /* 0x000000ff14147207 */ /* 0x000fce0004800000 */
.L_x_2657:
[----:B------:R-:W-:Y:S05]  /*bbe0*/  BSYNC B0 ;  /* 0x0000000000007941 */ /* 0x000fea0003800000 */
.L_x_2656:
[----:B------:R-:W-:Y:S02]  /*bbf0*/  PRMT R18, R7, 0x9910, RZ ;  /* 0x0000991007127816 */ /* 0x000fe400000000ff */
[----:B------:R-:W-:Y:S02]  /*bc00*/  PRMT R19, R8, 0x9910, RZ ;  /* 0x0000991008137816 */ /* 0x000fe400000000ff */
[----:B-1----:R-:W-:Y:S02]  /*bc10*/  PRMT R28, R6, 0x9910, RZ ;  /* 0x00009910061c7816 */ /* 0x002fe400000000ff */
[----:B------:R-:W-:Y:S02]  /*bc20*/  PRMT R29, R9, 0x9910, RZ ;  /* 0x00009910091d7816 */ /* 0x000fe400000000ff */
[----:B------:R-:W-:Y:S02]  /*bc30*/  ISETP.NE.AND P2, PT, R19, R18, PT ;  /* 0x000000121300720c */ /* 0x000fe40003f45270 */
[----:B------:R-:W-:-:S02]  /*bc40*/  ISETP.NE.AND P3, PT, R29, R28, PT ;  /* 0x0000001c1d00720c */ /* 0x000fc40003f65270 */
[----:B------:R-:W-:Y:S02]  /*bc50*/  ISETP.GE.U32.AND P0, PT, R11, R14, PT ;  /* 0x0000000e0b00720c */ /* 0x000fe40003f06070 */
[----:B------:R-:W-:Y:S02]  /*bc60*/  ISETP.GE.U32.AND P1, PT, R13, R16, PT ;  /* 0x000000100d00720c */ /* 0x000fe40003f26070 */
[----:B------:R-:W-:Y:S02]  /*bc70*/  ISETP.GT.AND P5, PT, R19, R18, PT ;  /* 0x000000121300720c */ /* 0x000fe40003fa4270 */
[----:B------:R-:W-:Y:S02]  /*bc80*/  ISETP.GT.AND P4, PT, R29, R28, PT ;  /* 0x0000001c1d00720c */ /* 0x000fe40003f84270 */
[----:B------:R-:W-:Y:S02]  /*bc90*/  ISETP.GE.AND.EX P0, PT, R10, R15, PT, P0 ;  /* 0x0000000f0a00720c */ /* 0x000fe40003f06300 */
[----:B------:R-:W-:-:S02]  /*bca0*/  ISETP.GE.AND.EX P1, PT, R12, R21, PT, P1 ;  /* 0x000000150c00720c */ /* 0x000fc40003f26310 */
        /* <DEDUP_REMOVED lines=10> */
[----:B------:R-:W-:Y:S02]  /*bd50*/  SEL R29, R11, R14, !P0 ;  /* 0x0000000e0b1d7207 */ /* 0x000fe40004000000 */
[----:B------:R-:W-:-:S02]  /*bd60*/  PRMT R6, R5, 0x9910, RZ ;  /* 0x0000991005067816 */ /* 0x000fc400000000ff */
[----:B------:R-:W-:Y:S02]  /*bd70*/  PRMT R7, R8, 0x9910, RZ ;  /* 0x0000991008077816 */ /* 0x000fe400000000ff */
[----:B------:R-:W-:Y:S02]  /*bd80*/  PRMT R11, R4, 0x9910, RZ ;  /* 0x00009910040b7816 */ /* 0x000fe400000000ff */
[----:B------:R-:W-:Y:S02]  /*bd90*/  PRMT R14, R9, 0x9910, RZ ;  /* 0x00009910090e7816 */ /* 0x000fe400000000ff */
[----:B------:R-:W-:Y:S02]  /*bda0*/  ISETP.NE.AND P2, PT, R7, R6, PT ;  /* 0x000000060700720c */ /* 0x000fe40003f45270 */
[----:B------:R-:W-:Y:S02]  /*bdb0*/  ISETP.NE.AND P3, PT, R14, R11, PT ;  /* 0x0000000b0e00720c */ /* 0x000fe40003f65270 */
[----:B------:R-:W-:-:S02]  /*bdc0*/  SEL R19, R13, R16, !P1 ;  /* 0x000000100d137207 */ /* 0x000fc40004800000 */
[----:B------:R-:W-:Y:S02]  /*bdd0*/  SEL R10, R10, R15, !P0 ;  /* 0x0000000f0a0a7207 */ /* 0x000fe40004000000 */
[----:B------:R-:W-:Y:S02]  /*bde0*/  SEL R12, R12, R21, !P1 ;  /* 0x000000150c0c7207 */ /* 0x000fe40004800000 */
[----:B------:R-:W-:Y:S02]  /*bdf0*/  ISETP.GE.U32.AND P0, PT, R29, R26, PT ;  /* 0x0000001a1d00720c */ /* 0x000fe40003f06070 */
[----:B------:R-:W-:Y:S02]  /*be00*/  ISETP.GE.U32.AND P1, PT, R19, R32, PT ;  /* 0x000000201300720c */ /* 0x000fe40003f26070 */
[----:B------:R-:W-:Y:S02]  /*be10*/  ISETP.GT.AND P4, PT, R7, R6, PT ;  /* 0x000000060700720c */ /* 0x000fe40003f84270 */
[----:B------:R-:W-:-:S02]  /*be20*/  ISETP.GT.AND P5, PT, R14, R11, PT ;  /* 0x0000000b0e00720c */ /* 0x000fc40003fa4270 */
[----:B------:R-:W-:Y:S02]  /*be30*/  ISETP.GE.AND.EX P0, PT, R10, R25, PT, P0 ;  /* 0x000000190a00720c */ /* 0x000fe40003f06300 */
[----:B------:R-:W-:Y:S02]  /*be40*/  ISETP.GE.AND.EX P1, PT, R12, R27, PT, P1 ;  /* 0x0000001b0c00720c */ /* 0x000fe40003f26310 */
[----:B------:R-:W-:Y:S02]  /*be50*/  SEL R6, RZ, 0xffffffff, !P4 ;  /* 0xffffffffff067807 */ /* 0x000fe40006000000 */
[----:B------:R-:W-:Y:S02]  /*be60*/  SEL R7, RZ, 0xffffffff, !P5 ;  /* 0xffffffffff077807 */ /* 0x000fe40006800000 */
[----:B------:R-:W-:Y:S02]  /*be70*/  @!P2 SEL R6, RZ, 0xffffffff, P0 ;  /* 0xffffffffff06a807 */ /* 0x000fe40000000000 */
[----:B------:R-:W-:-:S02]  /*be80*/  @!P3 SEL R7, RZ, 0xffffffff, P1 ;  /* 0xffffffffff07b807 */ /* 0x000fc40000800000 */
[----:B------:R-:W-:Y:S02]  /*be90*/  LOP3.LUT R6, R6, 0x1, RZ, 0xc0, !PT ;  /* 0x0000000106067812 */ /* 0x000fe400078ec0ff */
[----:B------:R-:W-:Y:S02]  /*bea0*/  LOP3.LUT R7, R7, 0x1, RZ, 0xc0, !PT ;  /* 0x0000000107077812 */ /* 0x000fe400078ec0ff */
[----:B------:R-:W-:Y:S02]  /*beb0*/  ISETP.NE.U32.AND P0, PT, R6, 0x1, PT ;  /* 0x000000010600780c */ /* 0x000fe40003f05070 */
[----:B------:R-:W-:Y:S02]  /*bec0*/  ISETP.NE.U32.AND P1, PT, R7, 0x1, PT ;  /* 0x000000010700780c */ /* 0x000fe40003f25070 */
[----:B------:R-:W-:Y:S02]  /*bed0*/  PRMT R7, R3, 0x9910, RZ ;  /* 0x0000991003077816 */ /* 0x000fe400000000ff */
[----:B------:R-:W-:-:S02]  /*bee0*/  SEL R5, R8, R5, !P0 ;  /* 0x0000000508057207 */ /* 0x000fc40004000000 */
[----:B------:R-:W-:Y:S01]  /*bef0*/  SEL R6, R9, R4, !P1 ;  /* 0x0000000409067207 */ /* 0x000fe20004800000 */
[----:B------:R-:W-:Y:S01]  /*bf00*/  IMAD.MOV.U32 R8, RZ, RZ, R7 ;  /* 0x000000ffff087224 */ /* 0x000fe200078e0007 */
[----:B------:R-:W-:Y:S02]  /*bf10*/  PRMT R4, R0, 0x9910, RZ ;  /* 0x0000991000047816 */ /* 0x000fe400000000ff */
[----:B------:R-:W-:Y:S02]  /*bf20*/  PRMT R7, R5, 0x9910, RZ ;  /* 0x0000991005077816 */ /* 0x000fe400000000ff */
[----:B------:R-:W-:Y:S02]  /*bf30*/  PRMT R9, R6, 0x9910, RZ ;  /* 0x0000991006097816 */ /* 0x000fe400000000ff */
[----:B------:R-:W-:Y:S02]  /*bf40*/  ISETP.NE.AND P2, PT, R7, R4, PT ;  /* 0x000000040700720c */ /* 0x000fe40003f45270 */
[----:B------:R-:W-:-:S02]  /*bf50*/  SEL R13, R29, R26, !P0 ;  /* 0x0000001a1d0d7207 */ /* 0x000fc40004000000 */
[----:B------:R-:W-:Y:S02]  /*bf60*/  ISETP.NE.AND P3, PT, R9, R8, PT ;  /* 0x000000080900720c */ /* 0x000fe40003f65270 */
[----:B------:R-:W-:Y:S02]  /*bf70*/  SEL R10, R10, R25, !P0 ;  /* 0x000000190a0a7207 */ /* 0x000fe40004000000 */
[----:B------:R-:W-:Y:S02]  /*bf80*/  SEL R11, R19, R32, !P1 ;  /* 0x00000020130b7207 */ /* 0x000fe40004800000 */
[----:B------:R-:W-:Y:S02]  /*bf90*/  ISETP.GE.U32.AND P0, PT, R13, R34, PT ;  /* 0x000000220d00720c */ /* 0x000fe40003f06070 */
[----:B------:R-:W-:Y:S02]  /*bfa0*/  SEL R27, R12, R27, !P1 ;  /* 0x0000001b0c1b7207 */ /* 0x000fe40004800000 */
[----:B------:R-:W-:-:S02]  /*bfb0*/  ISETP.GT.AND P4, PT, R7, R4, PT ;  /* 0x000000040700720c */ /* 0x000fc40003f84270 */
[----:B------:R-:W-:Y:S02]  /*bfc0*/  ISETP.GE.U32.AND P1, PT, R11, R24, PT ;  /* 0x000000180b00720c */ /* 0x000fe40003f26070 */
[----:B------:R-:W-:Y:S02]  /*bfd0*/  ISETP.GE.AND.EX P0, PT, R10, R33, PT, P0 ;  /* 0x000000210a00720c */ /* 0x000fe40003f06300 */
[----:B------:R-:W-:Y:S02]  /*bfe0*/  ISETP.GT.AND P5, PT, R9, R8, PT ;  /* 0x000000080900720c */ /* 0x000fe40003fa4270 */
[----:B------:R-:W-:Y:S02]  /*bff0*/  SEL R4, RZ, 0xffffffff, !P4 ;  /* 0xffffffffff047807 */ /* 0x000fe40006000000 */
[----:B------:R-:W-:Y:S02]  /*c000*/  ISETP.GE.AND.EX P1, PT, R27, R20, PT, P1 ;  /* 0x000000141b00720c */ /* 0x000fe40003f26310 */
[----:B------:R-:W-:-:S02]  /*c010*/  @!P2 SEL R4, RZ, 0xffffffff, P0 ;  /* 0xffffffffff04a807 */ /* 0x000fc40000000000 */
[----:B------:R-:W-:Y:S02]  /*c020*/  SEL R7, RZ, 0xffffffff, !P5 ;  /* 0xffffffffff077807 */ /* 0x000fe40006800000 */
[----:B------:R-:W-:Y:S02]  /*c030*/  @!P3 SEL R7, RZ, 0xffffffff, P1 ;  /* 0xffffffffff07b807 */ /* 0x000fe40000800000 */
[----:B------:R-:W-:Y:S02]  /*c040*/  LOP3.LUT R4, R4, 0x1, RZ, 0xc0, !PT ;  /* 0x0000000104047812 */ /* 0x000fe400078ec0ff */
[----:B------:R-:W-:Y:S02]  /*c050*/  LOP3.LUT R7, R7, 0x1, RZ, 0xc0, !PT ;  /* 0x0000000107077812 */ /* 0x000fe400078ec0ff */
[----:B------:R-:W-:Y:S02]  /*c060*/  ISETP.NE.U32.AND P0, PT, R4, 0x1, PT ;  /* 0x000000010400780c */ /* 0x000fe40003f05070 */
[----:B------:R-:W-:-:S02]  /*c070*/  ISETP.NE.U32.AND P1, PT, R7, 0x1, PT ;  /* 0x000000010700780c */ /* 0x000fc40003f25070 */
[----:B------:R-:W-:Y:S02]  /*c080*/  SEL R0, R5, R0, !P0 ;  /* 0x0000000005007207 */ /* 0x000fe40004000000 */
[----:B------:R-:W-:Y:S02]  /*c090*/  SEL R28, R11, R24, !P1 ;  /* 0x000000180b1c7207 */ /* 0x000fe40004800000 */
[----:B------:R-:W-:Y:S02]  /*c0a0*/  SEL R29, R27, R20, !P1 ;  /* 0x000000141b1d7207 */ /* 0x000fe40004800000 */
[----:B------:R-:W-:Y:S02]  /*c0b0*/  SEL R3, R6, R3, !P1 ;  /* 0x0000000306037207 */ /* 0x000fe40004800000 */
[----:B------:R-:W-:Y:S02]  /*c0c0*/  SEL R34, R13, R34, !P0 ;  /* 0x000000220d227207 */ /* 0x000fe40004000000 */
[----:B------:R-:W-:-:S02]  /*c0d0*/  SEL R35, R10, R33, !P0 ;  /* 0x000000210a237207 */ /* 0x000fc40004000000 */
[----:B------:R-:W-:Y:S01]  /*c0e0*/  PRMT R7, R0, 0x7610, R7 ;  /* 0x0000761000077816 */ /* 0x000fe20000000007 */
[----:B------:R-:W-:Y:S06]  /*c0f0*/  BRA `(.L_x_2624) ;  /* 0x0000003000f47947 */ /* 0x000fec0003800000 */
.L_x_2641:
[----:B------:R-:W-:Y:S01]  /*c100*/  ISETP.GE.U32.AND P0, PT, R4, R43, PT ;  /* 0x0000002b0400720c */ /* 0x000fe20003f06070 */
[----:B------:R-:W-:Y:S01]  /*c110*/  BSSY B0, `(.L_x_2658) ;  /* 0x00000b5000007945 */ /* 0x000fe20003800000 */
[----:B------:R-:W-:Y:S02]  /*c120*/  IMAD.MOV.U32 R37, RZ, RZ, R11 ;  /* 0x000000ffff257224 */ /* 0x000fe400078e000b */
[----:B------:R-:W-:Y:S02]  /*c130*/  IMAD.MOV.U32 R35, RZ, RZ, R10 ;  /* 0x000000ffff237224 */ /* 0x000fe400078e000a */
[--C-:B------:R-:W-:Y:S02]  /*c140*/  IMAD.MOV.U32 R32, RZ, RZ, R3.reuse ;  /* 0x000000ffff207224 */ /* 0x100fe400078e0003 */
[----:B------:R-:W-:Y:S02]  /*c150*/  IMAD.MOV.U32 R31, RZ, RZ, R3 ;  /* 0x000000ffff1f7224 */ /* 0x000fe400078e0003 */
[----:B------:R-:W-:-:S02]  /*c160*/  IMAD.MOV.U32 R30, RZ, RZ, R11 ;  /* 0x000000ffff1e7224 */ /* 0x000fc400078e000b */
[--C-:B------:R-:W-:Y:S02]  /*c170*/  IMAD.MOV.U32 R29, RZ, RZ, R10.reuse ;  /* 0x000000ffff1d7224 */ /* 0x100fe400078e000a */
        /* <DEDUP_REMOVED lines=11> */
[----:B------:R-:W-:Y:S01]  /*c230*/  IMAD.MOV.U32 R12, RZ, RZ, R3 ;  /* 0x000000ffff0c7224 */ /* 0x000fe200078e0003 */
[----:B------:R-:W-:Y:S06]  /*c240*/  @P0 BRA `(.L_x_2659) ;  /* 0x0000000800840947 */ /* 0x000fec0003800000 */
[----:B------:R-:W-:Y:S01]  /*c250*/  BSSY B1, `(.L_x_2660) ;  /* 0x0000098000017945 */ /* 0x000fe20003800000 */
        /* <DEDUP_REMOVED lines=18> */
.L_x_2661:
[----:B------:R-:W-:-:S05]  /*c380*/  IMAD R4, R39, R36, RZ ;  /* 0x0000002427047224 */ /* 0x000fca00078e02ff */
[----:B------:R-:W-:-:S05]  /*c390*/  SHF.R.U32.HI R5, RZ, 0x1, R4 ;  /* 0x00000001ff057819 */ /* 0x000fca0000011604 */
[----:B------:R-:W-:-:S05]  /*c3a0*/  IMAD.WIDE.U32 R4, R5, 0x4, R18 ;  /* 0x0000000405047825 */ /* 0x000fca00078e0012 */
[----:B------:R0:W2:Y:S01]  /*c3b0*/  LDG.E R40, desc[UR60][R4.64] ;  /* 0x0000003c04287981 */ /* 0x0000a2000c1e1900 */
[----:B------:R-:W-:-:S04]  /*c3c0*/  IMAD.IADD R45, R41, 0x1, R36 ;  /* 0x00000001292d7824 */ /* 0x000fc800078e0224 */
[----:B------:R-:W-:Y:S02]  /*c3d0*/  IMAD R6, R39, R45, RZ ;  /* 0x0000002d27067224 */ /* 0x000fe400078e02ff */
[----:B------:R-:W-:-:S03]  /*c3e0*/  IMAD.IADD R38, R45, 0x1, R41 ;  /* 0x000000012d267824 */ /* 0x000fc600078e0229 */
[----:B------:R-:W-:-:S05]  /*c3f0*/  SHF.R.U32.HI R7, RZ, 0x1, R6 ;  /* 0x00000001ff077819 */ /* 0x000fca0000011606 */
[----:B------:R-:W-:-:S04]  /*c400*/  IMAD.WIDE.U32 R6, R7, 0x4, R18 ;  /* 0x0000000407067825 */ /* 0x000fc800078e0012 */
[----:B------:R-:W-:Y:S02]  /*c410*/  IMAD R8, R39, R38, RZ ;  /* 0x0000002627087224 */ /* 0x000fe400078e02ff */
[----:B------:R-:W3:Y:S03]  /*c420*/  LDG.E R7, desc[UR60][R6.64] ;  /* 0x0000003c06077981 */ /* 0x000ee6000c1e1900 */
[----:B------:R-:W-:Y:S01]  /*c430*/  SHF.R.U32.HI R9, RZ, 0x1, R8 ;  /* 0x00000001ff097819 */ /* 0x000fe20000011608 */
[----:B------:R-:W-:-:S04]  /*c440*/  IMAD.IADD R47, R38, 0x1, R41 ;  /* 0x00000001262f7824 */ /* 0x000fc800078e0229 */
[----:B------:R-:W-:-:S04]  /*c450*/  IMAD.WIDE.U32 R8, R9, 0x4, R18 ;  /* 0x0000000409087825 */ /* 0x000fc800078e0012 */
[----:B0-----:R-:W-:Y:S02]  /*c460*/  IMAD R4, R39, R47, RZ ;  /* 0x0000002f27047224 */ /* 0x001fe400078e02ff */
[----:B------:R-:W4:Y:S03]  /*c470*/  LDG.E R9, desc[UR60][R8.64] ;  /* 0x0000003c08097981 */ /* 0x000f26000c1e1900 */
[----:B------:R-:W-:-:S05]  /*c480*/  SHF.R.U32.HI R5, RZ, 0x1, R4 ;  /* 0x00000001ff057819 */ /* 0x000fca0000011604 */
[----:B------:R-:W-:-:S06]  /*c490*/  IMAD.WIDE.U32 R4, R5, 0x4, R18 ;  /* 0x0000000405047825 */ /* 0x000fcc00078e0012 */
[----:B------:R0:W5:Y:S01]  /*c4a0*/  LDG.E R5, desc[UR60][R4.64] ;  /* 0x0000003c04057981 */ /* 0x000162000c1e1900 */
[----:B------:R-:W-:Y:S02]  /*c4b0*/  PRMT R49, R3, 0x9910, RZ ;  /* 0x0000991003317816 */ /* 0x000fe400000000ff */
[----:B------:R-:W-:Y:S02]  /*c4c0*/  PRMT R51, R12, 0x9910, RZ ;  /* 0x000099100c337816 */ /* 0x000fe400000000ff */
[-C--:B------:R-:W-:Y:S02]  /*c4d0*/  ISETP.GE.U32.AND P0, PT, R11, R36.reuse, PT ;  /* 0x000000240b00720c */ /* 0x080fe40003f06070 */
[----:B------:R-:W-:Y:S02]  /*c4e0*/  ISETP.GE.U32.AND P1, PT, R15, R36, PT ;  /* 0x000000240f00720c */ /* 0x000fe40003f26070 */
[----:B------:R-:W-:Y:S02]  /*c4f0*/  ISETP.GE.AND.EX P0, PT, R10, RZ, PT, P0 ;  /* 0x000000ff0a00720c */ /* 0x000fe40003f06300 */
[----:B------:R-:W-:-:S02]  /*c500*/  ISETP.GE.AND.EX P1, PT, R13, RZ, PT, P1 ;  /* 0x000000ff0d00720c */ /* 0x000fc40003f26310 */
[----:B0-----:R-:W-:Y:S02]  /*c510*/  SEL R4, RZ, 0xffffffff, P0 ;  /* 0xffffffffff047807 */ /* 0x001fe40000000000 */
[----:B------:R-:W-:Y:S02]  /*c520*/  ISETP.GE.U32.AND P5, PT, R16, R45, PT ;  /* 0x0000002d1000720c */ /* 0x000fe40003fa6070 */
[----:B------:R-:W-:Y:S02]  /*c530*/  PRMT R48, R32, 0x9910, RZ ;  /* 0x0000991020307816 */ /* 0x000fe400000000ff */
[----:B------:R-:W-:-:S04]  /*c540*/  ISETP.GE.AND.EX P5, PT, R21, RZ, PT, P5 ;  /* 0x000000ff1500720c */ /* 0x000fc80003fa6350 */
[----:B------:R-:W-:Y:S02]  /*c550*/  SEL R42, RZ, 0xffffffff, P5 ;  /* 0xffffffffff2a7807 */ /* 0x000fe40002800000 */
[C---:B--2---:R-:W-:Y:S02]  /*c560*/  PRMT R6, R40.reuse, 0x9910, RZ ;  /* 0x0000991028067816 */ /* 0x044fe400000000ff */
[----:B------:R-:W-:Y:S02]  /*c570*/  PRMT R8, R40, 0xbb32, RZ ;  /* 0x0000bb3228087816 */ /* 0x000fe400000000ff */
[----:B------:R-:W-:Y:S02]  /*c580*/  ISETP.NE.AND P3, PT, R49, R6, PT ;  /* 0x000000063100720c */ /* 0x000fe40003f65270 */
[----:B------:R-:W-:Y:S02]  /*c590*/  ISETP.NE.AND P2, PT, R51, R8, PT ;  /* 0x000000083300720c */ /* 0x000fe40003f45270 */
[----:B------:R-:W-:-:S02]  /*c5a0*/  ISETP.GT.AND P4, PT, R49, R6, PT ;  /* 0x000000063100720c */ /* 0x000fc40003f84270 */
[----:B------:R-:W-:Y:S02]  /*c5b0*/  ISETP.GT.AND P0, PT, R51, R8, PT ;  /* 0x000000083300720c */ /* 0x000fe40003f04270 */
[----:B------:R-:W-:Y:S02]  /*c5c0*/  SEL R6, RZ, 0xffffffff, P1 ;  /* 0xffffffffff067807 */ /* 0x000fe40000800000 */
[----:B------:R-:W-:Y:S02]  /*c5d0*/  PRMT R51, R14, 0x9910, RZ ;  /* 0x000099100e337816 */ /* 0x000fe400000000ff */
[----:B------:R-:W-:Y:S02]  /*c5e0*/  PRMT R49, R40, 0x7632, R49 ;  /* 0x0000763228317816 */ /* 0x000fe40000000031 */
[----:B------:R-:W-:Y:S02]  /*c5f0*/  @P3 SEL R4, RZ, 0xffffffff, !P4 ;  /* 0xffffffffff043807 */ /* 0x000fe40006000000 */
[----:B------:R-:W-:-:S02]  /*c600*/  @P2 SEL R6, RZ, 0xffffffff, !P0 ;  /* 0xffffffffff062807 */ /* 0x000fc40004000000 */
[----:B------:R-:W-:Y:S02]  /*c610*/  LOP3.LUT R4, R4, 0x1, RZ, 0xc0, !PT ;  /* 0x0000000104047812 */ /* 0x000fe400078ec0ff */
[----:B------:R-:W-:Y:S02]  /*c620*/  LOP3.LUT R6, R6, 0x1, RZ, 0xc0, !PT ;  /* 0x0000000106067812 */ /* 0x000fe400078ec0ff */
[----:B------:R-:W-:Y:S02]  /*c630*/  ISETP.NE.U32.AND P4, PT, R4, 0x1, PT ;  /* 0x000000010400780c */ /* 0x000fe40003f85070 */
[----:B---3--:R-:W-:Y:S02]  /*c640*/  PRMT R4, R7, 0x9910, RZ ;  /* 0x0000991007047816 */ /* 0x008fe400000000ff */
[----:B------:R-:W-:Y:S02]  /*c650*/  ISETP.NE.U32.AND P2, PT, R6, 0x1, PT ;  /* 0x000000010600780c */ /* 0x000fe40003f45070 */
[----:B------:R-:W-:-:S02]  /*c660*/  ISETP.NE.AND P1, PT, R51, R4, PT ;  /* 0x000000043300720c */ /* 0x000fc40003f25270 */
[----:B------:R-:W-:Y:S02]  /*c670*/  SEL R12, R12, R49, !P2 ;  /* 0x000000310c0c7207 */ /* 0x000fe40005000000 */
[----:B------:R-:W-:Y:S02]  /*c680*/  ISETP.GT.AND P3, PT, R51, R4, PT ;  /* 0x000000043300720c */ /* 0x000fe40003f64270 */
[----:B------:R-:W-:Y:S02]  /*c690*/  PRMT R49, R25, 0x9910, RZ ;  /* 0x0000991019317816 */ /* 0x000fe400000000ff */
[----:B------:R-:W-:Y:S02]  /*c6a0*/  PRMT R4, R7, 0xbb32, RZ ;  /* 0x0000bb3207047816 */ /* 0x000fe400000000ff */
[----:B------:R-:W-:Y:S02]  /*c6b0*/  ISETP.GE.U32.AND P0, PT, R24, R45, PT ;  /* 0x0000002d1800720c */ /* 0x000fe40003f06070 */
[----:B------:R-:W-:-:S02]  /*c6c0*/  ISETP.NE.AND P5, PT, R49, R4, PT ;  /* 0x000000043100720c */ /* 0x000fc40003fa5270 */
[----:B------:R-:W-:Y:S02]  /*c6d0*/  ISETP.GE.AND.EX P0, PT, R20, RZ, PT, P0 ;  /* 0x000000ff1400720c */ /* 0x000fe40003f06300 */
[----:B------:R-:W-:Y:S02]  /*c6e0*/  PRMT R51, R26, 0x9910, RZ ;  /* 0x000099101a337816 */ /* 0x000fe400000000ff */
[----:B----4-:R-:W-:Y:S02]  /*c6f0*/  PRMT R6, R9, 0x9910, RZ ;  /* 0x0000991009067816 */ /* 0x010fe400000000ff */
[----:B------:R-:W-:Y:S02]  /*c700*/  SEL R44, RZ, 0xffffffff, P0 ;  /* 0xffffffffff2c7807 */ /* 0x000fe40000000000 */
[----:B------:R-:W-:Y:S02]  /*c710*/  ISETP.GT.AND P6, PT, R49, R4, PT ;  /* 0x000000043100720c */ /* 0x000fe40003fc4270 */
[----:B------:R-:W-:-:S02]  /*c720*/  ISETP.GE.U32.AND P0, PT, R30, R38, PT ;  /* 0x000000261e00720c */ /* 0x000fc40003f06070 */
[----:B------:R-:W-:Y:S02]  /*c730*/  PRMT R49, R31, 0x9910, RZ ;  /* 0x000099101f317816 */ /* 0x000fe400000000ff */
[----:B------:R-:W-:Y:S02]  /*c740*/  PRMT R4, R9, 0xbb32, RZ ;  /* 0x0000bb3209047816 */ /* 0x000fe400000000ff */
[----:B------:R-:W-:Y:S02]  /*c750*/  @P1 SEL R42, RZ, 0xffffffff, !P3 ;  /* 0xffffffffff2a1807 */ /* 0x000fe40005800000 */
[----:B------:R-:W-:Y:S02]  /*c760*/  ISETP.NE.AND P3, PT, R51, R6, PT ;  /* 0x000000063300720c */ /* 0x000fe40003f65270 */
[----:B------:R-:W-:Y:S02]  /*c770*/  ISETP.GE.AND.EX P0, PT, R29, RZ, PT, P0 ;  /* 0x000000ff1d00720c */ /* 0x000fe40003f06300 */
[----:B------:R-:W-:-:S02]  /*c780*/  @P5 SEL R44, RZ, 0xffffffff, !P6 ;  /* 0xffffffffff2c5807 */ /* 0x000fc40007000000 */
[----:B------:R-:W-:Y:S02]  /*c790*/  ISETP.NE.AND P5, PT, R49, R4, PT ;  /* 0x000000043100720c */ /* 0x000fe40003fa5270 */
[----:B------:R-:W-:Y:S02]  /*c7a0*/  SEL R8, RZ, 0xffffffff, P0 ;  /* 0xffffffffff087807 */ /* 0x000fe40000000000 */
[----:B------:R-:W-:Y:S02]  /*c7b0*/  ISETP.GT.AND P1, PT, R51, R6, PT ;  /* 0x000000063300720c */ /* 0x000fe40003f24270 */
[----:B------:R-:W-:Y:S02]  /*c7c0*/  ISETP.GE.U32.AND P0, PT, R37, R38, PT ;  /* 0x000000262500720c */ /* 0x000fe40003f06070 */
[----:B------:R-:W-:Y:S02]  /*c7d0*/  PRMT R6, R0, 0x9910, RZ ;  /* 0x0000991000067816 */ /* 0x000fe400000000ff */
[----:B------:R-:W-:-:S02]  /*c7e0*/  ISETP.GE.AND.EX P0, PT, R35, RZ, PT, P0 ;  /* 0x000000ff2300720c */ /* 0x000fc40003f06300 */
[-C--:B------:R-:W-:Y:S02]  /*c7f0*/  SEL R11, R11, R36.reuse, !P4 ;  /* 0x000000240b0b7207 */ /* 0x080fe40006000000 */
[----:B------:R-:W-:Y:S01]  /*c800*/  SEL R15, R15, R36, !P2 ;  /* 0x000000240f0f7207 */ /* 0x000fe20005000000 */
[----:B------:R-:W-:Y:S01]  /*c810*/  IMAD.IADD R36, R47, 0x1, R41 ;  /* 0x000000012f247824 */ /* 0x000fe200078e0229 */
[----:B------:R-:W-:Y:S01]  /*c820*/  ISETP.GT.AND P6, PT, R49, R4, PT ;  /* 0x000000043100720c */ /* 0x000fe20003fc4270 */
[----:B------:R-:W-:Y:S01]  /*c830*/  IMAD.MOV.U32 R4, RZ, RZ, R6 ;  /* 0x000000ffff047224 */ /* 0x000fe200078e0006 */
[----:B-----5:R-:W-:Y:S01]  /*c840*/  PRMT R51, R5, 0xbb32, RZ ;  /* 0x0000bb3205337816 */ /* 0x020fe200000000ff */
[----:B------:R-:W-:Y:S01]  /*c850*/  IMAD R6, R41, 0x3, R36 ;  /* 0x0000000329067824 */ /* 0x000fe200078e0224 */
[----:B------:R-:W-:Y:S02]  /*c860*/  PRMT R49, R5, 0x9910, RZ ;  /* 0x0000991005317816 */ /* 0x000fe400000000ff */
[----:B------:R-:W-:-:S02]  /*c870*/  @P3 SEL R8, RZ, 0xffffffff, !P1 ;  /* 0xffffffffff083807 */ /* 0x000fc40004800000 */
[-C--:B------:R-:W-:Y:S02]  /*c880*/  ISETP.GE.U32.AND P3, PT, R34, R47.reuse, PT ;  /* 0x0000002f2200720c */ /* 0x080fe40003f66070 */
[----:B------:R-:W-:Y:S02]  /*c890*/  SEL R46, RZ, 0xffffffff, P0 ;  /* 0xffffffffff2e7807 */ /* 0x000fe40000000000 */
[----:B------:R-:W-:Y:S02]  /*c8a0*/  @P5 SEL R46, RZ, 0xffffffff, !P6 ;  /* 0xffffffffff2e5807 */ /* 0x000fe40007000000 */
[----:B------:R-:W-:Y:S02]  /*c8b0*/  ISETP.GE.U32.AND P1, PT, R28, R47, PT ;  /* 0x0000002f1c00720c */ /* 0x000fe40003f26070 */
[----:B------:R-:W-:Y:S02]  /*c8c0*/  ISETP.NE.AND P5, PT, R48, R51, PT ;  /* 0x000000333000720c */ /* 0x000fe40003fa5270 */
[----:B------:R-:W-:-:S02]  /*c8d0*/  ISETP.NE.AND P0, PT, R4, R49, PT ;  /* 0x000000310400720c */ /* 0x000fc40003f05270 */
[----:B------:R-:W-:Y:S02]  /*c8e0*/  ISETP.GE.AND.EX P3, PT, R33, RZ, PT, P3 ;  /* 0x000000ff2100720c */ /* 0x000fe40003f66330 */
[----:B------:R-:W-:Y:S02]  /*c8f0*/  ISETP.GE.AND.EX P1, PT, R27, RZ, PT, P1 ;  /* 0x000000ff1b00720c */ /* 0x000fe40003f26310 */
[----:B------:R-:W-:Y:S02]  /*c900*/  ISETP.GE.U32.AND P6, PT, R6, R43, PT ;  /* 0x0000002b0600720c */ /* 0x000fe40003fc6070 */
[----:B------:R-:W-:Y:S02]  /*c910*/  SEL R6, RZ, 0xffffffff, P3 ;  /* 0xffffffffff067807 */ /* 0x000fe40001800000 */
[----:B------:R-:W-:Y:S02]  /*c920*/  ISETP.GT.AND P3, PT, R4, R49, PT ;  /* 0x000000310400720c */ /* 0x000fe40003f64270 */
[----:B------:R-:W-:-:S02]  /*c930*/  SEL R4, RZ, 0xffffffff, P1 ;  /* 0xffffffffff047807 */ /* 0x000fc40000800000 */
[----:B------:R-:W-:Y:S02]  /*c940*/  ISETP.GT.AND P1, PT, R48, R51, PT ;  /* 0x000000333000720c */ /* 0x000fe40003f24270 */
[----:B------:R-:W-:Y:S02]  /*c950*/  LOP3.LUT R8, R8, 0x1, RZ, 0xc0, !PT ;  /* 0x0000000108087812 */ /* 0x000fe400078ec0ff */
[----:B------:R-:W-:Y:S02]  /*c960*/  @P5 SEL R4, RZ, 0xffffffff, !P1 ;  /* 0xffffffffff045807 */ /* 0x000fe40004800000 */
[----:B------:R-:W-:Y:S02]  /*c970*/  @P0 SEL R6, RZ, 0xffffffff, !P3 ;  /* 0xffffffffff060807 */ /* 0x000fe40005800000 */
[----:B------:R-:W-:Y:S02]  /*c980*/  LOP3.LUT R42, R42, 0x1, RZ, 0xc0, !PT ;  /* 0x000000012a2a7812 */ /* 0x000fe400078ec0ff */
[----:B------:R-:W-:-:S02]  /*c990*/  LOP3.LUT R44, R44, 0x1, RZ, 0xc0, !PT ;  /* 0x000000012c2c7812 */ /* 0x000fc400078ec0ff */
[----:B------:R-:W-:Y:S02]  /*c9a0*/  ISETP.NE.U32.AND P5, PT, R8, 0x1, PT ;  /* 0x000000010800780c */ /* 0x000fe40003fa5070 */
[----:B------:R-:W-:Y:S02]  /*c9b0*/  LOP3.LUT R4, R4, 0x1, RZ, 0xc0, !PT ;  /* 0x0000000104047812 */ /* 0x000fe400078ec0ff */
[----:B------:R-:W-:Y:S02]  /*c9c0*/  LOP3.LUT R46, R46, 0x1, RZ, 0xc0, !PT ;  /* 0x000000012e2e7812 */ /* 0x000fe400078ec0ff */
[----:B------:R-:W-:Y:S02]  /*c9d0*/  LOP3.LUT R8, R6, 0x1, RZ, 0xc0, !PT ;  /* 0x0000000106087812 */ /* 0x000fe400078ec0ff */
[----:B------:R-:W-:Y:S02]  /*c9e0*/  SEL R6, R3, R40, !P4 ;  /* 0x0000002803067207 */ /* 0x000fe40006000000 */
[----:B------:R-:W-:-:S02]  /*c9f0*/  SEL R13, R13, RZ, !P2 ;  /* 0x000000ff0d0d7207 */ /* 0x000fc40005000000 */
[----:B------:R-:W-:Y:S02]  /*ca00*/  ISETP.NE.U32.AND P0, PT, R42, 0x1, PT ;  /* 0x000000012a00780c */ /* 0x000fe40003f05070 */
[----:B------:R-:W-:Y:S02]  /*ca10*/  ISETP.NE.U32.AND P3, PT, R44, 0x1, PT ;  /* 0x000000012c00780c */ /* 0x000fe40003f65070 */
[----:B------:R-:W-:Y:S02]  /*ca20*/  SEL R10, R10, RZ, !P4 ;  /* 0x000000ff0a0a7207 */ /* 0x000fe40006000000 */
[----:B------:R-:W-:Y:S02]  /*ca30*/  ISETP.NE.U32.AND P2, PT, R4, 0x1, PT ;  /* 0x000000010400780c */ /* 0x000fe40003f45070 */
[----:B------:R-:W-:Y:S02]  /*ca40*/  PRMT R3, R5, 0x7632, R3 ;  /* 0x0000763205037816 */ /* 0x000fe40000000003 */
[----:B------:R-:W-:-:S02]  /*ca50*/  ISETP.NE.U32.AND P1, PT, R46, 0x1, PT ;  /* 0x000000012e00780c */ /* 0x000fc40003f25070 */
[----:B------:R-:W-:Y:S02]  /*ca60*/  PRMT R42, R7, 0x7632, R42 ;  /* 0x00007632072a7816 */ /* 0x000fe4000000002a */
[----:B------:R-:W-:Y:S02]  /*ca70*/  PRMT R44, R9, 0x7632, R44 ;  /* 0x00007632092c7816 */ /* 0x000fe4000000002c */
[----:B------:R-:W-:Y:S02]  /*ca80*/  ISETP.NE.U32.AND P4, PT, R8, 0x1, PT ;  /* 0x000000010800780c */ /* 0x000fe40003f85070 */
[----:B------:R-:W-:Y:S02]  /*ca90*/  SEL R32, R32, R3, !P2 ;  /* 0x0000000320207207 */ /* 0x000fe40005000000 */
[-C--:B------:R-:W-:Y:S02]  /*caa0*/  SEL R16, R16, R45.reuse, !P0 ;  /* 0x0000002d10107207 */ /* 0x080fe40004000000 */
[----:B------:R-:W-:-:S02]  /*cab0*/  SEL R24, R24, R45, !P3 ;  /* 0x0000002d18187207 */ /* 0x000fc40005800000 */
[----:B------:R-:W-:Y:S02]  /*cac0*/  SEL R25, R25, R42, !P3 ;  /* 0x0000002a19197207 */ /* 0x000fe40005800000 */
[----:B------:R-:W-:Y:S02]  /*cad0*/  SEL R31, R31, R44, !P1 ;  /* 0x0000002c1f1f7207 */ /* 0x000fe40004800000 */
[-C--:B------:R-:W-:Y:S02]  /*cae0*/  SEL R30, R30, R38.reuse, !P5 ;  /* 0x000000261e1e7207 */ /* 0x080fe40006800000 */
[----:B------:R-:W-:Y:S02]  /*caf0*/  SEL R37, R37, R38, !P1 ;  /* 0x0000002625257207 */ /* 0x000fe40004800000 */
[-C--:B------:R-:W-:Y:S02]  /*cb00*/  SEL R34, R34, R47.reuse, !P4 ;  /* 0x0000002f22227207 */ /* 0x080fe40006000000 */
[----:B------:R-:W-:-:S02]  /*cb10*/  SEL R28, R28, R47, !P2 ;  /* 0x0000002f1c1c7207 */ /* 0x000fc40005000000 */
[----:B------:R-:W-:Y:S02]  /*cb20*/  PRMT R3, R6, 0x7610, R3 ;  /* 0x0000761006037816 */ /* 0x000fe40000000003 */
[----:B------:R-:W-:Y:S02]  /*cb30*/  SEL R14, R14, R7, !P0 ;  /* 0x000000070e0e7207 */ /* 0x000fe40004000000 */
[----:B------:R-:W-:Y:S02]  /*cb40*/  SEL R21, R21, RZ, !P0 ;  /* 0x000000ff15157207 */ /* 0x000fe40004000000 */
[----:B------:R-:W-:Y:S02]  /*cb50*/  SEL R20, R20, RZ, !P3 ;  /* 0x000000ff14147207 */ /* 0x000fe40005800000 */
[----:B------:R-:W-:Y:S02]  /*cb60*/  SEL R26, R26, R9, !P5 ;  /* 0x000000091a1a7207 */ /* 0x000fe40006800000 */
[----:B------:R-:W-:-:S02]  /*cb70*/  SEL R29, R29, RZ, !P5 ;  /* 0x000000ff1d1d7207 */ /* 0x000fc40006800000 */
[----:B------:R-:W-:Y:S02]  /*cb80*/  SEL R35, R35, RZ, !P1 ;  /* 0x000000ff23237207 */ /* 0x000fe40004800000 */
[----:B------:R-:W-:Y:S02]  /*cb90*/  SEL R0, R0, R5, !P4 ;  /* 0x0000000500007207 */ /* 0x000fe40006000000 */
[----:B------:R-:W-:Y:S02]  /*cba0*/  SEL R33, R33, RZ, !P4 ;  /* 0x000000ff21217207 */ /* 0x000fe40006000000 */
[----:B------:R-:W-:Y:S01]  /*cbb0*/  SEL R27, R27, RZ, !P2 ;  /* 0x000000ff1b1b7207 */ /* 0x000fe20005000000 */
[----:B------:R-:W-:Y:S06]  /*cbc0*/  @!P6 BRA `(.L_x_2661) ;  /* 0xfffffff400ece947 */ /* 0x000fec000383ffff */
[----:B------:R-:W-:Y:S05]  /*cbd0*/  BSYNC B1 ;  /* 0x0000000000017941 */ /* 0x000fea0003800000 */
.L_x_2660:
[C---:B------:R-:W-:Y:S02]  /*cbe0*/  PRMT R45, R7.reuse, 0x7610, R45 ;  /* 0x00007610072d7816 */ /* 0x040fe4000000002d */
[----:B------:R-:W-:Y:S02]  /*cbf0*/  PRMT R6, R7, 0x7632, R6 ;  /* 0x0000763207067816 */ /* 0x000fe40000000006 */
[C---:B------:R-:W-:Y:S02]  /*cc00*/  PRMT R49, R9.reuse, 0x7610, R49 ;  /* 0x0000761009317816 */ /* 0x040fe40000000031 */
[----:B------:R-:W-:Y:S02]  /*cc10*/  PRMT R38, R9, 0x7632, R38 ;  /* 0x0000763209267816 */ /* 0x000fe40000000026 */
[C---:B------:R-:W-:Y:S02]  /*cc20*/  PRMT R8, R40.reuse, 0x7610, R8 ;  /* 0x0000761028087816 */ /* 0x040fe40000000008 */
[----:B------:R-:W-:-:S02]  /*cc30*/  PRMT R47, R40, 0x7632, R47 ;  /* 0x00007632282f7816 */ /* 0x000fc4000000002f */
[C---:B------:R-:W-:Y:S02]  /*cc40*/  PRMT R7, R5.reuse, 0x7610, R7 ;  /* 0x0000761005077816 */ /* 0x040fe40000000007 */
[----:B------:R-:W-:-:S07]  /*cc50*/  PRMT R9, R5, 0x7632, R9 ;  /* 0x0000763205097816 */ /* 0x000fce0000000009 */
.L_x_2659:
[----:B------:R-:W-:Y:S05]  /*cc60*/  BSYNC B0 ;  /* 0x0000000000007941 */ /* 0x000fea0003800000 */
.L_x_2658:
[----:B------:R-:W-:Y:S01]  /*cc70*/  ISETP.GE.U32.AND P1, PT, R36, R43, PT ;  /* 0x0000002b2400720c */ /* 0x000fe20003f26070 */
[----:B------:R-:W-:-:S12]  /*cc80*/  BSSY B0, `(.L_x_2662) ;  /* 0x0000022000007945 */ /* 0x000fd80003800000 */
[----:B------:R-:W-:Y:S05]  /*cc90*/  @P1 BRA `(.L_x_2663) ;  /* 0x0000000000801947 */ /* 0x000fea0003800000 */
[----:B------:R-:W-:-:S05]  /*cca0*/  IMAD R4, R39, R36, RZ ;  /* 0x0000002427047224 */ /* 0x000fca00078e02ff */
[----:B------:R-:W-:-:S05]  /*ccb0*/  SHF.R.U32.HI R5, RZ, 0x1, R4 ;  /* 0x00000001ff057819 */ /* 0x000fca0000011604 */
[----:B------:R-:W-:-:S06]  /*ccc0*/  IMAD.WIDE.U32 R4, R5, 0x4, R18 ;  /* 0x0000000405047825 */ /* 0x000fcc00078e0012 */
[----:B------:R-:W2:Y:S01]  /*ccd0*/  LDG.E R4, desc[UR60][R4.64] ;  /* 0x0000003c04047981 */ /* 0x000ea2000c1e1900 */
[----:B------:R-:W-:-:S05]  /*cce0*/  IMAD.IADD R40, R36, 0x1, R41 ;  /* 0x0000000124287824 */ /* 0x000fca00078e0229 */
[----:B------:R-:W-:Y:S02]  /*ccf0*/  ISETP.GE.U32.AND P0, PT, R40, R43, PT ;  /* 0x0000002b2800720c */ /* 0x000fe40003f06070 */
[C---:B--2---:R-:W-:Y:S02]  /*cd00*/  PRMT R8, R4.reuse, 0x7610, R8 ;  /* 0x0000761004087816 */ /* 0x044fe40000000008 */
[----:B------:R-:W-:-:S09]  /*cd10*/  PRMT R47, R4, 0x7632, R47 ;  /* 0x00007632042f7816 */ /* 0x000fd2000000002f */
        /* <DEDUP_REMOVED lines=10> */
[----:B------:R-:W-:Y:S02]  /*cdc0*/  IMAD.IADD R38, R40, 0x1, R41 ;  /* 0x0000000128267824 */ /* 0x000fe400078e0229 */
[----:B------:R-:W-:-:S03]  /*cdd0*/  IMAD R4, R39, R40, RZ ;  /* 0x0000002827047224 */ /* 0x000fc600078e02ff */
[----:B------:R-:W-:Y:S02]  /*cde0*/  ISETP.GE.U32.AND P0, PT, R38, R43, PT ;  /* 0x0000002b2600720c */ /* 0x000fe40003f06070 */
[----:B------:R-:W-:-:S05]  /*cdf0*/  SHF.R.U32.HI R5, RZ, 0x1, R4 ;  /* 0x00000001ff057819 */ /* 0x000fca0000011604 */
[----:B------:R-:W-:-:S06]  /*ce00*/  IMAD.WIDE.U32 R4, R5, 0x4, R18 ;  /* 0x0000000405047825 */ /* 0x000fcc00078e0012 */
[----:B------:R-:W-:Y:S01]  /*ce10*/  @!P0 IMAD R39, R39, R38, RZ ;  /* 0x0000002627278224 */ /* 0x000fe200078e02ff */
[----:B------:R-:W2:Y:S04]  /*ce20*/  LDG.E R4, desc[UR60][R4.64] ;  /* 0x0000003c04047981 */ /* 0x000ea8000c1e1900 */
[----:B------:R-:W-:-:S05]  /*ce30*/  @!P0 SHF.R.U32.HI R39, RZ, 0x1, R39 ;  /* 0x00000001ff278819 */ /* 0x000fca0000011627 */
[----:B------:R-:W-:-:S06]  /*ce40*/  @!P0 IMAD.WIDE.U32 R18, R39, 0x4, R18 ;  /* 0x0000000427128825 */ /* 0x000fcc00078e0012 */
[----:B------:R-:W3:Y:S01]  /*ce50*/  @!P0 LDG.E R18, desc[UR60][R18.64] ;  /* 0x0000003c12128981 */ /* 0x000ee2000c1e1900 */
[C---:B--2---:R-:W-:Y:S02]  /*ce60*/  PRMT R49, R4.reuse, 0x7610, R49 ;  /* 0x0000761004317816 */ /* 0x044fe40000000031 */
[----:B------:R-:W-:Y:S02]  /*ce70*/  PRMT R38, R4, 0x7632, R38 ;  /* 0x0000763204267816 */ /* 0x000fe40000000026 */
[C---:B---3--:R-:W-:Y:S02]  /*ce80*/  @!P0 PRMT R7, R18.reuse, 0x7610, R7 ;  /* 0x0000761012078816 */ /* 0x048fe40000000007 */
[----:B------:R-:W-:-:S07]  /*ce90*/  @!P0 PRMT R9, R18, 0x7632, R9 ;  /* 0x0000763212098816 */ /* 0x000fce0000000009 */
.L_x_2663:
[----:B------:R-:W-:Y:S05]  /*cea0*/  BSYNC B0 ;  /* 0x0000000000007941 */ /* 0x000fea0003800000 */
.L_x_2662:
[----:B------:R-:W-:Y:S04]  /*ceb0*/  BSSY B0, `(.L_x_2664) ;  /* 0x0000073000007945 */ /* 0x000fe80003800000 */
[----:B------:R-:W-:Y:S05]  /*cec0*/  @P1 BRA `(.L_x_2665) ;  /* 0x0000000400c41947 */ /* 0x000fea0003800000 */
[----:B------:R-:W-:Y:S02]  /*ced0*/  PRMT R18, R47, 0x9910, RZ ;  /* 0x000099102f127816 */ /* 0x000fe400000000ff */
        /* <DEDUP_REMOVED lines=31> */
[----:B------:R-:W-:Y:S02]  /*d0d0*/  ISETP.NE.AND P3, PT, R19, R4, PT ;  /* 0x000000041300720c */ /* 0x000fe40003f65270 */
[----:B------:R-:W-:Y:S02]  /*d0e0*/  PRMT R39, R25, 0x9910, RZ ;  /* 0x0000991019277816 */ /* 0x000fe400000000ff */
[----:B------:R-:W-:-:S02]  /*d0f0*/  ISETP.GE.U32.AND P0, PT, R16, R5, PT ;  /* 0x000000051000720c */ /* 0x000fc40003f06070 */
[----:B------:R-:W-:Y:S02]  /*d100*/  ISETP.GT.AND P4, PT, R19, R4, PT ;  /* 0x000000041300720c */ /* 0x000fe40003f84270 */
[----:B------:R-:W-:Y:S02]  /*d110*/  ISETP.NE.AND P2, PT, R39, R8, PT ;  /* 0x000000082700720c */ /* 0x000fe40003f45270 */
[----:B------:R-:W-:Y:S02]  /*d120*/  ISETP.GE.AND.EX P0, PT, R21, RZ, PT, P0 ;  /* 0x000000ff1500720c */ /* 0x000fe40003f06300 */
[----:B------:R-:W-:Y:S02]  /*d130*/  SEL R4, RZ, 0xffffffff, !P4 ;  /* 0xffffffffff047807 */ /* 0x000fe40006000000 */
[----:B------:R-:W-:Y:S02]  /*d140*/  @!P3 SEL R4, RZ, 0xffffffff, P0 ;  /* 0xffffffffff04b807 */ /* 0x000fe40000000000 */
[----:B------:R-:W-:-:S02]  /*d150*/  ISETP.GE.U32.AND P1, PT, R24, R5, PT ;  /* 0x000000051800720c */ /* 0x000fc40003f26070 */
[----:B------:R-:W-:Y:S02]  /*d160*/  ISETP.GT.AND P5, PT, R39, R8, PT ;  /* 0x000000082700720c */ /* 0x000fe40003fa4270 */
[----:B------:R-:W-:Y:S01]  /*d170*/  LOP3.LUT R8, R4, 0x1, RZ, 0xc0, !PT ;  /* 0x0000000104087812 */ /* 0x000fe200078ec0ff */
[----:B------:R-:W-:Y:S01]  /*d180*/  IMAD.IADD R4, R5, 0x1, R41 ;  /* 0x0000000105047824 */ /* 0x000fe200078e0229 */
[----:B------:R-:W-:Y:S02]  /*d190*/  ISETP.GE.AND.EX P1, PT, R20, RZ, PT, P1 ;  /* 0x000000ff1400720c */ /* 0x000fe40003f26310 */
[----:B------:R-:W-:Y:S02]  /*d1a0*/  SEL R18, RZ, 0xffffffff, !P5 ;  /* 0xffffffffff127807 */ /* 0x000fe40006800000 */
[----:B------:R-:W-:Y:S02]  /*d1b0*/  @!P2 SEL R18, RZ, 0xffffffff, P1 ;  /* 0xffffffffff12a807 */ /* 0x000fe40000800000 */
[----:B------:R-:W-:-:S02]  /*d1c0*/  ISETP.GE.U32.AND P2, PT, R4, R43, PT ;  /* 0x0000002b0400720c */ /* 0x000fc40003f46070 */
        /* <DEDUP_REMOVED lines=17> */
[----:B------:R-:W-:Y:S02]  /*d2e0*/  ISETP.GE.U32.AND P1, PT, R37, R4, PT ;  /* 0x000000042500720c */ /* 0x000fe40003f26070 */
        /* <DEDUP_REMOVED lines=47> */
.L_x_2665:
[----:B------:R-:W-:Y:S05]  /*d5e0*/  BSYNC B0 ;  /* 0x0000000000007941 */ /* 0x000fea0003800000 */
.L_x_2664:
[----:B------:R-:W-:Y:S02]  /*d5f0*/  PRMT R4, R14, 0x9910, RZ ;  /* 0x000099100e047816 */ /* 0x000fe400000000ff */
[----:B------:R-:W-:Y:S02]  /*d600*/  PRMT R6, R25, 0x9910, RZ ;  /* 0x0000991019067816 */ /* 0x000fe400000000ff */
[----:B------:R-:W-:Y:S02]  /*d610*/  PRMT R7, R12, 0x9910, RZ ;  /* 0x000099100c077816 */ /* 0x000fe400000000ff */
        /* <DEDUP_REMOVED lines=19> */
[----:B------:R-:W-:Y:S02]  /*d750*/  PRMT R14, R31, 0x9910, RZ ;  /* 0x000099101f0e7816 */ /* 0x000fe400000000ff */
[----:B------:R-:W-:-:S02]  /*d760*/  PRMT R5, R12, 0x9910, RZ ;  /* 0x000099100c057816 */ /* 0x000fc400000000ff */
[----:B------:R-:W-:Y:S02]  /*d770*/  PRMT R9, R26, 0x9910, RZ ;  /* 0x000099101a097816 */ /* 0x000fe400000000ff */
[----:B------:R-:W-:Y:S02]  /*d780*/  PRMT R4, R3, 0x9910, RZ ;  /* 0x0000991003047816 */ /* 0x000fe400000000ff */
[----:B------:R-:W-:Y:S02]  /*d790*/  ISETP.NE.AND P3, PT, R5, R14, PT ;  /* 0x0000000e0500720c */ /* 0x000fe40003f65270 */
[----:B------:R-:W-:Y:S02]  /*d7a0*/  ISETP.NE.AND P2, PT, R4, R9, PT ;  /* 0x000000090400720c */ /* 0x000fe40003f45270 */
[----:B------:R-:W-:Y:S02]  /*d7b0*/  SEL R7, R11, R16, !P0 ;  /* 0x000000100b077207 */ /* 0x000fe40004000000 */
        /* <DEDUP_REMOVED lines=17> */
[----:B------:R-:W-:Y:S02]  /*d8d0*/  SEL R31, R12, R31, !P1 ;  /* 0x0000001f0c1f7207 */ /* 0x000fe40004800000 */
[----:B------:R-:W-:-:S02]  /*d8e0*/  SEL R3, R3, R26, !P0 ;  /* 0x0000001a03037207 */ /* 0x000fc40004000000 */
[----:B------:R-:W-:Y:S02]  /*d8f0*/  PRMT R10, R32, 0x9910, RZ ;  /* 0x00009910200a7816 */ /* 0x000fe400000000ff */
[----:B------:R-:W-:Y:S02]  /*d900*/  PRMT R5, R31, 0x9910, RZ ;  /* 0x000099101f057816 */ /* 0x000fe400000000ff */
[----:B------:R-:W-:Y:S02]  /*d910*/  PRMT R9, R0, 0x9910, RZ ;  /* 0x0000991000097816 */ /* 0x000fe400000000ff */
[----:B------:R-:W-:Y:S02]  /*d920*/  PRMT R4, R3, 0x9910, RZ ;  /* 0x0000991003047816 */ /* 0x000fe400000000ff */
[----:B------:R-:W-:Y:S02]  /*d930*/  ISETP.NE.AND P3, PT, R5, R10, PT ;  /* 0x0000000a0500720c */ /* 0x000fe40003f65270 */
[----:B------:R-:W-:-:S02]  /*d940*/  ISETP.NE.AND P2, PT, R4, R9, PT ;  /* 0x000000090400720c */ /* 0x000fc40003f45270 */
[----:B------:R-:W-:Y:S02]  /*d950*/  SEL R7, R7, R30, !P0 ;  /* 0x0000001e07077207 */ /* 0x000fe40004000000 */
[----:B------:R-:W-:Y:S02]  /*d960*/  SEL R37, R24, R37, !P1 ;  /* 0x0000002518257207 */ /* 0x000fe40004800000 */
[----:B------:R-:W-:Y:S02]  /*d970*/  SEL R8, R8, R29, !P0 ;  /* 0x0000001d08087207 */ /* 0x000fe40004000000 */
[----:B------:R-:W-:Y:S02]  /*d980*/  SEL R6, R6, R35, !P1 ;  /* 0x0000002306067207 */ /* 0x000fe40004800000 */
[----:B------:R-:W-:Y:S02]  /*d990*/  ISETP.GE.U32.AND P1, PT, R37, R28, PT ;  /* 0x0000001c2500720c */ /* 0x000fe40003f26070 */
[----:B------:R-:W-:-:S02]  /*d9a0*/  ISETP.GE.U32.AND P0, PT, R7, R34, PT ;  /* 0x000000220700720c */ /* 0x000fc40003f06070 */
[----:B------:R-:W-:Y:S02]  /*d9b0*/  ISETP.GT.AND P5, PT, R5, R10, PT ;  /* 0x0000000a0500720c */ /* 0x000fe40003fa4270 */
[----:B------:R-:W-:Y:S02]  /*d9c0*/  ISETP.GT.AND P4, PT, R4, R9, PT ;  /* 0x000000090400720c */ /* 0x000fe40003f84270 */
[----:B------:R-:W-:Y:S02]  /*d9d0*/  ISETP.GE.AND.EX P1, PT, R6, R27, PT, P1 ;  /* 0x0000001b0600720c */ /* 0x000fe40003f26310 */
[----:B------:R-:W-:Y:S02]  /*d9e0*/  ISETP.GE.AND.EX P0, PT, R8, R33, PT, P0 ;  /* 0x000000210800720c */ /* 0x000fe40003f06300 */
[----:B------:R-:W-:Y:S02]  /*d9f0*/  SEL R5, RZ, 0xffffffff, !P5 ;  /* 0xffffffffff057807 */ /* 0x000fe40006800000 */
[----:B------:R-:W-:-:S02]  /*da00*/  SEL R4, RZ, 0xffffffff, !P4 ;  /* 0xffffffffff047807 */ /* 0x000fc40006000000 */
[----:B------:R-:W-:Y:S02]  /*da10*/  @!P3 SEL R5, RZ, 0xffffffff, P1 ;  /* 0xffffffffff05b807 */ /* 0x000fe40000800000 */
        /* <DEDUP_REMOVED lines=11> */
[----:B------:R-:W-:Y:S02]  /*dad0*/  PRMT R3, R31, 0x7610, R3 ;  /* 0x000076101f037816 */ /* 0x000fe40000000003 */
[----:B------:R-:W-:Y:S01]  /*dae0*/  PRMT R7, R0, 0x7610, R7 ;  /* 0x0000761000077816 */ /* 0x000fe20000000007 */
[----:B------:R-:W-:Y:S06]  /*daf0*/  BRA `(.L_x_2624) ;  /* 0x0000001800747947 */ /* 0x000fec0003800000 */
.L_x_2640:
[----:B------:R-:W0:Y:S01]  /*db00*/  LDC R37, c[0x0][0x234] ;  /* 0x00008d00ff257b82 */ /* 0x000e220000000800 */
[----:B------:R-:W-:Y:S07]  /*db10*/  BSSY B0, `(.L_x_2666) ;  /* 0x00000b8000007945 */ /* 0x000fee0003800000 */
[----:B------:R-:W1:Y:S08]  /*db20*/  LDC.U16 R10, c[0x0][0x218] ;  /* 0x00008600ff0a7b82 */ /* 0x000e700000000400 */
[----:B------:R-:W2:Y:S08]  /*db30*/  LDC R24, c[0x0][0x220] ;  /* 0x00008800ff187b82 */ /* 0x000eb00000000800 */
[----:B------:R-:W3:Y:S01]  /*db40*/  LDC R12, c[0x0][0x224] ;  /* 0x00008900ff0c7b82 */ /* 0x000ee20000000800 */
[----:B0-----:R-:W-:-:S05]  /*db50*/  IMAD R0, R37, 0x3, R38 ;  /* 0x0000000325007824 */ /* 0x001fca00078e0226 */
[----:B------:R-:W-:Y:S01]  /*db60*/  ISETP.GE.U32.AND P0, PT, R0, R43, PT ;  /* 0x0000002b0000720c */ /* 0x000fe20003f06070 */
[--C-:B-1----:R-:W-:Y:S02]  /*db70*/  IMAD.MOV.U32 R11, RZ, RZ, R10.reuse ;  /* 0x000000ffff0b7224 */ /* 0x102fe400078e000a */
[--C-:B------:R-:W-:Y:S02]  /*db80*/  IMAD.MOV.U32 R36, RZ, RZ, R10.reuse ;  /* 0x000000ffff247224 */ /* 0x100fe400078e000a */
[--C-:B------:R-:W-:Y:S02]  /*db90*/  IMAD.MOV.U32 R35, RZ, RZ, R10.reuse ;  /* 0x000000ffff237224 */ /* 0x100fe400078e000a */
[--C-:B------:R-:W-:Y:S02]  /*dba0*/  IMAD.MOV.U32 R33, RZ, RZ, R10.reuse ;  /* 0x000000ffff217224 */ /* 0x100fe400078e000a */
[--C-:B------:R-:W-:Y:S01]  /*dbb0*/  IMAD.MOV.U32 R34, RZ, RZ, R10.reuse ;  /* 0x000000ffff227224 */ /* 0x100fe200078e000a */
[----:B--2---:R-:W-:Y:S01]  /*dbc0*/  MOV R30, R24 ;  /* 0x00000018001e7202 */ /* 0x004fe20000000f00 */
        /* <DEDUP_REMOVED lines=8> */
[--C-:B---3--:R-:W-:Y:S02]  /*dc50*/  IMAD.MOV.U32 R0, RZ, RZ, R12.reuse ;  /* 0x000000ffff007224 */ /* 0x108fe400078e000c */
[--C-:B------:R-:W-:Y:S02]  /*dc60*/  IMAD.MOV.U32 R21, RZ, RZ, R12.reuse ;  /* 0x000000ffff157224 */ /* 0x100fe400078e000c */
[--C-:B------:R-:W-:Y:S02]  /*dc70*/  IMAD.MOV.U32 R20, RZ, RZ, R12.reuse ;  /* 0x000000ffff147224 */ /* 0x100fe400078e000c */
[--C-:B------:R-:W-:Y:S02]  /*dc80*/  IMAD.MOV.U32 R15, RZ, RZ, R12.reuse ;  /* 0x000000ffff0f7224 */ /* 0x100fe400078e000c */
[----:B------:R-:W-:-:S02]  /*dc90*/  IMAD.MOV.U32 R16, RZ, RZ, R12 ;  /* 0x000000ffff107224 */ /* 0x000fc400078e000c */
[--C-:B------:R-:W-:Y:S02]  /*dca0*/  IMAD.MOV.U32 R14, RZ, RZ, R12.reuse ;  /* 0x000000ffff0e7224 */ /* 0x100fe400078e000c */
        /* <DEDUP_REMOVED lines=21> */
.L_x_2669:
[----:B------:R-:W-:-:S05]  /*de00*/  SHF.R.U32.HI R5, RZ, 0x1, R38 ;  /* 0x00000001ff057819 */ /* 0x000fca0000011626 */
[----:B------:R-:W-:-:S05]  /*de10*/  IMAD.WIDE.U32 R4, R5, 0x4, R18 ;  /* 0x0000000405047825 */ /* 0x000fca00078e0012 */
[----:B------:R0:W2:Y:S01]  /*de20*/  LDG.E R42, desc[UR60][R4.64] ;  /* 0x0000003c042a7981 */ /* 0x0000a2000c1e1900 */
[----:B------:R-:W-:-:S05]  /*de30*/  IMAD.IADD R40, R38, 0x1, R37 ;  /* 0x0000000126287824 */ /* 0x000fca00078e0225 */
[----:B------:R-:W-:-:S05]  /*de40*/  SHF.R.U32.HI R7, RZ, 0x1, R40 ;  /* 0x00000001ff077819 */ /* 0x000fca0000011628 */
[----:B------:R-:W-:-:S06]  /*de50*/  IMAD.WIDE.U32 R6, R7, 0x4, R18 ;  /* 0x0000000407067825 */ /* 0x000fcc00078e0012 */
[----:B------:R-:W3:Y:S01]  /*de60*/  LDG.E R7, desc[UR60][R6.64] ;  /* 0x0000003c06077981 */ /* 0x000ee2000c1e1900 */
[----:B------:R-:W-:-:S05]  /*de70*/  IMAD.IADD R44, R40, 0x1, R37 ;  /* 0x00000001282c7824 */ /* 0x000fca00078e0225 */
[----:B------:R-:W-:-:S05]  /*de80*/  SHF.R.U32.HI R9, RZ, 0x1, R44 ;  /* 0x00000001ff097819 */ /* 0x000fca000001162c */
[----:B------:R-:W-:-:S04]  /*de90*/  IMAD.WIDE.U32 R8, R9, 0x4, R18 ;  /* 0x0000000409087825 */ /* 0x000fc800078e0012 */
[----:B------:R-:W-:Y:S02]  /*dea0*/  IMAD.IADD R46, R44, 0x1, R37 ;  /* 0x000000012c2e7824 */ /* 0x000fe400078e0225 */
[----:B------:R-:W4:Y:S03]  /*deb0*/  LDG.E R8, desc[UR60][R8.64] ;  /* 0x0000003c08087981 */ /* 0x000f26000c1e1900 */
[----:B------:R-:W-:-:S05]  /*dec0*/  SHF.R.U32.HI R39, RZ, 0x1, R46 ;  /* 0x00000001ff277819 */ /* 0x000fca000001162e */
[----:B0-----:R-:W-:-:S06]  /*ded0*/  IMAD.WIDE.U32 R4, R39, 0x4, R18 ;  /* 0x0000000427047825 */ /* 0x001fcc00078e0012 */
        /* <DEDUP_REMOVED lines=10> */
[----:B------:R-:W-:Y:S02]  /*df80*/  ISETP.GE.AND.EX P5, PT, R16, RZ, PT, P5 ;  /* 0x000000ff1000720c */ /* 0x000fe40003fa6350 */
[C---:B--2---:R-:W-:Y:S02]  /*df90*/  PRMT R9, R42.reuse, 0xbb32, RZ ;  /* 0x0000bb322a097816 */ /* 0x044fe400000000ff */
[----:B------:R-:W-:-:S02]  /*dfa0*/  PRMT R6, R42, 0x9910, RZ ;  /* 0x000099102a067816 */ /* 0x000fc400000000ff */
[CC--:B------:R-:W-:Y:S02]  /*dfb0*/  ISETP.NE.AND P2, PT, R48.reuse, R9.reuse, PT ;  /* 0x000000093000720c */ /* 0x0c0fe40003f45270 */
[CC--:B------:R-:W-:Y:S02]  /*dfc0*/  ISETP.NE.AND P3, PT, R39.reuse, R6.reuse, PT ;  /* 0x000000062700720c */ /* 0x0c0fe40003f65270 */
[----:B------:R-:W-:Y:S02]  /*dfd0*/  ISETP.GT.AND P0, PT, R48, R9, PT ;  /* 0x000000093000720c */ /* 0x000fe40003f04270 */
[----:B------:R-:W-:Y:S02]  /*dfe0*/  ISETP.GT.AND P4, PT, R39, R6, PT ;  /* 0x000000062700720c */ /* 0x000fe40003f84270 */
[----:B------:R-:W-:Y:S02]  /*dff0*/  SEL R6, RZ, 0xffffffff, P1 ;  /* 0xffffffffff067807 */ /* 0x000fe40000800000 */
[----:B------:R-:W-:-:S02]  /*e000*/  PRMT R9, R34, 0x9910, RZ ;  /* 0x0000991022097816 */ /* 0x000fc400000000ff */
[----:B------:R-:W-:Y:S02]  /*e010*/  PRMT R48, R11, 0x9910, RZ ;  /* 0x000099100b307816 */ /* 0x000fe400000000ff */
[----:B------:R-:W-:Y:S02]  /*e020*/  @P2 SEL R6, RZ, 0xffffffff, !P0 ;  /* 0xffffffffff062807 */ /* 0x000fe40004000000 */
[----:B------:R-:W-:Y:S02]  /*e030*/  @P3 SEL R5, RZ, 0xffffffff, !P4 ;  /* 0xffffffffff053807 */ /* 0x000fe40006000000 */
[----:B------:R-:W-:Y:S02]  /*e040*/  LOP3.LUT R6, R6, 0x1, RZ, 0xc0, !PT ;  /* 0x0000000106067812 */ /* 0x000fe400078ec0ff */
[----:B---3--:R-:W-:Y:S02]  /*e050*/  PRMT R39, R7, 0x9910, RZ ;  /* 0x0000991007277816 */ /* 0x008fe400000000ff */
[----:B------:R-:W-:-:S02]  /*e060*/  LOP3.LUT R5, R5, 0x1, RZ, 0xc0, !PT ;  /* 0x0000000105057812 */ /* 0x000fc400078ec0ff */
[----:B------:R-:W-:Y:S01]  /*e070*/  ISETP.NE.U32.AND P2, PT, R6, 0x1, PT ;  /* 0x000000010600780c */ /* 0x000fe20003f45070 */
[----:B------:R-:W-:Y:S01]  /*e080*/  IMAD.MOV.U32 R6, RZ, RZ, R39 ;  /* 0x000000ffff067224 */ /* 0x000fe200078e0027 */
[----:B------:R-:W-:Y:S02]  /*e090*/  ISETP.NE.U32.AND P4, PT, R5, 0x1, PT ;  /* 0x000000010500780c */ /* 0x000fe40003f85070 */
[----:B------:R-:W-:Y:S02]  /*e0a0*/  PRMT R5, R42, 0x7632, R5 ;  /* 0x000076322a057816 */ /* 0x000fe40000000005 */
[CC--:B------:R-:W-:Y:S02]  /*e0b0*/  ISETP.NE.AND P1, PT, R9.reuse, R6.reuse, PT ;  /* 0x000000060900720c */ /* 0x0c0fe40003f25270 */
[----:B------:R-:W-:Y:S02]  /*e0c0*/  SEL R32, R32, R5, !P2 ;  /* 0x0000000520207207 */ /* 0x000fe40005000000 */
[----:B------:R-:W-:-:S02]  /*e0d0*/  ISETP.GT.AND P3, PT, R9, R6, PT ;  /* 0x000000060900720c */ /* 0x000fc40003f64270 */
[----:B------:R-:W-:Y:S02]  /*e0e0*/  PRMT R6, R33, 0x9910, RZ ;  /* 0x0000991021067816 */ /* 0x000fe400000000ff */
[----:B------:R-:W-:Y:S02]  /*e0f0*/  PRMT R5, R7, 0xbb32, RZ ;  /* 0x0000bb3207057816 */ /* 0x000fe400000000ff */
[----:B------:R-:W-:Y:S02]  /*e100*/  SEL R39, RZ, 0xffffffff, P5 ;  /* 0xffffffffff277807 */ /* 0x000fe40002800000 */
[----:B------:R-:W-:Y:S02]  /*e110*/  ISETP.GE.U32.AND P0, PT, R26, R40, PT ;  /* 0x000000281a00720c */ /* 0x000fe40003f06070 */
[----:B------:R-:W-:Y:S02]  /*e120*/  ISETP.NE.AND P5, PT, R6, R5, PT ;  /* 0x000000050600720c */ /* 0x000fe40003fa5270 */
[----:B------:R-:W-:-:S02]  /*e130*/  ISETP.GE.AND.EX P0, PT, R15, RZ, PT, P0 ;  /* 0x000000ff0f00720c */ /* 0x000fc40003f06300 */
[-C--:B------:R-:W-:Y:S02]  /*e140*/  SEL R24, R24, R38.reuse, !P4 ;  /* 0x0000002618187207 */ /* 0x080fe40006000000 */
[----:B------:R-:W-:Y:S02]  /*e150*/  SEL R25, R25, R38, !P2 ;  /* 0x0000002619197207 */ /* 0x000fe40005000000 */
[----:B------:R-:W-:Y:S02]  /*e160*/  PRMT R38, R35, 0x9910, RZ ;  /* 0x0000991023267816 */ /* 0x000fe400000000ff */
[----:B----4-:R-:W-:Y:S02]  /*e170*/  PRMT R9, R8, 0x9910, RZ ;  /* 0x0000991008097816 */ /* 0x010fe400000000ff */
[----:B------:R-:W-:Y:S02]  /*e180*/  SEL R41, RZ, 0xffffffff, P0 ;  /* 0xffffffffff297807 */ /* 0x000fe40000000000 */
[----:B------:R-:W-:-:S02]  /*e190*/  ISETP.GT.AND P6, PT, R6, R5, PT ;  /* 0x000000050600720c */ /* 0x000fc40003fc4270 */
[----:B------:R-:W-:Y:S02]  /*e1a0*/  ISETP.GE.U32.AND P0, PT, R29, R44, PT ;  /* 0x0000002c1d00720c */ /* 0x000fe40003f06070 */
[----:B------:R-:W-:Y:S02]  /*e1b0*/  PRMT R6, R36, 0x9910, RZ ;  /* 0x0000991024067816 */ /* 0x000fe400000000ff */
[----:B------:R-:W-:Y:S02]  /*e1c0*/  PRMT R5, R8, 0xbb32, RZ ;  /* 0x0000bb3208057816 */ /* 0x000fe400000000ff */
[----:B------:R-:W-:Y:S02]  /*e1d0*/  @P1 SEL R39, RZ, 0xffffffff, !P3 ;  /* 0xffffffffff271807 */ /* 0x000fe40005800000 */
[----:B------:R-:W-:Y:S02]  /*e1e0*/  ISETP.NE.AND P3, PT, R38, R9, PT ;  /* 0x000000092600720c */ /* 0x000fe40003f65270 */
[----:B------:R-:W-:-:S02]  /*e1f0*/  ISETP.GE.AND.EX P0, PT, R20, RZ, PT, P0 ;  /* 0x000000ff1400720c */ /* 0x000fc40003f06300 */
[----:B------:R-:W-:Y:S02]  /*e200*/  @P5 SEL R41, RZ, 0xffffffff, !P6 ;  /* 0xffffffffff295807 */ /* 0x000fe40007000000 */
[----:B------:R-:W-:Y:S02]  /*e210*/  ISETP.NE.AND P5, PT, R6, R5, PT ;  /* 0x000000050600720c */ /* 0x000fe40003fa5270 */
[----:B------:R-:W-:Y:S01]  /*e220*/  ISETP.GT.AND P1, PT, R38, R9, PT ;  /* 0x000000092600720c */ /* 0x000fe20003f24270 */
[----:B------:R-:W-:Y:S01]  /*e230*/  IMAD.IADD R38, R46, 0x1, R37 ;  /* 0x000000012e267824 */ /* 0x000fe200078e0225 */
[----:B------:R-:W-:Y:S02]  /*e240*/  SEL R9, RZ, 0xffffffff, P0 ;  /* 0xffffffffff097807 */ /* 0x000fe40000000000 */
[----:B------:R-:W-:Y:S02]  /*e250*/  ISETP.GE.U32.AND P0, PT, R30, R44, PT ;  /* 0x0000002c1e00720c */ /* 0x000fe40003f06070 */
[----:B------:R-:W-:Y:S01]  /*e260*/  ISETP.GT.AND P6, PT, R6, R5, PT ;  /* 0x000000050600720c */ /* 0x000fe20003fc4270 */
[----:B------:R-:W-:Y:S01]  /*e270*/  IMAD R6, R37, 0x3, R38 ;  /* 0x0000000325067824 */ /* 0x000fe200078e0226 */
[----:B------:R-:W-:-:S02]  /*e280*/  ISETP.GE.AND.EX P0, PT, R21, RZ, PT, P0 ;  /* 0x000000ff1500720c */ /* 0x000fc40003f06300 */
[----:B-----5:R-:W-:Y:S02]  /*e290*/  PRMT R47, R4, 0xbb32, RZ ;  /* 0x0000bb32042f7816 */ /* 0x020fe400000000ff */
[----:B------:R-:W-:Y:S02]  /*e2a0*/  @P3 SEL R9, RZ, 0xffffffff, !P1 ;  /* 0xffffffffff093807 */ /* 0x000fe40004800000 */
[-C--:B------:R-:W-:Y:S02]  /*e2b0*/  ISETP.GE.U32.AND P3, PT, R3, R46.reuse, PT ;  /* 0x0000002e0300720c */ /* 0x080fe40003f66070 */
[----:B------:R-:W-:Y:S02]  /*e2c0*/  SEL R45, RZ, 0xffffffff, P0 ;  /* 0xffffffffff2d7807 */ /* 0x000fe40000000000 */
[----:B------:R-:W-:Y:S02]  /*e2d0*/  @P5 SEL R45, RZ, 0xffffffff, !P6 ;  /* 0xffffffffff2d5807 */ /* 0x000fe40007000000 */
[----:B------:R-:W-:-:S02]  /*e2e0*/  ISETP.GE.U32.AND P1, PT, R28, R46, PT ;  /* 0x0000002e1c00720c */ /* 0x000fc40003f26070 */
[----:B------:R-:W-:Y:S02]  /*e2f0*/  ISETP.NE.AND P5, PT, R50, R47, PT ;  /* 0x0000002f3200720c */ /* 0x000fe40003fa5270 */
[----:B------:R-:W-:Y:S02]  /*e300*/  PRMT R5, R4, 0x9910, RZ ;  /* 0x0000991004057816 */ /* 0x000fe400000000ff */
[----:B------:R-:W-:Y:S02]  /*e310*/  ISETP.GE.AND.EX P3, PT, R0, RZ, PT, P3 ;  /* 0x000000ff0000720c */ /* 0x000fe40003f66330 */
[----:B------:R-:W-:Y:S02]  /*e320*/  ISETP.GE.AND.EX P1, PT, R12, RZ, PT, P1 ;  /* 0x000000ff0c00720c */ /* 0x000fe40003f26310 */
[----:B------:R-:W-:Y:S02]  /*e330*/  ISETP.NE.AND P0, PT, R48, R5, PT ;  /* 0x000000053000720c */ /* 0x000fe40003f05270 */
[----:B------:R-:W-:-:S02]  /*e340*/  ISETP.GE.U32.AND P6, PT, R6, R43, PT ;  /* 0x0000002b0600720c */ /* 0x000fc40003fc6070 */
[----:B------:R-:W-:Y:S02]  /*e350*/  SEL R6, RZ, 0xffffffff, P3 ;  /* 0xffffffffff067807 */ /* 0x000fe40001800000 */
[----:B------:R-:W-:Y:S02]  /*e360*/  ISETP.GT.AND P3, PT, R48, R5, PT ;  /* 0x000000053000720c */ /* 0x000fe40003f64270 */
[----:B------:R-:W-:Y:S02]  /*e370*/  SEL R5, RZ, 0xffffffff, P1 ;  /* 0xffffffffff057807 */ /* 0x000fe40000800000 */
[----:B------:R-:W-:Y:S02]  /*e380*/  ISETP.GT.AND P1, PT, R50, R47, PT ;  /* 0x0000002f3200720c */ /* 0x000fe40003f24270 */
[----:B------:R-:W-:Y:S02]  /*e390*/  SEL R14, R14, RZ, !P2 ;  /* 0x000000ff0e0e7207 */ /* 0x000fe40005000000 */
[----:B------:R-:W-:-:S02]  /*e3a0*/  @P5 SEL R5, RZ, 0xffffffff, !P1 ;  /* 0xffffffffff055807 */ /* 0x000fc40004800000 */
[----:B------:R-:W-:Y:S02]  /*e3b0*/  @P0 SEL R6, RZ, 0xffffffff, !P3 ;  /* 0xffffffffff060807 */ /* 0x000fe40005800000 */
[----:B------:R-:W-:Y:S02]  /*e3c0*/  LOP3.LUT R5, R5, 0x1, RZ, 0xc0, !PT ;  /* 0x0000000105057812 */ /* 0x000fe400078ec0ff */
[----:B------:R-:W-:Y:S02]  /*e3d0*/  LOP3.LUT R39, R39, 0x1, RZ, 0xc0, !PT ;  /* 0x0000000127277812 */ /* 0x000fe400078ec0ff */
[----:B------:R-:W-:Y:S02]  /*e3e0*/  ISETP.NE.U32.AND P2, PT, R5, 0x1, PT ;  /* 0x000000010500780c */ /* 0x000fe40003f45070 */
[----:B------:R-:W-:Y:S02]  /*e3f0*/  LOP3.LUT R41, R41, 0x1, RZ, 0xc0, !PT ;  /* 0x0000000129297812 */ /* 0x000fe400078ec0ff */
[----:B------:R-:W-:-:S02]  /*e400*/  LOP3.LUT R45, R45, 0x1, RZ, 0xc0, !PT ;  /* 0x000000012d2d7812 */ /* 0x000fc400078ec0ff */
[----:B------:R-:W-:Y:S02]  /*e410*/  LOP3.LUT R9, R9, 0x1, RZ, 0xc0, !PT ;  /* 0x0000000109097812 */ /* 0x000fe400078ec0ff */
[----:B------:R-:W-:Y:S02]  /*e420*/  LOP3.LUT R6, R6, 0x1, RZ, 0xc0, !PT ;  /* 0x0000000106067812 */ /* 0x000fe400078ec0ff */
[----:B------:R-:W-:Y:S02]  /*e430*/  PRMT R5, R4, 0x7632, R5 ;  /* 0x0000763204057816 */ /* 0x000fe40000000005 */
[----:B------:R-:W-:Y:S02]  /*e440*/  ISETP.NE.U32.AND P0, PT, R39, 0x1, PT ;  /* 0x000000012700780c */ /* 0x000fe40003f05070 */
[----:B------:R-:W-:Y:S02]  /*e450*/  SEL R31, R31, R42, !P4 ;  /* 0x0000002a1f1f7207 */ /* 0x000fe40006000000 */
[----:B------:R-:W-:-:S02]  /*e460*/  SEL R13, R13, RZ, !P4 ;  /* 0x000000ff0d0d7207 */ /* 0x000fc40006000000 */
[----:B------:R-:W-:Y:S02]  /*e470*/  ISETP.NE.U32.AND P3, PT, R41, 0x1, PT ;  /* 0x000000012900780c */ /* 0x000fe40003f65070 */
[----:B------:R-:W-:Y:S02]  /*e480*/  ISETP.NE.U32.AND P1, PT, R45, 0x1, PT ;  /* 0x000000012d00780c */ /* 0x000fe40003f25070 */
[----:B------:R-:W-:Y:S02]  /*e490*/  PRMT R48, R7, 0x7632, R48 ;  /* 0x0000763207307816 */ /* 0x000fe40000000030 */
[----:B------:R-:W-:Y:S02]  /*e4a0*/  PRMT R39, R8, 0x7632, R39 ;  /* 0x0000763208277816 */ /* 0x000fe40000000027 */
[----:B------:R-:W-:Y:S02]  /*e4b0*/  ISETP.NE.U32.AND P5, PT, R9, 0x1, PT ;  /* 0x000000010900780c */ /* 0x000fe40003fa5070 */
[----:B------:R-:W-:-:S02]  /*e4c0*/  ISETP.NE.U32.AND P4, PT, R6, 0x1, PT ;  /* 0x000000010600780c */ /* 0x000fc40003f85070 */
[----:B------:R-:W-:Y:S02]  /*e4d0*/  SEL R5, R10, R5, !P2 ;  /* 0x000000050a057207 */ /* 0x000fe40005000000 */
[-C--:B------:R-:W-:Y:S02]  /*e4e0*/  SEL R27, R27, R40.reuse, !P0 ;  /* 0x000000281b1b7207 */ /* 0x080fe40004000000 */
[----:B------:R-:W-:Y:S02]  /*e4f0*/  SEL R26, R26, R40, !P3 ;  /* 0x000000281a1a7207 */ /* 0x000fe40005800000 */
[----:B------:R-:W-:Y:S02]  /*e500*/  SEL R33, R33, R48, !P3 ;  /* 0x0000003021217207 */ /* 0x000fe40005800000 */
[----:B------:R-:W-:Y:S02]  /*e510*/  SEL R36, R36, R39, !P1 ;  /* 0x0000002724247207 */ /* 0x000fe40004800000 */
[----:B------:R-:W-:-:S02]  /*e520*/  SEL R29, R29, R44, !P5 ;  /* 0x0000002c1d1d7207 */ /* 0x000fc40006800000 */
[----:B------:R-:W-:Y:S02]  /*e530*/  SEL R30, R30, R44, !P1 ;  /* 0x0000002c1e1e7207 */ /* 0x000fe40004800000 */
[-C--:B------:R-:W-:Y:S02]  /*e540*/  SEL R3, R3, R46.reuse, !P4 ;  /* 0x0000002e03037207 */ /* 0x080fe40006000000 */
[----:B------:R-:W-:Y:S02]  /*e550*/  SEL R28, R28, R46, !P2 ;  /* 0x0000002e1c1c7207 */ /* 0x000fe40005000000 */
[----:B------:R-:W-:Y:S02]  /*e560*/  SEL R34, R34, R7, !P0 ;  /* 0x0000000722227207 */ /* 0x000fe40004000000 */
[----:B------:R-:W-:Y:S02]  /*e570*/  SEL R16, R16, RZ, !P0 ;  /* 0x000000ff10107207 */ /* 0x000fe40004000000 */
[----:B------:R-:W-:-:S02]  /*e580*/  SEL R15, R15, RZ, !P3 ;  /* 0x000000ff0f0f7207 */ /* 0x000fc40005800000 */
[----:B------:R-:W-:Y:S02]  /*e590*/  SEL R35, R35, R8, !P5 ;  /* 0x0000000823237207 */ /* 0x000fe40006800000 */
[----:B------:R-:W-:Y:S02]  /*e5a0*/  SEL R20, R20, RZ, !P5 ;  /* 0x000000ff14147207 */ /* 0x000fe40006800000 */
[----:B------:R-:W-:Y:S02]  /*e5b0*/  SEL R21, R21, RZ, !P1 ;  /* 0x000000ff15157207 */ /* 0x000fe40004800000 */
[----:B------:R-:W-:Y:S02]  /*e5c0*/  SEL R11, R11, R4, !P4 ;  /* 0x000000040b0b7207 */ /* 0x000fe40006000000 */
[----:B------:R-:W-:Y:S02]  /*e5d0*/  SEL R0, R0, RZ, !P4 ;  /* 0x000000ff00007207 */ /* 0x000fe40006000000 */
[----:B------:R-:W-:-:S02]  /*e5e0*/  SEL R12, R12, RZ, !P2 ;  /* 0x000000ff0c0c7207 */ /* 0x000fc40005000000 */
[----:B------:R-:W-:Y:S01]  /*e5f0*/  PRMT R10, R5, 0x7610, R10 ;  /* 0x00007610050a7816 */ /* 0x000fe2000000000a */
[----:B------:R-:W-:Y:S06]  /*e600*/  @!P6 BRA `(.L_x_2669) ;  /* 0xfffffff400fce947 */ /* 0x000fec000383ffff */
[----:B------:R-:W-:Y:S05]  /*e610*/  BSYNC B1 ;  /* 0x0000000000017941 */ /* 0x000fea0003800000 */
.L_x_2668:
[C---:B------:R-:W-:Y:S02]  /*e620*/  PRMT R40, R42.reuse, 0x7610, R40 ;  /* 0x000076102a287816 */ /* 0x040fe40000000028 */
[----:B------:R-:W-:Y:S02]  /*e630*/  PRMT R9, R42, 0x7632, R9 ;  /* 0x000076322a097816 */ /* 0x000fe40000000009 */
[C---:B------:R-:W-:Y:S02]  /*e640*/  PRMT R39, R7.reuse, 0x7610, R39 ;  /* 0x0000761007277816 */ /* 0x040fe40000000027 */
[----:B------:R-:W-:Y:S02]  /*e650*/  PRMT R42, R7, 0x7632, R42 ;  /* 0x00007632072a7816 */ /* 0x000fe4000000002a */
[----:B------:R-:W-:Y:S02]  /*e660*/  PRMT R41, R8, 0x7632, R41 ;  /* 0x0000763208297816 */ /* 0x000fe40000000029 */
[----:B------:R-:W-:-:S02]  /*e670*/  PRMT R6, R4, 0x7610, R6 ;  /* 0x0000761004067816 */ /* 0x000fc40000000006 */
[----:B------:R-:W-:-:S07]  /*e680*/  PRMT R7, R4, 0x7632, R7 ;  /* 0x0000763204077816 */ /* 0x000fce0000000007 */
.L_x_2667:
[----:B------:R-:W-:Y:S05]  /*e690*/  BSYNC B0 ;  /* 0x0000000000007941 */ /* 0x000fea0003800000 */
.L_x_2666:
[----:B------:R-:W-:Y:S01]  /*e6a0*/  ISETP.GE.U32.AND P1, PT, R38, R43, PT ;  /* 0x0000002b2600720c */ /* 0x000fe20003f26070 */
[----:B------:R-:W-:-:S12]  /*e6b0*/  BSSY B0, `(.L_x_2670) ;  /* 0x000001e000007945 */ /* 0x000fd80003800000 */
[----:B------:R-:W-:Y:S05]  /*e6c0*/  @P1 BRA `(.L_x_2671) ;  /* 0x0000000000701947 */ /* 0x000fea0003800000 */
        /* <DEDUP_REMOVED lines=16> */
[----:B------:R-:W-:Y:S01]  /*e7d0*/  IMAD.IADD R4, R44, 0x1, R37 ;  /* 0x000000012c047824 */ /* 0x000fe200078e0225 */
[----:B------:R-:W-:-:S04]  /*e7e0*/  SHF.R.U32.HI R5, RZ, 0x1, R44 ;  /* 0x00000001ff057819 */ /* 0x000fc8000001162c */
[----:B------:R-:W-:-:S13]  /*e7f0*/  ISETP.GE.U32.AND P0, PT, R4, R43, PT ;  /* 0x0000002b0400720c */ /* 0x000fda0003f06070 */
[----:B------:R-:W-:Y:S01]  /*e800*/  @!P0 SHF.R.U32.HI R41, RZ, 0x1, R4 ;  /* 0x00000001ff298819 */ /* 0x000fe20000011604 */
[----:B------:R-:W-:-:S04]  /*e810*/  IMAD.WIDE.U32 R4, R5, 0x4, R18 ;  /* 0x0000000405047825 */ /* 0x000fc800078e0012 */
[----:B------:R-:W-:Y:S02]  /*e820*/  @!P0 IMAD.WIDE.U32 R18, R41, 0x4, R18 ;  /* 0x0000000429128825 */ /* 0x000fe400078e0012 */
[----:B------:R-:W2:Y:S04]  /*e830*/  LDG.E R4, desc[UR60][R4.64] ;  /* 0x0000003c04047981 */ /* 0x000ea8000c1e1900 */
[----:B------:R-:W3:Y:S01]  /*e840*/  @!P0 LDG.E R18, desc[UR60][R18.64] ;  /* 0x0000003c12128981 */ /* 0x000ee2000c1e1900 */
[C---:B--2---:R-:W-:Y:S02]  /*e850*/  PRMT R8, R4.reuse, 0x7610, R8 ;  /* 0x0000761004087816 */ /* 0x044fe40000000008 */
[----:B------:R-:W-:Y:S02]  /*e860*/  PRMT R41, R4, 0x7632, R41 ;  /* 0x0000763204297816 */ /* 0x000fe40000000029 */
[----:B---3--:R-:W-:-:S02]  /*e870*/  @!P0 PRMT R6, R18, 0x7610, R6 ;  /* 0x0000761012068816 */ /* 0x008fc40000000006 */
[----:B------:R-:W-:-:S07]  /*e880*/  @!P0 PRMT R7, R18, 0x7632, R7 ;  /* 0x0000763212078816 */ /* 0x000fce0000000007 */
.L_x_2671:
[----:B------:R-:W-:Y:S05]  /*e890*/  BSYNC B0 ;  /* 0x0000000000007941 */ /* 0x000fea0003800000 */
.L_x_2670:
[----:B------:R-:W-:Y:S04]  /*e8a0*/  BSSY B0, `(.L_x_2672) ;  /* 0x0000073000007945 */ /* 0x000fe80003800000 */
[----:B------:R-:W-:Y:S05]  /*e8b0*/  @P1 BRA `(.L_x_2673) ;  /* 0x0000000400c41947 */ /* 0x000fea0003800000 */
        /* <DEDUP_REMOVED lines=113> */
.L_x_2673:
[----:B------:R-:W-:Y:S05]  /*efd0*/  BSYNC B0 ;  /* 0x0000000000007941 */ /* 0x000fea0003800000 */
.L_x_2672:
        /* <DEDUP_REMOVED lines=9> */
[----:B------:R-:W-:Y:S02]  /*f070*/  ISETP.GE.AND.EX P1, PT, R14, R15, PT, P1 ;  /* 0x0000000f0e00720c */ /* 0x000fe40003f26310 */
[----:B------:R-:W-:Y:S02]  /*f080*/  ISETP.GT.AND P5, PT, R5, R4, PT ;  /* 0x000000040500720c */ /* 0x000fe40003fa4270 */
[----:B------:R-:W-:-:S02]  /*f090*/  ISETP.GE.AND.EX P0, PT, R13, R16, PT, P0 ;  /* 0x000000100d00720c */ /* 0x000fc40003f06300 */
[----:B------:R-:W-:Y:S02]  /*f0a0*/  SEL R5, RZ, 0xffffffff, !P4 ;  /* 0xffffffffff057807 */ /* 0x000fe40006000000 */
[----:B------:R-:W-:Y:S02]  /*f0b0*/  @!P3 SEL R5, RZ, 0xffffffff, P1 ;  /* 0xffffffffff05b807 */ /* 0x000fe40000800000 */
[----:B------:R-:W-:Y:S02]  /*f0c0*/  SEL R4, RZ, 0xffffffff, !P5 ;  /* 0xffffffffff047807 */ /* 0x000fe40006800000 */
        /* <DEDUP_REMOVED lines=12> */
[----:B------:R-:W-:Y:S02]  /*f190*/  SEL R7, R25, R26, !P1 ;  /* 0x0000001a19077207 */ /* 0x000fe40004800000 */
[----:B------:R-:W-:Y:S02]  /*f1a0*/  ISETP.NE.AND P2, PT, R4, R9, PT ;  /* 0x000000090400720c */ /* 0x000fe40003f45270 */
[----:B------:R-:W-:-:S02]  /*f1b0*/  SEL R6, R24, R27, !P0 ;  /* 0x0000001b18067207 */ /* 0x000fc40004000000 */
[----:B------:R-:W-:Y:S02]  /*f1c0*/  SEL R14, R14, R15, !P1 ;  /* 0x0000000f0e0e7207 */ /* 0x000fe40004800000 */
[----:B------:R-:W-:Y:S02]  /*f1d0*/  ISETP.GE.U32.AND P1, PT, R7, R30, PT ;  /* 0x0000001e0700720c */ /* 0x000fe40003f26070 */
[----:B------:R-:W-:Y:S02]  /*f1e0*/  SEL R13, R13, R16, !P0 ;  /* 0x000000100d0d7207 */ /* 0x000fe40004000000 */
[----:B------:R-:W-:Y:S02]  /*f1f0*/  ISETP.GE.U32.AND P0, PT, R6, R29, PT ;  /* 0x0000001d0600720c */ /* 0x000fe40003f06070 */
[----:B------:R-:W-:Y:S02]  /*f200*/  ISETP.GT.AND P5, PT, R5, R8, PT ;  /* 0x000000080500720c */ /* 0x000fe40003fa4270 */
[----:B------:R-:W-:-:S02]  /*f210*/  ISETP.GE.AND.EX P1, PT, R14, R21, PT, P1 ;  /* 0x000000150e00720c */ /* 0x000fc40003f26310 */
[----:B------:R-:W-:Y:S02]  /*f220*/  ISETP.GT.AND P4, PT, R4, R9, PT ;  /* 0x000000090400720c */ /* 0x000fe40003f84270 */
[----:B------:R-:W-:Y:S02]  /*f230*/  ISETP.GE.AND.EX P0, PT, R13, R20, PT, P0 ;  /* 0x000000140d00720c */ /* 0x000fe40003f06300 */
[----:B------:R-:W-:Y:S02]  /*f240*/  SEL R5, RZ, 0xffffffff, !P5 ;  /* 0xffffffffff057807 */ /* 0x000fe40006800000 */
[----:B------:R-:W-:Y:S02]  /*f250*/  @!P3 SEL R5, RZ, 0xffffffff, P1 ;  /* 0xffffffffff05b807 */ /* 0x000fe40000800000 */
[----:B------:R-:W-:Y:S02]  /*f260*/  SEL R4, RZ, 0xffffffff, !P4 ;  /* 0xffffffffff047807 */ /* 0x000fe40006000000 */
        /* <DEDUP_REMOVED lines=18> */
[----:B------:R-:W-:-:S02]  /*f390*/  ISETP.GE.U32.AND P0, PT, R6, R3, PT ;  /* 0x000000030600720c */ /* 0x000fc40003f06070 */
[----:B------:R-:W-:Y:S02]  /*f3a0*/  ISETP.GT.AND P5, PT, R5, R8, PT ;  /* 0x000000080500720c */ /* 0x000fe40003fa4270 */
[----:B------:R-:W-:Y:S02]  /*f3b0*/  ISETP.GE.AND.EX P1, PT, R21, R12, PT, P1 ;  /* 0x0000000c1500720c */ /* 0x000fe40003f26310 */
[----:B------:R-:W-:Y:S02]  /*f3c0*/  ISETP.GT.AND P4, PT, R4, R9, PT ;  /* 0x000000090400720c */ /* 0x000fe40003f84270 */
[----:B------:R-:W-:Y:S02]  /*f3d0*/  ISETP.GE.AND.EX P0, PT, R35, R0, PT, P0 ;  /* 0x000000002300720c */ /* 0x000fe40003f06300 */
[----:B------:R-:W-:Y:S02]  /*f3e0*/  SEL R5, RZ, 0xffffffff, !P5 ;  /* 0xffffffffff057807 */ /* 0x000fe40006800000 */
        /* <DEDUP_REMOVED lines=13> */
[----:B------:R-:W-:-:S07]  /*f4c0*/  PRMT R3, R10, 0x7610, R3 ;  /* 0x000076100a037816 */ /* 0x000fce0000000003 */
.L_x_2624:
[----:B------:R-:W-:Y:S05]  /*f4d0*/  BSYNC B6 ;  /* 0x0000000000067941 */ /* 0x000fea0003800000 */
.L_x_2623:
        /* <DEDUP_REMOVED lines=10> */
[----:B------:R-:W-:Y:S01]  /*f580*/  IMAD R13, R0, 0x20, R11 ;  /* 0x00000020000d7824 */ /* 0x000fe200078e020b */
[----:B---3--:R-:W-:-:S04]  /*f590*/  SHF.R.U32.HI R0, RZ, 0x1, R20 ;  /* 0x00000001ff007819 */ /* 0x008fc80000011614 */
[----:B------:R1:W-:Y:S01]  /*f5a0*/  STS.64 [R13+0x8], R34 ;  /* 0x000008220d007388 */ /* 0x0003e20000000a00 */
[----:B------:R-:W-:-:S03]  /*f5b0*/  ISETP.NE.AND P0, PT, R0, RZ, PT ;  /* 0x000000ff0000720c */ /* 0x000fc60003f05270 */
[----:B------:R1:W-:Y:S04]  /*f5c0*/  STS.64 [R13+0x18], R28 ;  /* 0x0000181c0d007388 */ /* 0x0003e80000000a00 */
[----:B------:R1:W-:Y:S04]  /*f5d0*/  STS.U16 [R13], R7 ;  /* 0x000000070d007388 */ /* 0x0003e80000000400 */
[----:B------:R1:W-:Y:S02]  /*f5e0*/  STS.U16 [R13+0x10], R3 ;  /* 0x000010030d007388 */ /* 0x0003e40000000400 */
[----:B------:R-:W-:Y:S05]  /*f5f0*/  @!P0 BRA `(.L_x_2674) ;  /* 0x0000000000c88947 */ /* 0x000fea0003800000 */
.L_x_2677:
[--C-:B------:R-:W-:Y:S01]  /*f600*/  IMAD.IADD R5, R2, 0x1, R0.reuse ;  /* 0x0000000102057824 */ /* 0x100fe200078e0200 */
[----:B------:R-:W-:Y:S05]  /*f610*/  WARPSYNC.ALL ;  /* 0x0000000000007948 */ /* 0x000fea0003800000 */
[----:B------:R-:W-:Y:S01]  /*f620*/  BAR.SYNC.DEFER_BLOCKING 0x0 ;  /* 0x0000000000007b1d */ /* 0x000fe20000010000 */
[----:B------:R-:W-:Y:S02]  /*f630*/  ISETP.GE.U32.AND P0, PT, R5, R20, PT ;  /* 0x000000140500720c */ /* 0x000fe40003f06070 */
[----:B------:R-:W-:Y:S02]  /*f640*/  ISETP.GT.AND P2, PT, R0, 0x1, PT ;  /* 0x000000010000780c */ /* 0x000fe40003f44270 */
[----:B------:R-:W-:Y:S01]  /*f650*/  ISETP.GE.U32.OR P0, PT, R2, R0, P0 ;  /* 0x000000000200720c */ /* 0x000fe20000706470 */
[----:B------:R-:W-:Y:S01]  /*f660*/  BSSY B0, `(.L_x_2675) ;  /* 0x0000029000007945 */ /* 0x000fe20003800000 */
[----:B------:R-:W-:-:S11]  /*f670*/  SHF.R.S32.HI R14, RZ, 0x1, R0 ;  /* 0x00000001ff0e7819 */ /* 0x000fd60000011400 */
[----:B--2---:R-:W-:Y:S05]  /*f680*/  @P0 BRA `(.L_x_2676) ;  /* 0x0000000000980947 */ /* 0x004fea0003800000 */
[----:B------:R-:W-:Y:S01]  /*f690*/  IMAD R0, R5, R18, R17 ;  /* 0x0000001205007224 */ /* 0x000fe200078e0211 */
[----:B------:R-:W-:Y:S02]  /*f6a0*/  PRMT R15, R7, 0x9910, RZ ;  /* 0x00009910070f7816 */ /* 0x000fe400000000ff */
[----:B------:R-:W-:Y:S01]  /*f6b0*/  PRMT R19, R3, 0x9910, RZ ;  /* 0x0000991003137816 */ /* 0x000fe200000000ff */
[----:B------:R-:W-:-:S05]  /*f6c0*/  IMAD R0, R0, 0x20, R11 ;  /* 0x0000002000007824 */ /* 0x000fca00078e020b */
[----:B------:R-:W2:Y:S04]  /*f6d0*/  LDS.U16 R6, [R0] ;  /* 0x0000000000067984 */ /* 0x000ea80000000400 */
[----:B------:R-:W3:Y:S04]  /*f6e0*/  LDS.U16 R10, [R0+0x10] ;  /* 0x00001000000a7984 */ /* 0x000ee80000000400 */
[----:B------:R-:W4:Y:S04]  /*f6f0*/  LDS.64 R4, [R0+0x8] ;  /* 0x0000080000047984 */ /* 0x000f280000000a00 */
[----:B------:R-:W5:Y:S01]  /*f700*/  LDS.64 R8, [R0+0x18] ;  /* 0x0000180000087984 */ /* 0x000f620000000a00 */
[----:B--2---:R-:W-:-:S02]  /*f710*/  PRMT R12, R6, 0x9910, RZ ;  /* 0x00009910060c7816 */ /* 0x004fc400000000ff */
[----:B---3--:R-:W-:Y:S02]  /*f720*/  PRMT R16, R10, 0x9910, RZ ;  /* 0x000099100a107816 */ /* 0x008fe400000000ff */
[----:B------:R-:W-:Y:S02]  /*f730*/  ISETP.NE.AND P4, PT, R15, R12, PT ;  /* 0x0000000c0f00720c */ /* 0x000fe40003f85270 */
[----:B------:R-:W-:Y:S02]  /*f740*/  ISETP.NE.AND P3, PT, R19, R16, PT ;  /* 0x000000101300720c */ /* 0x000fe40003f65270 */
[----:B----4-:R-:W-:Y:S02]  /*f750*/  ISETP.GE.U32.AND P0, PT, R34, R4, PT ;  /* 0x000000042200720c */ /* 0x010fe40003f06070 */
[----:B-----5:R-:W-:Y:S02]  /*f760*/  ISETP.GE.U32.AND P1, PT, R28, R8, PT ;  /* 0x000000081c00720c */ /* 0x020fe40003f26070 */
[----:B------:R-:W-:-:S02]  /*f770*/  ISETP.GT.AND P6, PT, R15, R12, PT ;  /* 0x0000000c0f00720c */ /* 0x000fc40003fc4270 */
[----:B------:R-:W-:Y:S02]  /*f780*/  ISETP.GT.AND P5, PT, R19, R16, PT ;  /* 0x000000101300720c */ /* 0x000fe40003fa4270 */
[----:B------:R-:W-:Y:S02]  /*f790*/  ISETP.GE.AND.EX P0, PT, R35, R5, PT, P0 ;  /* 0x000000052300720c */ /* 0x000fe40003f06300 */
[----:B------:R-:W-:Y:S02]  /*f7a0*/  ISETP.GE.AND.EX P1, PT, R29, R9, PT, P1 ;  /* 0x000000091d00720c */ /* 0x000fe40003f26310 */
[----:B------:R-:W-:Y:S02]  /*f7b0*/  SEL R0, RZ, 0xffffffff, !P6 ;  /* 0xffffffffff007807 */ /* 0x000fe40007000000 */
[----:B------:R-:W-:Y:S02]  /*f7c0*/  SEL R12, RZ, 0xffffffff, !P5 ;  /* 0xffffffffff0c7807 */ /* 0x000fe40006800000 */
[----:B------:R-:W-:-:S02]  /*f7d0*/  @!P4 SEL R0, RZ, 0xffffffff, P0 ;  /* 0xffffffffff00c807 */ /* 0x000fc40000000000 */
[----:B------:R-:W-:Y:S02]  /*f7e0*/  @!P3 SEL R12, RZ, 0xffffffff, P1 ;  /* 0xffffffffff0cb807 */ /* 0x000fe40000800000 */
[----:B------:R-:W-:Y:S02]  /*f7f0*/  LOP3.LUT R0, R0, 0x1, RZ, 0xc0, !PT ;  /* 0x0000000100007812 */ /* 0x000fe400078ec0ff */
[----:B------:R-:W-:Y:S02]  /*f800*/  LOP3.LUT R12, R12, 0x1, RZ, 0xc0, !PT ;  /* 0x000000010c0c7812 */ /* 0x000fe400078ec0ff */
[----:B------:R-:W-:Y:S02]  /*f810*/  ISETP.NE.U32.AND P0, PT, R0, 0x1, PT ;  /* 0x000000010000780c */ /* 0x000fe40003f05070 */
[----:B------:R-:W-:Y:S02]  /*f820*/  ISETP.NE.U32.AND P1, PT, R12, 0x1, PT ;  /* 0x000000010c00780c */ /* 0x000fe40003f25070 */
[----:B-1----:R-:W-:-:S02]  /*f830*/  SEL R34, R34, R4, !P0 ;  /* 0x0000000422227207 */ /* 0x002fc40004000000 */
[----:B------:R-:W-:Y:S02]  /*f840*/  SEL R35, R35, R5, !P0 ;  /* 0x0000000523237207 */ /* 0x000fe40004000000 */
[----:B------:R-:W-:Y:S02]  /*f850*/  SEL R28, R28, R8, !P1 ;  /* 0x000000081c1c7207 */ /* 0x000fe40004800000 */
[----:B------:R-:W-:Y:S01]  /*f860*/  SEL R29, R29, R9, !P1 ;  /* 0x000000091d1d7207 */ /* 0x000fe20004800000 */
[----:B------:R2:W-:Y:S01]  /*f870*/  STS.64 [R13+0x8], R34 ;  /* 0x000008220d007388 */ /* 0x0005e20000000a00 */
[----:B------:R-:W-:Y:S02]  /*f880*/  SEL R6, R7, R6, !P0 ;  /* 0x0000000607067207 */ /* 0x000fe40004000000 */
[----:B------:R-:W-:Y:S01]  /*f890*/  SEL R10, R3, R10, !P1 ;  /* 0x0000000a030a7207 */ /* 0x000fe20004800000 */
[----:B------:R2:W-:Y:S01]  /*f8a0*/  STS.64 [R13+0x18], R28 ;  /* 0x0000181c0d007388 */ /* 0x0005e20000000a00 */
[----:B------:R-:W-:-:S02]  /*f8b0*/  PRMT R7, R6, 0x7610, R7 ;  /* 0x0000761006077816 */ /* 0x000fc40000000007 */
[----:B------:R-:W-:Y:S01]  /*f8c0*/  PRMT R3, R10, 0x7610, R3 ;  /* 0x000076100a037816 */ /* 0x000fe20000000003 */
[----:B------:R2:W-:Y:S04]  /*f8d0*/  STS.U16 [R13], R6 ;  /* 0x000000060d007388 */ /* 0x0005e80000000400 */
[----:B------:R2:W-:Y:S02]  /*f8e0*/  STS.U16 [R13+0x10], R10 ;  /* 0x0000100a0d007388 */ /* 0x0005e40000000400 */
.L_x_2676:
[----:B------:R-:W-:Y:S05]  /*f8f0*/  BSYNC B0 ;  /* 0x0000000000007941 */ /* 0x000fea0003800000 */
.L_x_2675:
[----:B------:R-:W-:Y:S01]  /*f900*/  IMAD.MOV.U32 R0, RZ, RZ, R14 ;  /* 0x000000ffff007224 */ /* 0x000fe200078e000e */
[----:B------:R-:W-:Y:S06]  /*f910*/  @P2 BRA `(.L_x_2677) ;  /* 0xfffffffc00382947 */ /* 0x000fec000383ffff */
.L_x_2674:
[----:B------:R-:W-:Y:S02]  /*f920*/  ULDC UR4, c[0x0][0x240] ;  /* 0x0000900000047ab9 */ /* 0x000fe40000000800 */
[----:B------:R-:W-:-:S13]  /*f930*/  ISETP.NE.AND P0, PT, RZ, UR4, PT ;  /* 0x00000004ff007c0c */ /* 0x000fda000bf05270 */
[----:B------:R-:W-:Y:S05]  /*f940*/  @!P0 BRA `(.L_x_2678) ;  /* 0x0000000400b48947 */ /* 0x000fea0003800000 */
[----:B------:R-:W3:Y:S02]  /*f950*/  LDC R15, c[0x0][RZ] ;  /* 0x00000000ff0f7b82 */ /* 0x000ee40000000800 */
[----:B---3--:R-:W-:Y:S01]  /*f960*/  ISETP.GT.AND P0, PT, R15, 0x20, PT ;  /* 0x000000200f00780c */ /* 0x008fe20003f04270 */
[----:B------:R-:W-:-:S12]  /*f970*/  IMAD.MOV.U32 R0, RZ, RZ, R15 ;  /* 0x000000ffff007224 */ /* 0x000fd800078e000f */
[----:B------:R-:W-:Y:S05]  /*f980*/  @!P0 BRA `(.L_x_2679) ;  /* 0x0000000400048947 */ /* 0x000fea0003800000 */
[----:B------:R-:W3:Y:S01]  /*f990*/  S2UR UR5, SR_CgaCtaId ;  /* 0x00000000000579c3 */ /* 0x000ee20000008800 */
[----:B------:R-:W-:Y:S01]  /*f9a0*/  UMOV UR4, 0x400 ;  /* 0x0000040000047882 */ /* 0x000fe20000000000 */
[----:B------:R-:W-:Y:S01]  /*f9b0*/  IMAD R0, R2, R15, R17 ;  /* 0x0000000f02007224 */ /* 0x000fe200078e0211 */
[----:B------:R-:W-:-:S04]  /*f9c0*/  UIADD3 UR4, UR4, 0x10, URZ ;  /* 0x0000001004047890 */ /* 0x000fc8000fffe03f */
[----:B---3--:R-:W-:-:S06]  /*f9d0*/  ULEA UR4, UR5, UR4, 0x18 ;  /* 0x0000000405047291 */ /* 0x008fcc000f8ec03f */
[----:B------:R-:W-:Y:S02]  /*f9e0*/  LEA R11, R0, UR4, 0x5 ;  /* 0x00000004000b7c11 */ /* 0x000fe4000f8e28ff */
[----:B------:R-:W-:-:S03]  /*f9f0*/  LEA.HI R0, R15, R15, RZ, 0x1 ;  /* 0x0000000f0f007211 */ /* 0x000fc600078f08ff */
[----:B------:R3:W-:Y:S01]  /*fa00*/  STS.64 [R11+0x8], R34 ;  /* 0x000008220b007388 */ /* 0x0007e20000000a00 */
[----:B------:R-:W-:Y:S01]  /*fa10*/  SHF.R.S32.HI R4, RZ, 0x1, R0 ;  /* 0x00000001ff047819 */ /* 0x000fe20000011400 */
[----:B------:R-:W-:Y:S02]  /*fa20*/  IMAD.MOV.U32 R0, RZ, RZ, 0x20 ;  /* 0x00000020ff007424 */ /* 0x000fe400078e00ff */
[----:B------:R3:W-:Y:S01]  /*fa30*/  STS.64 [R11+0x18], R28 ;  /* 0x0000181c0b007388 */ /* 0x0007e20000000a00 */
[----:B------:R-:W-:-:S03]  /*fa40*/  ISETP.GE.AND P0, PT, R4, 0x20, PT ;  /* 0x000000200400780c */ /* 0x000fc60003f06270 */
[----:B------:R3:W-:Y:S04]  /*fa50*/  STS.U16 [R11], R7 ;  /* 0x000000070b007388 */ /* 0x0007e80000000400 */
[----:B------:R3:W-:Y:S06]  /*fa60*/  STS.U16 [R11+0x10], R3 ;  /* 0x000010030b007388 */ /* 0x0007ec0000000400 */
[----:B------:R-:W-:Y:S05]  /*fa70*/  @!P0 BRA `(.L_x_2679) ;  /* 0x0000000000c88947 */ /* 0x000fea0003800000 */
[----:B------:R-:W-:-:S07]  /*fa80*/  IMAD.MOV.U32 R0, RZ, RZ, R4 ;  /* 0x000000ffff007224 */ /* 0x000fce00078e0004 */
.L_x_2682:
[----:B------:R-:W-:Y:S01]  /*fa90*/  IMAD.IADD R4, R17, 0x1, R0 ;  /* 0x0000000111047824 */ /* 0x000fe200078e0200 */
[----:B------:R-:W-:Y:S05]  /*faa0*/  WARPSYNC.ALL ;  /* 0x0000000000007948 */ /* 0x000fea0003800000 */
[----:B------:R-:W-:Y:S01]  /*fab0*/  BAR.SYNC.DEFER_BLOCKING 0x0 ;  /* 0x0000000000007b1d */ /* 0x000fe20000010000 */
[----:B------:R-:W-:-:S04]  /*fac0*/  ISETP.GE.U32.AND P0, PT, R4, R15, PT ;  /* 0x0000000f0400720c */ /* 0x000fc80003f06070 */
[----:B------:R-:W-:Y:S01]  /*fad0*/  ISETP.GE.U32.OR P0, PT, R17, R0, P0 ;  /* 0x000000001100720c */ /* 0x000fe20000706470 */
[----:B------:R-:W-:-:S12]  /*fae0*/  BSSY B0, `(.L_x_2680) ;  /* 0x0000027000007945 */ /* 0x000fd80003800000 */
[----:B----4-:R-:W-:Y:S05]  /*faf0*/  @P0 BRA `(.L_x_2681) ;  /* 0x0000000000940947 */ /* 0x010fea0003800000 */
[----:B--2---:R-:W-:Y:S01]  /*fb00*/  IMAD R6, R0, 0x20, R11 ;  /* 0x0000002000067824 */ /* 0x004fe200078e020b */
[----:B------:R-:W-:Y:S02]  /*fb10*/  PRMT R16, R7, 0x9910, RZ ;  /* 0x0000991007107816 */ /* 0x000fe400000000ff */
[----:B------:R-:W-:Y:S02]  /*fb20*/  PRMT R19, R3, 0x9910, RZ ;  /* 0x0000991003137816 */ /* 0x000fe400000000ff */
[----:B------:R-:W1:Y:S04]  /*fb30*/  LDS.U16 R10, [R6] ;  /* 0x00000000060a7984 */ /* 0x000e680000000400 */
[----:B------:R-:W2:Y:S04]  /*fb40*/  LDS.U16 R12, [R6+0x10] ;  /* 0x00001000060c7984 */ /* 0x000ea80000000400 */
[----:B------:R-:W4:Y:S04]  /*fb50*/  LDS.64 R4, [R6+0x8] ;  /* 0x0000080006047984 */ /* 0x000f280000000a00 */
[----:B------:R-:W5:Y:S01]  /*fb60*/  LDS.64 R8, [R6+0x18] ;  /* 0x0000180006087984 */ /* 0x000f620000000a00 */
[----:B-1----:R-:W-:-:S02]  /*fb70*/  PRMT R13, R10, 0x9910, RZ ;  /* 0x000099100a0d7816 */ /* 0x002fc400000000ff */
[----:B--2---:R-:W-:Y:S02]  /*fb80*/  PRMT R14, R12, 0x9910, RZ ;  /* 0x000099100c0e7816 */ /* 0x004fe400000000ff */
[-C--:B------:R-:W-:Y:S02]  /*fb90*/  ISETP.NE.AND P3, PT, R16, R13.reuse, PT ;  /* 0x0000000d1000720c */ /* 0x080fe40003f65270 */
        /* <DEDUP_REMOVED lines=15> */
[----:B---3--:R-:W-:-:S02]  /*fc90*/  SEL R34, R34, R4, !P0 ;  /* 0x0000000422227207 */ /* 0x008fc40004000000 */
        /* <DEDUP_REMOVED lines=11> */
.L_x_2681:
[----:B------:R-:W-:Y:S05]  /*fd50*/  BSYNC B0 ;  /* 0x0000000000007941 */ /* 0x000fea0003800000 */
.L_x_2680:
[----:B------:R-:W-:-:S04]  /*fd60*/  SHF.R.S32.HI R0, RZ, 0x1, R0 ;  /* 0x00000001ff007819 */ /* 0x000fc80000011400 */
[----:B------:R-:W-:-:S13]  /*fd70*/  ISETP.GE.AND P0, PT, R0, 0x20, PT ;  /* 0x000000200000780c */ /* 0x000fda0003f06270 */
[----:B------:R-:W-:Y:S05]  /*fd80*/  @P0 BRA `(.L_x_2682) ;  /* 0xfffffffc00400947 */ /* 0x000fea000383ffff */
[----:B------:R-:W-:-:S07]  /*fd90*/  IMAD.MOV.U32 R0, RZ, RZ, 0x20 ;  /* 0x00000020ff007424 */ /* 0x000fce00078e00ff */
.L_x_2679:
[----:B------:R-:W-:Y:S01]  /*fda0*/  ISETP.GE.AND P0, PT, R0, 0x2, PT ;  /* 0x000000020000780c */ /* 0x000fe20003f06270 */
[----:B------:R-:W-:Y:S05]  /*fdb0*/  WARPSYNC.ALL ;  /* 0x0000000000007948 */ /* 0x000fea0003800000 */
[----:B------:R-:W-:Y:S07]  /*fdc0*/  BAR.SYNC.DEFER_BLOCKING 0x0 ;  /* 0x0000000000007b1d */ /* 0x000fee0000010000 */
[----:B------:R-:W-:Y:S05]  /*fdd0*/  @!P0 BRA `(.L_x_2678) ;  /* 0x0000000000908947 */ /* 0x000fea0003800000 */
[----:B------:R-:W-:-:S07]  /*fde0*/  IMAD.MOV.U32 R5, RZ, RZ, 0x1 ;  /* 0x00000001ff057424 */ /* 0x000fce00078e00ff */
.L_x_2683:
[----:B--2-4-:R-:W-:Y:S01]  /*fdf0*/  PRMT R10, R3, 0x9910, RZ ;  /* 0x00009910030a7816 */ /* 0x014fe200000000ff */
[----:B------:R-:W2:Y:S01]  /*fe00*/  SHFL.DOWN PT, R9, R34, R5, 0x1f ;  /* 0x08001f0522097589 */ /* 0x000ea200000e0000 */
[----:B------:R-:W-:-:S03]  /*fe10*/  PRMT R4, R7, 0x9910, RZ ;  /* 0x0000991007047816 */ /* 0x000fc600000000ff */
[----:B------:R-:W4:Y:S04]  /*fe20*/  SHFL.DOWN PT, R12, R10, R5, 0x1f ;  /* 0x08001f050a0c7589 */ /* 0x000f2800000e0000 */
[----:B------:R-:W1:Y:S04]  /*fe30*/  SHFL.DOWN PT, R6, R4, R5, 0x1f ;  /* 0x08001f0504067589 */ /* 0x000e6800000e0000 */
[----:B---3--:R-:W3:Y:S04]  /*fe40*/  SHFL.DOWN PT, R11, R28, R5, 0x1f ;  /* 0x08001f051c0b7589 */ /* 0x008ee800000e0000 */
[----:B------:R-:W5:Y:S04]  /*fe50*/  SHFL.DOWN PT, R8, R35, R5, 0x1f ;  /* 0x08001f0523087589 */ /* 0x000f6800000e0000 */
[----:B------:R0:W5:Y:S01]  /*fe60*/  SHFL.DOWN PT, R14, R29, R5, 0x1f ;  /* 0x08001f051d0e7589 */ /* 0x00016200000e0000 */
[----:B--2---:R-:W-:-:S02]  /*fe70*/  ISETP.GE.U32.AND P0, PT, R34, R9, PT ;  /* 0x000000092200720c */ /* 0x004fc40003f06070 */
[----:B----4-:R-:W-:Y:S01]  /*fe80*/  PRMT R15, R12, 0x9910, RZ ;  /* 0x000099100c0f7816 */ /* 0x010fe200000000ff */
[----:B0-----:R-:W-:Y:S01]  /*fe90*/  IMAD.SHL.U32 R5, R5, 0x2, RZ ;  /* 0x0000000205057824 */ /* 0x001fe200078e00ff */
[----:B-1----:R-:W-:Y:S02]  /*fea0*/  PRMT R13, R6, 0x9910, RZ ;  /* 0x00009910060d7816 */ /* 0x002fe400000000ff */
[----:B------:R-:W-:Y:S02]  /*feb0*/  ISETP.NE.AND P2, PT, R10, R15, PT ;  /* 0x0000000f0a00720c */ /* 0x000fe40003f45270 */
[----:B------:R-:W-:Y:S02]  /*fec0*/  ISETP.NE.AND P3, PT, R4, R13, PT ;  /* 0x0000000d0400720c */ /* 0x000fe40003f65270 */
[----:B---3--:R-:W-:Y:S02]  /*fed0*/  ISETP.GE.U32.AND P1, PT, R28, R11, PT ;  /* 0x0000000b1c00720c */ /* 0x008fe40003f26070 */
[----:B-----5:R-:W-:-:S02]  /*fee0*/  ISETP.GE.AND.EX P0, PT, R35, R8, PT, P0 ;  /* 0x000000082300720c */ /* 0x020fc40003f06300 */
[----:B------:R-:W-:Y:S02]  /*fef0*/  ISETP.GT.AND P4, PT, R4, R13, PT ;  /* 0x0000000d0400720c */ /* 0x000fe40003f84270 */
[----:B------:R-:W-:Y:S02]  /*ff00*/  ISETP.GE.AND.EX P1, PT, R29, R14, PT, P1 ;  /* 0x0000000e1d00720c */ /* 0x000fe40003f26310 */
[----:B------:R-:W-:Y:S02]  /*ff10*/  SEL R4, RZ, 0xffffffff, P0 ;  /* 0xffffffffff047807 */ /* 0x000fe40000000000 */
[----:B------:R-:W-:Y:S02]  /*ff20*/  ISETP.GT.AND P0, PT, R10, R15, PT ;  /* 0x0000000f0a00720c */ /* 0x000fe40003f04270 */
[----:B------:R-:W-:Y:S02]  /*ff30*/  SEL R10, RZ, 0xffffffff, P1 ;  /* 0xffffffffff0a7807 */ /* 0x000fe40000800000 */
[----:B------:R-:W-:-:S02]  /*ff40*/  @P2 SEL R10, RZ, 0xffffffff, !P0 ;  /* 0xffffffffff0a2807 */ /* 0x000fc40004000000 */
[----:B------:R-:W-:Y:S02]  /*ff50*/  ISETP.GE.AND P2, PT, R5, R0, PT ;  /* 0x000000000500720c */ /* 0x000fe40003f46270 */
[----:B------:R-:W-:Y:S02]  /*ff60*/  @P3 SEL R4, RZ, 0xffffffff, !P4 ;  /* 0xffffffffff043807 */ /* 0x000fe40006000000 */
        /* <DEDUP_REMOVED lines=9> */
[----:B------:R-:W-:Y:S01]  /*10000*/  SEL R29, R29, R14, !P1 ;  /* 0x0000000e1d1d7207 */ /* 0x000fe20004800000 */
[----:B------:R-:W-:Y:S06]  /*10010*/  @!P2 BRA `(.L_x_2683) ;  /* 0xfffffffc0074a947 */ /* 0x000fec000383ffff */
.L_x_2678:
[----:B------:R-:W5:Y:S01]  /*10020*/  LDC R0, c[0x0][0x3fc] ;  /* 0x0000ff00ff007b82 */ /* 0x000f620000000800 */
[----:B------:R-:W-:Y:S02]  /*10030*/  CS2R R18, SRZ ;  /* 0x0000000000127805 */ /* 0x000fe4000001ff00 */
[----:B-----5:R-:W-:-:S13]  /*10040*/  ISETP.NE.AND P0, PT, R0, RZ, PT ;  /* 0x000000ff0000720c */ /* 0x020fda0003f05270 */
[----:B------:R-:W-:Y:S05]  /*10050*/  @!P0 BRA `(.L_x_2684) ;  /* 0x0000001000488947 */ /* 0x000fea0003800000 */
[----:B------:R-:W-:Y:S01]  /*10060*/  IMAD.MOV.U32 R4, RZ, RZ, RZ ;  /* 0x000000ffff047224 */ /* 0x000fe200078e00ff */
[----:B------:R-:W-:Y:S01]  /*10070*/  ULDC.64 UR6, c[0x0][0x400] ;  /* 0x0001000000067ab9 */ /* 0x000fe20000000a00 */
[----:B------:R-:W-:Y:S01]  /*10080*/  IMAD.MOV.U32 R5, RZ, RZ, R23 ;  /* 0x000000ffff057224 */ /* 0x000fe200078e0017 */
        /* <DEDUP_REMOVED lines=271> */
.L_x_2684:
        /* <DEDUP_REMOVED lines=275> */
.L_x_2685:
[----:B------:R-:W-:Y:S01]  /*122b0*/  ULDC.64 UR4, c[0x0][0x610] ;  /* 0x0001840000047ab9 */ /* 0x000fe20000000a00 */
[----:B------:R-:W-:Y:S02]  /*122c0*/  CS2R R4, SRZ ;  /* 0x0000000000047805 */ /* 0x000fe4000001ff00 */
[----:B------:R-:W-:Y:S01]  /*122d0*/  ISETP.NE.U32.AND P0, PT, RZ, UR4, PT ;  /* 0x00000004ff007c0c */ /* 0x000fe2000bf05070 */
[----:B------:R-:W-:-:S03]  /*122e0*/  IMAD.MOV.U32 R0, RZ, RZ, RZ ;  /* 0x000000ffff007224 */ /* 0x000fc600078e00ff */
[----:B------:R-:W-:-:S13]  /*122f0*/  ISETP.NE.AND.EX P0, PT, RZ, UR5, PT, P0 ;  /* 0x00000005ff007c0c */ /* 0x000fda000bf05300 */
[----:B------:R-:W-:Y:S05]  /*12300*/  @!P0 BRA `(.L_x_2686) ;  /* 0x0000000800348947 */ /* 0x000fea0003800000 */
[----:B------:R-:W-:Y:S01]  /*12310*/  BSSY B0, `(.L_x_2687) ;  /* 0x000002b000007945 */ /* 0x000fe20003800000 */
[----:B--2---:R-:W-:Y:S02]  /*12320*/  IMAD.MOV.U32 R6, RZ, RZ, 0x8 ;  /* 0x00000008ff067424 */ /* 0x004fe400078e00ff */
[----:B------:R-:W-:Y:S02]  /*12330*/  IMAD.MOV.U32 R8, RZ, RZ, RZ ;  /* 0x000000ffff087224 */ /* 0x000fe400078e00ff */
[----:B------:R-:W-:Y:S02]  /*12340*/  IMAD.MOV.U32 R4, RZ, RZ, 0x10 ;  /* 0x00000010ff047424 */ /* 0x000fe400078e00ff */
[----:B------:R-:W-:-:S07]  /*12350*/  IMAD.MOV.U32 R5, RZ, RZ, 0x0 ;  /* 0x00000000ff057424 */ /* 0x000fce00078e00ff */
.L_x_2691:
[----:B------:R-:W-:Y:S01]  /*12360*/  LOP3.LUT R0, R8, R5, RZ, 0xfc, !PT ;  /* 0x0000000508007212 */ /* 0x000fe200078efcff */
[----:B------:R-:W-:Y:S01]  /*12370*/  BSSY B1, `(.L_x_2688) ;  /* 0x000001f000017945 */ /* 0x000fe20003800000 */
[----:B------:R-:W-:Y:S02]  /*12380*/  IMAD.MOV.U32 R9, RZ, RZ, R5 ;  /* 0x000000ffff097224 */ /* 0x000fe400078e0005 */
[----:B------:R-:W-:Y:S01]  /*12390*/  ISETP.NE.U32.AND P0, PT, R0, RZ, PT ;  /* 0x000000ff0000720c */ /* 0x000fe20003f05070 */
[----:B------:R-:W-:-:S12]  /*123a0*/  IMAD.MOV.U32 R0, RZ, RZ, R4 ;  /* 0x000000ffff007224 */ /* 0x000fd800078e0004 */
[----:B------:R-:W-:Y:S05]  /*123b0*/  @!P0 BRA `(.L_x_2689) ;  /* 0x00000000001c8947 */ /* 0x000fea0003800000 */
[----:B---34-:R-:W-:Y:S02]  /*123c0*/  IMAD.MOV.U32 R11, RZ, RZ, R5 ;  /* 0x000000ffff0b7224 */ /* 0x018fe400078e0005 */
[----:B------:R-:W-:Y:S01]  /*123d0*/  IMAD.MOV.U32 R5, RZ, RZ, R6 ;  /* 0x000000ffff057224 */ /* 0x000fe200078e0006 */
[----:B------:R-:W-:-:S07]  /*123e0*/  MOV R6, 0x12400 ;  /* 0x0001240000067802 */ /* 0x000fce0000000f00 */
[----:B01----:R-:W-:Y:S05]  /*123f0*/  CALL.REL.NOINC `($__internal_15_$__cuda_sm20_rem_u64) ;  /* 0x0000006000187944 */ /* 0x003fea0003c00000 */
[----:B------:R-:W-:Y:S02]  /*12400*/  IMAD.MOV.U32 R4, RZ, RZ, R8 ;  /* 0x000000ffff047224 */ /* 0x000fe400078e0008 */
[----:B------:R-:W-:Y:S01]  /*12410*/  IMAD.MOV.U32 R5, RZ, RZ, R11 ;  /* 0x000000ffff057224 */ /* 0x000fe200078e000b */
[----:B------:R-:W-:Y:S06]  /*12420*/  BRA `(.L_x_2690) ;  /* 0x00000000004c7947 */ /* 0x000fec0003800000 */
.L_x_2689:
[----:B------:R-:W2:Y:S01]  /*12430*/  I2F.U32.RP R5, R4 ;  /* 0x0000000400057306 */ /* 0x000ea20000209000 */
[----:B------:R-:W-:-:S07]  /*12440*/  ISETP.NE.U32.AND P1, PT, R4, RZ, PT ;  /* 0x000000ff0400720c */ /* 0x000fce0003f25070 */
[----:B--2---:R-:W4:Y:S02]  /*12450*/  MUFU.RCP R5, R5 ;  /* 0x0000000500057308 */ /* 0x004f240000001000 */
[----:B----4-:R-:W-:Y:S02]  /*12460*/  VIADD R10, R5, 0xffffffe ;  /* 0x0ffffffe050a7836 */ /* 0x010fe40000000000 */
[----:B------:R-:W-:-:S04]  /*12470*/  IMAD.MOV.U32 R5, RZ, RZ, RZ ;  /* 0x000000ffff057224 */ /* 0x000fc800078e00ff */
[----:B---3--:R2:W1:Y:S02]  /*12480*/  F2I.FTZ.U32.TRUNC.NTZ R11, R10 ;  /* 0x0000000a000b7305 */ /* 0x008464000021f000 */
[----:B--2---:R-:W-:Y:S02]  /*12490*/  IMAD.MOV.U32 R10, RZ, RZ, RZ ;  /* 0x000000ffff0a7224 */ /* 0x004fe400078e00ff */
        /* <DEDUP_REMOVED lines=12> */
.L_x_2690:
[----:B------:R-:W-:Y:S05]  /*12560*/  BSYNC B1 ;  /* 0x0000000000017941 */ /* 0x000fea0003800000 */
.L_x_2688:
[----:B------:R-:W-:Y:S01]  /*12570*/  ISETP.NE.U32.AND P0, PT, R4, RZ, PT ;  /* 0x000000ff0400720c */ /* 0x000fe20003f05070 */
[----:B------:R-:W-:Y:S02]  /*12580*/  IMAD.MOV.U32 R6, RZ, RZ, R0 ;  /* 0x000000ffff067224 */ /* 0x000fe400078e0000 */
[----:B------:R-:W-:Y:S01]  /*12590*/  IMAD.MOV.U32 R8, RZ, RZ, R9 ;  /* 0x000000ffff087224 */ /* 0x000fe200078e0009 */
[----:B------:R-:W-:-:S13]  /*125a0*/  ISETP.NE.AND.EX P0, PT, R5, RZ, PT, P0 ;  /* 0x000000ff0500720c */ /* 0x000fda0003f05300 */
[----:B------:R-:W-:Y:S05]  /*125b0*/  @P0 BRA `(.L_x_2691) ;  /* 0xfffffffc00680947 */ /* 0x000fea000383ffff */
[----:B------:R-:W-:Y:S05]  /*125c0*/  BSYNC B0 ;  /* 0x0000000000007941 */ /* 0x000fea0003800000 */
.L_x_2687:
[----:B------:R-:W-:Y:S01]  /*125d0*/  ISETP.NE.U32.AND P2, PT, R9, RZ, PT ;  /* 0x000000ff0900720c */ /* 0x000fe20003f45070 */
[----:B------:R-:W-:-:S12]  /*125e0*/  BSSY B0, `(.L_x_2692) ;  /* 0x000001c000007945 */ /* 0x000fd80003800000 */
[----:B------:R-:W-:Y:S05]  /*125f0*/  @!P2 BRA `(.L_x_2693) ;  /* 0x00000000001ca947 */ /* 0x000fea0003800000 */
[----:B------:R-:W-:Y:S01]  /*12600*/  IMAD.MOV.U32 R6, RZ, RZ, 0x10 ;  /* 0x00000010ff067424 */ /* 0x000fe200078e00ff */
[----:B------:R-:W-:Y:S01]  /*12610*/  MOV R8, 0x12640 ;  /* 0x0001264000087802 */ /* 0x000fe20000000f00 */
[----:B------:R-:W-:-:S07]  /*12620*/  IMAD.MOV.U32 R10, RZ, RZ, RZ ;  /* 0x000000ffff0a7224 */ /* 0x000fce00078e00ff */
[----:B0-----:R-:W-:Y:S05]  /*12630*/  CALL.REL.NOINC `($__internal_14_$__cuda_sm20_div_u64) ;  /* 0x0000005800707944 */ /* 0x001fea0003c00000 */
[----:B------:R-:W-:Y:S02]  /*12640*/  IMAD.MOV.U32 R4, RZ, RZ, R6 ;  /* 0x000000ffff047224 */ /* 0x000fe400078e0006 */
[----:B------:R-:W-:Y:S01]  /*12650*/  IMAD.MOV.U32 R5, RZ, RZ, R13 ;  /* 0x000000ffff057224 */ /* 0x000fe200078e000d */
[----:B------:R-:W-:Y:S06]  /*12660*/  BRA `(.L_x_2694) ;  /* 0x00000000004c7947 */ /* 0x000fec0003800000 */
.L_x_2693:
[----:B------:R-:W1:Y:S01]  /*12670*/  I2F.U32.RP R6, R0 ;  /* 0x0000000000067306 */ /* 0x000e620000209000 */
[----:B------:R-:W-:Y:S01]  /*12680*/  IMAD.MOV.U32 R4, RZ, RZ, RZ ;  /* 0x000000ffff047224 */ /* 0x000fe200078e00ff */
[----:B------:R-:W-:-:S06]  /*12690*/  ISETP.NE.U32.AND P3, PT, R0, RZ, PT ;  /* 0x000000ff0000720c */ /* 0x000fcc0003f65070 */
[----:B-1----:R-:W1:Y:S02]  /*126a0*/  MUFU.RCP R6, R6 ;  /* 0x0000000600067308 */ /* 0x002e640000001000 */
[----:B-1----:R-:W-:-:S06]  /*126b0*/  VIADD R8, R6, 0xffffffe ;  /* 0x0ffffffe06087836 */ /* 0x002fcc0000000000 */
[----:B------:R-:W1:Y:S02]  /*126c0*/  F2I.FTZ.U32.TRUNC.NTZ R5, R8 ;  /* 0x0000000800057305 */ /* 0x000e64000021f000 */
        /* <DEDUP_REMOVED lines=13> */
.L_x_2694:
[----:B------:R-:W-:Y:S05]  /*127a0*/  BSYNC B0 ;  /* 0x0000000000007941 */ /* 0x000fea0003800000 */
.L_x_2692:
[----:B------:R-:W-:Y:S04]  /*127b0*/  BSSY B0, `(.L_x_2695) ;  /* 0x000001c000007945 */ /* 0x000fe80003800000 */
        /* <DEDUP_REMOVED lines=8> */
.L_x_2696:
        /* <DEDUP_REMOVED lines=16> */
[----:B------:R-:W-:-:S12]  /*12940*/  HFMA2.MMA R9, -RZ, RZ, 0, 0 ;  /* 0x00000000ff097435 */ /* 0x000fd800000001ff */
[----:B------:R-:W-:Y:S01]  /*12950*/  @P1 VIADD R8, R8, 0x1 ;  /* 0x0000000108081836 */ /* 0x000fe20000000000 */
[----:B------:R-:W-:-:S07]  /*12960*/  @!P2 LOP3.LUT R8, RZ, R0, RZ, 0x33, !PT ;  /* 0x00000000ff08a212 */ /* 0x000fce00078e33ff */
.L_x_2697:
[----:B------:R-:W-:Y:S05]  /*12970*/  BSYNC B0 ;  /* 0x0000000000007941 */ /* 0x000fea0003800000 */
.L_x_2695:
        /* <DEDUP_REMOVED lines=9> */
[----:B0-----:R-:W-:Y:S05]  /*12a10*/  CALL.REL.NOINC `($__internal_14_$__cuda_sm20_div_u64) ;  /* 0x0000005400787944 */ /* 0x001fea0003c00000 */
[----:B------:R-:W-:Y:S02]  /*12a20*/  IMAD.MOV.U32 R4, RZ, RZ, R6 ;  /* 0x000000ffff047224 */ /* 0x000fe400078e0006 */
[----:B------:R-:W-:Y:S01]  /*12a30*/  IMAD.MOV.U32 R5, RZ, RZ, R13 ;  /* 0x000000ffff057224 */ /* 0x000fe200078e000d */
[----:B------:R-:W-:Y:S06]  /*12a40*/  BRA `(.L_x_2700) ;  /* 0x0000000000507947 */ /* 0x000fec0003800000 */
.L_x_2699:
[----:B------:R-:W1:Y:S01]  /*12a50*/  I2F.U32.RP R0, R8 ;  /* 0x0000000800007306 */ /* 0x000e620000209000 */
[----:B------:R-:W-:-:S07]  /*12a60*/  ISETP.NE.U32.AND P2, PT, R8, RZ, PT ;  /* 0x000000ff0800720c */ /* 0x000fce0003f45070 */
[----:B-1----:R-:W1:Y:S02]  /*12a70*/  MUFU.RCP R0, R0 ;  /* 0x0000000000007308 */ /* 0x002e640000001000 */
[----:B-1----:R-:W-:-:S06]  /*12a80*/  VIADD R10, R0, 0xffffffe ;  /* 0x0ffffffe000a7836 */ /* 0x002fcc0000000000 */
[----:B------:R1:W2:Y:S02]  /*12a90*/  F2I.FTZ.U32.TRUNC.NTZ R11, R10 ;  /* 0x0000000a000b7305 */ /* 0x0002a4000021f000 */
[----:B-1----:R-:W-:Y:S02]  /*12aa0*/  IMAD.MOV.U32 R10, RZ, RZ, RZ ;  /* 0x000000ffff0a7224 */ /* 0x002fe400078e00ff */
[----:B--2---:R-:W-:-:S04]  /*12ab0*/  IMAD.MOV R5, RZ, RZ, -R11 ;  /* 0x000000ffff057224 */ /* 0x004fc800078e0a0b */
        /* <DEDUP_REMOVED lines=9> */
[----:B------:R-:W-:-:S12]  /*12b50*/  IMAD.MOV.U32 R5, RZ, RZ, RZ ;  /* 0x000000ffff057224 */ /* 0x000fd800078e00ff */
[----:B------:R-:W-:Y:S01]  /*12b60*/  @P1 VIADD R11, R11, 0x1 ;  /* 0x000000010b0b1836 */ /* 0x000fe20000000000 */
[----:B------:R-:W-:-:S05]  /*12b70*/  @!P2 LOP3.LUT R11, RZ, R8, RZ, 0x33, !PT ;  /* 0x00000008ff0ba212 */ /* 0x000fca00078e33ff */
[----:B------:R-:W-:-:S07]  /*12b80*/  IMAD.MOV.U32 R4, RZ, RZ, R11 ;  /* 0x000000ffff047224 */ /* 0x000fce00078e000b */
.L_x_2700:
[----:B------:R-:W-:Y:S05]  /*12b90*/  BSYNC B0 ;  /* 0x0000000000007941 */ /* 0x000fea0003800000 */
.L_x_2698:
[----:B------:R-:W-:Y:S02]  /*12ba0*/  ULDC.64 UR4, c[0x0][0x610] ;  /* 0x0001840000047ab9 */ /* 0x000fe40000000a00 */
[----:B------:R-:W-:-:S04]  /*12bb0*/  IADD3 R4, P0, R4, UR4, RZ ;  /* 0x0000000404047c10 */ /* 0x000fc8000ff1e0ff */
[----:B------:R-:W-:-:S05]  /*12bc0*/  IADD3.X R5, R5, UR5, RZ, P0, !PT ;  /* 0x0000000505057c10 */ /* 0x000fca00087fe4ff */
[----:B------:R-:W-:-:S07]  /*12bd0*/  IMAD.MOV.U32 R0, RZ, RZ, R5 ;  /* 0x000000ffff007224 */ /* 0x000fce00078e0005 */
.L_x_2686:
[----:B------:R-:W-:Y:S02]  /*12be0*/  ULDC UR4, c[0x0][0x248] ;  /* 0x0000920000047ab9 */ /* 0x000fe40000000800 */
[----:B------:R-:W-:-:S13]  /*12bf0*/  ISETP.NE.AND P0, PT, RZ, UR4, PT ;  /* 0x00000004ff007c0c */ /* 0x000fda000bf05270 */
[----:B------:R-:W-:Y:S05]  /*12c00*/  @!P0 BRA `(.L_x_2701) ;  /* 0x0000004400b48947 */ /* 0x000fea0003800000 */
[----:B--2---:R-:W2:Y:S01]  /*12c10*/  LDC R6, c[0x0][0x3fc] ;  /* 0x0000ff00ff067b82 */ /* 0x004ea20000000800 */
[----:B----4-:R-:W4:Y:S01]  /*12c20*/  S2R R10, SR_CTAID.X ;  /* 0x00000000000a7919 */ /* 0x010f220000002500 */
[----:B------:R-:W-:Y:S01]  /*12c30*/  ULDC UR4, c[0x0][0x24c] ;  /* 0x0000930000047ab9 */ /* 0x000fe20000000800 */
[----:B------:R-:W-:Y:S01]  /*12c40*/  CS2R R18, SRZ ;  /* 0x0000000000127805 */ /* 0x000fe2000001ff00 */
[----:B------:R-:W-:Y:S01]  /*12c50*/  IMAD R9, R17, UR4, RZ ;  /* 0x0000000411097c24 */ /* 0x000fe2000f8e02ff */
[----:B------:R-:W-:-:S03]  /*12c60*/  ULDC UR4, c[0x0][0x250] ;  /* 0x0000940000047ab9 */ /* 0x000fc60000000800 */
[----:B------:R-:W-:Y:S01]  /*12c70*/  IMAD R9, R2, UR4, R9 ;  /* 0x0000000402097c24 */ /* 0x000fe2000f8e0209 */
[----:B------:R-:W-:Y:S01]  /*12c80*/  ULDC UR4, c[0x0][0x238] ;  /* 0x00008e0000047ab9 */ /* 0x000fe20000000800 */
[----:B--2---:R-:W-:Y:S02]  /*12c90*/  ISETP.NE.AND P0, PT, R6, RZ, PT ;  /* 0x000000ff0600720c */ /* 0x004fe40003f05270 */
[----:B----4-:R-:W-:-:S04]  /*12ca0*/  IMAD R9, R10, UR4, R9 ;  /* 0x000000040a097c24 */ /* 0x010fc8000f8e0209 */
[----:B------:R-:W-:-:S07]  /*12cb0*/  IMAD.SHL.U32 R9, R9, 0x2, RZ ;  /* 0x0000000209097824 */ /* 0x000fce00078e00ff */
[----:B------:R-:W-:Y:S05]  /*12cc0*/  @!P0 BRA `(.L_x_2702) ;  /* 0x0000001000448947 */ /* 0x000fea0003800000 */
[----:B------:R-:W-:Y:S01]  /*12cd0*/  IMAD.MOV.U32 R8, RZ, RZ, RZ ;  /* 0x000000ffff087224 */ /* 0x000fe200078e00ff */
[----:B------:R-:W-:Y:S01]  /*12ce0*/  ULDC.64 UR6, c[0x0][0x400] ;  /* 0x0001000000067ab9 */ /* 0x000fe20000000a00 */
[----:B------:R-:W-:Y:S01]  /*12cf0*/  ULDC UR4, c[0x0][0x408] ;  /* 0x0001020000047ab9 */ /* 0x000fe20000000800 */
[----:B------:R-:W-:Y:S01]  /*12d00*/  ISETP.NE.AND P1, PT, R6, 0x1, PT ;  /* 0x000000010600780c */ /* 0x000fe20003f25270 */
[----:B------:R-:W-:-:S05]  /*12d10*/  IMAD.HI.U32 R12, R9, UR7, R8 ;  /* 0x00000007090c7c27 */ /* 0x000fca000f8e0008 */
[----:B-1----:R-:W-:Y:S01]  /*12d20*/  SHF.R.U32.HI R13, RZ, UR4, R12 ;  /* 0x00000004ff0d7c19 */ /* 0x002fe2000801160c */
[----:B------:R-:W-:-:S04]  /*12d30*/  ULDC UR4, c[0x0][0x52c] ;  /* 0x00014b0000047ab9 */ /* 0x000fc80000000800 */
[----:B---3--:R-:W-:-:S04]  /*12d40*/  IMAD.MOV R11, RZ, RZ, -R13 ;  /* 0x000000ffff0b7224 */ /* 0x008fc800078e0a0d */
        /* <DEDUP_REMOVED lines=265> */
.L_x_2702:
[----:B------:R-:W-:Y:S05]  /*13de0*/  @!P0 BRA `(.L_x_2703) ;  /* 0x0000001000488947 */ /* 0x000fea0003800000 */
[----:B-1----:R-:W-:Y:S01]  /*13df0*/  VIADD R13, R9, 0x1 ;  /* 0x00000001090d7836 */ /* 0x002fe20000000000 */
[----:B------:R-:W-:Y:S01]  /*13e00*/  ULDC.64 UR6, c[0x0][0x400] ;  /* 0x0001000000067ab9 */ /* 0x000fe20000000a00 */
[----:B------:R-:W-:Y:S01]  /*13e10*/  IMAD.MOV.U32 R12, RZ, RZ, RZ ;  /* 0x000000ffff0c7224 */ /* 0x000fe200078e00ff */
[----:B------:R-:W-:Y:S01]  /*13e20*/  ULDC UR4, c[0x0][0x408] ;  /* 0x0001020000047ab9 */ /* 0x000fe20000000800 */
[----:B------:R-:W-:Y:S02]  /*13e30*/  ISETP.NE.AND P0, PT, R6, 0x1, PT ;  /* 0x000000010600780c */ /* 0x000fe40003f05270 */
[----:B------:R-:W-:-:S05]  /*13e40*/  IMAD.HI.U32 R14, R13, UR7, R12 ;  /* 0x000000070d0e7c27 */ /* 0x000fca000f8e000c */
[----:B------:R-:W-:Y:S01]  /*13e50*/  SHF.R.U32.HI R15, RZ, UR4, R14 ;  /* 0x00000004ff0f7c19 */ /* 0x000fe2000801160e */
        /* <DEDUP_REMOVED lines=267> */
.L_x_2703:
[----:B-1----:R-:W1:Y:S01]  /*14f10*/  LDC R13, c[0x0][0x240] ;  /* 0x00009000ff0d7b82 */ /* 0x002e620000000800 */
[----:B------:R-:W-:Y:S01]  /*14f20*/  ULDC UR4, c[0x0][0x230] ;  /* 0x00008c0000047ab9 */ /* 0x000fe20000000800 */
[----:B------:R-:W-:Y:S01]  /*14f30*/  BSSY B0, `(.L_x_2704) ;  /* 0x000000c000007945 */ /* 0x000fe20003800000 */
[----:B------:R-:W-:Y:S02]  /*14f40*/  PRMT R6, RZ, 0x7610, R6 ;  /* 0x00007610ff067816 */ /* 0x000fe40000000006 */
[----:B-1----:R-:W-:-:S04]  /*14f50*/  ISETP.NE.AND P0, PT, R13, RZ, PT ;  /* 0x000000ff0d00720c */ /* 0x002fc80003f05270 */
        /* <DEDUP_REMOVED lines=9> */
.L_x_2705:
[----:B------:R-:W-:Y:S05]  /*14ff0*/  BSYNC B0 ;  /* 0x0000000000007941 */ /* 0x000fea0003800000 */
.L_x_2704:
[----:B------:R-:W-:Y:S01]  /*15000*/  PRMT R6, R6, 0x9910, RZ ;  /* 0x0000991006067816 */ /* 0x000fe200000000ff */
[----:B------:R-:W-:Y:S01]  /*15010*/  BSSY B0, `(.L_x_2706) ;  /* 0x0000010000007945 */ /* 0x000fe20003800000 */
[----:B------:R-:W-:Y:S02]  /*15020*/  LOP3.LUT P0, RZ, R17, R2, RZ, 0xfc, !PT ;  /* 0x0000000211ff7212 */ /* 0x000fe4000780fcff */
[----:B------:R-:W-:-:S13]  /*15030*/  ISETP.NE.AND P2, PT, R6, RZ, PT ;  /* 0x000000ff0600720c */ /* 0x000fda0003f45270 */
[----:B------:R-:W-:Y:S05]  /*15040*/  @!P2 BRA `(.L_x_2707) ;  /* 0x000000000030a947 */ /* 0x000fea0003800000 */
[----:B------:R-:W1:Y:S01]  /*15050*/  S2UR UR4, SR_CTAID.Y ;  /* 0x00000000000479c3 */ /* 0x000e620000002600 */
[----:B------:R-:W-:-:S07]  /*15060*/  ISETP.NE.AND P1, PT, R13, RZ, PT ;  /* 0x000000ff0d00720c */ /* 0x000fce0003f25270 */
[----:B---3--:R-:W1:Y:S08]  /*15070*/  LDC R11, c[0x0][0x10] ;  /* 0x00000400ff0b7b82 */ /* 0x008e700000000800 */
[----:B------:R-:W2:Y:S01]  /*15080*/  LDC.64 R8, c[0x0][0x618] ;  /* 0x00018600ff087b82 */ /* 0x000ea20000000a00 */
[----:B-1----:R-:W-:Y:S01]  /*15090*/  IMAD R6, R10, R11, UR4 ;  /* 0x000000040a067e24 */ /* 0x002fe2000f8e020b */
[----:B------:R-:W-:-:S03]  /*150a0*/  ULDC UR4, c[0x0][0x0] ;  /* 0x0000000000047ab9 */ /* 0x000fc60000000800 */
[----:B------:R-:W-:-:S04]  /*150b0*/  @!P1 IMAD R6, R6, UR4, R17 ;  /* 0x0000000406069c24 */ /* 0x000fc8000f8e0211 */
[----:B--2---:R-:W-:-:S05]  /*150c0*/  IMAD.WIDE.U32 R8, R6, 0x20, R8 ;  /* 0x0000002006087825 */ /* 0x004fca00078e0008 */
[----:B------:R1:W-:Y:S04]  /*150d0*/  STG.E.64 desc[UR60][R8.64+0x8], R34 ;  /* 0x0000082208007986 */ /* 0x0003e8000c101b3c */
[----:B------:R1:W-:Y:S04]  /*150e0*/  STG.E.64 desc[UR60][R8.64+0x18], R28 ;  /* 0x0000181c08007986 */ /* 0x0003e8000c101b3c */
[----:B------:R1:W-:Y:S04]  /*150f0*/  STG.E.U16 desc[UR60][R8.64], R7 ;  /* 0x0000000708007986 */ /* 0x0003e8000c10153c */
[----:B------:R1:W-:Y:S02]  /*15100*/  STG.E.U16 desc[UR60][R8.64+0x10], R3 ;  /* 0x0000100308007986 */ /* 0x0003e4000c10153c */
.L_x_2707:
[----:B------:R-:W-:Y:S05]  /*15110*/  BSYNC B0 ;  /* 0x0000000000007941 */ /* 0x000fea0003800000 */
.L_x_2706:
        /* <DEDUP_REMOVED lines=14> */
[----:B-1-3--:R-:W1:Y:S01]  /*15200*/  S2R R3, SR_LANEID ;  /* 0x0000000000037919 */ /* 0x00ae620000000000 */
[----:B------:R-:W-:Y:S01]  /*15210*/  VOTEU.ANY UR4, UPT, PT ;  /* 0x0000000000047886 */ /* 0x000fe200038e0100 */
[----:B------:R-:W2:Y:S01]  /*15220*/  LDC.64 R6, c[0x0][0x620] ;  /* 0x00018800ff067b82 */ /* 0x000ea20000000a00 */
[----:B------:R-:W1:Y:S08]  /*15230*/  FLO.U32 R8, UR4 ;  /* 0x0000000400087d00 */ /* 0x000e7000080e0000 */
[----:B------:R-:W3:Y:S01]  /*15240*/  POPC R9, UR4 ;  /* 0x0000000400097d09 */ /* 0x000ee20008000000 */
[----:B--2---:R-:W-:Y:S01]  /*15250*/  IMAD.WIDE.U32 R6, R10, 0x4, R6 ;  /* 0x000000040a067825 */ /* 0x004fe200078e0006 */
[----:B-1----:R-:W-:-:S13]  /*15260*/  ISETP.EQ.U32.AND P0, PT, R8, R3, PT ;  /* 0x000000030800720c */ /* 0x002fda0003f02070 */
[----:B---3--:R-:W2:Y:S01]  /*15270*/  @P0 ATOMG.E.ADD.STRONG.GPU PT, R7, desc[UR60][R6.64], R9 ;  /* 0x00000009060709a8 */ /* 0x008ea200081ee1fc */
[----:B------:R-:W1:Y:S01]  /*15280*/  S2UR UR6, SR_CgaCtaId ;  /* 0x00000000000679c3 */ /* 0x000e620000008800 */
[----:B------:R-:W-:Y:S01]  /*15290*/  UMOV UR5, 0x400 ;  /* 0x0000040000057882 */ /* 0x000fe20000000000 */
[----:B------:R-:W3:Y:S01]  /*152a0*/  S2R R11, SR_LTMASK ;  /* 0x00000000000b7919 */ /* 0x000ee20000003900 */
[----:B-1----:R-:W-:Y:S01]  /*152b0*/  ULEA UR5, UR6, UR5, 0x18 ;  /* 0x0000000506057291 */ /* 0x002fe2000f8ec03f */
[----:B---3--:R-:W-:Y:S01]  /*152c0*/  LOP3.LUT R11, R11, UR4, RZ, 0xc0, !PT ;  /* 0x000000040b0b7c12 */ /* 0x008fe2000f8ec0ff */
[----:B------:R-:W-:Y:S02]  /*152d0*/  ULDC UR4, c[0x0][0x10] ;  /* 0x0000040000047ab9 */ /* 0x000fe40000000800 */
[----:B------:R-:W-:Y:S01]  /*152e0*/  UIADD3 UR4, UR4, -0x1, URZ ;  /* 0xffffffff04047890 */ /* 0x000fe2000fffe03f */
[----:B------:R-:W1:Y:S01]  /*152f0*/  POPC R12, R11 ;  /* 0x0000000b000c7309 */ /* 0x000e620000000000 */
[----:B--2---:R-:W1:Y:S02]  /*15300*/  SHFL.IDX PT, R3, R7, R8, 0x1f ;  /* 0x00001f0807037589 */ /* 0x004e6400000e0000 */
[----:B-1----:R-:W-:-:S05]  /*15310*/  IMAD.IADD R3, R3, 0x1, R12 ;  /* 0x0000000103037824 */ /* 0x002fca00078e020c */
[----:B------:R-:W-:-:S04]  /*15320*/  ISETP.NE.AND P0, PT, R3, UR4, PT ;  /* 0x0000000403007c0c */ /* 0x000fc8000bf05270 */
[----:B------:R-:W-:-:S05]  /*15330*/  SEL R3, RZ, 0x1, P0 ;  /* 0x00000001ff037807 */ /* 0x000fca0000000000 */
[----:B------:R2:W-:Y:S04]  /*15340*/  STS.U8 [UR5], R3 ;  /* 0x00000003ff007988 */ /* 0x0005e80008000005 */
.L_x_2709:
[----:B------:R-:W-:Y:S05]  /*15350*/  BSYNC B0 ;  /* 0x0000000000007941 */ /* 0x000fea0003800000 */
.L_x_2708:
[----:B------:R-:W4:Y:S08]  /*15360*/  S2UR UR5, SR_CgaCtaId ;  /* 0x00000000000579c3 */ /* 0x000f300000008800 */
[----:B------:R-:W-:Y:S06]  /*15370*/  BAR.SYNC.DEFER_BLOCKING 0x0 ;  /* 0x0000000000007b1d */ /* 0x000fec0000010000 */
[----:B------:R-:W-:-:S02]  /*15380*/  UMOV UR4, 0x400 ;  /* 0x0000040000047882 */ /* 0x000fc40000000000 */
[----:B----4-:R-:W-:-:S09]  /*15390*/  ULEA UR6, UR5, UR4, 0x18 ;  /* 0x0000000405067291 */ /* 0x010fd2000f8ec03f */
[----:B-123--:R-:W1:Y:S02]  /*153a0*/  LDS.U8 R3, [UR6] ;  /* 0x00000006ff037984 */ /* 0x00ee640008000000 */
        /* <DEDUP_REMOVED lines=12> */
[----:B------:R-:W-:Y:S01]  /*15470*/  ULDC.U16 UR9, c[0x0][0x218] ;  /* 0x0000860000097ab9 */ /* 0x000fe20000000400 */
[----:B------:R-:W-:Y:S01]  /*15480*/  ULDC.64 UR10, c[0x0][0x220] ;  /* 0x00008800000a7ab9 */ /* 0x000fe20000000a00 */
[----:B------:R-:W-:Y:S01]  /*15490*/  BSSY B0, `(.L_x_2710) ;  /* 0x000006f000007945 */ /* 0x000fe20003800000 */
[----:B------:R-:W-:-:S02]  /*154a0*/  IMAD.U32 R3, RZ, RZ, UR9 ;  /* 0x00000009ff037e24 */ /* 0x000fc4000f8e00ff */
[----:B------:R-:W-:Y:S02]  /*154b0*/  IMAD.U32 R6, RZ, RZ, UR10 ;  /* 0x0000000aff067e24 */ /* 0x000fe4000f8e00ff */
[----:B------:R-:W-:Y:S01]  /*154c0*/  IMAD.U32 R7, RZ, RZ, UR11 ;  /* 0x0000000bff077e24 */ /* 0x000fe2000f8e00ff */
[----:B------:R-:W-:Y:S06]  /*154d0*/  @!P0 BRA `(.L_x_2711) ;  /* 0x0000000000dc8947 */ /* 0x000fec0003800000 */
[----:B------:R-:W-:Y:S01]  /*154e0*/  ULDC UR6, c[0x0][0x0] ;  /* 0x0000000000067ab9 */ /* 0x000fe20000000800 */
[----:B------:R-:W-:Y:S01]  /*154f0*/  ULDC UR8, c[0x0][0x23c] ;  /* 0x00008f0000087ab9 */ /* 0x000fe20000000800 */
[----:B------:R-:W-:Y:S02]  /*15500*/  IMAD R14, R2, UR6, R17 ;  /* 0x00000006020e7c24 */ /* 0x000fe4000f8e0211 */
[----:B------:R-:W-:Y:S02]  /*15510*/  IMAD.U32 R9, RZ, RZ, UR9 ;  /* 0x00000009ff097e24 */ /* 0x000fe4000f8e00ff */
[----:B------:R-:W-:Y:S01]  /*15520*/  IMAD.U32 R8, RZ, RZ, UR10 ;  /* 0x0000000aff087e24 */ /* 0x000fe2000f8e00ff */
[----:B------:R-:W-:Y:S01]  /*15530*/  ISETP.GE.U32.AND P0, PT, R14, UR8, PT ;  /* 0x000000080e007c0c */ /* 0x000fe2000bf06070 */
[----:B------:R-:W-:-:S12]  /*15540*/  IMAD.U32 R11, RZ, RZ, UR11 ;  /* 0x0000000bff0b7e24 */ /* 0x000fd8000f8e00ff */
[----:B------:R-:W-:Y:S05]  /*15550*/  @P0 BRA `(.L_x_2712) ;  /* 0x0000000400880947 */ /* 0x000fea0003800000 */
[----:B------:R-:W-:Y:S01]  /*15560*/  ULDC UR7, c[0x0][0x10] ;  /* 0x0000040000077ab9 */ /* 0x000fe20000000800 */
[----:B------:R-:W1:Y:S01]  /*15570*/  LDC R27, c[0x0][0x4] ;  /* 0x00000100ff1b7b82 */ /* 0x000e620000000800 */
[----:B------:R-:W-:Y:S01]  /*15580*/  BSSY B1, `(.L_x_2713) ;  /* 0x000002b000017945 */ /* 0x000fe20003800000 */
[----:B------:R-:W-:Y:S02]  /*15590*/  IMAD.MOV.U32 R16, RZ, RZ, R14 ;  /* 0x000000ffff107224 */ /* 0x000fe400078e000e */
[----:B------:R-:W-:Y:S02]  /*155a0*/  IMAD.U32 R9, RZ, RZ, UR9 ;  /* 0x00000009ff097e24 */ /* 0x000fe4000f8e00ff */
[----:B------:R-:W-:Y:S02]  /*155b0*/  IMAD.U32 R8, RZ, RZ, UR10 ;  /* 0x0000000aff087e24 */ /* 0x000fe4000f8e00ff */
[----:B------:R-:W2:Y:S01]  /*155c0*/  LDC.64 R12, c[0x0][0x618] ;  /* 0x00018600ff0c7b82 */ /* 0x000ea20000000a00 */
[----:B------:R-:W-:-:S02]  /*155d0*/  IMAD.U32 R11, RZ, RZ, UR11 ;  /* 0x0000000bff0b7e24 */ /* 0x000fc4000f8e00ff */
[----:B------:R-:W-:Y:S02]  /*155e0*/  IMAD R25, R10, UR7, RZ ;  /* 0x000000070a197c24 */ /* 0x000fe4000f8e02ff */
[----:B-1----:R-:W-:-:S07]  /*155f0*/  IMAD R27, R27, UR6, RZ ;  /* 0x000000061b1b7c24 */ /* 0x002fce000f8e02ff */
.L_x_2714:
[----:B------:R-:W-:-:S04]  /*15600*/  IMAD.IADD R23, R25, 0x1, R16 ;  /* 0x0000000119177824 */ /* 0x000fc800078e0210 */
[----:B--2---:R-:W-:-:S05]  /*15610*/  IMAD.WIDE.U32 R22, R23, 0x20, R12 ;  /* 0x0000002017167825 */ /* 0x004fca00078e000c */
[----:B------:R-:W2:Y:S04]  /*15620*/  LDG.E.U16 R24, desc[UR60][R22.64+0x10] ;  /* 0x0000103c16187981 */ /* 0x000ea8000c1e1500 */
[----:B------:R-:W3:Y:S04]  /*15630*/  LDG.E.U16 R10, desc[UR60][R22.64] ;  /* 0x0000003c160a7981 */ /* 0x000ee8000c1e1500 */
[----:B------:R-:W4:Y:S04]  /*15640*/  LDG.E.64 R14, desc[UR60][R22.64+0x18] ;  /* 0x0000183c160e7981 */ /* 0x000f28000c1e1b00 */
[----:B------:R-:W5:Y:S01]  /*15650*/  LDG.E.64 R20, desc[UR60][R22.64+0x8] ;  /* 0x0000083c16147981 */ /* 0x000f62000c1e1b00 */
[----:B------:R-:W-:-:S02]  /*15660*/  PRMT R31, R9, 0x9910, RZ ;  /* 0x00009910091f7816 */ /* 0x000fc400000000ff */
[----:B------:R-:W-:Y:S01]  /*15670*/  PRMT R29, R3, 0x9910, RZ ;  /* 0x00009910031d7816 */ /* 0x000fe200000000ff */
[----:B------:R-:W-:Y:S01]  /*15680*/  IMAD.IADD R16, R27, 0x1, R16 ;  /* 0x000000011b107824 */ /* 0x000fe200078e0210 */
[----:B--2---:R-:W-:Y:S02]  /*15690*/  PRMT R28, R24, 0x9910, RZ ;  /* 0x00009910181c7816 */ /* 0x004fe400000000ff */
[----:B---3--:R-:W-:Y:S02]  /*156a0*/  PRMT R26, R10, 0x9910, RZ ;  /* 0x000099100a1a7816 */ /* 0x008fe400000000ff */
[----:B------:R-:W-:Y:S02]  /*156b0*/  ISETP.NE.AND P3, PT, R31, R28, PT ;  /* 0x0000001c1f00720c */ /* 0x000fe40003f65270 */
[----:B------:R-:W-:Y:S02]  /*156c0*/  ISETP.NE.AND P4, PT, R29, R26, PT ;  /* 0x0000001a1d00720c */ /* 0x000fe40003f85270 */
[----:B----4-:R-:W-:-:S02]  /*156d0*/  ISETP.GE.U32.AND P1, PT, R8, R14, PT ;  /* 0x0000000e0800720c */ /* 0x010fc40003f26070 */
[----:B------:R-:W-:Y:S02]  /*156e0*/  ISETP.GT.AND P5, PT, R31, R28, PT ;  /* 0x0000001c1f00720c */ /* 0x000fe40003fa4270 */
[----:B-----5:R-:W-:Y:S02]  /*156f0*/  ISETP.GE.U32.AND P0, PT, R6, R20, PT ;  /* 0x000000140600720c */ /* 0x020fe40003f06070 */
[----:B------:R-:W-:Y:S02]  /*15700*/  ISETP.GE.AND.EX P1, PT, R11, R15, PT, P1 ;  /* 0x0000000f0b00720c */ /* 0x000fe40003f26310 */
[----:B------:R-:W-:Y:S02]  /*15710*/  ISETP.GT.AND P6, PT, R29, R26, PT ;  /* 0x0000001a1d00720c */ /* 0x000fe40003fc4270 */
[----:B------:R-:W-:Y:S02]  /*15720*/  SEL R23, RZ, 0xffffffff, !P5 ;  /* 0xffffffffff177807 */ /* 0x000fe40006800000 */
[----:B------:R-:W-:-:S02]  /*15730*/  ISETP.GE.AND.EX P0, PT, R7, R21, PT, P0 ;  /* 0x000000150700720c */ /* 0x000fc40003f06300 */
[----:B------:R-:W-:Y:S02]  /*15740*/  @!P3 SEL R23, RZ, 0xffffffff, P1 ;  /* 0xffffffffff17b807 */ /* 0x000fe40000800000 */
[----:B------:R-:W-:Y:S02]  /*15750*/  ISETP.GE.U32.AND P3, PT, R16, UR8, PT ;  /* 0x0000000810007c0c */ /* 0x000fe4000bf66070 */
        /* <DEDUP_REMOVED lines=9> */
[----:B------:R-:W-:-:S02]  /*157f0*/  SEL R3, R3, R10, !P0 ;  /* 0x0000000a03037207 */ /* 0x000fc40004000000 */
[----:B------:R-:W-:Y:S02]  /*15800*/  SEL R8, R8, R14, !P1 ;  /* 0x0000000e08087207 */ /* 0x000fe40004800000 */
[----:B------:R-:W-:Y:S01]  /*15810*/  SEL R11, R11, R15, !P1 ;  /* 0x0000000f0b0b7207 */ /* 0x000fe20004800000 */
[----:B------:R-:W-:Y:S06]  /*15820*/  @!P3 BRA `(.L_x_2714) ;  /* 0xfffffffc0074b947 */ /* 0x000fec000383ffff */
[----:B------:R-:W-:Y:S05]  /*15830*/  BSYNC B1 ;  /* 0x0000000000017941 */ /* 0x000fea0003800000 */
.L_x_2713:
[----:B------:R-:W-:Y:S05]  /*15840*/  BRA `(.L_x_2712) ;  /* 0x0000000000cc7947 */ /* 0x000fea0003800000 */
.L_x_2711:
[----:B------:R-:W-:Y:S01]  /*15850*/  ULDC UR7, c[0x0][0x23c] ;  /* 0x00008f0000077ab9 */ /* 0x000fe20000000800 */
[----:B------:R-:W-:Y:S01]  /*15860*/  MOV R9, UR9 ;  /* 0x0000000900097c02 */ /* 0x000fe20008000f00 */
[----:B------:R-:W-:Y:S01]  /*15870*/  IMAD.U32 R8, RZ, RZ, UR10 ;  /* 0x0000000aff087e24 */ /* 0x000fe2000f8e00ff */
[----:B------:R-:W-:Y:S01]  /*15880*/  ISETP.GE.U32.AND P0, PT, R2, UR7, PT ;  /* 0x0000000702007c0c */ /* 0x000fe2000bf06070 */
[----:B------:R-:W-:-:S12]  /*15890*/  IMAD.U32 R11, RZ, RZ, UR11 ;  /* 0x0000000bff0b7e24 */ /* 0x000fd8000f8e00ff */
[----:B------:R-:W-:Y:S05]  /*158a0*/  @P0 BRA `(.L_x_2712) ;  /* 0x0000000000b40947 */ /* 0x000fea0003800000 */
[----:B------:R-:W-:Y:S01]  /*158b0*/  ULDC UR6, c[0x0][0x10] ;  /* 0x0000040000067ab9 */ /* 0x000fe20000000800 */
[----:B------:R-:W1:Y:S01]  /*158c0*/  LDC R28, c[0x0][RZ] ;  /* 0x00000000ff1c7b82 */ /* 0x000e620000000800 */
[----:B------:R-:W-:Y:S02]  /*158d0*/  IMAD.U32 R9, RZ, RZ, UR9 ;  /* 0x00000009ff097e24 */ /* 0x000fe4000f8e00ff */
[----:B------:R-:W-:Y:S02]  /*158e0*/  IMAD.U32 R8, RZ, RZ, UR10 ;  /* 0x0000000aff087e24 */ /* 0x000fe4000f8e00ff */
[----:B------:R-:W-:Y:S02]  /*158f0*/  IMAD.U32 R11, RZ, RZ, UR11 ;  /* 0x0000000bff0b7e24 */ /* 0x000fe4000f8e00ff */
[----:B------:R-:W-:Y:S01]  /*15900*/  IMAD.MOV.U32 R25, RZ, RZ, R2 ;  /* 0x000000ffff197224 */ /* 0x000fe200078e0002 */
[----:B------:R-:W2:Y:S01]  /*15910*/  LDC.64 R12, c[0x0][0x618] ;  /* 0x00018600ff0c7b82 */ /* 0x000ea20000000a00 */
[----:B------:R-:W-:-:S07]  /*15920*/  IMAD R10, R10, UR6, RZ ;  /* 0x000000060a0a7c24 */ /* 0x000fce000f8e02ff */
[----:B------:R-:W3:Y:S02]  /*15930*/  LDC R30, c[0x0][0x4] ;  /* 0x00000100ff1e7b82 */ /* 0x000ee40000000800 */
.L_x_2715:
[----:B------:R-:W-:-:S04]  /*15940*/  IMAD.IADD R14, R10, 0x1, R25 ;  /* 0x000000010a0e7824 */ /* 0x000fc800078e0219 */
[----:B-1----:R-:W-:-:S04]  /*15950*/  IMAD R23, R14, R28, R17 ;  /* 0x0000001c0e177224 */ /* 0x002fc800078e0211 */
[----:B--2---:R-:W-:-:S05]  /*15960*/  IMAD.WIDE.U32 R22, R23, 0x20, R12 ;  /* 0x0000002017167825 */ /* 0x004fca00078e000c */
[----:B------:R-:W2:Y:S04]  /*15970*/  LDG.E.U16 R16, desc[UR60][R22.64] ;  /* 0x0000003c16107981 */ /* 0x000ea8000c1e1500 */
[----:B------:R-:W4:Y:S04]  /*15980*/  LDG.E.64 R20, desc[UR60][R22.64+0x8] ;  /* 0x0000083c16147981 */ /* 0x000f28000c1e1b00 */
[----:B------:R-:W5:Y:S04]  /*15990*/  LDG.E.U16 R24, desc[UR60][R22.64+0x10] ;  /* 0x0000103c16187981 */ /* 0x000f68000c1e1500 */
[----:B------:R1:W5:Y:S01]  /*159a0*/  LDG.E.64 R14, desc[UR60][R22.64+0x18] ;  /* 0x0000183c160e7981 */ /* 0x000362000c1e1b00 */
[----:B------:R-:W-:-:S02]  /*159b0*/  PRMT R29, R3, 0x9910, RZ ;  /* 0x00009910031d7816 */ /* 0x000fc400000000ff */
[----:B------:R-:W-:Y:S01]  /*159c0*/  PRMT R32, R9, 0x9910, RZ ;  /* 0x0000991009207816 */ /* 0x000fe200000000ff */
[----:B---3--:R-:W-:Y:S01]  /*159d0*/  IMAD.IADD R25, R30, 0x1, R25 ;  /* 0x000000011e197824 */ /* 0x008fe200078e0219 */
[----:B--2---:R-:W-:-:S04]  /*159e0*/  PRMT R26, R16, 0x9910, RZ ;  /* 0x00009910101a7816 */ /* 0x004fc800000000ff */
[C---:B------:R-:W-:Y:S02]  /*159f0*/  ISETP.NE.AND P4, PT, R29.reuse, R26, PT ;  /* 0x0000001a1d00720c */ /* 0x040fe40003f85270 */
[----:B----4-:R-:W-:Y:S02]  /*15a00*/  ISETP.GE.U32.AND P0, PT, R6, R20, PT ;  /* 0x000000140600720c */ /* 0x010fe40003f06070 */
[----:B------:R-:W-:Y:S02]  /*15a10*/  ISETP.GT.AND P6, PT, R29, R26, PT ;  /* 0x0000001a1d00720c */ /* 0x000fe40003fc4270 */
[----:B------:R-:W-:Y:S02]  /*15a20*/  ISETP.GE.AND.EX P0, PT, R7, R21, PT, P0 ;  /* 0x000000150700720c */ /* 0x000fe40003f06300 */
[----:B-----5:R-:W-:Y:S02]  /*15a30*/  PRMT R27, R24, 0x9910, RZ ;  /* 0x00009910181b7816 */ /* 0x020fe400000000ff */
[----:B-1----:R-:W-:-:S03]  /*15a40*/  SEL R22, RZ, 0xffffffff, !P6 ;  /* 0xffffffffff167807 */ /* 0x002fc60007000000 */
[----:B------:R-:W-:Y:S02]  /*15a50*/  @!P4 SEL R22, RZ, 0xffffffff, P0 ;  /* 0xffffffffff16c807 */ /* 0x000fe40000000000 */
[-C--:B------:R-:W-:Y:S02]  /*15a60*/  ISETP.NE.AND P3, PT, R32, R27.reuse, PT ;  /* 0x0000001b2000720c */ /* 0x080fe40003f65270 */
[----:B------:R-:W-:Y:S02]  /*15a70*/  LOP3.LUT R22, R22, 0x1, RZ, 0xc0, !PT ;  /* 0x0000000116167812 */ /* 0x000fe400078ec0ff */
[----:B------:R-:W-:Y:S02]  /*15a80*/  ISETP.GE.U32.AND P1, PT, R8, R14, PT ;  /* 0x0000000e0800720c */ /* 0x000fe40003f26070 */
[----:B------:R-:W-:Y:S02]  /*15a90*/  ISETP.NE.U32.AND P0, PT, R22, 0x1, PT ;  /* 0x000000011600780c */ /* 0x000fe40003f05070 */
[----:B------:R-:W-:-:S02]  /*15aa0*/  ISETP.GT.AND P5, PT, R32, R27, PT ;  /* 0x0000001b2000720c */ /* 0x000fc40003fa4270 */
[----:B------:R-:W-:Y:S02]  /*15ab0*/  ISETP.GE.AND.EX P1, PT, R11, R15, PT, P1 ;  /* 0x0000000f0b00720c */ /* 0x000fe40003f26310 */
[----:B------:R-:W-:Y:S02]  /*15ac0*/  SEL R6, R6, R20, !P0 ;  /* 0x0000001406067207 */ /* 0x000fe40004000000 */
[----:B------:R-:W-:Y:S02]  /*15ad0*/  SEL R7, R7, R21, !P0 ;  /* 0x0000001507077207 */ /* 0x000fe40004000000 */
[----:B------:R-:W-:Y:S02]  /*15ae0*/  SEL R3, R3, R16, !P0 ;  /* 0x0000001003037207 */ /* 0x000fe40004000000 */
[----:B------:R-:W-:Y:S02]  /*15af0*/  ISETP.GE.U32.AND P0, PT, R25, UR7, PT ;  /* 0x0000000719007c0c */ /* 0x000fe4000bf06070 */
[----:B------:R-:W-:-:S02]  /*15b00*/  SEL R23, RZ, 0xffffffff, !P5 ;  /* 0xffffffffff177807 */ /* 0x000fc40006800000 */
[----:B------:R-:W-:-:S04]  /*15b10*/  @!P3 SEL R23, RZ, 0xffffffff, P1 ;  /* 0xffffffffff17b807 */ /* 0x000fc80000800000 */
[----:B------:R-:W-:-:S04]  /*15b20*/  LOP3.LUT R23, R23, 0x1, RZ, 0xc0, !PT ;  /* 0x0000000117177812 */ /* 0x000fc800078ec0ff */
[----:B------:R-:W-:-:S04]  /*15b30*/  ISETP.NE.U32.AND P1, PT, R23, 0x1, PT ;  /* 0x000000011700780c */ /* 0x000fc80003f25070 */
[----:B------:R-:W-:Y:S02]  /*15b40*/  SEL R9, R9, R24, !P1 ;  /* 0x0000001809097207 */ /* 0x000fe40004800000 */
[----:B------:R-:W-:Y:S02]  /*15b50*/  SEL R8, R8, R14, !P1 ;  /* 0x0000000e08087207 */ /* 0x000fe40004800000 */
[----:B------:R-:W-:Y:S01]  /*15b60*/  SEL R11, R11, R15, !P1 ;  /* 0x0000000f0b0b7207 */ /* 0x000fe20004800000 */
[----:B------:R-:W-:Y:S06]  /*15b70*/  @!P0 BRA `(.L_x_2715) ;  /* 0xfffffffc00708947 */ /* 0x000fec000383ffff */
.L_x_2712:
[----:B------:R-:W-:Y:S05]  /*15b80*/  BSYNC B0 ;  /* 0x0000000000007941 */ /* 0x000fea0003800000 */
.L_x_2710:
[----:B------:R-:W1:Y:S01]  /*15b90*/  LDC R10, c[0x0][RZ] ;  /* 0x00000000ff0a7b82 */ /* 0x000e620000000800 */
[----:B------:R-:W-:Y:S01]  /*15ba0*/  UIADD3 UR4, UR4, 0x10, URZ ;  /* 0x0000001004047890 */ /* 0x000fe2000fffe03f */
[----:B------:R-:W-:Y:S01]  /*15bb0*/  IMAD.MOV.U32 R14, RZ, RZ, R8 ;  /* 0x000000ffff0e7224 */ /* 0x000fe200078e0008 */
[----:B------:R-:W-:Y:S01]  /*15bc0*/  ULDC UR6, c[0x0][0x4] ;  /* 0x0000010000067ab9 */ /* 0x000fe20000000800 */
[----:B------:R-:W-:Y:S01]  /*15bd0*/  IMAD.MOV.U32 R15, RZ, RZ, R11 ;  /* 0x000000ffff0f7224 */ /* 0x000fe200078e000b */
[----:B------:R-:W-:Y:S02]  /*15be0*/  ULEA UR4, UR5, UR4, 0x18 ;  /* 0x0000000405047291 */ /* 0x000fe4000f8ec03f */
[----:B------:R-:W-:-:S06]  /*15bf0*/  USHF.R.U32.HI UR5, URZ, 0x1, UR6 ;  /* 0x000000013f057899 */ /* 0x000fcc0008011606 */
[----:B------:R-:W-:Y:S01]  /*15c00*/  ISETP.NE.AND P0, PT, RZ, UR5, PT ;  /* 0x00000005ff007c0c */ /* 0x000fe2000bf05270 */
[----:B-1----:R-:W-:-:S05]  /*15c10*/  IMAD R12, R2, R10, R17 ;  /* 0x0000000a020c7224 */ /* 0x002fca00078e0211 */
[----:B------:R-:W-:-:S05]  /*15c20*/  LEA R12, R12, UR4, 0x5 ;  /* 0x000000040c0c7c11 */ /* 0x000fca000f8e28ff */
[----:B------:R1:W-:Y:S04]  /*15c30*/  STS.64 [R12+0x8], R6 ;  /* 0x000008060c007388 */ /* 0x0003e80000000a00 */
[----:B------:R1:W-:Y:S04]  /*15c40*/  STS.64 [R12+0x18], R14 ;  /* 0x0000180e0c007388 */ /* 0x0003e80000000a00 */
[----:B------:R1:W-:Y:S04]  /*15c50*/  STS.U16 [R12], R3 ;  /* 0x000000030c007388 */ /* 0x0003e80000000400 */
[----:B------:R1:W-:Y:S01]  /*15c60*/  STS.U16 [R12+0x10], R9 ;  /* 0x000010090c007388 */ /* 0x0003e20000000400 */
[----:B------:R-:W-:Y:S05]  /*15c70*/  @!P0 BRA `(.L_x_2716) ;  /* 0x0000000000d08947 */ /* 0x000fea0003800000 */
[----:B------:R-:W-:-:S07]  /*15c80*/  IMAD.U32 R13, RZ, RZ, UR5 ;  /* 0x00000005ff0d7e24 */ /* 0x000fce000f8e00ff */
.L_x_2719:
[--C-:B-1----:R-:W-:Y:S01]  /*15c90*/  IMAD.IADD R14, R2, 0x1, R13.reuse ;  /* 0x00000001020e7824 */ /* 0x102fe200078e020d */
[----:B------:R-:W-:Y:S01]  /*15ca0*/  BAR.SYNC.DEFER_BLOCKING 0x0 ;  /* 0x0000000000007b1d */ /* 0x000fe20000010000 */
[----:B------:R-:W-:Y:S02]  /*15cb0*/  ISETP.GT.AND P3, PT, R13, 0x1, PT ;  /* 0x000000010d00780c */ /* 0x000fe40003f64270 */
[----:B------:R-:W-:Y:S02]  /*15cc0*/  SHF.R.S32.HI R24, RZ, 0x1, R13 ;  /* 0x00000001ff187819 */ /* 0x000fe4000001140d */
[----:B------:R-:W-:Y:S01]  /*15cd0*/  ISETP.GE.U32.AND P0, PT, R14, UR6, PT ;  /* 0x000000060e007c0c */ /* 0x000fe2000bf06070 */
[----:B------:R-:W-:Y:S03]  /*15ce0*/  BSSY B0, `(.L_x_2717) ;  /* 0x000002b000007945 */ /* 0x000fe60003800000 */
[----:B------:R-:W-:-:S13]  /*15cf0*/  ISETP.GE.U32.OR P0, PT, R2, R13, P0 ;  /* 0x0000000d0200720c */ /* 0x000fda0000706470 */
[----:B------:R-:W-:Y:S05]  /*15d00*/  @P0 BRA `(.L_x_2718) ;  /* 0x0000000000a00947 */ /* 0x000fea0003800000 */
[----:B------:R-:W-:Y:S01]  /*15d10*/  IMAD R13, R14, R10, R17 ;  /* 0x0000000a0e0d7224 */ /* 0x000fe200078e0211 */
[----:B------:R-:W-:Y:S02]  /*15d20*/  PRMT R28, R9, 0x9910, RZ ;  /* 0x00009910091c7816 */ /* 0x000fe400000000ff */
[----:B------:R-:W-:Y:S02]  /*15d30*/  PRMT R26, R3, 0x9910, RZ ;  /* 0x00009910031a7816 */ /* 0x000fe400000000ff */
[----:B------:R-:W-:-:S05]  /*15d40*/  LEA R13, R13, UR4, 0x5 ;  /* 0x000000040d0d7c11 */ /* 0x000fca000f8e28ff */
[----:B------:R-:W1:Y:S04]  /*15d50*/  LDS.U16 R22, [R13+0x10] ;  /* 0x000010000d167984 */ /* 0x000e680000000400 */
[----:B------:R-:W2:Y:S04]  /*15d60*/  LDS.U16 R16, [R13] ;  /* 0x000000000d107984 */ /* 0x000ea80000000400 */
[----:B------:R-:W3:Y:S04]  /*15d70*/  LDS.64 R20, [R13+0x18] ;  /* 0x000018000d147984 */ /* 0x000ee80000000a00 */
[----:B------:R4:W5:Y:S01]  /*15d80*/  LDS.64 R14, [R13+0x8] ;  /* 0x000008000d0e7984 */ /* 0x0009620000000a00 */
[----:B-1----:R-:W-:-:S02]  /*15d90*/  PRMT R25, R22, 0x9910, RZ ;  /* 0x0000991016197816 */ /* 0x002fc400000000ff */
[----:B--2---:R-:W-:Y:S02]  /*15da0*/  PRMT R23, R16, 0x9910, RZ ;  /* 0x0000991010177816 */ /* 0x004fe400000000ff */
[----:B------:R-:W-:Y:S02]  /*15db0*/  ISETP.NE.AND P4, PT, R28, R25, PT ;  /* 0x000000191c00720c */ /* 0x000fe40003f85270 */
[CC--:B------:R-:W-:Y:S02]  /*15dc0*/  ISETP.GT.AND P6, PT, R26.reuse, R23.reuse, PT ;  /* 0x000000171a00720c */ /* 0x0c0fe40003fc4270 */
[----:B------:R-:W-:Y:S02]  /*15dd0*/  ISETP.NE.AND P5, PT, R26, R23, PT ;  /* 0x000000171a00720c */ /* 0x000fe40003fa5270 */
[----:B---3--:R-:W-:Y:S02]  /*15de0*/  ISETP.GE.U32.AND P0, PT, R8, R20, PT ;  /* 0x000000140800720c */ /* 0x008fe40003f06070 */
[----:B----4-:R-:W-:-:S02]  /*15df0*/  SEL R13, RZ, 0xffffffff, !P6 ;  /* 0xffffffffff0d7807 */ /* 0x010fc40007000000 */
[----:B------:R-:W-:Y:S02]  /*15e00*/  ISETP.GT.AND P6, PT, R28, R25, PT ;  /* 0x000000191c00720c */ /* 0x000fe40003fc4270 */
[----:B-----5:R-:W-:Y:S02]  /*15e10*/  ISETP.GE.U32.AND P1, PT, R6, R14, PT ;  /* 0x0000000e0600720c */ /* 0x020fe40003f26070 */
[----:B------:R-:W-:Y:S02]  /*15e20*/  ISETP.GE.AND.EX P0, PT, R11, R21, PT, P0 ;  /* 0x000000150b00720c */ /* 0x000fe40003f06300 */
[----:B------:R-:W-:Y:S02]  /*15e30*/  SEL R23, RZ, 0xffffffff, !P6 ;  /* 0xffffffffff177807 */ /* 0x000fe40007000000 */
[----:B------:R-:W-:Y:S02]  /*15e40*/  ISETP.GE.AND.EX P1, PT, R7, R15, PT, P1 ;  /* 0x0000000f0700720c */ /* 0x000fe40003f26310 */
[----:B------:R-:W-:-:S02]  /*15e50*/  @!P4 SEL R23, RZ, 0xffffffff, P0 ;  /* 0xffffffffff17c807 */ /* 0x000fc40000000000 */
[----:B------:R-:W-:Y:S02]  /*15e60*/  @!P5 SEL R13, RZ, 0xffffffff, P1 ;  /* 0xffffffffff0dd807 */ /* 0x000fe40000800000 */
[----:B------:R-:W-:Y:S02]  /*15e70*/  LOP3.LUT R23, R23, 0x1, RZ, 0xc0, !PT ;  /* 0x0000000117177812 */ /* 0x000fe400078ec0ff */
[----:B------:R-:W-:Y:S02]  /*15e80*/  LOP3.LUT R13, R13, 0x1, RZ, 0xc0, !PT ;  /* 0x000000010d0d7812 */ /* 0x000fe400078ec0ff */
[----:B------:R-:W-:Y:S02]  /*15e90*/  ISETP.NE.U32.AND P1, PT, R23, 0x1, PT ;  /* 0x000000011700780c */ /* 0x000fe40003f25070 */
[----:B------:R-:W-:Y:S02]  /*15ea0*/  ISETP.NE.U32.AND P0, PT, R13, 0x1, PT ;  /* 0x000000010d00780c */ /* 0x000fe40003f05070 */
[----:B------:R-:W-:-:S02]  /*15eb0*/  SEL R8, R8, R20, !P1 ;  /* 0x0000001408087207 */ /* 0x000fc40004800000 */
[----:B------:R-:W-:Y:S02]  /*15ec0*/  SEL R11, R11, R21, !P1 ;  /* 0x000000150b0b7207 */ /* 0x000fe40004800000 */
[----:B------:R-:W-:Y:S01]  /*15ed0*/  SEL R6, R6, R14, !P0 ;  /* 0x0000000e06067207 */ /* 0x000fe20004000000 */
[----:B------:R-:W-:Y:S01]  /*15ee0*/  IMAD.MOV.U32 R14, RZ, RZ, R8 ;  /* 0x000000ffff0e7224 */ /* 0x000fe200078e0008 */
[----:B------:R-:W-:Y:S01]  /*15ef0*/  SEL R7, R7, R15, !P0 ;  /* 0x0000000f07077207 */ /* 0x000fe20004000000 */
[----:B------:R-:W-:Y:S01]  /*15f00*/  IMAD.MOV.U32 R15, RZ, RZ, R11 ;  /* 0x000000ffff0f7224 */ /* 0x000fe200078e000b */
[----:B------:R-:W-:Y:S02]  /*15f10*/  SEL R13, R3, R16, !P0 ;  /* 0x00000010030d7207 */ /* 0x000fe40004000000 */
[----:B------:R-:W-:Y:S01]  /*15f20*/  SEL R21, R9, R22, !P1 ;  /* 0x0000001609157207 */ /* 0x000fe20004800000 */
[----:B------:R1:W-:Y:S01]  /*15f30*/  STS.64 [R12+0x8], R6 ;  /* 0x000008060c007388 */ /* 0x0003e20000000a00 */
[----:B------:R-:W-:-:S02]  /*15f40*/  PRMT R3, R13, 0x7610, R3 ;  /* 0x000076100d037816 */ /* 0x000fc40000000003 */
[----:B------:R-:W-:Y:S01]  /*15f50*/  PRMT R9, R21, 0x7610, R9 ;  /* 0x0000761015097816 */ /* 0x000fe20000000009 */
[----:B------:R1:W-:Y:S04]  /*15f60*/  STS.64 [R12+0x18], R14 ;  /* 0x0000180e0c007388 */ /* 0x0003e80000000a00 */
[----:B------:R1:W-:Y:S04]  /*15f70*/  STS.U16 [R12], R13 ;  /* 0x0000000d0c007388 */ /* 0x0003e80000000400 */
[----:B------:R1:W-:Y:S02]  /*15f80*/  STS.U16 [R12+0x10], R21 ;  /* 0x000010150c007388 */ /* 0x0003e40000000400 */
.L_x_2718:
[----:B------:R-:W-:Y:S05]  /*15f90*/  BSYNC B0 ;  /* 0x0000000000007941 */ /* 0x000fea0003800000 */
.L_x_2717:
[----:B-1----:R-:W-:Y:S01]  /*15fa0*/  IMAD.MOV.U32 R13, RZ, RZ, R24 ;  /* 0x000000ffff0d7224 */ /* 0x002fe200078e0018 */
[----:B------:R-:W-:Y:S06]  /*15fb0*/  @P3 BRA `(.L_x_2719) ;  /* 0xfffffffc00343947 */ /* 0x000fec000383ffff */
.L_x_2716:
[----:B------:R-:W-:Y:S02]  /*15fc0*/  ULDC UR4, c[0x0][0x240] ;  /* 0x0000900000047ab9 */ /* 0x000fe40000000800 */
[----:B------:R-:W-:-:S13]  /*15fd0*/  ISETP.NE.AND P0, PT, RZ, UR4, PT ;  /* 0x00000004ff007c0c */ /* 0x000fda000bf05270 */
[----:B------:R-:W-:Y:S05]  /*15fe0*/  @!P0 BRA `(.L_x_2720) ;  /* 0x00000004009c8947 */ /* 0x000fea0003800000 */
[----:B------:R-:W-:Y:S01]  /*15ff0*/  ISETP.GT.AND P0, PT, R10, 0x20, PT ;  /* 0x000000200a00780c */ /* 0x000fe20003f04270 */
[----:B------:R-:W-:-:S12]  /*16000*/  IMAD.MOV.U32 R2, RZ, RZ, R10 ;  /* 0x000000ffff027224 */ /* 0x000fd800078e000a */
[----:B------:R-:W-:Y:S05]  /*16010*/  @!P0 BRA `(.L_x_2721) ;  /* 0x0000000000f48947 */ /* 0x000fea0003800000 */
[----:B-1----:R-:W-:Y:S01]  /*16020*/  IMAD.MOV.U32 R14, RZ, RZ, R8 ;  /* 0x000000ffff0e7224 */ /* 0x002fe200078e0008 */
[----:B------:R-:W-:Y:S01]  /*16030*/  LEA.HI R2, R10, R10, RZ, 0x1 ;  /* 0x0000000a0a027211 */ /* 0x000fe200078f08ff */
[----:B------:R-:W-:Y:S01]  /*16040*/  IMAD.MOV.U32 R15, RZ, RZ, R11 ;  /* 0x000000ffff0f7224 */ /* 0x000fe200078e000b */
[----:B------:R2:W-:Y:S02]  /*16050*/  STS.U16 [R12], R3 ;  /* 0x000000030c007388 */ /* 0x0005e40000000400 */
[----:B------:R-:W-:Y:S01]  /*16060*/  SHF.R.S32.HI R13, RZ, 0x1, R2 ;  /* 0x00000001ff0d7819 */ /* 0x000fe20000011402 */
[----:B------:R-:W-:Y:S01]  /*16070*/  IMAD.MOV.U32 R2, RZ, RZ, 0x20 ;  /* 0x00000020ff027424 */ /* 0x000fe200078e00ff */
[----:B------:R2:W-:Y:S02]  /*16080*/  STS.64 [R12+0x8], R6 ;  /* 0x000008060c007388 */ /* 0x0005e40000000a00 */
[----:B------:R-:W-:Y:S02]  /*16090*/  ISETP.GE.AND P0, PT, R13, 0x20, PT ;  /* 0x000000200d00780c */ /* 0x000fe40003f06270 */
[----:B------:R2:W-:Y:S04]  /*160a0*/  STS.64 [R12+0x18], R14 ;  /* 0x0000180e0c007388 */ /* 0x0005e80000000a00 */
[----:B------:R2:W-:Y:S07]  /*160b0*/  STS.U16 [R12+0x10], R9 ;  /* 0x000010090c007388 */ /* 0x0005ee0000000400 */
[----:B------:R-:W-:Y:S05]  /*160c0*/  @!P0 BRA `(.L_x_2721) ;  /* 0x0000000000c88947 */ /* 0x000fea0003800000 */
.L_x_2724:
[----:B-12---:R-:W-:Y:S01]  /*160d0*/  IMAD.IADD R15, R17, 0x1, R13 ;  /* 0x00000001110f7824 */ /* 0x006fe200078e020d */
[----:B------:R-:W-:Y:S04]  /*160e0*/  BAR.SYNC.DEFER_BLOCKING 0x0 ;  /* 0x0000000000007b1d */ /* 0x000fe80000010000 */
[----:B------:R-:W-:Y:S02]  /*160f0*/  ISETP.GE.U32.AND P0, PT, R15, R10, PT ;  /* 0x0000000a0f00720c */ /* 0x000fe40003f06070 */
[----:B------:R-:W-:Y:S02]  /*16100*/  BSSY B0, `(.L_x_2722) ;  /* 0x000002a000007945 */ /* 0x000fe40003800000 */
[----:B------:R-:W-:-:S13]  /*16110*/  ISETP.GE.U32.OR P0, PT, R17, R13, P0 ;  /* 0x0000000d1100720c */ /* 0x000fda0000706470 */
[----:B------:R-:W-:Y:S05]  /*16120*/  @P0 BRA `(.L_x_2723) ;  /* 0x00000000009c0947 */ /* 0x000fea0003800000 */
[----:B------:R-:W-:Y:S01]  /*16130*/  IMAD R2, R13, 0x20, R12 ;  /* 0x000000200d027824 */ /* 0x000fe200078e020c */
[----:B------:R-:W-:Y:S02]  /*16140*/  PRMT R25, R9, 0x9910, RZ ;  /* 0x0000991009197816 */ /* 0x000fe400000000ff */
[----:B------:R-:W-:Y:S02]  /*16150*/  PRMT R26, R3, 0x9910, RZ ;  /* 0x00009910031a7816 */ /* 0x000fe400000000ff */
[----:B------:R-:W1:Y:S04]  /*16160*/  LDS.U16 R22, [R2+0x10] ;  /* 0x0000100002167984 */ /* 0x000e680000000400 */
[----:B------:R-:W2:Y:S04]  /*16170*/  LDS.U16 R16, [R2] ;  /* 0x0000000002107984 */ /* 0x000ea80000000400 */
[----:B------:R-:W3:Y:S04]  /*16180*/  LDS.64 R20, [R2+0x18] ;  /* 0x0000180002147984 */ /* 0x000ee80000000a00 */
[----:B------:R-:W4:Y:S01]  /*16190*/  LDS.64 R14, [R2+0x8] ;  /* 0x00000800020e7984 */ /* 0x000f220000000a00 */
[----:B-1----:R-:W-:-:S02]  /*161a0*/  PRMT R24, R22, 0x9910, RZ ;  /* 0x0000991016187816 */ /* 0x002fc400000000ff */
[----:B--2---:R-:W-:Y:S02]  /*161b0*/  PRMT R23, R16, 0x9910, RZ ;  /* 0x0000991010177816 */ /* 0x004fe400000000ff */
[C---:B------:R-:W-:Y:S02]  /*161c0*/  ISETP.NE.AND P3, PT, R25.reuse, R24, PT ;  /* 0x000000181900720c */ /* 0x040fe40003f65270 */
[----:B------:R-:W-:Y:S02]  /*161d0*/  ISETP.NE.AND P4, PT, R26, R23, PT ;  /* 0x000000171a00720c */ /* 0x000fe40003f85270 */
[----:B---3--:R-:W-:Y:S02]  /*161e0*/  ISETP.GE.U32.AND P1, PT, R8, R20, PT ;  /* 0x000000140800720c */ /* 0x008fe40003f26070 */
[----:B------:R-:W-:Y:S02]  /*161f0*/  ISETP.GT.AND P5, PT, R25, R24, PT ;  /* 0x000000181900720c */ /* 0x000fe40003fa4270 */
[----:B----4-:R-:W-:-:S02]  /*16200*/  ISETP.GE.U32.AND P0, PT, R6, R14, PT ;  /* 0x0000000e0600720c */ /* 0x010fc40003f06070 */
[----:B------:R-:W-:Y:S02]  /*16210*/  ISETP.GE.AND.EX P1, PT, R11, R21, PT, P1 ;  /* 0x000000150b00720c */ /* 0x000fe40003f26310 */
[----:B------:R-:W-:Y:S02]  /*16220*/  ISETP.GT.AND P6, PT, R26, R23, PT ;  /* 0x000000171a00720c */ /* 0x000fe40003fc4270 */
[----:B------:R-:W-:Y:S02]  /*16230*/  SEL R23, RZ, 0xffffffff, !P5 ;  /* 0xffffffffff177807 */ /* 0x000fe40006800000 */
[----:B------:R-:W-:Y:S02]  /*16240*/  ISETP.GE.AND.EX P0, PT, R7, R15, PT, P0 ;  /* 0x0000000f0700720c */ /* 0x000fe40003f06300 */
[----:B------:R-:W-:Y:S02]  /*16250*/  @!P3 SEL R23, RZ, 0xffffffff, P1 ;  /* 0xffffffffff17b807 */ /* 0x000fe40000800000 */
[----:B------:R-:W-:-:S02]  /*16260*/  SEL R2, RZ, 0xffffffff, !P6 ;  /* 0xffffffffff027807 */ /* 0x000fc40007000000 */
        /* <DEDUP_REMOVED lines=19> */
.L_x_2723:
[----:B------:R-:W-:Y:S05]  /*163a0*/  BSYNC B0 ;  /* 0x0000000000007941 */ /* 0x000fea0003800000 */
.L_x_2722:
[----:B------:R-:W-:-:S04]  /*163b0*/  SHF.R.S32.HI R13, RZ, 0x1, R13 ;  /* 0x00000001ff0d7819 */ /* 0x000fc8000001140d */
[----:B------:R-:W-:-:S13]  /*163c0*/  ISETP.GE.AND P0, PT, R13, 0x20, PT ;  /* 0x000000200d00780c */ /* 0x000fda0003f06270 */
[----:B------:R-:W-:Y:S05]  /*163d0*/  @P0 BRA `(.L_x_2724) ;  /* 0xfffffffc003c0947 */ /* 0x000fea000383ffff */
[----:B------:R-:W-:-:S07]  /*163e0*/  IMAD.MOV.U32 R2, RZ, RZ, 0x20 ;  /* 0x00000020ff027424 */ /* 0x000fce00078e00ff */
.L_x_2721:
[----:B------:R-:W-:Y:S01]  /*163f0*/  BAR.SYNC.DEFER_BLOCKING 0x0 ;  /* 0x0000000000007b1d */ /* 0x000fe20000010000 */
[----:B------:R-:W-:-:S13]  /*16400*/  ISETP.GE.AND P0, PT, R2, 0x2, PT ;  /* 0x000000020200780c */ /* 0x000fda0003f06270 */
[----:B------:R-:W-:Y:S05]  /*16410*/  @!P0 BRA `(.L_x_2720) ;  /* 0x0000000000908947 */ /* 0x000fea0003800000 */
[----:B------:R-:W-:-:S07]  /*16420*/  IMAD.MOV.U32 R13, RZ, RZ, 0x1 ;  /* 0x00000001ff0d7424 */ /* 0x000fce00078e00ff */
.L_x_2725:
[----:B------:R-:W-:Y:S01]  /*16430*/  PRMT R22, R9, 0x9910, RZ ;  /* 0x0000991009167816 */ /* 0x000fe200000000ff */
[----:B-12---:R-:W1:Y:S01]  /*16440*/  SHFL.DOWN PT, R15, R6, R13, 0x1f ;  /* 0x08001f0d060f7589 */ /* 0x006e6200000e0000 */
[----:B------:R-:W-:-:S03]  /*16450*/  PRMT R23, R3, 0x9910, RZ ;  /* 0x0000991003177816 */ /* 0x000fc600000000ff */
[----:B------:R-:W2:Y:S04]  /*16460*/  SHFL.DOWN PT, R16, R22, R13, 0x1f ;  /* 0x08001f0d16107589 */ /* 0x000ea800000e0000 */
[----:B------:R-:W3:Y:S04]  /*16470*/  SHFL.DOWN PT, R10, R23, R13, 0x1f ;  /* 0x08001f0d170a7589 */ /* 0x000ee800000e0000 */
[----:B------:R-:W4:Y:S04]  /*16480*/  SHFL.DOWN PT, R17, R8, R13, 0x1f ;  /* 0x08001f0d08117589 */ /* 0x000f2800000e0000 */
[----:B------:R-:W5:Y:S04]  /*16490*/  SHFL.DOWN PT, R12, R7, R13, 0x1f ;  /* 0x08001f0d070c7589 */ /* 0x000f6800000e0000 */
[----:B------:R0:W5:Y:S01]  /*164a0*/  SHFL.DOWN PT, R20, R11, R13, 0x1f ;  /* 0x08001f0d0b147589 */ /* 0x00016200000e0000 */
[----:B-1----:R-:W-:-:S02]  /*164b0*/  ISETP.GE.U32.AND P0, PT, R6, R15, PT ;  /* 0x0000000f0600720c */ /* 0x002fc40003f06070 */
[----:B--2---:R-:W-:Y:S01]  /*164c0*/  PRMT R21, R16, 0x9910, RZ ;  /* 0x0000991010157816 */ /* 0x004fe200000000ff */
[----:B0-----:R-:W-:Y:S01]  /*164d0*/  IMAD.SHL.U32 R13, R13, 0x2, RZ ;  /* 0x000000020d0d7824 */ /* 0x001fe200078e00ff */
[----:B---3--:R-:W-:Y:S02]  /*164e0*/  PRMT R14, R10, 0x9910, RZ ;  /* 0x000099100a0e7816 */ /* 0x008fe400000000ff */
[----:B------:R-:W-:Y:S02]  /*164f0*/  ISETP.NE.AND P3, PT, R22, R21, PT ;  /* 0x000000151600720c */ /* 0x000fe40003f65270 */
[----:B------:R-:W-:Y:S02]  /*16500*/  ISETP.NE.AND P4, PT, R23, R14, PT ;  /* 0x0000000e1700720c */ /* 0x000fe40003f85270 */
[----:B----4-:R-:W-:Y:S02]  /*16510*/  ISETP.GE.U32.AND P1, PT, R8, R17, PT ;  /* 0x000000110800720c */ /* 0x010fe40003f26070 */
        /* <DEDUP_REMOVED lines=20> */
.L_x_2720:
[----:B------:R-:W-:Y:S05]  /*16660*/  @!P2 EXIT ;  /* 0x000000000000a94d */ /* 0x000fea0003800000 */
[----:B-12---:R-:W1:Y:S01]  /*16670*/  LDC.64 R14, c[0x0][0x628] ;  /* 0x00018a00ff0e7b82 */ /* 0x006e620000000a00 */
[----:B------:R-:W-:Y:S01]  /*16680*/  ISETP.NE.U32.AND P0, PT, R4, RZ, PT ;  /* 0x000000ff0400720c */ /* 0x000fe20003f05070 */
[----:B------:R-:W-:Y:S02]  /*16690*/  ULDC.U8 UR4, c[0x0][0x630] ;  /* 0x00018c0000047ab9 */ /* 0x000fe40000000000 */
[----:B------:R-:W-:Y:S02]  /*166a0*/  ISETP.NE.AND P1, PT, RZ, UR4, PT ;  /* 0x00000004ff007c0c */ /* 0x000fe4000bf25270 */
[----:B------:R-:W-:Y:S02]  /*166b0*/  ISETP.NE.AND.EX P0, PT, R0, RZ, PT, P0 ;  /* 0x000000ff0000720c */ /* 0x000fe40003f05300 */
[----:B-1----:R-:W-:Y:S02]  /*166c0*/  SEL R13, R14, RZ, P1 ;  /* 0x000000ff0e0d7207 */ /* 0x002fe40000800000 */
        /* <DEDUP_REMOVED lines=9> */
[----:B------:R-:W2:Y:S04]  /*16760*/  LDG.E.U16 R0, desc[UR60][R4.64] ;  /* 0x0000003c04007981 */ /* 0x000ea8000c1e1500 */
[----:B------:R-:W3:Y:S04]  /*16770*/  LDG.E.U16 R8, desc[UR60][R4.64+0x10] ;  /* 0x0000103c04087981 */ /* 0x000ee8000c1e1500 */
[----:B------:R-:W4:Y:S04]  /*16780*/  LDG.E.64 R10, desc[UR60][R4.64+0x8] ;  /* 0x0000083c040a7981 */ /* 0x000f28000c1e1b00 */
[----:B------:R-:W5:Y:S01]  /*16790*/  LDG.E.64 R6, desc[UR60][R4.64+0x18] ;  /* 0x0000183c04067981 */ /* 0x000f62000c1e1b00 */
[----:B------:R-:W-:-:S02]  /*167a0*/  PRMT R13, R3, 0x9910, RZ ;  /* 0x00009910030d7816 */ /* 0x000fc400000000ff */
[----:B------:R-:W-:Y:S02]  /*167b0*/  PRMT R15, R9, 0x9910, RZ ;  /* 0x00009910090f7816 */ /* 0x000fe400000000ff */
[----:B--2---:R-:W-:Y:S02]  /*167c0*/  PRMT R2, R0, 0x9910, RZ ;  /* 0x0000991000027816 */ /* 0x004fe400000000ff */
[----:B---3--:R-:W-:Y:S02]  /*167d0*/  PRMT R12, R8, 0x9910, RZ ;  /* 0x00009910080c7816 */ /* 0x008fe400000000ff */
[----:B------:R-:W-:Y:S02]  /*167e0*/  ISETP.NE.AND P4, PT, R2, R13, PT ;  /* 0x0000000d0200720c */ /* 0x000fe40003f85270 */
[----:B------:R-:W-:Y:S02]  /*167f0*/  ISETP.NE.AND P3, PT, R12, R15, PT ;  /* 0x0000000f0c00720c */ /* 0x000fe40003f65270 */
[----:B----4-:R-:W-:-:S02]  /*16800*/  ISETP.GE.U32.AND P0, PT, R10, R22, PT ;  /* 0x000000160a00720c */ /* 0x010fc40003f06070 */
[----:B-----5:R-:W-:Y:S02]  /*16810*/  ISETP.GE.U32.AND P1, PT, R6, R16, PT ;  /* 0x000000100600720c */ /* 0x020fe40003f26070 */
[----:B------:R-:W-:Y:S02]  /*16820*/  ISETP.GT.AND P6, PT, R2, R13, PT ;  /* 0x0000000d0200720c */ /* 0x000fe40003fc4270 */
[----:B------:R-:W-:Y:S02]  /*16830*/  ISETP.GT.AND P5, PT, R12, R15, PT ;  /* 0x0000000f0c00720c */ /* 0x000fe40003fa4270 */
[----:B------:R-:W-:Y:S02]  /*16840*/  ISETP.GE.AND.EX P0, PT, R11, R23, PT, P0 ;  /* 0x000000170b00720c */ /* 0x000fe40003f06300 */
[----:B------:R-:W-:Y:S02]  /*16850*/  ISETP.GE.AND.EX P1, PT, R7, R17, PT, P1 ;  /* 0x000000110700720c */ /* 0x000fe40003f26310 */
[----:B------:R-:W-:-:S02]  /*16860*/  SEL R2, RZ, 0xffffffff, !P6 ;  /* 0xffffffffff027807 */ /* 0x000fc40007000000 */
[----:B------:R-:W-:Y:S02]  /*16870*/  SEL R12, RZ, 0xffffffff, !P5 ;  /* 0xffffffffff0c7807 */ /* 0x000fe40006800000 */
[----:B------:R-:W-:Y:S02]  /*16880*/  @!P4 SEL R2, RZ, 0xffffffff, P0 ;  /* 0xffffffffff02c807 */ /* 0x000fe40000000000 */
[----:B------:R-:W-:Y:S02]  /*16890*/  @!P3 SEL R12, RZ, 0xffffffff, P1 ;  /* 0xffffffffff0cb807 */ /* 0x000fe40000800000 */
[----:B------:R-:W-:Y:S02]  /*168a0*/  LOP3.LUT R2, R2, 0x1, RZ, 0xc0, !PT ;  /* 0x0000000102027812 */ /* 0x000fe400078ec0ff */
[----:B------:R-:W-:Y:S02]  /*168b0*/  LOP3.LUT R12, R12, 0x1, RZ, 0xc0, !PT ;  /* 0x000000010c0c7812 */ /* 0x000fe400078ec0ff */
[----:B------:R-:W-:-:S02]  /*168c0*/  ISETP.NE.U32.AND P0, PT, R2, 0x1, PT ;  /* 0x000000010200780c */ /* 0x000fc40003f05070 */
[----:B------:R-:W-:Y:S02]  /*168d0*/  ISETP.NE.U32.AND P1, PT, R12, 0x1, PT ;  /* 0x000000010c00780c */ /* 0x000fe40003f25070 */
[----:B------:R-:W-:Y:S02]  /*168e0*/  SEL R22, R10, R22, !P0 ;  /* 0x000000160a167207 */ /* 0x000fe40004000000 */
[----:B------:R-:W-:Y:S02]  /*168f0*/  SEL R23, R11, R23, !P0 ;  /* 0x000000170b177207 */ /* 0x000fe40004000000 */
[----:B------:R-:W-:Y:S02]  /*16900*/  SEL R3, R0, R3, !P0 ;  /* 0x0000000300037207 */ /* 0x000fe40004000000 */
[----:B------:R-:W-:Y:S02]  /*16910*/  SEL R9, R8, R9, !P1 ;  /* 0x0000000908097207 */ /* 0x000fe40004800000 */
[----:B------:R-:W-:-:S02]  /*16920*/  SEL R16, R6, R16, !P1 ;  /* 0x0000001006107207 */ /* 0x000fc40004800000 */
[----:B------:R-:W-:-:S07]  /*16930*/  SEL R17, R7, R17, !P1 ;  /* 0x0000001107117207 */ /* 0x000fce0004800000 */
.L_x_2727:
        /* <DEDUP_REMOVED lines=21> */
.L_x_2729:
        /* <DEDUP_REMOVED lines=22> */
.L_x_2730:
[----:B------:R-:W-:Y:S02]  /*16bf0*/  ULDC.64 UR4, c[0x0][0x600] ;  /* 0x0001800000047ab9 */ /* 0x000fe40000000a00 */
[----:B------:R-:W-:-:S05]  /*16c00*/  IADD3 R18, P0, R18, UR4, RZ ;  /* 0x0000000412127c10 */ /* 0x000fca000ff1e0ff */
[----:B------:R-:W-:-:S05]  /*16c10*/  IMAD.X R19, RZ, RZ, UR5, P0 ;  /* 0x00000005ff137e24 */ /* 0x000fca00080e06ff */
[----:B------:R-:W-:Y:S01]  /*16c20*/  STG.E.64 desc[UR60][R18.64], R16 ;  /* 0x0000001012007986 */ /* 0x000fe2000c101b3c */
[----:B------:R-:W-:Y:S05]  /*16c30*/  EXIT ;  /* 0x000000000000794d */ /* 0x000fea0003800000 */
.L_x_2728:
[----:B------:R-:W-:Y:S04]  /*16c40*/  STG.E.64 desc[UR60][R4.64+0x8], R22 ;  /* 0x0000081604007986 */ /* 0x000fe8000c101b3c */
[----:B------:R-:W-:Y:S04]  /*16c50*/  STG.E.64 desc[UR60][R4.64+0x18], R16 ;  /* 0x0000181004007986 */ /* 0x000fe8000c101b3c */
[----:B------:R-:W-:Y:S04]  /*16c60*/  STG.E.U16 desc[UR60][R4.64], R3 ;  /* 0x0000000304007986 */ /* 0x000fe8000c10153c */
[----:B------:R-:W-:Y:S01]  /*16c70*/  STG.E.U16 desc[UR60][R4.64+0x10], R9 ;  /* 0x0000100904007986 */ /* 0x000fe2000c10153c */
[----:B------:R-:W-:Y:S05]  /*16c80*/  EXIT ;  /* 0x000000000000794d */ /* 0x000fea0003800000 */
.L_x_2726:
        /* <DEDUP_REMOVED lines=17> */
.L_x_2732:
[----:B------:R-:W-:Y:S02]  /*16da0*/  CS2R R22, SRZ ;  /* 0x0000000000167805 */ /* 0x000fe4000001ff00 */
[----:B------:R-:W-:-:S07]  /*16db0*/  CS2R R16, SRZ ;  /* 0x0000000000107805 */ /* 0x000fce000001ff00 */
.L_x_2731:
[----:B------:R-:W-:Y:S02]  /*16dc0*/  ULDC.U8 UR4, c[0x0][0x631] ;  /* 0x00018c4000047ab9 */ /* 0x000fe40000000000 */
[----:B------:R-:W-:-:S13]  /*16dd0*/  ISETP.NE.AND P0, PT, RZ, UR4, PT ;  /* 0x00000004ff007c0c */ /* 0x000fda000bf05270 */
        /* <DEDUP_REMOVED lines=13> */
[----:B------:R-:W-:Y:S02]  /*16eb0*/  IMAD.U32 R6, RZ, RZ, UR4 ;  /* 0x00000004ff067e24 */ /* 0x000fe4000f8e00ff */
[----:B------:R-:W-:-:S02]  /*16ec0*/  IMAD.U32 R7, RZ, RZ, UR5 ;  /* 0x00000005ff077e24 */ /* 0x000fc4000f8e00ff */
[----:B------:R-:W-:Y:S02]  /*16ed0*/  IMAD.U32 R10, RZ, RZ, UR6 ;  /* 0x00000006ff0a7e24 */ /* 0x000fe4000f8e00ff */
[----:B------:R-:W-:Y:S02]  /*16ee0*/  IMAD.U32 R11, RZ, RZ, UR7 ;  /* 0x00000007ff0b7e24 */ /* 0x000fe4000f8e00ff */
[----:B------:R-:W-:Y:S02]  /*16ef0*/  IMAD.MOV.U32 R8, RZ, RZ, 0x2ef ;  /* 0x000002efff087424 */ /* 0x000fe400078e00ff */
[----:B-1----:R-:W-:-:S07]  /*16f00*/  IMAD.MOV.U32 R12, RZ, RZ, 0x1 ;  /* 0x00000001ff0c7424 */ /* 0x002fce00078e00ff */
[----:B------:R-:W-:-:S07]  /*16f10*/  LEPC R20, `(.L_x_2734) ;  /* 0x000000001014794e */ /* 0x000fce0000000000 */
[----:B0-2---:R-:W-:Y:S05]  /*16f20*/  CALL.ABS.NOINC R2 ;  /* 0x0000000002007343 */ /* 0x005fea0003c00000 */
.L_x_2734:
        /* <DEDUP_REMOVED lines=22> */
.L_x_2735:
[----:B------:R-:W-:Y:S02]  /*17090*/  ULDC.64 UR4, c[0x0][0x600] ;  /* 0x0001800000047ab9 */ /* 0x000fe40000000a00 */
[----:B------:R-:W-:-:S05]  /*170a0*/  IADD3 R18, P0, R18, UR4, RZ ;  /* 0x0000000412127c10 */ /* 0x000fca000ff1e0ff */
[----:B------:R-:W-:-:S05]  /*170b0*/  IMAD.X R19, RZ, RZ, UR5, P0 ;  /* 0x00000005ff137e24 */ /* 0x000fca00080e06ff */
[----:B------:R-:W-:Y:S01]  /*170c0*/  STG.E.64 desc[UR60][R18.64], R16 ;  /* 0x0000001012007986 */ /* 0x000fe2000c101b3c */
[----:B------:R-:W-:Y:S05]  /*170d0*/  EXIT ;  /* 0x000000000000794d */ /* 0x000fea0003800000 */
.L_x_2733:
        /* <DEDUP_REMOVED lines=16> */
.L_x_2736:
        /* <DEDUP_REMOVED lines=15> */
.L_x_2737:
[----:B------:R-:W-:Y:S05]  /*172d0*/  EXIT ;  /* 0x000000000000794d */ /* 0x000fea0003800000 */
.L_x_2701:
[----:B------:R-:W-:Y:S02]  /*172e0*/  ULDC UR4, c[0x0][0x230] ;  /* 0x00008c0000047ab9 */ /* 0x000fe40000000800 */
        /* <DEDUP_REMOVED lines=10> */
[----:B------:R-:W3:Y:S01]  /*17390*/  LDC.64 R8, c[0x0][0x628] ;  /* 0x00018a00ff087b82 */ /* 0x000ee20000000a00 */
[----:B------:R-:W-:Y:S01]  /*173a0*/  ISETP.NE.U32.AND P0, PT, R4, RZ, PT ;  /* 0x000000ff0400720c */ /* 0x000fe20003f05070 */
[----:B------:R-:W-:Y:S02]  /*173b0*/  ULDC.U8 UR4, c[0x0][0x630] ;  /* 0x00018c0000047ab9 */ /* 0x000fe40000000000 */
[----:B------:R-:W-:Y:S02]  /*173c0*/  ISETP.NE.AND P3, PT, RZ, UR4, PT ;  /* 0x00000004ff007c0c */ /* 0x000fe4000bf65270 */
[----:B------:R-:W-:Y:S02]  /*173d0*/  ISETP.NE.AND.EX P0, PT, R0, RZ, PT, P0 ;  /* 0x000000ff0000720c */ /* 0x000fe40003f05300 */
[----:B---34-:R-:W-:Y:S02]  /*173e0*/  SEL R11, R8, RZ, P3 ;  /* 0x000000ff080b7207 */ /* 0x018fe40001800000 */
        /* <DEDUP_REMOVED lines=9> */
[----:B------:R-:W3:Y:S04]  /*17480*/  LDG.E.U16 R0, desc[UR60][R4.64] ;  /* 0x0000003c04007981 */ /* 0x000ee8000c1e1500 */
[----:B--2---:R-:W2:Y:S04]  /*17490*/  LDG.E.U16 R6, desc[UR60][R4.64+0x10] ;  /* 0x0000103c04067981 */ /* 0x004ea8000c1e1500 */
[----:B------:R-:W4:Y:S04]  /*174a0*/  LDG.E.64 R10, desc[UR60][R4.64+0x8] ;  /* 0x0000083c040a7981 */ /* 0x000f28000c1e1b00 */
[----:B------:R-:W5:Y:S01]  /*174b0*/  LDG.E.64 R8, desc[UR60][R4.64+0x18] ;  /* 0x0000183c04087981 */ /* 0x000f62000c1e1b00 */
[----:B-1----:R-:W-:-:S02]  /*174c0*/  PRMT R13, R7, 0x9910, RZ ;  /* 0x00009910070d7816 */ /* 0x002fc400000000ff */
[----:B------:R-:W-:Y:S02]  /*174d0*/  PRMT R15, R3, 0x9910, RZ ;  /* 0x00009910030f7816 */ /* 0x000fe400000000ff */
[----:B---3--:R-:W-:Y:S02]  /*174e0*/  PRMT R2, R0, 0x9910, RZ ;  /* 0x0000991000027816 */ /* 0x008fe400000000ff */
[----:B--2---:R-:W-:Y:S02]  /*174f0*/  PRMT R12, R6, 0x9910, RZ ;  /* 0x00009910060c7816 */ /* 0x004fe400000000ff */
        /* <DEDUP_REMOVED lines=22> */
.L_x_2739:
[----:B------:R-:W-:Y:S05]  /*17660*/  @!P2 BRA `(.L_x_2740) ;  /* 0x0000000000bca947 */ /* 0x000fea0003800000 */
[----:B------:R-:W3:Y:S02]  /*17670*/  LDC R24, c[0x0][0x634] ;  /* 0x00018d00ff187b82 */ /* 0x000ee40000000800 */
[----:B---3--:R-:W-:-:S04]  /*17680*/  ISETP.NE.AND P0, PT, R24, 0x1, PT ;  /* 0x000000011800780c */ /* 0x008fc80003f05270 */
[----:B------:R-:W-:-:S09]  /*17690*/  P2R R0, PR, RZ, 0x1 ;  /* 0x00000001ff007803 */ /* 0x000fd20000000000 */
        /* <DEDUP_REMOVED lines=8> */
[----:B--2---:R-:W-:Y:S02]  /*17720*/  IMAD.U32 R10, RZ, RZ, UR6 ;  /* 0x00000006ff0a7e24 */ /* 0x004fe4000f8e00ff */
[----:B------:R-:W-:Y:S02]  /*17730*/  IMAD.U32 R6, RZ, RZ, UR4 ;  /* 0x00000004ff067e24 */ /* 0x000fe4000f8e00ff */
[----:B------:R-:W-:-:S02]  /*17740*/  IMAD.U32 R7, RZ, RZ, UR5 ;  /* 0x00000005ff077e24 */ /* 0x000fc4000f8e00ff */
[----:B------:R-:W-:Y:S02]  /*17750*/  IMAD.U32 R11, RZ, RZ, UR7 ;  /* 0x00000007ff0b7e24 */ /* 0x000fe4000f8e00ff */
[----:B------:R-:W-:Y:S02]  /*17760*/  IMAD.MOV.U32 R8, RZ, RZ, 0x2ef ;  /* 0x000002efff087424 */ /* 0x000fe400078e00ff */
[----:B------:R-:W-:Y:S02]  /*17770*/  IMAD.MOV.U32 R12, RZ, RZ, 0x1 ;  /* 0x00000001ff0c7424 */ /* 0x000fe400078e00ff */
[----:B-1----:R-:W-:-:S07]  /*17780*/  IMAD.MOV.U32 R13, RZ, RZ, RZ ;  /* 0x000000ffff0d7224 */ /* 0x002fce00078e00ff */
[----:B------:R-:W-:-:S07]  /*17790*/  LEPC R20, `(.L_x_2741) ;  /* 0x000000001014794e */ /* 0x000fce0000000000 */
[----:B0--3--:R-:W-:Y:S05]  /*177a0*/  CALL.ABS.NOINC R2 ;  /* 0x0000000002007343 */ /* 0x009fea0003c00000 */
.L_x_2741:
[----:B------:R-:W-:Y:S01]  /*177b0*/  ULDC.64 UR4, c[0x0][0x600] ;  /* 0x0001800000047ab9 */ /* 0x000fe20000000a00 */
[----:B------:R-:W-:Y:S02]  /*177c0*/  ISETP.NE.AND P6, PT, R24, 0x1, PT ;  /* 0x000000011800780c */ /* 0x000fe40003fc5270 */
[----:B------:R-:W-:-:S05]  /*177d0*/  IADD3 R2, P0, R19, UR4, RZ ;  /* 0x0000000413027c10 */ /* 0x000fca000ff1e0ff */
[----:B-1----:R-:W-:-:S05]  /*177e0*/  IMAD.X R3, RZ, RZ, UR5, P0 ;  /* 0x00000005ff037e24 */ /* 0x002fca00080e06ff */
        /* <DEDUP_REMOVED lines=18> */
.L_x_2742:
[----:B------:R-:W-:Y:S02]  /*17910*/  ULDC.64 UR4, c[0x0][0x600] ;  /* 0x0001800000047ab9 */ /* 0x000fe40000000a00 */
[----:B------:R-:W-:-:S05]  /*17920*/  IADD3 R18, P0, R18, UR4, RZ ;  /* 0x0000000412127c10 */ /* 0x000fca000ff1e0ff */
[----:B------:R-:W-:-:S05]  /*17930*/  IMAD.X R19, RZ, RZ, UR5, P0 ;  /* 0x00000005ff137e24 */ /* 0x000fca00080e06ff */
[----:B------:R-:W-:Y:S01]  /*17940*/  STG.E.64 desc[UR60][R18.64], R16 ;  /* 0x0000001012007986 */ /* 0x000fe2000c101b3c */
[----:B------:R-:W-:Y:S05]  /*17950*/  EXIT ;  /* 0x000000000000794d */ /* 0x000fea0003800000 */
.L_x_2740:
[----:B------:R-:W-:Y:S04]  /*17960*/  STG.E.64 desc[UR60][R4.64+0x8], R22 ;  /* 0x0000081604007986 */ /* 0x000fe8000c101b3c */
[----:B------:R-:W-:Y:S04]  /*17970*/  STG.E.64 desc[UR60][R4.64+0x18], R16 ;  /* 0x0000181004007986 */ /* 0x000fe8000c101b3c */
[----:B------:R-:W-:Y:S04]  /*17980*/  STG.E.U16 desc[UR60][R4.64], R7 ;  /* 0x0000000704007986 */ /* 0x000fe8000c10153c */
[----:B------:R-:W-:Y:S01]  /*17990*/  STG.E.U16 desc[UR60][R4.64+0x10], R3 ;  /* 0x0000100304007986 */ /* 0x000fe2000c10153c */
[----:B------:R-:W-:Y:S05]  /*179a0*/  EXIT ;  /* 0x000000000000794d */ /* 0x000fea0003800000 */
.L_x_2738:
        /* <DEDUP_REMOVED lines=17> */
.L_x_2744:
[----:B------:R-:W-:Y:S02]  /*17ac0*/  CS2R R16, SRZ ;  /* 0x0000000000107805 */ /* 0x000fe4000001ff00 */
[----:B------:R-:W-:-:S07]  /*17ad0*/  CS2R R22, SRZ ;  /* 0x0000000000167805 */ /* 0x000fce000001ff00 */
.L_x_2743:
[----:B------:R-:W-:Y:S02]  /*17ae0*/  ULDC.U8 UR4, c[0x0][0x631] ;  /* 0x00018c4000047ab9 */ /* 0x000fe40000000000 */
[----:B------:R-:W-:-:S13]  /*17af0*/  ISETP.NE.AND P0, PT, RZ, UR4, PT ;  /* 0x00000004ff007c0c */ /* 0x000fda000bf05270 */
        /* <DEDUP_REMOVED lines=12> */
[----:B--2---:R-:W-:Y:S01]  /*17bc0*/  IMAD.U32 R10, RZ, RZ, UR6 ;  /* 0x00000006ff0a7e24 */ /* 0x004fe2000f8e00ff */
[----:B------:R-:W-:Y:S01]  /*17bd0*/  MOV R11, UR7 ;  /* 0x00000007000b7c02 */ /* 0x000fe20008000f00 */
[----:B------:R-:W-:Y:S02]  /*17be0*/  IMAD.U32 R6, RZ, RZ, UR4 ;  /* 0x00000004ff067e24 */ /* 0x000fe4000f8e00ff */
[----:B------:R-:W-:-:S02]  /*17bf0*/  IMAD.U32 R7, RZ, RZ, UR5 ;  /* 0x00000005ff077e24 */ /* 0x000fc4000f8e00ff */
[----:B------:R-:W-:Y:S02]  /*17c00*/  IMAD.MOV.U32 R8, RZ, RZ, 0x2ef ;  /* 0x000002efff087424 */ /* 0x000fe400078e00ff */
[----:B------:R-:W-:Y:S02]  /*17c10*/  IMAD.MOV.U32 R12, RZ, RZ, 0x1 ;  /* 0x00000001ff0c7424 */ /* 0x000fe400078e00ff */
[----:B-1----:R-:W-:-:S07]  /*17c20*/  IMAD.MOV.U32 R13, RZ, RZ, RZ ;  /* 0x000000ffff0d7224 */ /* 0x002fce00078e00ff */
[----:B------:R-:W-:-:S07]  /*17c30*/  LEPC R20, `(.L_x_2746) ;  /* 0x000000001014794e */ /* 0x000fce0000000000 */
[----:B0--3--:R-:W-:Y:S05]  /*17c40*/  CALL.ABS.NOINC R2 ;  /* 0x0000000002007343 */ /* 0x009fea0003c00000 */
.L_x_2746:
        /* <DEDUP_REMOVED lines=22> */
.L_x_2747:
[----:B------:R-:W-:Y:S02]  /*17db0*/  ULDC.64 UR4, c[0x0][0x600] ;  /* 0x0001800000047ab9 */ /* 0x000fe40000000a00 */
[----:B------:R-:W-:-:S05]  /*17dc0*/  IADD3 R18, P0, R18, UR4, RZ ;  /* 0x0000000412127c10 */ /* 0x000fca000ff1e0ff */
[----:B------:R-:W-:-:S05]  /*17dd0*/  IMAD.X R19, RZ, RZ, UR5, P0 ;  /* 0x00000005ff137e24 */ /* 0x000fca00080e06ff */
[----:B------:R-:W-:Y:S01]  /*17de0*/  STG.E.64 desc[UR60][R18.64], R16 ;  /* 0x0000001012007986 */ /* 0x000fe2000c101b3c */
[----:B------:R-:W-:Y:S05]  /*17df0*/  EXIT ;  /* 0x000000000000794d */ /* 0x000fea0003800000 */
.L_x_2745:
[----:B------:R-:W-:Y:S01]  /*17e00*/  MOV R2, 0x0 ;  /* 0x0000000000027802 */ /* 0x000fe20000000f00 */
[----:B------:R-:W-:Y:S01]  /*17e10*/  ULDC.64 UR4, c[0x4][0x3c8] ;  /* 0x0100f20000047ab9 */ /* 0x000fe20000000a00 */
[----:B------:R-:W-:Y:S01]  /*17e20*/  ULDC.64 UR6, c[0x4][0x208] ;  /* 0x0100820000067ab9 */ /* 0x000fe20000000a00 */
[----:B------:R-:W-:Y:S01]  /*17e30*/  IMAD.U32 R4, RZ, RZ, UR4 ;  /* 0x00000004ff047e24 */ /* 0x000fe2000f8e00ff */
[----:B------:R3:W4:Y:S01]  /*17e40*/  LDC.64 R14, c[0x4][R2] ;  /* 0x01000000020e7b82 */ /* 0x0007220000000a00 */
[----:B------:R-:W-:Y:S01]  /*17e50*/  IMAD.U32 R5, RZ, RZ, UR5 ;  /* 0x00000005ff057e24 */ /* 0x000fe2000f8e00ff */
[----:B------:R-:W-:Y:S01]  /*17e60*/  ULDC.64 UR4, c[0x4][0x3c0] ;  /* 0x0100f00000047ab9 */ /* 0x000fe20000000a00 */
[----:B--2---:R-:W-:Y:S02]  /*17e70*/  IMAD.U32 R10, RZ, RZ, UR6 ;  /* 0x00000006ff0a7e24 */ /* 0x004fe4000f8e00ff */
[----:B------:R-:W-:Y:S02]  /*17e80*/  IMAD.U32 R6, RZ, RZ, UR4 ;  /* 0x00000004ff067e24 */ /* 0x000fe4000f8e00ff */
[----:B-1----:R-:W-:-:S02]  /*17e90*/  IMAD.U32 R7, RZ, RZ, UR5 ;  /* 0x00000005ff077e24 */ /* 0x002fc4000f8e00ff */
[----:B------:R-:W-:Y:S02]  /*17ea0*/  IMAD.U32 R11, RZ, RZ, UR7 ;  /* 0x00000007ff0b7e24 */ /* 0x000fe4000f8e00ff */
[----:B------:R-:W-:Y:S02]  /*17eb0*/  IMAD.MOV.U32 R8, RZ, RZ, 0x2e9 ;  /* 0x000002e9ff087424 */ /* 0x000fe400078e00ff */
[----:B------:R-:W-:Y:S02]  /*17ec0*/  IMAD.MOV.U32 R12, RZ, RZ, 0x1 ;  /* 0x00000001ff0c7424 */ /* 0x000fe400078e00ff */
[----:B---3--:R-:W-:-:S07]  /*17ed0*/  IMAD.MOV.U32 R13, RZ, RZ, RZ ;  /* 0x000000ffff0d7224 */ /* 0x008fce00078e00ff */
[----:B------:R-:W-:-:S07]  /*17ee0*/  LEPC R20, `(.L_x_2748) ;  /* 0x000000001014794e */ /* 0x000fce0000000000 */
[----:B0---4-:R-:W-:Y:S05]  /*17ef0*/  CALL.ABS.NOINC R14 ;  /* 0x000000000e007343 */ /* 0x011fea0003c00000 */
.L_x_2748:
        /* <DEDUP_REMOVED lines=15> */
.L_x_2749:
[----:B------:R-:W-:Y:S05]  /*17ff0*/  EXIT ;  /* 0x000000000000794d */ /* 0x000fea0003800000 */
        .weak           $__internal_14_$__cuda_sm20_div_u64
        .type           $__internal_14_$__cuda_sm20_div_u64,@function
        .size           $__internal_14_$__cuda_sm20_div_u64,($__internal_15_$__cuda_sm20_rem_u64 - $__internal_14_$__cuda_sm20_div_u64)
$__internal_14_$__cuda_sm20_div_u64:
        /* <DEDUP_REMOVED lines=49> */
[----:B------:R-:W-:Y:S01]  /*18310*/  IADD3 R13, P1, -R0, R21, RZ ;  /* 0x00000015000d7210 */ /* 0x000fe20007f3e1ff */
[----:B------:R-:W-:-:S03]  /*18320*/  IMAD.X R10, RZ, RZ, R11, P3 ;  /* 0x000000ffff0a7224 */ /* 0x000fc600018e060b */
[C---:B------:R-:W-:Y:S01]  /*18330*/  ISETP.GE.U32.AND.EX P0, PT, R14.reuse, R9, PT, P0 ;  /* 0x000000090e00720c */ /* 0x040fe20003f06100 */
[----:B------:R-:W-:Y:S01]  /*18340*/  IMAD.X R12, R14, 0x1, ~R9, P1 ;  /* 0x000000010e0c7824 */ /* 0x000fe200008e0e09 */
[----:B------:R-:W-:Y:S02]  /*18350*/  ISETP.NE.U32.AND P1, PT, R0, RZ, PT ;  /* 0x000000ff0000720c */ /* 0x000fe40003f25070 */
[----:B------:R-:W-:Y:S02]  /*18360*/  SEL R15, R6, R15, P0 ;  /* 0x0000000f060f7207 */ /* 0x000fe40000000000 */
[----:B------:R-:W-:Y:S02]  /*18370*/  SEL R13, R13, R21, P0 ;  /* 0x000000150d0d7207 */ /* 0x000fe40000000000 */
[----:B------:R-:W-:Y:S01]  /*18380*/  SEL R10, R10, R11, P0 ;  /* 0x0000000b0a0a7207 */ /* 0x000fe20000000000 */
[----:B------:R-:W-:Y:S01]  /*18390*/  IMAD.MOV.U32 R11, RZ, RZ, 0x0 ;  /* 0x00000000ff0b7424 */ /* 0x000fe200078e00ff */
[----:B------:R-:W-:-:S02]  /*183a0*/  IADD3 R6, P3, R15, 0x1, RZ ;  /* 0x000000010f067810 */ /* 0x000fc40007f7e0ff */
        /* <DEDUP_REMOVED lines=10> */
[----:B------:R-:W-:Y:S06]  /*18450*/  RET.REL.NODEC R10 `(_ZN2at6native13reduce_kernelILi256ELi2ENS0_8ReduceOpIsNS0_9ArgMaxOpsIsEEjlLi4ELi4EEEEEvT1_) ;  /* 0xfffffe780ae87950 */ /* 0x000fec0003c3ffff */
        .weak           $__internal_15_$__cuda_sm20_rem_u64
        .type           $__internal_15_$__cuda_sm20_rem_u64,@function
        .size           $__internal_15_$__cuda_sm20_rem_u64,(.L_x_6972 - $__internal_15_$__cuda_sm20_rem_u64)
$__internal_15_$__cuda_sm20_rem_u64:
[----:B------:R-:W-:-:S06]  /*18460*/  IMAD.MOV.U32 R10, RZ, RZ, R4 ;  /* 0x000000ffff0a7224 */ /* 0x000fcc00078e0004 */
        /* <DEDUP_REMOVED lines=63> */
[----:B------:R-:W-:Y:S06]  /*18860*/  RET.REL.NODEC R4 `(_ZN2at6native13reduce_kernelILi256ELi2ENS0_8ReduceOpIsNS0_9ArgMaxOpsIsEEjlLi4ELi4EEEEEvT1_) ;  /* 0xfffffe7404e47950 */ /* 0x000fec0003c3ffff */
.L_x_2750:
        /* <DEDUP_REMOVED lines=9> */
.L_x_6972:


//--------------------- .text._ZN2at6native13reduce_kernelILi128ELi4ENS0_8ReduceOpIsNS0_9ArgMaxOpsIsEEjlLi4ELi4EEEEEvT1_ --------------------------
	.section	.text._ZN2at6native13reduce_kernelILi128ELi4ENS0_8ReduceOpIsNS0_9ArgMaxOpsIsEEjlLi4ELi4EEEEEvT1_,"ax",@progbits
	.align	128
        .global         _ZN2at6native13reduce_kernelILi128ELi4ENS0_8ReduceOpIsNS0_9ArgMaxOpsIsEEjlLi4ELi4EEEEEvT1_
        .type           _ZN2at6native13reduce_kernelILi128ELi4ENS0_8ReduceOpIsNS0_9ArgMaxOpsIsEEjlLi4ELi4EEEEEvT1_,@function
        .size           _ZN2at6native13reduce_kernelILi128ELi4ENS0_8ReduceOpIsNS0_9ArgMaxOpsIsEEjlLi4ELi4EEEEEvT1_,(.L_x_6974 - _ZN2at6native13reduce_kernelILi128ELi4ENS0_8ReduceOpIsNS0_9ArgMaxOpsIsEEjlLi4ELi4EEEEEvT1_)
        .other          _ZN2at6native13reduce_kernelILi128ELi4ENS0_8ReduceOpIsNS0_9ArgMaxOpsIsEEjlLi4ELi4EEEEEvT1_,@"STO_CUDA_ENTRY STV_DEFAULT"
_ZN2at6native13reduce_kernelILi128ELi4ENS0_8ReduceOpIsNS0_9ArgMaxOpsIsEEjlLi4ELi4EEEEEvT1_:
.text._ZN2at6native13reduce_kernelILi128ELi4ENS0_8ReduceOpIsNS0_9ArgMaxOpsIsEEjlLi4ELi4EEEEEvT1_:
        /* <DEDUP_REMOVED lines=288> */
.L_x_2751:
[----:B------:R-:W0:Y:S01]  /*1200*/  S2UR UR36, SR_CTAID.Y ;  /* 0x00000000002479c3 */ /* 0x000e220000002600 */
[----:B------:R-:W-:Y:S01]  /*1210*/  ULDC.64 UR4, c[0x0][0x240] ;  /* 0x0000900000047ab9 */ /* 0x000fe20000000a00 */
[----:B------:R-:W-:Y:S01]  /*1220*/  ULDC.64 UR60, c[0x0][0x208] ;  /* 0x00008200003c7ab9 */ /* 0x000fe20000000a00 */
[----:B------:R-:W-:Y:S01]  /*1230*/  IMAD R3, R17, UR4, RZ ;  /* 0x0000000411037c24 */ /* 0x000fe2000f8e02ff */
[----:B------:R-:W-:Y:S01]  /*1240*/  ULDC UR4, c[0x0][0x230] ;  /* 0x00008c0000047ab9 */ /* 0x000fe20000000800 */
[----:B------:R-:W-:Y:S01]  /*1250*/  BSSY B6, `(.L_x_2752) ;  /* 0x0001285000067945 */ /* 0x000fe20003800000 */
[----:B------:R-:W-:Y:S01]  /*1260*/  CS2R R6, SRZ ;  /* 0x0000000000067805 */ /* 0x000fe2000001ff00 */
[----:B------:R-:W-:Y:S01]  /*1270*/  IMAD R3, R2, UR5, R3 ;  /* 0x0000000502037c24 */ /* 0x000fe2000f8e0203 */
[----:B------:R-:W0:Y:S01]  /*1280*/  LDC R4, c[0x0][0x248] ;  /* 0x00009200ff047b82 */ /* 0x000e220000000800 */
[----:B------:R-:W-:Y:S01]  /*1290*/  ULDC UR5, c[0x0][0x22c] ;  /* 0x00008b0000057ab9 */ /* 0x000fe20000000800 */
[----:B------:R-:W-:Y:S01]  /*12a0*/  CS2R R8, SRZ ;  /* 0x0000000000087805 */ /* 0x000fe2000001ff00 */
[----:B------:R-:W-:Y:S01]  /*12b0*/  IMAD.U32 R70, RZ, RZ, UR5 ;  /* 0x00000005ff467e24 */ /* 0x000fe2000f8e00ff */
[----:B------:R-:W-:-:S02]  /*12c0*/  PRMT R15, RZ, 0x7610, R15 ;  /* 0x00007610ff0f7816 */ /* 0x000fc4000000000f */
[----:B------:R-:W-:Y:S02]  /*12d0*/  CS2R R10, SRZ ;  /* 0x00000000000a7805 */ /* 0x000fe4000001ff00 */
[----:B------:R-:W-:Y:S02]  /*12e0*/  PRMT R21, RZ, 0x7610, R21 ;  /* 0x00007610ff157816 */ /* 0x000fe40000000015 */
        /* <DEDUP_REMOVED lines=30> */
.L_x_2755:
        /* <DEDUP_REMOVED lines=29> */
.L_x_2761:
[----:B------:R-:W-:Y:S05]  /*16a0*/  BSYNC B2 ;  /* 0x0000000000027941 */ /* 0x000fea0003800000 */
.L_x_2760:
        /* <DEDUP_REMOVED lines=24> */
.L_x_2759:
[----:B------:R-:W-:Y:S05]  /*1830*/  BSYNC B1 ;  /* 0x0000000000017941 */ /* 0x000fea0003800000 */
.L_x_2758:
[----:B------:R-:W0:Y:S01]  /*1840*/  LDC R11, c[0x0][0x22c] ;  /* 0x00008b00ff0b7b82 */ /* 0x000e220000000800 */
[C---:B------:R-:W-:Y:S02]  /*1850*/  IADD3 R5, P0, -R10.reuse, 0x4, RZ ;  /* 0x000000040a057810 */ /* 0x040fe40007f1e1ff */
[----:B------:R-:W-:Y:S02]  /*1860*/  IADD3 R16, -R10, 0x4, RZ ;  /* 0x000000040a107810 */ /* 0x000fe40007ffe1ff */
[----:B------:R-:W-:Y:S01]  /*1870*/  LEA R18, P1, R5, R18, 0x1 ;  /* 0x0000001205127211 */ /* 0x000fe200078208ff */
[----:B------:R-:W-:-:S05]  /*1880*/  IMAD.X R6, RZ, RZ, -0x1, P0 ;  /* 0xffffffffff067424 */ /* 0x000fca00000e06ff */
[----:B------:R-:W-:Y:S02]  /*1890*/  LEA.HI.X R19, R5, R19, R6, 0x1, P1 ;  /* 0x0000001305137211 */ /* 0x000fe400008f0c06 */
[----:B0-----:R-:W-:-:S07]  /*18a0*/  IADD3 R11, R10, -0x4, R11 ;  /* 0xfffffffc0a0b7810 */ /* 0x001fce0007ffe00b */
.L_x_2757:
[----:B------:R-:W-:Y:S05]  /*18b0*/  BSYNC B0 ;  /* 0x0000000000007941 */ /* 0x000fea0003800000 */
.L_x_2756:
[----:B------:R-:W0:Y:S01]  /*18c0*/  LDC.64 R6, c[0x0][0x240] ;  /* 0x00009000ff067b82 */ /* 0x000e220000000a00 */
[----:B------:R-:W-:Y:S01]  /*18d0*/  BSSY B0, `(.L_x_2762) ;  /* 0x0000055000007945 */ /* 0x000fe20003800000 */
[----:B------:R-:W-:Y:S01]  /*18e0*/  ISETP.NE.AND P1, PT, R2, RZ, PT ;  /* 0x000000ff0200720c */ /* 0x000fe20003f25270 */
[--C-:B------:R-:W-:Y:S02]  /*18f0*/  IMAD.MOV.U32 R5, RZ, RZ, R14.reuse ;  /* 0x000000ffff057224 */ /* 0x100fe400078e000e */
[----:B------:R-:W-:Y:S02]  /*1900*/  IMAD.MOV.U32 R12, RZ, RZ, R33 ;  /* 0x000000ffff0c7224 */ /* 0x000fe400078e0021 */
[----:B------:R-:W-:Y:S01]  /*1910*/  IMAD.MOV.U32 R13, RZ, RZ, R35 ;  /* 0x000000ffff0d7224 */ /* 0x000fe200078e0023 */
[----:B------:R-:W1:Y:S01]  /*1920*/  LDC R37, c[0x0][0x248] ;  /* 0x00009200ff257b82 */ /* 0x000e620000000800 */
[----:B------:R-:W-:Y:S02]  /*1930*/  IMAD.MOV.U32 R9, RZ, RZ, R33 ;  /* 0x000000ffff097224 */ /* 0x000fe400078e0021 */
[----:B------:R-:W-:-:S02]  /*1940*/  IMAD.MOV.U32 R10, RZ, RZ, R14 ;  /* 0x000000ffff0a7224 */ /* 0x000fc400078e000e */
[----:B0-----:R-:W-:Y:S01]  /*1950*/  IMAD R6, R17, R6, RZ ;  /* 0x0000000611067224 */ /* 0x001fe200078e02ff */
[----:B------:R-:W-:-:S03]  /*1960*/  ISETP.NE.AND P2, PT, R7, RZ, PT ;  /* 0x000000ff0700720c */ /* 0x000fc60003f45270 */
[----:B------:R-:W-:-:S04]  /*1970*/  IMAD R6, R2, R7, R6 ;  /* 0x0000000702067224 */ /* 0x000fc800078e0206 */
[----:B-1----:R-:W-:-:S04]  /*1980*/  IMAD R15, R37, UR36, R6 ;  /* 0x00000024250f7c24 */ /* 0x002fc8000f8e0206 */
[----:B------:R-:W-:-:S04]  /*1990*/  IMAD.SHL.U32 R6, R15, 0x4, RZ ;  /* 0x000000040f067824 */ /* 0x000fc800078e00ff */
[----:B------:R-:W-:-:S05]  /*19a0*/  VIADD R8, R6, 0x3 ;  /* 0x0000000306087836 */ /* 0x000fca0000000000 */
[----:B------:R-:W-:Y:S01]  /*19b0*/  ISETP.GE.U32.AND P0, PT, R8, R11, PT ;  /* 0x0000000b0800720c */ /* 0x000fe20003f06070 */
[----:B------:R-:W-:-:S12]  /*19c0*/  IMAD.MOV.U32 R8, RZ, RZ, R35 ;  /* 0x000000ffff087224 */ /* 0x000fd800078e0023 */
[----:B------:R-:W-:Y:S05]  /*19d0*/  @P0 BRA `(.L_x_2763) ;  /* 0x0000000400100947 */ /* 0x000fea0003800000 */
[----:B------:R-:W-:Y:S02]  /*19e0*/  IMAD.MOV.U32 R21, RZ, RZ, R6 ;  /* 0x000000ffff157224 */ /* 0x000fe400078e0006 */
[----:B------:R-:W-:Y:S02]  /*19f0*/  IMAD.MOV.U32 R9, RZ, RZ, R33 ;  /* 0x000000ffff097224 */ /* 0x000fe400078e0021 */
[----:B------:R-:W-:Y:S02]  /*1a00*/  IMAD.MOV.U32 R8, RZ, RZ, R35 ;  /* 0x000000ffff087224 */ /* 0x000fe400078e0023 */
[----:B------:R-:W-:-:S07]  /*1a10*/  IMAD.MOV.U32 R10, RZ, RZ, R14 ;  /* 0x000000ffff0a7224 */ /* 0x000fce00078e000e */
.L_x_2764:
        /* <DEDUP_REMOVED lines=13> */
[----:B------:R-:W-:-:S04]  /*1af0*/  ISETP.GE.AND.EX P0, PT, R13, RZ, PT, P0 ;  /* 0x000000ff0d00720c */ /* 0x000fc80003f06300 */
[----:B------:R-:W-:Y:S02]  /*1b00*/  SEL R28, RZ, 0xffffffff, P0 ;  /* 0xffffffffff1c7807 */ /* 0x000fe40000000000 */
[----:B------:R-:W-:Y:S02]  /*1b10*/  ISETP.GE.U32.AND P0, PT, R4, R25, PT ;  /* 0x000000190400720c */ /* 0x000fe40003f06070 */
[----:B--2---:R-:W-:Y:S02]  /*1b20*/  PRMT R20, R6, 0xbb32, RZ ;  /* 0x0000bb3206147816 */ /* 0x004fe400000000ff */
[----:B------:R-:W-:Y:S02]  /*1b30*/  PRMT R26, R7, 0xbb32, RZ ;  /* 0x0000bb32071a7816 */ /* 0x000fe400000000ff */
[CC--:B------:R-:W-:Y:S02]  /*1b40*/  ISETP.NE.AND P3, PT, R21.reuse, R20.reuse, PT ;  /* 0x000000141500720c */ /* 0x0c0fe40003f65270 */
[----:B------:R-:W-:-:S02]  /*1b50*/  ISETP.GT.AND P4, PT, R21, R20, PT ;  /* 0x000000141500720c */ /* 0x000fc40003f84270 */
[----:B------:R-:W-:Y:S02]  /*1b60*/  SEL R21, RZ, 0xffffffff, P5 ;  /* 0xffffffffff157807 */ /* 0x000fe40002800000 */
[CC--:B------:R-:W-:Y:S02]  /*1b70*/  ISETP.NE.AND P5, PT, R27.reuse, R26.reuse, PT ;  /* 0x0000001a1b00720c */ /* 0x0c0fe40003fa5270 */
[----:B------:R-:W-:Y:S01]  /*1b80*/  ISETP.GT.AND P6, PT, R27, R26, PT ;  /* 0x0000001a1b00720c */ /* 0x000fe20003fc4270 */
[----:B------:R-:W-:Y:S01]  /*1b90*/  VIADD R26, R25, 0x2 ;  /* 0x00000002191a7836 */ /* 0x000fe20000000000 */
[----:B------:R-:W-:Y:S02]  /*1ba0*/  PRMT R30, R7, 0x9910, RZ ;  /* 0x00009910071e7816 */ /* 0x000fe400000000ff */
[----:B------:R-:W-:Y:S02]  /*1bb0*/  PRMT R27, R3, 0x9910, RZ ;  /* 0x00009910031b7816 */ /* 0x000fe400000000ff */
[----:B------:R-:W-:-:S02]  /*1bc0*/  @P3 SEL R21, RZ, 0xffffffff, !P4 ;  /* 0xffffffffff153807 */ /* 0x000fc40006000000 */
[----:B------:R-:W-:Y:S02]  /*1bd0*/  ISETP.GE.AND.EX P4, PT, R0, RZ, PT, P0 ;  /* 0x000000ff0000720c */ /* 0x000fe40003f86300 */
[----:B------:R-:W-:Y:S02]  /*1be0*/  ISETP.GE.U32.AND P0, PT, R9, R26, PT ;  /* 0x0000001a0900720c */ /* 0x000fe40003f06070 */
[----:B------:R-:W-:Y:S02]  /*1bf0*/  @P5 SEL R28, RZ, 0xffffffff, !P6 ;  /* 0xffffffffff1c5807 */ /* 0x000fe40007000000 */
[----:B------:R-:W-:Y:S02]  /*1c00*/  ISETP.NE.AND P5, PT, R31, R30, PT ;  /* 0x0000001e1f00720c */ /* 0x000fe40003fa5270 */
[----:B------:R-:W-:Y:S02]  /*1c10*/  PRMT R20, R6, 0x9910, RZ ;  /* 0x0000991006147816 */ /* 0x000fe400000000ff */
[----:B------:R-:W-:-:S02]  /*1c20*/  ISETP.GE.AND.EX P0, PT, R8, RZ, PT, P0 ;  /* 0x000000ff0800720c */ /* 0x000fc40003f06300 */
[-C--:B------:R-:W-:Y:S02]  /*1c30*/  ISETP.NE.AND P3, PT, R27, R20.reuse, PT ;  /* 0x000000141b00720c */ /* 0x080fe40003f65270 */
[----:B------:R-:W-:Y:S02]  /*1c40*/  LOP3.LUT R21, R21, 0x1, RZ, 0xc0, !PT ;  /* 0x0000000115157812 */ /* 0x000fe400078ec0ff */
[----:B------:R-:W-:Y:S02]  /*1c50*/  ISETP.GT.AND P6, PT, R27, R20, PT ;  /* 0x000000141b00720c */ /* 0x000fe40003fc4270 */
[----:B------:R-:W-:Y:S02]  /*1c60*/  SEL R20, RZ, 0xffffffff, P4 ;  /* 0xffffffffff147807 */ /* 0x000fe40002000000 */
[----:B------:R-:W-:Y:S02]  /*1c70*/  ISETP.GT.AND P4, PT, R31, R30, PT ;  /* 0x0000001e1f00720c */ /* 0x000fe40003f84270 */
[----:B------:R-:W-:-:S02]  /*1c80*/  SEL R27, RZ, 0xffffffff, P0 ;  /* 0xffffffffff1b7807 */ /* 0x000fc40000000000 */
[----:B------:R-:W-:Y:S01]  /*1c90*/  ISETP.NE.U32.AND P0, PT, R21, 0x1, PT ;  /* 0x000000011500780c */ /* 0x000fe20003f05070 */
[----:B------:R-:W-:Y:S01]  /*1ca0*/  IMAD.SHL.U32 R21, R15, 0x4, RZ ;  /* 0x000000040f157824 */ /* 0x000fe200078e00ff */
[----:B------:R-:W-:Y:S02]  /*1cb0*/  LOP3.LUT R28, R28, 0x1, RZ, 0xc0, !PT ;  /* 0x000000011c1c7812 */ /* 0x000fe400078ec0ff */
[----:B------:R-:W-:Y:S02]  /*1cc0*/  @P5 SEL R27, RZ, 0xffffffff, !P4 ;  /* 0xffffffffff1b5807 */ /* 0x000fe40006000000 */
[----:B------:R-:W-:Y:S01]  /*1cd0*/  ISETP.NE.U32.AND P5, PT, R28, 0x1, PT ;  /* 0x000000011c00780c */ /* 0x000fe20003fa5070 */
[----:B------:R-:W-:Y:S01]  /*1ce0*/  VIADD R28, R21, 0x3 ;  /* 0x00000003151c7836 */ /* 0x000fe20000000000 */
[----:B------:R-:W-:Y:S02]  /*1cf0*/  @P3 SEL R20, RZ, 0xffffffff, !P6 ;  /* 0xffffffffff143807 */ /* 0x000fe40007000000 */
[----:B------:R-:W-:-:S02]  /*1d00*/  LOP3.LUT R27, R27, 0x1, RZ, 0xc0, !PT ;  /* 0x000000011b1b7812 */ /* 0x000fc400078ec0ff */
[----:B------:R-:W-:Y:S02]  /*1d10*/  ISETP.GE.U32.AND P6, PT, R28, R11, PT ;  /* 0x0000000b1c00720c */ /* 0x000fe40003fc6070 */
[----:B------:R-:W-:Y:S02]  /*1d20*/  LOP3.LUT R20, R20, 0x1, RZ, 0xc0, !PT ;  /* 0x0000000114147812 */ /* 0x000fe400078ec0ff */
[----:B------:R-:W-:Y:S02]  /*1d30*/  ISETP.NE.U32.AND P4, PT, R27, 0x1, PT ;  /* 0x000000011b00780c */ /* 0x000fe40003f85070 */
[----:B------:R-:W-:Y:S02]  /*1d40*/  ISETP.NE.U32.AND P3, PT, R20, 0x1, PT ;  /* 0x000000011400780c */ /* 0x000fe40003f65070 */
[----:B------:R-:W-:Y:S02]  /*1d50*/  @P0 PRMT R14, R6, 0x7632, R14 ;  /* 0x00007632060e0816 */ /* 0x000fe4000000000e */
[----:B------:R-:W-:-:S02]  /*1d60*/  SEL R4, R4, R25, !P3 ;  /* 0x0000001904047207 */ /* 0x000fc40005800000 */
[----:B------:R-:W-:Y:S02]  /*1d70*/  SEL R3, R3, R6, !P3 ;  /* 0x0000000603037207 */ /* 0x000fe40005800000 */
[----:B------:R-:W-:Y:S02]  /*1d80*/  SEL R33, R33, R24, !P0 ;  /* 0x0000001821217207 */ /* 0x000fe40004000000 */
[----:B------:R-:W-:Y:S02]  /*1d90*/  SEL R9, R9, R26, !P4 ;  /* 0x0000001a09097207 */ /* 0x000fe40006000000 */
[----:B------:R-:W-:Y:S02]  /*1da0*/  SEL R10, R10, R7, !P4 ;  /* 0x000000070a0a7207 */ /* 0x000fe40006000000 */
[----:B------:R-:W-:Y:S02]  /*1db0*/  @P5 PRMT R5, R7, 0x7632, R5 ;  /* 0x0000763207055816 */ /* 0x000fe40000000005 */
[----:B------:R-:W-:-:S02]  /*1dc0*/  SEL R12, R12, R29, !P5 ;  /* 0x0000001d0c0c7207 */ /* 0x000fc40006800000 */
[----:B------:R-:W-:Y:S02]  /*1dd0*/  SEL R0, R0, RZ, !P3 ;  /* 0x000000ff00007207 */ /* 0x000fe40005800000 */
[----:B------:R-:W-:Y:S02]  /*1de0*/  SEL R35, R35, RZ, !P0 ;  /* 0x000000ff23237207 */ /* 0x000fe40004000000 */
[----:B------:R-:W-:Y:S02]  /*1df0*/  SEL R8, R8, RZ, !P4 ;  /* 0x000000ff08087207 */ /* 0x000fe40006000000 */
[----:B------:R-:W-:Y:S01]  /*1e00*/  SEL R13, R13, RZ, !P5 ;  /* 0x000000ff0d0d7207 */ /* 0x000fe20006800000 */
[----:B------:R-:W-:Y:S06]  /*1e10*/  @!P6 BRA `(.L_x_2764) ;  /* 0xfffffffc0000e947 */ /* 0x000fec000383ffff */
.L_x_2763:
[----:B------:R-:W-:Y:S05]  /*1e20*/  BSYNC B0 ;  /* 0x0000000000007941 */ /* 0x000fea0003800000 */
.L_x_2762:
        /* <DEDUP_REMOVED lines=8> */
.L_x_2766:
[----:B------:R-:W-:Y:S05]  /*1eb0*/  BSYNC B0 ;  /* 0x0000000000007941 */ /* 0x000fea0003800000 */
.L_x_2765:
        /* <DEDUP_REMOVED lines=10> */
[----:B------:R-:W-:Y:S01]  /*1f60*/  PRMT R6, R3, 0x9910, RZ ;  /* 0x0000991003067816 */ /* 0x000fe200000000ff */
[----:B------:R-:W-:-:S04]  /*1f70*/  IMAD.IADD R7, R7, 0x1, R16 ;  /* 0x0000000107077824 */ /* 0x000fc800078e0210 */
[----:B------:R-:W-:Y:S01]  /*1f80*/  IMAD.MOV.U32 R16, RZ, RZ, R6 ;  /* 0x000000ffff107224 */ /* 0x000fe200078e0006 */
        /* <DEDUP_REMOVED lines=13> */
.L_x_2768:
[----:B------:R-:W-:Y:S05]  /*2060*/  BSYNC B0 ;  /* 0x0000000000007941 */ /* 0x000fea0003800000 */
.L_x_2767:
[----:B------:R-:W-:Y:S02]  /*2070*/  PRMT R6, R14, 0x9910, RZ ;  /* 0x000099100e067816 */ /* 0x000fe400000000ff */
[----:B------:R-:W-:Y:S02]  /*2080*/  PRMT R7, R3, 0x9910, RZ ;  /* 0x0000991003077816 */ /* 0x000fe400000000ff */
[----:B------:R-:W-:Y:S02]  /*2090*/  ISETP.GE.U32.AND P0, PT, R4, R33, PT ;  /* 0x000000210400720c */ /* 0x000fe40003f06070 */
[CC--:B------:R-:W-:Y:S02]  /*20a0*/  ISETP.NE.AND P2, PT, R7.reuse, R6.reuse, PT ;  /* 0x000000060700720c */ /* 0x0c0fe40003f45270 */
[----:B------:R-:W-:Y:S02]  /*20b0*/  ISETP.GT.AND P1, PT, R7, R6, PT ;  /* 0x000000060700720c */ /* 0x000fe40003f24270 */
[----:B------:R-:W-:-:S02]  /*20c0*/  ISETP.GE.AND.EX P0, PT, R0, R35, PT, P0 ;  /* 0x000000230000720c */ /* 0x000fc40003f06300 */
[----:B------:R-:W-:Y:S02]  /*20d0*/  SEL R6, RZ, 0xffffffff, !P1 ;  /* 0xffffffffff067807 */ /* 0x000fe40004800000 */
[----:B------:R-:W-:Y:S02]  /*20e0*/  PRMT R21, RZ, 0x7610, R21 ;  /* 0x00007610ff157816 */ /* 0x000fe40000000015 */
[----:B------:R-:W-:-:S03]  /*20f0*/  PRMT R15, RZ, 0x7610, R15 ;  /* 0x00007610ff0f7816 */ /* 0x000fc6000000000f */
        /* <DEDUP_REMOVED lines=11> */
[----:B------:R-:W-:Y:S02]  /*21b0*/  CS2R R6, SRZ ;  /* 0x0000000000067805 */ /* 0x000fe4000001ff00 */
[----:B------:R-:W-:Y:S02]  /*21c0*/  ISETP.GE.AND.EX P0, PT, R11, R8, PT, P0 ;  /* 0x000000080b00720c */ /* 0x000fe40003f06300 */
[----:B------:R-:W-:-:S03]  /*21d0*/  SEL R0, RZ, 0xffffffff, !P1 ;  /* 0xffffffffff007807 */ /* 0x000fc60004800000 */
        /* <DEDUP_REMOVED lines=18> */
[----:B------:R-:W-:Y:S02]  /*2300*/  CS2R R10, SRZ ;  /* 0x00000000000a7805 */ /* 0x000fe4000001ff00 */
[----:B------:R-:W-:Y:S02]  /*2310*/  SEL R12, R9, R12, !P0 ;  /* 0x0000000c090c7207 */ /* 0x000fe40004000000 */
[----:B------:R-:W-:Y:S02]  /*2320*/  SEL R13, R8, R13, !P0 ;  /* 0x0000000d080d7207 */ /* 0x000fe40004000000 */
[----:B------:R-:W-:Y:S02]  /*2330*/  CS2R R8, SRZ ;  /* 0x0000000000087805 */ /* 0x000fe4000001ff00 */
[----:B------:R-:W-:Y:S01]  /*2340*/  PRMT R25, R5, 0x7610, R25 ;  /* 0x0000761005197816 */ /* 0x000fe20000000019 */
[----:B------:R-:W-:Y:S06]  /*2350*/  BRA `(.L_x_2753) ;  /* 0x0000011400d07947 */ /* 0x000fec0003800000 */
.L_x_2754:
        /* <DEDUP_REMOVED lines=22> */
[--C-:B------:R-:W-:Y:S02]  /*24c0*/  IMAD.MOV.U32 R53, RZ, RZ, R0.reuse ;  /* 0x000000ffff357224 */ /* 0x100fe400078e0000 */
[----:B------:R-:W-:Y:S02]  /*24d0*/  IMAD.MOV.U32 R52, RZ, RZ, R0 ;  /* 0x000000ffff347224 */ /* 0x000fe400078e0000 */
[----:B------:R-:W-:-:S02]  /*24e0*/  IMAD.MOV.U32 R47, RZ, RZ, R33 ;  /* 0x000000ffff2f7224 */ /* 0x000fc400078e0021 */
[--C-:B------:R-:W-:Y:S02]  /*24f0*/  IMAD.MOV.U32 R46, RZ, RZ, R32.reuse ;  /* 0x000000ffff2e7224 */ /* 0x100fe400078e0020 */
        /* <DEDUP_REMOVED lines=82> */
[----:B01----:R-:W-:-:S07]  /*2a20*/  IMAD.MOV.U32 R5, RZ, RZ, R0 ;  /* 0x000000ffff057224 */ /* 0x003fce00078e0000 */
.L_x_2778:
        /* <DEDUP_REMOVED lines=298> */
.L_x_2774:
[----:B------:R-:W-:-:S04]  /*3cd0*/  LOP3.LUT R51, R62, 0xfffffff8, RZ, 0xc0, !PT ;  /* 0xfffffff83e337812 */ /* 0x000fc800078ec0ff */
[----:B------:R-:W-:-:S05]  /*3ce0*/  IADD3 R50, P0, R18, R51, RZ ;  /* 0x0000003312327210 */ /* 0x000fca0007f1e0ff */
[----:B------:R-:W-:-:S06]  /*3cf0*/  IMAD.X R51, RZ, RZ, R19, P0 ;  /* 0x000000ffff337224 */ /* 0x000fcc00000e0613 */
[----:B------:R-:W2:Y:S02]  /*3d00*/  LDG.E.64 R50, desc[UR60][R50.64] ;  /* 0x0000003c32327981 */ /* 0x000ea4000c1e1b00 */
[C---:B--2---:R-:W-:Y:S02]  /*3d10*/  PRMT R61, R50.reuse, 0x7610, R61 ;  /* 0x00007610323d7816 */ /* 0x044fe4000000003d */
[----:B------:R-:W-:Y:S02]  /*3d20*/  PRMT R60, R50, 0x7632, R60 ;  /* 0x00007632323c7816 */ /* 0x000fe4000000003c */
[C---:B------:R-:W-:Y:S02]  /*3d30*/  PRMT R63, R51.reuse, 0x7610, R63 ;  /* 0x00007610333f7816 */ /* 0x040fe4000000003f */
[----:B------:R-:W-:Y:S01]  /*3d40*/  PRMT R62, R51, 0x7632, R62 ;  /* 0x00007632333e7816 */ /* 0x000fe2000000003e */
[----:B------:R-:W-:Y:S06]  /*3d50*/  @!P2 BRA `(.L_x_2775) ;  /* 0x0000000c00d8a947 */ /* 0x000fec0003800000 */
        /* <DEDUP_REMOVED lines=246> */
.L_x_2775:
[----:B------:R-:W-:-:S04]  /*4cc0*/  LOP3.LUT R51, R66, 0xfffffff8, RZ, 0xc0, !PT ;  /* 0xfffffff842337812 */ /* 0x000fc800078ec0ff */
[----:B------:R-:W-:-:S05]  /*4cd0*/  IADD3 R50, P0, R18, R51, RZ ;  /* 0x0000003312327210 */ /* 0x000fca0007f1e0ff */
[----:B------:R-:W-:-:S06]  /*4ce0*/  IMAD.X R51, RZ, RZ, R19, P0 ;  /* 0x000000ffff337224 */ /* 0x000fcc00000e0613 */
[----:B------:R-:W2:Y:S01]  /*4cf0*/  LDG.E.64 R50, desc[UR60][R50.64] ;  /* 0x0000003c32327981 */ /* 0x000ea2000c1e1b00 */
[----:B------:R-:W-:Y:S02]  /*4d00*/  CS2R R68, SRZ ;  /* 0x0000000000447805 */ /* 0x000fe4000001ff00 */
[C---:B--2---:R-:W-:Y:S02]  /*4d10*/  PRMT R64, R50.reuse, 0x7610, R64 ;  /* 0x0000761032407816 */ /* 0x044fe40000000040 */
[----:B------:R-:W-:Y:S02]  /*4d20*/  PRMT R65, R50, 0x7632, R65 ;  /* 0x0000763232417816 */ /* 0x000fe40000000041 */
[C---:B------:R-:W-:Y:S02]  /*4d30*/  PRMT R66, R51.reuse, 0x7610, R66 ;  /* 0x0000761033427816 */ /* 0x040fe40000000042 */
[----:B------:R-:W-:Y:S01]  /*4d40*/  PRMT R67, R51, 0x7632, R67 ;  /* 0x0000763233437816 */ /* 0x000fe20000000043 */
[----:B------:R-:W-:Y:S06]  /*4d50*/  @!P2 BRA `(.L_x_2776) ;  /* 0x0000000c00a8a947 */ /* 0x000fec0003800000 */
[----:B------:R-:W-:Y:S01]  /*4d60*/  IMAD R51, R76, 0x2, R59 ;  /* 0x000000024c337824 */ /* 0x000fe200078e023b */
        /* <DEDUP_REMOVED lines=233> */
.L_x_2776:
        /* <DEDUP_REMOVED lines=9> */
[----:B------:R-:W-:Y:S01]  /*5c90*/  IMAD R51, R76, 0x2, R59 ;  /* 0x000000024c337824 */ /* 0x000fe200078e023b */
        /* <DEDUP_REMOVED lines=245> */
.L_x_2777:
[----:B------:R-:W-:Y:S01]  /*6bf0*/  LOP3.LUT R51, R68, 0xfffffff8, RZ, 0xc0, !PT ;  /* 0xfffffff844337812 */ /* 0x000fe200078ec0ff */
[----:B------:R-:W-:-:S03]  /*6c00*/  ULDC UR4, c[0x0][0x234] ;  /* 0x00008d0000047ab9 */ /* 0x000fc60000000800 */
[----:B------:R-:W-:-:S05]  /*6c10*/  IADD3 R50, P0, R18, R51, RZ ;  /* 0x0000003312327210 */ /* 0x000fca0007f1e0ff */
[----:B------:R-:W-:-:S06]  /*6c20*/  IMAD.X R51, RZ, RZ, R19, P0 ;  /* 0x000000ffff337224 */ /* 0x000fcc00000e0613 */
[----:B------:R-:W2:Y:S01]  /*6c30*/  LDG.E.64 R50, desc[UR60][R50.64] ;  /* 0x0000003c32327981 */ /* 0x000ea2000c1e1b00 */
[----:B------:R-:W-:Y:S02]  /*6c40*/  PRMT R70, R60, 0x9910, RZ ;  /* 0x000099103c467816 */ /* 0x000fe400000000ff */
[----:B------:R-:W-:Y:S02]  /*6c50*/  PRMT R77, R5, 0x9910, RZ ;  /* 0x00009910054d7816 */ /* 0x000fe400000000ff */
[----:B------:R-:W-:Y:S02]  /*6c60*/  PRMT R68, R61, 0x9910, RZ ;  /* 0x000099103d447816 */ /* 0x000fe400000000ff */
[----:B------:R-:W-:Y:S02]  /*6c70*/  ISETP.NE.AND P5, PT, R77, R70, PT ;  /* 0x000000464d00720c */ /* 0x000fe40003fa5270 */
[----:B------:R-:W-:Y:S02]  /*6c80*/  PRMT R75, R0, 0x9910, RZ ;  /* 0x00009910004b7816 */ /* 0x000fe400000000ff */
[----:B------:R-:W-:-:S02]  /*6c90*/  ISETP.GE.U32.AND P1, PT, R7, R59, PT ;  /* 0x0000003b0700720c */ /* 0x000fc40003f26070 */
[CC--:B------:R-:W-:Y:S02]  /*6ca0*/  ISETP.NE.AND P6, PT, R75.reuse, R68.reuse, PT ;  /* 0x000000444b00720c */ /* 0x0c0fe40003fc5270 */
[----:B------:R-:W-:Y:S02]  /*6cb0*/  ISETP.GT.AND P3, PT, R75, R68, PT ;  /* 0x000000444b00720c */ /* 0x000fe40003f64270 */
[----:B------:R-:W-:Y:S02]  /*6cc0*/  PRMT R68, R63, 0x9910, RZ ;  /* 0x000099103f447816 */ /* 0x000fe400000000ff */
[----:B------:R-:W-:Y:S02]  /*6cd0*/  PRMT R75, R8, 0x9910, RZ ;  /* 0x00009910084b7816 */ /* 0x000fe400000000ff */
[----:B------:R-:W-:Y:S02]  /*6ce0*/  ISETP.GT.AND P4, PT, R77, R70, PT ;  /* 0x000000464d00720c */ /* 0x000fe40003f84270 */
[----:B------:R-:W-:-:S02]  /*6cf0*/  SEL R78, RZ, 0xffffffff, !P3 ;  /* 0xffffffffff4e7807 */ /* 0x000fc40005800000 */
[----:B------:R-:W-:Y:S02]  /*6d00*/  ISETP.GE.AND.EX P1, PT, R6, RZ, PT, P1 ;  /* 0x000000ff0600720c */ /* 0x000fe40003f26310 */
[----:B------:R-:W-:Y:S02]  /*6d10*/  ISETP.NE.AND P3, PT, R75, R68, PT ;  /* 0x000000444b00720c */ /* 0x000fe40003f65270 */
[-C--:B------:R-:W-:Y:S02]  /*6d20*/  ISETP.GE.U32.AND P0, PT, R4, R59.reuse, PT ;  /* 0x0000003b0400720c */ /* 0x080fe40003f06070 */
[----:B------:R-:W-:Y:S02]  /*6d30*/  SEL R82, RZ, 0xffffffff, !P4 ;  /* 0xffffffffff527807 */ /* 0x000fe40006000000 */
[----:B------:R-:W-:Y:S02]  /*6d40*/  @!P5 SEL R82, RZ, 0xffffffff, P1 ;  /* 0xffffffffff52d807 */ /* 0x000fe40000800000 */
[----:B------:R-:W-:-:S02]  /*6d50*/  ISETP.GE.U32.AND P5, PT, R10, R59, PT ;  /* 0x0000003b0a00720c */ /* 0x000fc40003fa6070 */
[----:B------:R-:W-:Y:S02]  /*6d60*/  ISETP.GE.AND.EX P0, PT, R3, RZ, PT, P0 ;  /* 0x000000ff0300720c */ /* 0x000fe40003f06300 */
[----:B------:R-:W-:Y:S02]  /*6d70*/  PRMT R70, R62, 0x9910, RZ ;  /* 0x000099103e467816 */ /* 0x000fe400000000ff */
[----:B------:R-:W-:Y:S02]  /*6d80*/  PRMT R77, R11, 0x9910, RZ ;  /* 0x000099100b4d7816 */ /* 0x000fe400000000ff */
[----:B------:R-:W-:Y:S02]  /*6d90*/  ISETP.GE.AND.EX P5, PT, R9, RZ, PT, P5 ;  /* 0x000000ff0900720c */ /* 0x000fe40003fa6350 */
[----:B------:R-:W-:Y:S02]  /*6da0*/  ISETP.GT.AND P4, PT, R75, R68, PT ;  /* 0x000000444b00720c */ /* 0x000fe40003f84270 */
[----:B------:R-:W-:-:S02]  /*6db0*/  @!P6 SEL R78, RZ, 0xffffffff, P0 ;  /* 0xffffffffff4ee807 */ /* 0x000fc40000000000 */
[----:B------:R-:W-:Y:S02]  /*6dc0*/  ISETP.GE.U32.AND P1, PT, R13, R59, PT ;  /* 0x0000003b0d00720c */ /* 0x000fe40003f26070 */
[----:B------:R-:W-:Y:S02]  /*6dd0*/  PRMT R68, R64, 0x9910, RZ ;  /* 0x0000991040447816 */ /* 0x000fe400000000ff */
[----:B------:R-:W-:Y:S02]  /*6de0*/  PRMT R75, R15, 0x9910, RZ ;  /* 0x000099100f4b7816 */ /* 0x000fe400000000ff */
[CC--:B------:R-:W-:Y:S02]  /*6df0*/  ISETP.NE.AND P0, PT, R77.reuse, R70.reuse, PT ;  /* 0x000000464d00720c */ /* 0x0c0fe40003f05270 */
[----:B------:R-:W-:Y:S02]  /*6e00*/  ISETP.GT.AND P6, PT, R77, R70, PT ;  /* 0x000000464d00720c */ /* 0x000fe40003fc4270 */
[----:B------:R-:W-:-:S02]  /*6e10*/  SEL R70, RZ, 0xffffffff, P5 ;  /* 0xffffffffff467807 */ /* 0x000fc40002800000 */
[----:B------:R-:W-:Y:S02]  /*6e20*/  @P3 SEL R70, RZ, 0xffffffff, !P4 ;  /* 0xffffffffff463807 */ /* 0x000fe40006000000 */
[----:B------:R-:W-:Y:S02]  /*6e30*/  ISETP.GE.AND.EX P1, PT, R12, RZ, PT, P1 ;  /* 0x000000ff0c00720c */ /* 0x000fe40003f26310 */
[CC--:B------:R-:W-:Y:S02]  /*6e40*/  ISETP.NE.AND P5, PT, R75.reuse, R68.reuse, PT ;  /* 0x000000444b00720c */ /* 0x0c0fe40003fa5270 */
[----:B------:R-:W-:Y:S01]  /*6e50*/  ISETP.GT.AND P4, PT, R75, R68, PT ;  /* 0x000000444b00720c */ /* 0x000fe20003f84270 */
[----:B------:R-:W-:Y:S01]  /*6e60*/  IMAD.U32 R68, RZ, RZ, UR4 ;  /* 0x00000004ff447e24 */ /* 0x000fe2000f8e00ff */
[----:B------:R-:W-:Y:S01]  /*6e70*/  PRMT R74, R65, 0x9910, RZ ;  /* 0x00009910414a7816 */ /* 0x000fe200000000ff */
[----:B------:R-:W-:Y:S01]  /*6e80*/  ULDC UR4, c[0x0][0x22c] ;  /* 0x00008b0000047ab9 */ /* 0x000fe20000000800 */
[----:B------:R-:W-:Y:S01]  /*6e90*/  PRMT R77, R16, 0x9910, RZ ;  /* 0x00009910104d7816 */ /* 0x000fe200000000ff */
[----:B------:R-:W-:Y:S01]  /*6ea0*/  IMAD.IADD R81, R59, 0x1, R68 ;  /* 0x000000013b517824 */ /* 0x000fe200078e0244 */
[----:B------:R-:W-:-:S02]  /*6eb0*/  SEL R75, RZ, 0xffffffff, P1 ;  /* 0xffffffffff4b7807 */ /* 0x000fc40000800000 */
[CC--:B------:R-:W-:Y:S02]  /*6ec0*/  ISETP.NE.AND P3, PT, R77.reuse, R74.reuse, PT ;  /* 0x0000004a4d00720c */ /* 0x0c0fe40003f65270 */
[----:B------:R-:W-:Y:S02]  /*6ed0*/  ISETP.GT.AND P1, PT, R77, R74, PT ;  /* 0x0000004a4d00720c */ /* 0x000fe40003f24270 */
[----:B------:R-:W-:Y:S02]  /*6ee0*/  PRMT R74, R66, 0x9910, RZ ;  /* 0x00009910424a7816 */ /* 0x000fe400000000ff */
[----:B------:R-:W-:Y:S02]  /*6ef0*/  SEL R87, RZ, 0xffffffff, !P1 ;  /* 0xffffffffff577807 */ /* 0x000fe40004800000 */
[----:B------:R-:W-:Y:S02]  /*6f00*/  PRMT R77, R27, 0x9910, RZ ;  /* 0x000099101b4d7816 */ /* 0x000fe400000000ff */
[----:B------:R-:W-:-:S02]  /*6f10*/  ISETP.GE.U32.AND P1, PT, R20, R81, PT ;  /* 0x000000511400720c */ /* 0x000fc40003f26070 */
[----:B------:R-:W-:Y:S02]  /*6f20*/  SEL R86, RZ, 0xffffffff, !P4 ;  /* 0xffffffffff567807 */ /* 0x000fe40006000000 */
[----:B------:R-:W-:Y:S02]  /*6f30*/  @P0 SEL R75, RZ, 0xffffffff, !P6 ;  /* 0xffffffffff4b0807 */ /* 0x000fe40007000000 */
[----:B------:R-:W-:Y:S02]  /*6f40*/  ISETP.GE.U32.AND P4, PT, R21, R81, PT ;  /* 0x000000511500720c */ /* 0x000fe40003f86070 */
[----:B------:R-:W-:Y:S02]  /*6f50*/  ISETP.NE.AND P6, PT, R77, R74, PT ;  /* 0x0000004a4d00720c */ /* 0x000fe40003fc5270 */
[----:B------:R-:W-:Y:S02]  /*6f60*/  ISETP.GE.AND.EX P1, PT, R25, RZ, PT, P1 ;  /* 0x000000ff1900720c */ /* 0x000fe40003f26310 */
[----:B------:R-:W-:-:S02]  /*6f70*/  ISETP.GE.AND.EX P4, PT, R14, RZ, PT, P4 ;  /* 0x000000ff0e00720c */ /* 0x000fc40003f86340 */
[----:B------:R-:W-:Y:S02]  /*6f80*/  ISETP.GT.AND P0, PT, R77, R74, PT ;  /* 0x0000004a4d00720c */ /* 0x000fe40003f04270 */
[----:B------:R-:W-:Y:S02]  /*6f90*/  @!P3 SEL R87, RZ, 0xffffffff, P1 ;  /* 0xffffffffff57b807 */ /* 0x000fe40000800000 */
[----:B------:R-:W-:Y:S02]  /*6fa0*/  PRMT R79, R67, 0x9910, RZ ;  /* 0x00009910434f7816 */ /* 0x000fe400000000ff */
[----:B------:R-:W-:Y:S02]  /*6fb0*/  PRMT R80, R26, 0x9910, RZ ;  /* 0x000099101a507816 */ /* 0x000fe400000000ff */
[-C--:B------:R-:W-:Y:S02]  /*6fc0*/  ISETP.GE.U32.AND P3, PT, R29, R81.reuse, PT ;  /* 0x000000511d00720c */ /* 0x080fe40003f66070 */
[----:B------:R-:W-:-:S02]  /*6fd0*/  ISETP.GE.U32.AND P1, PT, R28, R81, PT ;  /* 0x000000511c00720c */ /* 0x000fc40003f26070 */
[----:B------:R-:W-:Y:S02]  /*6fe0*/  @!P5 SEL R86, RZ, 0xffffffff, P4 ;  /* 0xffffffffff56d807 */ /* 0x000fe40002000000 */
[----:B------:R-:W-:Y:S02]  /*6ff0*/  SEL R88, RZ, 0xffffffff, !P0 ;  /* 0xffffffffff587807 */ /* 0x000fe40004000000 */
[CC--:B------:R-:W-:Y:S02]  /*7000*/  ISETP.NE.AND P5, PT, R80.reuse, R79.reuse, PT ;  /* 0x0000004f5000720c */ /* 0x0c0fe40003fa5270 */
[----:B------:R-:W-:Y:S02]  /*7010*/  ISETP.GT.AND P4, PT, R80, R79, PT ;  /* 0x0000004f5000720c */ /* 0x000fe40003f84270 */
[----:B------:R-:W-:Y:S02]  /*7020*/  ISETP.GE.AND.EX P0, PT, R24, RZ, PT, P3 ;  /* 0x000000ff1800720c */ /* 0x000fe40003f06330 */
[----:B------:R-:W-:-:S02]  /*7030*/  ISETP.GE.AND.EX P1, PT, R31, RZ, PT, P1 ;  /* 0x000000ff1f00720c */ /* 0x000fc40003f26310 */
[----:B------:R-:W-:Y:S02]  /*7040*/  PRMT R79, R71, 0x9910, RZ ;  /* 0x00009910474f7816 */ /* 0x000fe400000000ff */
[----:B------:R-:W-:Y:S02]  /*7050*/  PRMT R80, R34, 0x9910, RZ ;  /* 0x0000991022507816 */ /* 0x000fe400000000ff */
[----:B------:R-:W-:Y:S02]  /*7060*/  PRMT R74, R69, 0x9910, RZ ;  /* 0x00009910454a7816 */ /* 0x000fe400000000ff */
[----:B------:R-:W-:Y:S02]  /*7070*/  PRMT R77, R30, 0x9910, RZ ;  /* 0x000099101e4d7816 */ /* 0x000fe400000000ff */
[----:B------:R-:W-:Y:S02]  /*7080*/  @!P6 SEL R88, RZ, 0xffffffff, P0 ;  /* 0xffffffffff58e807 */ /* 0x000fe40000000000 */
[----:B------:R-:W-:-:S02]  /*7090*/  SEL R85, RZ, 0xffffffff, P1 ;  /* 0xffffffffff557807 */ /* 0x000fc40000800000 */
[CC--:B------:R-:W-:Y:S02]  /*70a0*/  ISETP.NE.AND P0, PT, R80.reuse, R79.reuse, PT ;  /* 0x0000004f5000720c */ /* 0x0c0fe40003f05270 */
[----:B------:R-:W-:Y:S01]  /*70b0*/  ISETP.GT.AND P1, PT, R80, R79, PT ;  /* 0x0000004f5000720c */ /* 0x000fe20003f24270 */
[----:B------:R-:W-:Y:S01]  /*70c0*/  IMAD.IADD R79, R81, 0x1, R68 ;  /* 0x00000001514f7824 */ /* 0x000fe200078e0244 */
[CC--:B------:R-:W-:Y:S02]  /*70d0*/  ISETP.NE.AND P3, PT, R77.reuse, R74.reuse, PT ;  /* 0x0000004a4d00720c */ /* 0x0c0fe40003f65270 */
[----:B------:R-:W-:Y:S02]  /*70e0*/  ISETP.GT.AND P6, PT, R77, R74, PT ;  /* 0x0000004a4d00720c */ /* 0x000fe40003fc4270 */
[----:B------:R-:W-:Y:S02]  /*70f0*/  PRMT R80, R73, 0x9910, RZ ;  /* 0x0000991049507816 */ /* 0x000fe400000000ff */
[----:B------:R-:W-:-:S02]  /*7100*/  SEL R84, RZ, 0xffffffff, !P6 ;  /* 0xffffffffff547807 */ /* 0x000fc40007000000 */
[----:B------:R-:W-:Y:S02]  /*7110*/  ISETP.GE.U32.AND P6, PT, R33, R79, PT ;  /* 0x0000004f2100720c */ /* 0x000fe40003fc6070 */
[----:B------:R-:W-:Y:S02]  /*7120*/  PRMT R83, R40, 0x9910, RZ ;  /* 0x0000991028537816 */ /* 0x000fe400000000ff */
[----:B------:R-:W-:Y:S02]  /*7130*/  ISETP.GE.AND.EX P6, PT, R32, RZ, PT, P6 ;  /* 0x000000ff2000720c */ /* 0x000fe40003fc6360 */
[----:B------:R-:W-:Y:S02]  /*7140*/  PRMT R74, R72, 0x9910, RZ ;  /* 0x00009910484a7816 */ /* 0x000fe400000000ff */
[----:B------:R-:W-:Y:S02]  /*7150*/  @!P3 SEL R84, RZ, 0xffffffff, P6 ;  /* 0xffffffffff54b807 */ /* 0x000fe40003000000 */
[----:B------:R-:W-:-:S02]  /*7160*/  PRMT R77, R37, 0x9910, RZ ;  /* 0x00009910254d7816 */ /* 0x000fc400000000ff */
[CC--:B------:R-:W-:Y:S02]  /*7170*/  ISETP.NE.AND P3, PT, R83.reuse, R80.reuse, PT ;  /* 0x000000505300720c */ /* 0x0c0fe40003f65270 */
[----:B------:R-:W-:Y:S02]  /*7180*/  ISETP.GT.AND P6, PT, R83, R80, PT ;  /* 0x000000505300720c */ /* 0x000fe40003fc4270 */
[----:B------:R-:W-:Y:S02]  /*7190*/  SEL R83, RZ, 0xffffffff, !P1 ;  /* 0xffffffffff537807 */ /* 0x000fe40004800000 */
[----:B------:R-:W-:Y:S02]  /*71a0*/  ISETP.GE.U32.AND P1, PT, R36, R79, PT ;  /* 0x0000004f2400720c */ /* 0x000fe40003f26070 */
[----:B------:R-:W-:Y:S02]  /*71b0*/  @P5 SEL R85, RZ, 0xffffffff, !P4 ;  /* 0xffffffffff555807 */ /* 0x000fe40006000000 */
[----:B------:R-:W-:-:S02]  /*71c0*/  ISETP.GT.AND P4, PT, R77, R74, PT ;  /* 0x0000004a4d00720c */ /* 0x000fc40003f84270 */
[----:B------:R-:W-:Y:S02]  /*71d0*/  LOP3.LUT R70, R70, 0x1, RZ, 0xc0, !PT ;  /* 0x0000000146467812 */ /* 0x000fe400078ec0ff */
[----:B------:R-:W-:Y:S02]  /*71e0*/  ISETP.GE.AND.EX P1, PT, R35, RZ, PT, P1 ;  /* 0x000000ff2300720c */ /* 0x000fe40003f26310 */
[----:B------:R-:W-:Y:S01]  /*71f0*/  ISETP.NE.AND P5, PT, R77, R74, PT ;  /* 0x0000004a4d00720c */ /* 0x000fe20003fa5270 */
[----:B------:R-:W-:Y:S01]  /*7200*/  IMAD.IADD R74, R79, 0x1, R68 ;  /* 0x000000014f4a7824 */ /* 0x000fe200078e0244 */
[----:B------:R-:W-:Y:S02]  /*7210*/  SEL R80, RZ, 0xffffffff, !P4 ;  /* 0xffffffffff507807 */ /* 0x000fe40006000000 */
[----:B------:R-:W-:Y:S02]  /*7220*/  ISETP.NE.U32.AND P4, PT, R70, 0x1, PT ;  /* 0x000000014600780c */ /* 0x000fe40003f85070 */
[----:B------:R-:W-:-:S02]  /*7230*/  SEL R70, RZ, 0xffffffff, !P6 ;  /* 0xffffffffff467807 */ /* 0x000fc40007000000 */
[----:B------:R-:W-:Y:S02]  /*7240*/  @!P0 SEL R83, RZ, 0xffffffff, P1 ;  /* 0xffffffffff538807 */ /* 0x000fe40000800000 */
[-C--:B------:R-:W-:Y:S02]  /*7250*/  ISETP.GE.U32.AND P6, PT, R39, R79.reuse, PT ;  /* 0x0000004f2700720c */ /* 0x080fe40003fc6070 */
[----:B------:R-:W-:Y:S02]  /*7260*/  ISETP.GE.U32.AND P1, PT, R42, R79, PT ;  /* 0x0000004f2a00720c */ /* 0x000fe40003f26070 */
[----:B------:R-:W-:Y:S02]  /*7270*/  ISETP.GE.AND.EX P0, PT, R38, RZ, PT, P6 ;  /* 0x000000ff2600720c */ /* 0x000fe40003f06360 */
[----:B------:R-:W-:Y:S02]  /*7280*/  ISETP.GE.AND.EX P1, PT, R41, RZ, PT, P1 ;  /* 0x000000ff2900720c */ /* 0x000fe40003f26310 */
[----:B------:R-:W-:-:S02]  /*7290*/  PRMT R90, R43, 0x9910, RZ ;  /* 0x000099102b5a7816 */ /* 0x000fc400000000ff */
[-C--:B------:R-:W-:Y:S02]  /*72a0*/  ISETP.GE.U32.AND P6, PT, R47, R74.reuse, PT ;  /* 0x0000004a2f00720c */ /* 0x080fe40003fc6070 */
[----:B------:R-:W-:Y:S02]  /*72b0*/  PRMT R89, R52, 0x9910, RZ ;  /* 0x0000991034597816 */ /* 0x000fe400000000ff */
[----:B------:R-:W-:Y:S02]  /*72c0*/  @!P3 SEL R70, RZ, 0xffffffff, P1 ;  /* 0xffffffffff46b807 */ /* 0x000fe40000800000 */
[----:B------:R-:W-:Y:S02]  /*72d0*/  @!P5 SEL R80, RZ, 0xffffffff, P0 ;  /* 0xffffffffff50d807 */ /* 0x000fe40000000000 */
[----:B------:R-:W-:Y:S02]  /*72e0*/  ISETP.GE.AND.EX P1, PT, R46, RZ, PT, P6 ;  /* 0x000000ff2e00720c */ /* 0x000fe40003f26360 */
[----:B------:R-:W-:-:S02]  /*72f0*/  ISETP.GE.U32.AND P0, PT, R55, R74, PT ;  /* 0x0000004a3700720c */ /* 0x000fc40003f06070 */
[----:B------:R-:W-:Y:S02]  /*7300*/  LOP3.LUT R75, R75, 0x1, RZ, 0xc0, !PT ;  /* 0x000000014b4b7812 */ /* 0x000fe400078ec0ff */
[----:B------:R-:W-:Y:S02]  /*7310*/  SEL R77, RZ, 0xffffffff, P1 ;  /* 0xffffffffff4d7807 */ /* 0x000fe40000800000 */
[----:B------:R-:W-:Y:S02]  /*7320*/  ISETP.GE.AND.EX P0, PT, R54, RZ, PT, P0 ;  /* 0x000000ff3600720c */ /* 0x000fe40003f06300 */
[----:B------:R-:W-:Y:S02]  /*7330*/  ISETP.NE.U32.AND P5, PT, R75, 0x1, PT ;  /* 0x000000014b00780c */ /* 0x000fe40003fa5070 */
[----:B------:R-:W-:Y:S02]  /*7340*/  SEL R75, RZ, 0xffffffff, P0 ;  /* 0xffffffffff4b7807 */ /* 0x000fe40000000000 */
[----:B------:R-:W-:-:S02]  /*7350*/  LOP3.LUT R82, R82, 0x1, RZ, 0xc0, !PT ;  /* 0x0000000152527812 */ /* 0x000fc400078ec0ff */
[----:B------:R-:W-:Y:S02]  /*7360*/  LOP3.LUT R86, R86, 0x1, RZ, 0xc0, !PT ;  /* 0x0000000156567812 */ /* 0x000fe400078ec0ff */
[----:B------:R-:W-:Y:S02]  /*7370*/  LOP3.LUT R87, R87, 0x1, RZ, 0xc0, !PT ;  /* 0x0000000157577812 */ /* 0x000fe400078ec0ff */
[----:B------:R-:W-:Y:S02]  /*7380*/  LOP3.LUT R84, R84, 0x1, RZ, 0xc0, !PT ;  /* 0x0000000154547812 */ /* 0x000fe400078ec0ff */
[----:B------:R-:W-:Y:S02]  /*7390*/  LOP3.LUT R83, R83, 0x1, RZ, 0xc0, !PT ;  /* 0x0000000153537812 */ /* 0x000fe400078ec0ff */
[----:B------:R-:W-:Y:S02]  /*73a0*/  LOP3.LUT R80, R80, 0x1, RZ, 0xc0, !PT ;  /* 0x0000000150507812 */ /* 0x000fe400078ec0ff */
[----:B------:R-:W-:-:S02]  /*73b0*/  LOP3.LUT R70, R70, 0x1, RZ, 0xc0, !PT ;  /* 0x0000000146467812 */ /* 0x000fc400078ec0ff */
[-C--:B------:R-:W-:Y:S02]  /*73c0*/  SEL R10, R10, R59.reuse, !P4 ;  /* 0x0000003b0a0a7207 */ /* 0x080fe40006000000 */
[----:B------:R-:W-:Y:S02]  /*73d0*/  SEL R13, R13, R59, !P5 ;  /* 0x0000003b0d0d7207 */ /* 0x000fe40006800000 */
[----:B------:R-:W-:Y:S02]  /*73e0*/  SEL R8, R8, R63, !P4 ;  /* 0x0000003f08087207 */ /* 0x000fe40006000000 */
[----:B------:R-:W-:Y:S02]  /*73f0*/  SEL R9, R9, RZ, !P4 ;  /* 0x000000ff09097207 */ /* 0x000fe40006000000 */
[----:B------:R-:W-:Y:S02]  /*7400*/  SEL R11, R11, R62, !P5 ;  /* 0x0000003e0b0b7207 */ /* 0x000fe40006800000 */
[----:B------:R-:W-:-:S02]  /*7410*/  SEL R12, R12, RZ, !P5 ;  /* 0x000000ff0c0c7207 */ /* 0x000fc40006800000 */
[----:B------:R-:W-:Y:S02]  /*7420*/  ISETP.NE.U32.AND P4, PT, R84, 0x1, PT ;  /* 0x000000015400780c */ /* 0x000fe40003f85070 */
[----:B------:R-:W-:Y:S02]  /*7430*/  ISETP.NE.U32.AND P5, PT, R83, 0x1, PT ;  /* 0x000000015300780c */ /* 0x000fe40003fa5070 */
[----:B------:R-:W-:Y:S02]  /*7440*/  LOP3.LUT R88, R88, 0x1, RZ, 0xc0, !PT ;  /* 0x0000000158587812 */ /* 0x000fe400078ec0ff */
[-C--:B------:R-:W-:Y:S02]  /*7450*/  SEL R33, R33, R79.reuse, !P4 ;  /* 0x0000004f21217207 */ /* 0x080fe40006000000 */
[----:B------:R-:W-:Y:S02]  /*7460*/  SEL R36, R36, R79, !P5 ;  /* 0x0000004f24247207 */ /* 0x000fe40006800000 */
[----:B------:R-:W-:-:S02]  /*7470*/  LOP3.LUT R85, R85, 0x1, RZ, 0xc0, !PT ;  /* 0x0000000155557812 */ /* 0x000fc400078ec0ff */
[----:B------:R-:W-:Y:S02]  /*7480*/  SEL R30, R30, R69, !P4 ;  /* 0x000000451e1e7207 */ /* 0x000fe40006000000 */
[----:B------:R-:W-:Y:S02]  /*7490*/  SEL R32, R32, RZ, !P4 ;  /* 0x000000ff20207207 */ /* 0x000fe40006000000 */
[----:B------:R-:W-:Y:S02]  /*74a0*/  SEL R35, R35, RZ, !P5 ;  /* 0x000000ff23237207 */ /* 0x000fe40006800000 */
[C---:B--2---:R-:W-:Y:S02]  /*74b0*/  PRMT R91, R50.reuse, 0x9910, RZ ;  /* 0x00009910325b7816 */ /* 0x044fe400000000ff */
[----:B------:R-:W-:Y:S02]  /*74c0*/  PRMT R92, R50, 0xbb32, RZ ;  /* 0x0000bb32325c7816 */ /* 0x000fe400000000ff */
[----:B------:R-:W-:-:S02]  /*74d0*/  ISETP.NE.AND P3, PT, R90, R91, PT ;  /* 0x0000005b5a00720c */ /* 0x000fc40003f65270 */
[-C--:B------:R-:W-:Y:S02]  /*74e0*/  ISETP.NE.AND P6, PT, R89, R92.reuse, PT ;  /* 0x0000005c5900720c */ /* 0x080fe40003fc5270 */
[----:B------:R-:W-:Y:S02]  /*74f0*/  ISETP.GT.AND P1, PT, R90, R91, PT ;  /* 0x0000005b5a00720c */ /* 0x000fe40003f24270 */
[----:B------:R-:W-:Y:S02]  /*7500*/  PRMT R91, R51, 0x9910, RZ ;  /* 0x00009910335b7816 */ /* 0x000fe400000000ff */
[----:B------:R-:W-:Y:S02]  /*7510*/  ISETP.GT.AND P0, PT, R89, R92, PT ;  /* 0x0000005c5900720c */ /* 0x000fe40003f04270 */
[----:B------:R-:W-:Y:S01]  /*7520*/  PRMT R90, R58, 0x9910, RZ ;  /* 0x000099103a5a7816 */ /* 0x000fe200000000ff */
[----:B------:R-:W-:Y:S01]  /*7530*/  IMAD.MOV.U32 R89, RZ, RZ, R91 ;  /* 0x000000ffff597224 */ /* 0x000fe200078e005b */
[----:B------:R-:W-:-:S02]  /*7540*/  PRMT R91, R53, 0x9910, RZ ;  /* 0x00009910355b7816 */ /* 0x000fc400000000ff */
[----:B------:R-:W-:Y:S02]  /*7550*/  @P3 SEL R77, RZ, 0xffffffff, !P1 ;  /* 0xffffffffff4d3807 */ /* 0x000fe40004800000 */
[----:B------:R-:W-:Y:S02]  /*7560*/  ISETP.GE.U32.AND P1, PT, R57, R74, PT ;  /* 0x0000004a3900720c */ /* 0x000fe40003f26070 */
[CC--:B------:R-:W-:Y:S02]  /*7570*/  ISETP.NE.AND P3, PT, R90.reuse, R89.reuse, PT ;  /* 0x000000595a00720c */ /* 0x0c0fe40003f65270 */
[----:B------:R-:W-:Y:S02]  /*7580*/  @P6 SEL R75, RZ, 0xffffffff, !P0 ;  /* 0xffffffffff4b6807 */ /* 0x000fe40004000000 */
[----:B------:R-:W-:Y:S01]  /*7590*/  ISETP.GT.AND P6, PT, R90, R89, PT ;  /* 0x000000595a00720c */ /* 0x000fe20003fc4270 */
[----:B------:R-:W-:Y:S01]  /*75a0*/  IMAD.MOV.U32 R89, RZ, RZ, R91 ;  /* 0x000000ffff597224 */ /* 0x000fe200078e005b */
[----:B------:R-:W-:-:S02]  /*75b0*/  ISETP.GE.AND.EX P1, PT, R56, RZ, PT, P1 ;  /* 0x000000ff3800720c */ /* 0x000fc40003f26310 */
[----:B------:R-:W-:Y:S02]  /*75c0*/  PRMT R92, R51, 0xbb32, RZ ;  /* 0x0000bb32335c7816 */ /* 0x000fe400000000ff */
[----:B------:R-:W-:Y:S02]  /*75d0*/  LOP3.LUT R90, R78, 0x1, RZ, 0xc0, !PT ;  /* 0x000000014e5a7812 */ /* 0x000fe400078ec0ff */
[----:B------:R-:W-:Y:S02]  /*75e0*/  SEL R78, RZ, 0xffffffff, P1 ;  /* 0xffffffffff4e7807 */ /* 0x000fe40000800000 */
[----:B------:R-:W-:Y:S02]  /*75f0*/  ISETP.GE.U32.AND P0, PT, R45, R74, PT ;  /* 0x0000004a2d00720c */ /* 0x000fe40003f06070 */
[----:B------:R-:W-:Y:S02]  /*7600*/  ISETP.NE.AND P1, PT, R89, R92, PT ;  /* 0x0000005c5900720c */ /* 0x000fe40003f25270 */
[----:B------:R-:W-:-:S02]  /*7610*/  ISETP.GE.AND.EX P0, PT, R44, RZ, PT, P0 ;  /* 0x000000ff2c00720c */ /* 0x000fc40003f06300 */
[----:B------:R-:W-:Y:S02]  /*7620*/  @P3 SEL R78, RZ, 0xffffffff, !P6 ;  /* 0xffffffffff4e3807 */ /* 0x000fe40007000000 */
[----:B------:R-:W-:Y:S02]  /*7630*/  ISETP.NE.U32.AND P3, PT, R82, 0x1, PT ;  /* 0x000000015200780c */ /* 0x000fe40003f65070 */
[----:B------:R-:W-:Y:S02]  /*7640*/  SEL R82, RZ, 0xffffffff, P0 ;  /* 0xffffffffff527807 */ /* 0x000fe40000000000 */
[----:B------:R-:W-:Y:S02]  /*7650*/  ISETP.GT.AND P0, PT, R89, R92, PT ;  /* 0x0000005c5900720c */ /* 0x000fe40003f04270 */
[----:B------:R-:W-:Y:S02]  /*7660*/  ISETP.NE.U32.AND P6, PT, R90, 0x1, PT ;  /* 0x000000015a00780c */ /* 0x000fe40003fc5070 */
[----:B------:R-:W-:-:S02]  /*7670*/  @P1 SEL R82, RZ, 0xffffffff, !P0 ;  /* 0xffffffffff521807 */ /* 0x000fc40004000000 */
[----:B------:R-:W-:Y:S02]  /*7680*/  ISETP.NE.U32.AND P1, PT, R86, 0x1, PT ;  /* 0x000000015600780c */ /* 0x000fe40003f25070 */
[----:B------:R-:W-:Y:S02]  /*7690*/  ISETP.NE.U32.AND P0, PT, R87, 0x1, PT ;  /* 0x000000015700780c */ /* 0x000fe40003f05070 */
[----:B------:R-:W-:Y:S02]  /*76a0*/  SEL R15, R15, R64, !P1 ;  /* 0x000000400f0f7207 */ /* 0x000fe40004800000 */
[----:B------:R-:W-:Y:S02]  /*76b0*/  SEL R21, R21, R81, !P1 ;  /* 0x0000005115157207 */ /* 0x000fe40004800000 */
[----:B------:R-:W-:Y:S02]  /*76c0*/  SEL R14, R14, RZ, !P1 ;  /* 0x000000ff0e0e7207 */ /* 0x000fe40004800000 */
[----:B------:R-:W-:-:S02]  /*76d0*/  SEL R16, R16, R65, !P0 ;  /* 0x0000004110107207 */ /* 0x000fc40004000000 */
[----:B------:R-:W-:Y:S02]  /*76e0*/  SEL R20, R20, R81, !P0 ;  /* 0x0000005114147207 */ /* 0x000fe40004000000 */
[----:B------:R-:W-:Y:S02]  /*76f0*/  SEL R25, R25, RZ, !P0 ;  /* 0x000000ff19197207 */ /* 0x000fe40004000000 */
[-C--:B------:R-:W-:Y:S02]  /*7700*/  SEL R4, R4, R59.reuse, !P6 ;  /* 0x0000003b04047207 */ /* 0x080fe40007000000 */
[----:B------:R-:W-:Y:S01]  /*7710*/  SEL R7, R7, R59, !P3 ;  /* 0x0000003b07077207 */ /* 0x000fe20005800000 */
[----:B------:R-:W-:Y:S01]  /*7720*/  IMAD.IADD R59, R74, 0x1, R68 ;  /* 0x000000014a3b7824 */ /* 0x000fe200078e0244 */
[----:B------:R-:W-:Y:S02]  /*7730*/  ISETP.NE.U32.AND P1, PT, R80, 0x1, PT ;  /* 0x000000015000780c */ /* 0x000fe40003f25070 */
[----:B------:R-:W-:Y:S01]  /*7740*/  ISETP.NE.U32.AND P0, PT, R70, 0x1, PT ;  /* 0x000000014600780c */ /* 0x000fe20003f05070 */
[----:B------:R-:W-:Y:S01]  /*7750*/  IMAD.U32 R70, RZ, RZ, UR4 ;  /* 0x00000004ff467e24 */ /* 0x000fe2000f8e00ff */
[----:B------:R-:W-:-:S02]  /*7760*/  SEL R0, R0, R61, !P6 ;  /* 0x0000003d00007207 */ /* 0x000fc40007000000 */
[----:B------:R-:W-:Y:S02]  /*7770*/  SEL R3, R3, RZ, !P6 ;  /* 0x000000ff03037207 */ /* 0x000fe40007000000 */
[-C--:B------:R-:W-:Y:S02]  /*7780*/  SEL R39, R39, R79.reuse, !P1 ;  /* 0x0000004f27277207 */ /* 0x080fe40004800000 */
[----:B------:R-:W-:Y:S01]  /*7790*/  SEL R42, R42, R79, !P0 ;  /* 0x0000004f2a2a7207 */ /* 0x000fe20004000000 */
[----:B------:R-:W-:Y:S01]  /*77a0*/  IMAD R79, R68, 0x3, R59 ;  /* 0x00000003444f7824 */ /* 0x000fe200078e023b */
[----:B------:R-:W-:Y:S02]  /*77b0*/  ISETP.NE.U32.AND P6, PT, R88, 0x1, PT ;  /* 0x000000015800780c */ /* 0x000fe40003fc5070 */
[----:B------:R-:W-:Y:S02]  /*77c0*/  SEL R5, R5, R60, !P3 ;  /* 0x0000003c05057207 */ /* 0x000fe40005800000 */
[----:B------:R-:W-:-:S02]  /*77d0*/  SEL R29, R29, R81, !P6 ;  /* 0x000000511d1d7207 */ /* 0x000fc40007000000 */
[----:B------:R-:W-:Y:S02]  /*77e0*/  SEL R27, R27, R66, !P6 ;  /* 0x000000421b1b7207 */ /* 0x000fe40007000000 */
[----:B------:R-:W-:Y:S02]  /*77f0*/  SEL R24, R24, RZ, !P6 ;  /* 0x000000ff18187207 */ /* 0x000fe40007000000 */
[----:B------:R-:W-:Y:S02]  /*7800*/  ISETP.GE.U32.AND P6, PT, R79, R70, PT ;  /* 0x000000464f00720c */ /* 0x000fe40003fc6070 */
[----:B------:R-:W-:Y:S02]  /*7810*/  SEL R6, R6, RZ, !P3 ;  /* 0x000000ff06067207 */ /* 0x000fe40005800000 */
[----:B------:R-:W-:Y:S02]  /*7820*/  ISETP.NE.U32.AND P3, PT, R85, 0x1, PT ;  /* 0x000000015500780c */ /* 0x000fe40003f65070 */
[----:B------:R-:W-:-:S02]  /*7830*/  LOP3.LUT R77, R77, 0x1, RZ, 0xc0, !PT ;  /* 0x000000014d4d7812 */ /* 0x000fc400078ec0ff */
[----:B------:R-:W-:Y:S02]  /*7840*/  LOP3.LUT R75, R75, 0x1, RZ, 0xc0, !PT ;  /* 0x000000014b4b7812 */ /* 0x000fe400078ec0ff */
[----:B------:R-:W-:Y:S02]  /*7850*/  LOP3.LUT R82, R82, 0x1, RZ, 0xc0, !PT ;  /* 0x0000000152527812 */ /* 0x000fe400078ec0ff */
[----:B------:R-:W-:Y:S02]  /*7860*/  SEL R28, R28, R81, !P3 ;  /* 0x000000511c1c7207 */ /* 0x000fe40005800000 */
[----:B------:R-:W-:Y:S02]  /*7870*/  SEL R26, R26, R67, !P3 ;  /* 0x000000431a1a7207 */ /* 0x000fe40005800000 */
[----:B------:R-:W-:Y:S02]  /*7880*/  SEL R31, R31, RZ, !P3 ;  /* 0x000000ff1f1f7207 */ /* 0x000fe40005800000 */
[----:B------:R-:W-:-:S02]  /*7890*/  LOP3.LUT R78, R78, 0x1, RZ, 0xc0, !PT ;  /* 0x000000014e4e7812 */ /* 0x000fc400078ec0ff */
[----:B------:R-:W-:Y:S02]  /*78a0*/  ISETP.NE.U32.AND P3, PT, R77, 0x1, PT ;  /* 0x000000014d00780c */ /* 0x000fe40003f65070 */
[----:B------:R-:W-:Y:S02]  /*78b0*/  SEL R77, R34, R71, !P5 ;  /* 0x00000047224d7207 */ /* 0x000fe40006800000 */
[----:B------:R-:W-:Y:S02]  /*78c0*/  SEL R37, R37, R72, !P1 ;  /* 0x0000004825257207 */ /* 0x000fe40004800000 */
[----:B------:R-:W-:Y:S02]  /*78d0*/  SEL R38, R38, RZ, !P1 ;  /* 0x000000ff26267207 */ /* 0x000fe40004800000 */
[----:B------:R-:W-:Y:S02]  /*78e0*/  ISETP.NE.U32.AND P4, PT, R75, 0x1, PT ;  /* 0x000000014b00780c */ /* 0x000fe40003f85070 */
[----:B------:R-:W-:-:S02]  /*78f0*/  ISETP.NE.U32.AND P1, PT, R82, 0x1, PT ;  /* 0x000000015200780c */ /* 0x000fc40003f25070 */
[----:B------:R-:W-:Y:S02]  /*7900*/  PRMT R34, R51, 0x7632, R34 ;  /* 0x0000763233227816 */ /* 0x000fe40000000022 */
[----:B------:R-:W-:Y:S02]  /*7910*/  ISETP.NE.U32.AND P5, PT, R78, 0x1, PT ;  /* 0x000000014e00780c */ /* 0x000fe40003fa5070 */
[----:B------:R-:W-:Y:S02]  /*7920*/  PRMT R75, R50, 0x7632, R75 ;  /* 0x00007632324b7816 */ /* 0x000fe4000000004b */
[----:B------:R-:W-:Y:S02]  /*7930*/  SEL R53, R53, R34, !P1 ;  /* 0x0000002235357207 */ /* 0x000fe40004800000 */
[----:B------:R-:W-:Y:S02]  /*7940*/  SEL R52, R52, R75, !P4 ;  /* 0x0000004b34347207 */ /* 0x000fe40006000000 */
[----:B------:R-:W-:-:S02]  /*7950*/  SEL R47, R47, R74, !P3 ;  /* 0x0000004a2f2f7207 */ /* 0x000fc40005800000 */
[-C--:B------:R-:W-:Y:S02]  /*7960*/  SEL R55, R55, R74.reuse, !P4 ;  /* 0x0000004a37377207 */ /* 0x080fe40006000000 */
[-C--:B------:R-:W-:Y:S02]  /*7970*/  SEL R57, R57, R74.reuse, !P5 ;  /* 0x0000004a39397207 */ /* 0x080fe40006800000 */
[----:B------:R-:W-:Y:S02]  /*7980*/  SEL R45, R45, R74, !P1 ;  /* 0x0000004a2d2d7207 */ /* 0x000fe40004800000 */
[----:B------:R-:W-:Y:S02]  /*7990*/  SEL R40, R40, R73, !P0 ;  /* 0x0000004928287207 */ /* 0x000fe40004000000 */
[----:B------:R-:W-:Y:S02]  /*79a0*/  SEL R41, R41, RZ, !P0 ;  /* 0x000000ff29297207 */ /* 0x000fe40004000000 */
[----:B------:R-:W-:-:S02]  /*79b0*/  PRMT R34, R77, 0x7610, R34 ;  /* 0x000076104d227816 */ /* 0x000fc40000000022 */
[----:B------:R-:W-:Y:S02]  /*79c0*/  SEL R43, R43, R50, !P3 ;  /* 0x000000322b2b7207 */ /* 0x000fe40005800000 */
[----:B------:R-:W-:Y:S02]  /*79d0*/  SEL R46, R46, RZ, !P3 ;  /* 0x000000ff2e2e7207 */ /* 0x000fe40005800000 */
[----:B------:R-:W-:Y:S02]  /*79e0*/  SEL R54, R54, RZ, !P4 ;  /* 0x000000ff36367207 */ /* 0x000fe40006000000 */
[----:B------:R-:W-:Y:S02]  /*79f0*/  SEL R58, R58, R51, !P5 ;  /* 0x000000333a3a7207 */ /* 0x000fe40006800000 */
[----:B------:R-:W-:Y:S02]  /*7a00*/  SEL R56, R56, RZ, !P5 ;  /* 0x000000ff38387207 */ /* 0x000fe40006800000 */
[----:B------:R-:W-:Y:S01]  /*7a10*/  SEL R44, R44, RZ, !P1 ;  /* 0x000000ff2c2c7207 */ /* 0x000fe20004800000 */
[----:B------:R-:W-:Y:S06]  /*7a20*/  @!P6 BRA `(.L_x_2778) ;  /* 0xffffffb00000e947 */ /* 0x000fec000383ffff */
[----:B------:R-:W-:Y:S05]  /*7a30*/  BSYNC B1 ;  /* 0x0000000000017941 */ /* 0x000fea0003800000 */
.L_x_2773:
[C---:B------:R-:W-:Y:S02]  /*7a40*/  PRMT R76, R50.reuse, 0x7610, R76 ;  /* 0x00007610324c7816 */ /* 0x040fe4000000004c */
[----:B------:R-:W-:Y:S02]  /*7a50*/  PRMT R75, R50, 0x7632, R75 ;  /* 0x00007632324b7816 */ /* 0x000fe4000000004b */
[C---:B------:R-:W-:Y:S02]  /*7a60*/  PRMT R77, R51.reuse, 0x7610, R77 ;  /* 0x00007610334d7816 */ /* 0x040fe4000000004d */
[----:B------:R-:W-:-:S07]  /*7a70*/  PRMT R78, R51, 0x7632, R78 ;  /* 0x00007632334e7816 */ /* 0x000fce000000004e */
.L_x_2772:
[----:B------:R-:W-:Y:S05]  /*7a80*/  BSYNC B0 ;  /* 0x0000000000007941 */ /* 0x000fea0003800000 */
.L_x_2771:
        /* <DEDUP_REMOVED lines=280> */
.L_x_2781:
[----:B------:R-:W-:-:S04]  /*8c10*/  LOP3.LUT R49, R62, 0xfffffff8, RZ, 0xc0, !PT ;  /* 0xfffffff83e317812 */ /* 0x000fc800078ec0ff */
[----:B------:R-:W-:-:S05]  /*8c20*/  IADD3 R48, P2, R18, R49, RZ ;  /* 0x0000003112307210 */ /* 0x000fca0007f5e0ff */
[----:B------:R-:W-:-:S06]  /*8c30*/  IMAD.X R49, RZ, RZ, R19, P2 ;  /* 0x000000ffff317224 */ /* 0x000fcc00010e0613 */
[----:B------:R-:W2:Y:S01]  /*8c40*/  LDG.E.64 R48, desc[UR60][R48.64] ;  /* 0x0000003c30307981 */ /* 0x000ea2000c1e1b00 */
[----:B------:R-:W-:-:S05]  /*8c50*/  IMAD.IADD R51, R59, 0x1, R68 ;  /* 0x000000013b337824 */ /* 0x000fca00078e0244 */
[----:B------:R-:W-:Y:S02]  /*8c60*/  ISETP.GE.U32.AND P2, PT, R51, R70, PT ;  /* 0x000000463300720c */ /* 0x000fe40003f46070 */
[C---:B--2---:R-:W-:Y:S02]  /*8c70*/  PRMT R61, R48.reuse, 0x7610, R61 ;  /* 0x00007610303d7816 */ /* 0x044fe4000000003d */
[----:B------:R-:W-:Y:S02]  /*8c80*/  PRMT R60, R48, 0x7632, R60 ;  /* 0x00007632303c7816 */ /* 0x000fe4000000003c */
[C---:B------:R-:W-:Y:S02]  /*8c90*/  PRMT R63, R49.reuse, 0x7610, R63 ;  /* 0x00007610313f7816 */ /* 0x040fe4000000003f */
[----:B------:R-:W-:-:S05]  /*8ca0*/  PRMT R62, R49, 0x7632, R62 ;  /* 0x00007632313e7816 */ /* 0x000fca000000003e */
        /* <DEDUP_REMOVED lines=275> */
.L_x_2782:
        /* <DEDUP_REMOVED lines=285> */
.L_x_2783:
        /* <DEDUP_REMOVED lines=285> */
.L_x_2784:
[----:B------:R-:W-:-:S04]  /*c180*/  LOP3.LUT R75, R75, 0xfffffff8, RZ, 0xc0, !PT ;  /* 0xfffffff84b4b7812 */ /* 0x000fc800078ec0ff */
[----:B------:R-:W-:-:S05]  /*c190*/  IADD3 R18, P1, R18, R75, RZ ;  /* 0x0000004b12127210 */ /* 0x000fca0007f3e0ff */
[----:B------:R-:W-:-:S06]  /*c1a0*/  IMAD.X R19, RZ, RZ, R19, P1 ;  /* 0x000000ffff137224 */ /* 0x000fcc00008e0613 */
[----:B------:R-:W2:Y:S02]  /*c1b0*/  LDG.E.64 R18, desc[UR60][R18.64] ;  /* 0x0000003c12127981 */ /* 0x000ea4000c1e1b00 */
[C---:B--2---:R-:W-:Y:S02]  /*c1c0*/  PRMT R76, R18.reuse, 0x7610, R76 ;  /* 0x00007610124c7816 */ /* 0x044fe4000000004c */
[----:B------:R-:W-:Y:S02]  /*c1d0*/  PRMT R75, R18, 0x7632, R75 ;  /* 0x00007632124b7816 */ /* 0x000fe4000000004b */
[C---:B------:R-:W-:Y:S02]  /*c1e0*/  PRMT R77, R19.reuse, 0x7610, R77 ;  /* 0x00007610134d7816 */ /* 0x040fe4000000004d */
[----:B------:R-:W-:-:S07]  /*c1f0*/  PRMT R78, R19, 0x7632, R78 ;  /* 0x00007632134e7816 */ /* 0x000fce000000004e */
.L_x_2780:
[----:B------:R-:W-:Y:S05]  /*c200*/  BSYNC B0 ;  /* 0x0000000000007941 */ /* 0x000fea0003800000 */
.L_x_2779:
        /* <DEDUP_REMOVED lines=14> */
[----:B------:R-:W-:Y:S02]  /*c2f0*/  SEL R18, RZ, 0xffffffff, !P2 ;  /* 0xffffffffff127807 */ /* 0x000fe40005000000 */
[----:B------:R-:W-:Y:S02]  /*c300*/  ISETP.GE.U32.AND P2, PT, R7, R59, PT ;  /* 0x0000003b0700720c */ /* 0x000fe40003f46070 */
[----:B------:R-:W-:Y:S02]  /*c310*/  PRMT R19, R63, 0x9910, RZ ;  /* 0x000099103f137816 */ /* 0x000fe400000000ff */
[----:B------:R-:W-:Y:S02]  /*c320*/  PRMT R48, R8, 0x9910, RZ ;  /* 0x0000991008307816 */ /* 0x000fe400000000ff */
[----:B------:R-:W-:Y:S02]  /*c330*/  @!P5 SEL R18, RZ, 0xffffffff, P0 ;  /* 0xffffffffff12d807 */ /* 0x000fe40000000000 */
[----:B------:R-:W-:-:S02]  /*c340*/  ISETP.NE.AND P5, PT, R50, R49, PT ;  /* 0x000000313200720c */ /* 0x000fc40003fa5270 */
[----:B------:R-:W-:Y:S02]  /*c350*/  ISETP.GE.AND.EX P2, PT, R6, RZ, PT, P2 ;  /* 0x000000ff0600720c */ /* 0x000fe40003f46320 */
[CC--:B------:R-:W-:Y:S02]  /*c360*/  ISETP.GT.AND P6, PT, R48.reuse, R19.reuse, PT ;  /* 0x000000133000720c */ /* 0x0c0fe40003fc4270 */
[----:B------:R-:W-:Y:S02]  /*c370*/  ISETP.NE.AND P4, PT, R48, R19, PT ;  /* 0x000000133000720c */ /* 0x000fe40003f85270 */
[----:B------:R-:W-:Y:S02]  /*c380*/  SEL R19, RZ, 0xffffffff, !P1 ;  /* 0xffffffffff137807 */ /* 0x000fe40004800000 */
[----:B------:R-:W-:Y:S02]  /*c390*/  ISETP.GE.U32.AND P1, PT, R13, R59, PT ;  /* 0x0000003b0d00720c */ /* 0x000fe40003f26070 */
[----:B------:R-:W-:-:S02]  /*c3a0*/  @!P3 SEL R19, RZ, 0xffffffff, P2 ;  /* 0xffffffffff13b807 */ /* 0x000fc40001000000 */
[----:B------:R-:W-:Y:S02]  /*c3b0*/  SEL R48, RZ, 0xffffffff, !P6 ;  /* 0xffffffffff307807 */ /* 0x000fe40007000000 */
[----:B------:R-:W-:Y:S02]  /*c3c0*/  ISETP.GT.AND P6, PT, R50, R49, PT ;  /* 0x000000313200720c */ /* 0x000fe40003fc4270 */
[----:B------:R-:W-:Y:S02]  /*c3d0*/  ISETP.GE.AND.EX P1, PT, R12, RZ, PT, P1 ;  /* 0x000000ff0c00720c */ /* 0x000fe40003f26310 */
[----:B------:R-:W-:Y:S02]  /*c3e0*/  LOP3.LUT R19, R19, 0x1, RZ, 0xc0, !PT ;  /* 0x0000000113137812 */ /* 0x000fe400078ec0ff */
[----:B------:R-:W-:Y:S02]  /*c3f0*/  ISETP.GE.U32.AND P0, PT, R10, R59, PT ;  /* 0x0000003b0a00720c */ /* 0x000fe40003f06070 */
[----:B------:R-:W-:-:S02]  /*c400*/  SEL R49, RZ, 0xffffffff, !P6 ;  /* 0xffffffffff317807 */ /* 0x000fc40007000000 */
[----:B------:R-:W-:Y:S02]  /*c410*/  @!P5 SEL R49, RZ, 0xffffffff, P1 ;  /* 0xffffffffff31d807 */ /* 0x000fe40000800000 */
[----:B------:R-:W-:Y:S01]  /*c420*/  ISETP.NE.U32.AND P1, PT, R19, 0x1, PT ;  /* 0x000000011300780c */ /* 0x000fe20003f25070 */
[----:B------:R-:W-:Y:S01]  /*c430*/  IMAD.IADD R19, R59, 0x1, R68 ;  /* 0x000000013b137824 */ /* 0x000fe200078e0244 */
[----:B------:R-:W-:Y:S02]  /*c440*/  ISETP.GE.AND.EX P0, PT, R9, RZ, PT, P0 ;  /* 0x000000ff0900720c */ /* 0x000fe40003f06300 */
[----:B------:R-:W-:Y:S02]  /*c450*/  LOP3.LUT R18, R18, 0x1, RZ, 0xc0, !PT ;  /* 0x0000000112127812 */ /* 0x000fe400078ec0ff */
[----:B------:R-:W-:Y:S02]  /*c460*/  @!P4 SEL R48, RZ, 0xffffffff, P0 ;  /* 0xffffffffff30c807 */ /* 0x000fe40000000000 */
[----:B------:R-:W-:-:S02]  /*c470*/  ISETP.GE.U32.AND P4, PT, R19, R70, PT ;  /* 0x000000461300720c */ /* 0x000fc40003f86070 */
[----:B------:R-:W-:Y:S02]  /*c480*/  LOP3.LUT R48, R48, 0x1, RZ, 0xc0, !PT ;  /* 0x0000000130307812 */ /* 0x000fe400078ec0ff */
[----:B------:R-:W-:Y:S02]  /*c490*/  LOP3.LUT R49, R49, 0x1, RZ, 0xc0, !PT ;  /* 0x0000000131317812 */ /* 0x000fe400078ec0ff */
[----:B------:R-:W-:Y:S02]  /*c4a0*/  ISETP.NE.U32.AND P0, PT, R18, 0x1, PT ;  /* 0x000000011200780c */ /* 0x000fe40003f05070 */
[----:B------:R-:W-:Y:S02]  /*c4b0*/  ISETP.NE.U32.AND P2, PT, R48, 0x1, PT ;  /* 0x000000013000780c */ /* 0x000fe40003f45070 */
[----:B------:R-:W-:Y:S02]  /*c4c0*/  ISETP.NE.U32.AND P3, PT, R49, 0x1, PT ;  /* 0x000000013100780c */ /* 0x000fe40003f65070 */
[----:B------:R-:W-:-:S02]  /*c4d0*/  SEL R0, R0, R61, !P0 ;  /* 0x0000003d00007207 */ /* 0x000fc40004000000 */
[----:B------:R-:W-:Y:S02]  /*c4e0*/  SEL R5, R5, R60, !P1 ;  /* 0x0000003c05057207 */ /* 0x000fe40004800000 */
[----:B------:R-:W-:Y:S02]  /*c4f0*/  SEL R8, R8, R63, !P2 ;  /* 0x0000003f08087207 */ /* 0x000fe40005000000 */
[----:B------:R-:W-:Y:S02]  /*c500*/  SEL R11, R11, R62, !P3 ;  /* 0x0000003e0b0b7207 */ /* 0x000fe40005800000 */
[-C--:B------:R-:W-:Y:S02]  /*c510*/  SEL R4, R4, R59.reuse, !P0 ;  /* 0x0000003b04047207 */ /* 0x080fe40004000000 */
[-C--:B------:R-:W-:Y:S02]  /*c520*/  SEL R7, R7, R59.reuse, !P1 ;  /* 0x0000003b07077207 */ /* 0x080fe40004800000 */
[----:B------:R-:W-:-:S02]  /*c530*/  SEL R10, R10, R59, !P2 ;  /* 0x0000003b0a0a7207 */ /* 0x000fc40005000000 */
[----:B------:R-:W-:Y:S02]  /*c540*/  SEL R13, R13, R59, !P3 ;  /* 0x0000003b0d0d7207 */ /* 0x000fe40005800000 */
[----:B------:R-:W-:Y:S02]  /*c550*/  SEL R3, R3, RZ, !P0 ;  /* 0x000000ff03037207 */ /* 0x000fe40004000000 */
[----:B------:R-:W-:Y:S02]  /*c560*/  SEL R6, R6, RZ, !P1 ;  /* 0x000000ff06067207 */ /* 0x000fe40004800000 */
[----:B------:R-:W-:Y:S02]  /*c570*/  SEL R9, R9, RZ, !P2 ;  /* 0x000000ff09097207 */ /* 0x000fe40005000000 */
[----:B------:R-:W-:Y:S01]  /*c580*/  SEL R12, R12, RZ, !P3 ;  /* 0x000000ff0c0c7207 */ /* 0x000fe20005800000 */
[----:B------:R-:W-:Y:S06]  /*c590*/  @P4 BRA `(.L_x_2786) ;  /* 0x0000000800884947 */ /* 0x000fec0003800000 */
[----:B------:R-:W-:Y:S02]  /*c5a0*/  PRMT R18, R64, 0x9910, RZ ;  /* 0x0000991040127816 */ /* 0x000fe400000000ff */
[----:B------:R-:W-:Y:S02]  /*c5b0*/  PRMT R49, R15, 0x9910, RZ ;  /* 0x000099100f317816 */ /* 0x000fe400000000ff */
[----:B------:R-:W-:Y:S02]  /*c5c0*/  PRMT R48, R65, 0x9910, RZ ;  /* 0x0000991041307816 */ /* 0x000fe400000000ff */
[----:B------:R-:W-:Y:S02]  /*c5d0*/  PRMT R51, R16, 0x9910, RZ ;  /* 0x0000991010337816 */ /* 0x000fe400000000ff */
[CC--:B------:R-:W-:Y:S02]  /*c5e0*/  ISETP.NE.AND P5, PT, R49.reuse, R18.reuse, PT ;  /* 0x000000123100720c */ /* 0x0c0fe40003fa5270 */
[----:B------:R-:W-:-:S02]  /*c5f0*/  ISETP.GT.AND P2, PT, R49, R18, PT ;  /* 0x000000123100720c */ /* 0x000fc40003f44270 */
[CC--:B------:R-:W-:Y:S02]  /*c600*/  ISETP.GT.AND P1, PT, R51.reuse, R48.reuse, PT ;  /* 0x000000303300720c */ /* 0x0c0fe40003f24270 */
[----:B------:R-:W-:Y:S02]  /*c610*/  ISETP.NE.AND P3, PT, R51, R48, PT ;  /* 0x000000303300720c */ /* 0x000fe40003f65270 */
[----:B------:R-:W-:Y:S02]  /*c620*/  ISETP.GE.U32.AND P0, PT, R21, R19, PT ;  /* 0x000000131500720c */ /* 0x000fe40003f06070 */
[----:B------:R-:W-:Y:S02]  /*c630*/  PRMT R48, R66, 0x9910, RZ ;  /* 0x0000991042307816 */ /* 0x000fe400000000ff */
[----:B------:R-:W-:Y:S02]  /*c640*/  PRMT R49, R27, 0x9910, RZ ;  /* 0x000099101b317816 */ /* 0x000fe400000000ff */
[----:B------:R-:W-:-:S02]  /*c650*/  ISETP.GE.AND.EX P0, PT, R14, RZ, PT, P0 ;  /* 0x000000ff0e00720c */ /* 0x000fc40003f06300 */
[-C--:B------:R-:W-:Y:S02]  /*c660*/  ISETP.NE.AND P4, PT, R49, R48.reuse, PT ;  /* 0x000000303100720c */ /* 0x080fe40003f85270 */
[----:B------:R-:W-:Y:S02]  /*c670*/  SEL R18, RZ, 0xffffffff, !P2 ;  /* 0xffffffffff127807 */ /* 0x000fe40005000000 */
[----:B------:R-:W-:Y:S02]  /*c680*/  @!P5 SEL R18, RZ, 0xffffffff, P0 ;  /* 0xffffffffff12d807 */ /* 0x000fe40000000000 */
[----:B------:R-:W-:Y:S02]  /*c690*/  ISETP.GE.U32.AND P0, PT, R29, R19, PT ;  /* 0x000000131d00720c */ /* 0x000fe40003f06070 */
[----:B------:R-:W-:Y:S02]  /*c6a0*/  ISETP.GT.AND P6, PT, R49, R48, PT ;  /* 0x000000303100720c */ /* 0x000fe40003fc4270 */
[----:B------:R-:W-:-:S02]  /*c6b0*/  ISETP.GE.AND.EX P0, PT, R24, RZ, PT, P0 ;  /* 0x000000ff1800720c */ /* 0x000fc40003f06300 */
[----:B------:R-:W-:Y:S02]  /*c6c0*/  ISETP.GE.U32.AND P2, PT, R20, R19, PT ;  /* 0x000000131400720c */ /* 0x000fe40003f46070 */
[----:B------:R-:W-:Y:S02]  /*c6d0*/  SEL R49, RZ, 0xffffffff, !P6 ;  /* 0xffffffffff317807 */ /* 0x000fe40007000000 */
[----:B------:R-:W-:Y:S02]  /*c6e0*/  PRMT R50, R67, 0x9910, RZ ;  /* 0x0000991043327816 */ /* 0x000fe400000000ff */
[----:B------:R-:W-:Y:S02]  /*c6f0*/  PRMT R51, R26, 0x9910, RZ ;  /* 0x000099101a337816 */ /* 0x000fe400000000ff */
[----:B------:R-:W-:Y:S02]  /*c700*/  @!P4 SEL R49, RZ, 0xffffffff, P0 ;  /* 0xffffffffff31c807 */ /* 0x000fe40000000000 */
[----:B------:R-:W-:-:S02]  /*c710*/  ISETP.GE.AND.EX P2, PT, R25, RZ, PT, P2 ;  /* 0x000000ff1900720c */ /* 0x000fc40003f46320 */
[----:B------:R-:W-:Y:S02]  /*c720*/  ISETP.NE.AND P5, PT, R51, R50, PT ;  /* 0x000000323300720c */ /* 0x000fe40003fa5270 */
[----:B------:R-:W-:Y:S02]  /*c730*/  LOP3.LUT R49, R49, 0x1, RZ, 0xc0, !PT ;  /* 0x0000000131317812 */ /* 0x000fe400078ec0ff */
[----:B------:R-:W-:Y:S02]  /*c740*/  SEL R48, RZ, 0xffffffff, !P1 ;  /* 0xffffffffff307807 */ /* 0x000fe40004800000 */
[----:B------:R-:W-:Y:S02]  /*c750*/  @!P3 SEL R48, RZ, 0xffffffff, P2 ;  /* 0xffffffffff30b807 */ /* 0x000fe40001000000 */
[----:B------:R-:W-:Y:S01]  /*c760*/  ISETP.NE.U32.AND P2, PT, R49, 0x1, PT ;  /* 0x000000013100780c */ /* 0x000fe20003f45070 */
[----:B------:R-:W-:Y:S01]  /*c770*/  IMAD.IADD R49, R19, 0x1, R68 ;  /* 0x0000000113317824 */ /* 0x000fe200078e0244 */
[----:B------:R-:W-:-:S02]  /*c780*/  ISETP.GE.U32.AND P1, PT, R28, R19, PT ;  /* 0x000000131c00720c */ /* 0x000fc40003f26070 */
[----:B------:R-:W-:Y:S02]  /*c790*/  ISETP.GT.AND P6, PT, R51, R50, PT ;  /* 0x000000323300720c */ /* 0x000fe40003fc4270 */
[----:B------:R-:W-:Y:S02]  /*c7a0*/  ISETP.GE.AND.EX P1, PT, R31, RZ, PT, P1 ;  /* 0x000000ff1f00720c */ /* 0x000fe40003f26310 */
[----:B------:R-:W-:Y:S02]  /*c7b0*/  ISETP.GE.U32.AND P4, PT, R49, R70, PT ;  /* 0x000000463100720c */ /* 0x000fe40003f86070 */
[----:B------:R-:W-:Y:S02]  /*c7c0*/  SEL R50, RZ, 0xffffffff, !P6 ;  /* 0xffffffffff327807 */ /* 0x000fe40007000000 */
[----:B------:R-:W-:Y:S02]  /*c7d0*/  @!P5 SEL R50, RZ, 0xffffffff, P1 ;  /* 0xffffffffff32d807 */ /* 0x000fe40000800000 */
[----:B------:R-:W-:-:S02]  /*c7e0*/  LOP3.LUT R18, R18, 0x1, RZ, 0xc0, !PT ;  /* 0x0000000112127812 */ /* 0x000fc400078ec0ff */
        /* <DEDUP_REMOVED lines=18> */
[----:B------:R-:W-:Y:S01]  /*c910*/  PRMT R18, R69, 0x9910, RZ ;  /* 0x0000991045127816 */ /* 0x000fe200000000ff */
[----:B------:R-:W-:Y:S01]  /*c920*/  IMAD.IADD R68, R49, 0x1, R68 ;  /* 0x0000000131447824 */ /* 0x000fe200078e0244 */
[----:B------:R-:W-:Y:S02]  /*c930*/  PRMT R19, R30, 0x9910, RZ ;  /* 0x000099101e137816 */ /* 0x000fe400000000ff */
[----:B------:R-:W-:Y:S02]  /*c940*/  PRMT R48, R71, 0x9910, RZ ;  /* 0x0000991047307816 */ /* 0x000fe400000000ff */
[----:B------:R-:W-:Y:S02]  /*c950*/  ISETP.NE.AND P5, PT, R19, R18, PT ;  /* 0x000000121300720c */ /* 0x000fe40003fa5270 */
[----:B------:R-:W-:Y:S02]  /*c960*/  PRMT R51, R34, 0x9910, RZ ;  /* 0x0000991022337816 */ /* 0x000fe400000000ff */
[----:B------:R-:W-:-:S02]  /*c970*/  ISETP.GE.U32.AND P0, PT, R33, R49, PT ;  /* 0x000000312100720c */ /* 0x000fc40003f06070 */
[----:B------:R-:W-:Y:S02]  /*c980*/  ISETP.GT.AND P1, PT, R19, R18, PT ;  /* 0x000000121300720c */ /* 0x000fe40003f24270 */
[CC--:B------:R-:W-:Y:S02]  /*c990*/  ISETP.GT.AND P2, PT, R51.reuse, R48.reuse, PT ;  /* 0x000000303300720c */ /* 0x0c0fe40003f44270 */
[----:B------:R-:W-:Y:S02]  /*c9a0*/  ISETP.NE.AND P3, PT, R51, R48, PT ;  /* 0x000000303300720c */ /* 0x000fe40003f65270 */
[----:B------:R-:W-:Y:S02]  /*c9b0*/  ISETP.GE.AND.EX P0, PT, R32, RZ, PT, P0 ;  /* 0x000000ff2000720c */ /* 0x000fe40003f06300 */
[----:B------:R-:W-:Y:S02]  /*c9c0*/  PRMT R19, R72, 0x9910, RZ ;  /* 0x0000991048137816 */ /* 0x000fe400000000ff */
[----:B------:R-:W-:-:S02]  /*c9d0*/  PRMT R48, R37, 0x9910, RZ ;  /* 0x0000991025307816 */ /* 0x000fc400000000ff */
[----:B------:R-:W-:Y:S02]  /*c9e0*/  PRMT R50, R73, 0x9910, RZ ;  /* 0x0000991049327816 */ /* 0x000fe400000000ff */
[----:B------:R-:W-:Y:S02]  /*c9f0*/  PRMT R51, R40, 0x9910, RZ ;  /* 0x0000991028337816 */ /* 0x000fe400000000ff */
[----:B------:R-:W-:Y:S02]  /*ca00*/  SEL R18, RZ, 0xffffffff, !P1 ;  /* 0xffffffffff127807 */ /* 0x000fe40004800000 */
[----:B------:R-:W-:Y:S02]  /*ca10*/  @!P5 SEL R18, RZ, 0xffffffff, P0 ;  /* 0xffffffffff12d807 */ /* 0x000fe40000000000 */
[CC--:B------:R-:W-:Y:S02]  /*ca20*/  ISETP.GT.AND P1, PT, R48.reuse, R19.reuse, PT ;  /* 0x000000133000720c */ /* 0x0c0fe40003f24270 */
[----:B------:R-:W-:-:S02]  /*ca30*/  ISETP.NE.AND P6, PT, R48, R19, PT ;  /* 0x000000133000720c */ /* 0x000fc40003fc5270 */
[CC--:B------:R-:W-:Y:S02]  /*ca40*/  ISETP.NE.AND P5, PT, R51.reuse, R50.reuse, PT ;  /* 0x000000323300720c */ /* 0x0c0fe40003fa5270 */
[----:B------:R-:W-:Y:S02]  /*ca50*/  SEL R19, RZ, 0xffffffff, !P2 ;  /* 0xffffffffff137807 */ /* 0x000fe40005000000 */
[----:B------:R-:W-:Y:S02]  /*ca60*/  SEL R48, RZ, 0xffffffff, !P1 ;  /* 0xffffffffff307807 */ /* 0x000fe40004800000 */
[----:B------:R-:W-:Y:S02]  /*ca70*/  ISETP.GT.AND P4, PT, R51, R50, PT ;  /* 0x000000323300720c */ /* 0x000fe40003f84270 */
[-C--:B------:R-:W-:Y:S02]  /*ca80*/  ISETP.GE.U32.AND P0, PT, R36, R49.reuse, PT ;  /* 0x000000312400720c */ /* 0x080fe40003f06070 */
[----:B------:R-:W-:-:S02]  /*ca90*/  ISETP.GE.U32.AND P2, PT, R39, R49, PT ;  /* 0x000000312700720c */ /* 0x000fc40003f46070 */
[----:B------:R-:W-:Y:S02]  /*caa0*/  ISETP.GE.U32.AND P1, PT, R42, R49, PT ;  /* 0x000000312a00720c */ /* 0x000fe40003f26070 */
[----:B------:R-:W-:Y:S02]  /*cab0*/  ISETP.GE.AND.EX P0, PT, R35, RZ, PT, P0 ;  /* 0x000000ff2300720c */ /* 0x000fe40003f06300 */
[----:B------:R-:W-:Y:S02]  /*cac0*/  ISETP.GE.AND.EX P2, PT, R38, RZ, PT, P2 ;  /* 0x000000ff2600720c */ /* 0x000fe40003f46320 */
[----:B------:R-:W-:Y:S02]  /*cad0*/  ISETP.GE.AND.EX P1, PT, R41, RZ, PT, P1 ;  /* 0x000000ff2900720c */ /* 0x000fe40003f26310 */
[----:B------:R-:W-:Y:S02]  /*cae0*/  SEL R50, RZ, 0xffffffff, !P4 ;  /* 0xffffffffff327807 */ /* 0x000fe40006000000 */
[----:B------:R-:W-:-:S02]  /*caf0*/  ISETP.GE.U32.AND P4, PT, R68, R70, PT ;  /* 0x000000464400720c */ /* 0x000fc40003f86070 */
[----:B------:R-:W-:Y:S02]  /*cb00*/  @!P3 SEL R19, RZ, 0xffffffff, P0 ;  /* 0xffffffffff13b807 */ /* 0x000fe40000000000 */
[----:B------:R-:W-:Y:S02]  /*cb10*/  @!P6 SEL R48, RZ, 0xffffffff, P2 ;  /* 0xffffffffff30e807 */ /* 0x000fe40001000000 */
[----:B------:R-:W-:Y:S02]  /*cb20*/  @!P5 SEL R50, RZ, 0xffffffff, P1 ;  /* 0xffffffffff32d807 */ /* 0x000fe40000800000 */
[----:B------:R-:W-:Y:S02]  /*cb30*/  LOP3.LUT R18, R18, 0x1, RZ, 0xc0, !PT ;  /* 0x0000000112127812 */ /* 0x000fe400078ec0ff */
[----:B------:R-:W-:Y:S02]  /*cb40*/  LOP3.LUT R19, R19, 0x1, RZ, 0xc0, !PT ;  /* 0x0000000113137812 */ /* 0x000fe400078ec0ff */
[----:B------:R-:W-:-:S02]  /*cb50*/  LOP3.LUT R48, R48, 0x1, RZ, 0xc0, !PT ;  /* 0x0000000130307812 */ /* 0x000fc400078ec0ff */
[----:B------:R-:W-:Y:S02]  /*cb60*/  LOP3.LUT R50, R50, 0x1, RZ, 0xc0, !PT ;  /* 0x0000000132327812 */ /* 0x000fe400078ec0ff */
[----:B------:R-:W-:Y:S02]  /*cb70*/  ISETP.NE.U32.AND P0, PT, R18, 0x1, PT ;  /* 0x000000011200780c */ /* 0x000fe40003f05070 */
        /* <DEDUP_REMOVED lines=32> */
[----:B------:R-:W-:Y:S02]  /*cd80*/  ISETP.NE.AND P4, PT, R48, R19, PT ;  /* 0x000000133000720c */ /* 0x000fe40003f85270 */
[----:B------:R-:W-:-:S02]  /*cd90*/  ISETP.NE.AND P5, PT, R50, R49, PT ;  /* 0x000000313200720c */ /* 0x000fc40003fa5270 */
[----:B------:R-:W-:Y:S02]  /*cda0*/  ISETP.GT.AND P6, PT, R48, R19, PT ;  /* 0x000000133000720c */ /* 0x000fe40003fc4270 */
[----:B------:R-:W-:Y:S02]  /*cdb0*/  SEL R19, RZ, 0xffffffff, !P1 ;  /* 0xffffffffff137807 */ /* 0x000fe40004800000 */
[-C--:B------:R-:W-:Y:S02]  /*cdc0*/  ISETP.GE.U32.AND P2, PT, R55, R68.reuse, PT ;  /* 0x000000443700720c */ /* 0x080fe40003f46070 */
[-C--:B------:R-:W-:Y:S02]  /*cdd0*/  ISETP.GE.U32.AND P0, PT, R57, R68.reuse, PT ;  /* 0x000000443900720c */ /* 0x080fe40003f06070 */
[----:B------:R-:W-:Y:S02]  /*cde0*/  ISETP.GE.U32.AND P1, PT, R45, R68, PT ;  /* 0x000000442d00720c */ /* 0x000fe40003f26070 */
[----:B------:R-:W-:-:S02]  /*cdf0*/  SEL R48, RZ, 0xffffffff, !P6 ;  /* 0xffffffffff307807 */ /* 0x000fc40007000000 */
[----:B------:R-:W-:Y:S02]  /*ce00*/  ISETP.GT.AND P6, PT, R50, R49, PT ;  /* 0x000000313200720c */ /* 0x000fe40003fc4270 */
[----:B------:R-:W-:Y:S02]  /*ce10*/  ISETP.GE.AND.EX P2, PT, R54, RZ, PT, P2 ;  /* 0x000000ff3600720c */ /* 0x000fe40003f46320 */
[----:B------:R-:W-:Y:S02]  /*ce20*/  ISETP.GE.AND.EX P0, PT, R56, RZ, PT, P0 ;  /* 0x000000ff3800720c */ /* 0x000fe40003f06300 */
[----:B------:R-:W-:Y:S02]  /*ce30*/  ISETP.GE.AND.EX P1, PT, R44, RZ, PT, P1 ;  /* 0x000000ff2c00720c */ /* 0x000fe40003f26310 */
[----:B------:R-:W-:Y:S02]  /*ce40*/  SEL R49, RZ, 0xffffffff, !P6 ;  /* 0xffffffffff317807 */ /* 0x000fe40007000000 */
[----:B------:R-:W-:-:S02]  /*ce50*/  @!P3 SEL R19, RZ, 0xffffffff, P2 ;  /* 0xffffffffff13b807 */ /* 0x000fc40001000000 */
[----:B------:R-:W-:Y:S02]  /*ce60*/  @!P4 SEL R48, RZ, 0xffffffff, P0 ;  /* 0xffffffffff30c807 */ /* 0x000fe40000000000 */
[----:B------:R-:W-:Y:S02]  /*ce70*/  @!P5 SEL R49, RZ, 0xffffffff, P1 ;  /* 0xffffffffff31d807 */ /* 0x000fe40000800000 */
[----:B------:R-:W-:Y:S02]  /*ce80*/  LOP3.LUT R18, R18, 0x1, RZ, 0xc0, !PT ;  /* 0x0000000112127812 */ /* 0x000fe400078ec0ff */
[----:B------:R-:W-:Y:S02]  /*ce90*/  LOP3.LUT R19, R19, 0x1, RZ, 0xc0, !PT ;  /* 0x0000000113137812 */ /* 0x000fe400078ec0ff */
[----:B------:R-:W-:Y:S02]  /*cea0*/  LOP3.LUT R48, R48, 0x1, RZ, 0xc0, !PT ;  /* 0x0000000130307812 */ /* 0x000fe400078ec0ff */
[----:B------:R-:W-:-:S02]  /*ceb0*/  LOP3.LUT R49, R49, 0x1, RZ, 0xc0, !PT ;  /* 0x0000000131317812 */ /* 0x000fc400078ec0ff */
[----:B------:R-:W-:Y:S02]  /*cec0*/  ISETP.NE.U32.AND P0, PT, R18, 0x1, PT ;  /* 0x000000011200780c */ /* 0x000fe40003f05070 */
[----:B------:R-:W-:Y:S02]  /*ced0*/  ISETP.NE.U32.AND P1, PT, R19, 0x1, PT ;  /* 0x000000011300780c */ /* 0x000fe40003f25070 */
[----:B------:R-:W-:Y:S02]  /*cee0*/  ISETP.NE.U32.AND P2, PT, R48, 0x1, PT ;  /* 0x000000013000780c */ /* 0x000fe40003f45070 */
[----:B------:R-:W-:Y:S02]  /*cef0*/  ISETP.NE.U32.AND P3, PT, R49, 0x1, PT ;  /* 0x000000013100780c */ /* 0x000fe40003f65070 */
[----:B------:R-:W-:Y:S02]  /*cf00*/  SEL R43, R43, R76, !P0 ;  /* 0x0000004c2b2b7207 */ /* 0x000fe40004000000 */
[----:B------:R-:W-:-:S02]  /*cf10*/  SEL R52, R52, R75, !P1 ;  /* 0x0000004b34347207 */ /* 0x000fc40004800000 */
[----:B------:R-:W-:Y:S02]  /*cf20*/  SEL R58, R58, R77, !P2 ;  /* 0x0000004d3a3a7207 */ /* 0x000fe40005000000 */
[----:B------:R-:W-:Y:S02]  /*cf30*/  SEL R53, R53, R78, !P3 ;  /* 0x0000004e35357207 */ /* 0x000fe40005800000 */
[-C--:B------:R-:W-:Y:S02]  /*cf40*/  SEL R47, R47, R68.reuse, !P0 ;  /* 0x000000442f2f7207 */ /* 0x080fe40004000000 */
[-C--:B------:R-:W-:Y:S02]  /*cf50*/  SEL R55, R55, R68.reuse, !P1 ;  /* 0x0000004437377207 */ /* 0x080fe40004800000 */
[-C--:B------:R-:W-:Y:S02]  /*cf60*/  SEL R57, R57, R68.reuse, !P2 ;  /* 0x0000004439397207 */ /* 0x080fe40005000000 */
[----:B------:R-:W-:-:S02]  /*cf70*/  SEL R45, R45, R68, !P3 ;  /* 0x000000442d2d7207 */ /* 0x000fc40005800000 */
[----:B------:R-:W-:Y:S02]  /*cf80*/  SEL R46, R46, RZ, !P0 ;  /* 0x000000ff2e2e7207 */ /* 0x000fe40004000000 */
[----:B------:R-:W-:Y:S02]  /*cf90*/  SEL R54, R54, RZ, !P1 ;  /* 0x000000ff36367207 */ /* 0x000fe40004800000 */
[----:B------:R-:W-:Y:S02]  /*cfa0*/  SEL R56, R56, RZ, !P2 ;  /* 0x000000ff38387207 */ /* 0x000fe40005000000 */
[----:B------:R-:W-:-:S07]  /*cfb0*/  SEL R44, R44, RZ, !P3 ;  /* 0x000000ff2c2c7207 */ /* 0x000fce0005800000 */
.L_x_2786:
[----:B------:R-:W-:Y:S05]  /*cfc0*/  BSYNC B0 ;  /* 0x0000000000007941 */ /* 0x000fea0003800000 */
.L_x_2785:
        /* <DEDUP_REMOVED lines=9> */
[----:B------:R-:W-:Y:S02]  /*d060*/  ISETP.GE.AND.EX P0, PT, R3, R14, PT, P0 ;  /* 0x0000000e0300720c */ /* 0x000fe40003f06300 */
        /* <DEDUP_REMOVED lines=10> */
[----:B------:R-:W-:Y:S02]  /*d110*/  ISETP.GE.U32.AND P1, PT, R13, R28, PT ;  /* 0x0000001c0d00720c */ /* 0x000fe40003f26070 */
[----:B------:R-:W-:Y:S02]  /*d120*/  ISETP.GE.U32.AND P0, PT, R10, R29, PT ;  /* 0x0000001d0a00720c */ /* 0x000fe40003f06070 */
[----:B------:R-:W-:Y:S02]  /*d130*/  SEL R48, RZ, 0xffffffff, !P6 ;  /* 0xffffffffff307807 */ /* 0x000fe40007000000 */
[----:B------:R-:W-:-:S02]  /*d140*/  ISETP.GE.U32.AND P2, PT, R7, R20, PT ;  /* 0x000000140700720c */ /* 0x000fc40003f46070 */
[----:B------:R-:W-:Y:S02]  /*d150*/  ISETP.GT.AND P6, PT, R50, R49, PT ;  /* 0x000000313200720c */ /* 0x000fe40003fc4270 */
[----:B------:R-:W-:Y:S02]  /*d160*/  ISETP.GE.AND.EX P1, PT, R12, R31, PT, P1 ;  /* 0x0000001f0c00720c */ /* 0x000fe40003f26310 */
[----:B------:R-:W-:Y:S02]  /*d170*/  ISETP.GE.AND.EX P0, PT, R9, R24, PT, P0 ;  /* 0x000000180900720c */ /* 0x000fe40003f06300 */
[----:B------:R-:W-:Y:S02]  /*d180*/  LOP3.LUT R18, R18, 0x1, RZ, 0xc0, !PT ;  /* 0x0000000112127812 */ /* 0x000fe400078ec0ff */
[----:B------:R-:W-:Y:S02]  /*d190*/  ISETP.GE.AND.EX P2, PT, R6, R25, PT, P2 ;  /* 0x000000190600720c */ /* 0x000fe40003f46320 */
[----:B------:R-:W-:-:S02]  /*d1a0*/  SEL R49, RZ, 0xffffffff, !P6 ;  /* 0xffffffffff317807 */ /* 0x000fc40007000000 */
[----:B------:R-:W-:Y:S02]  /*d1b0*/  @!P5 SEL R49, RZ, 0xffffffff, P1 ;  /* 0xffffffffff31d807 */ /* 0x000fe40000800000 */
[----:B------:R-:W-:Y:S02]  /*d1c0*/  @!P4 SEL R48, RZ, 0xffffffff, P0 ;  /* 0xffffffffff30c807 */ /* 0x000fe40000000000 */
[----:B------:R-:W-:Y:S02]  /*d1d0*/  ISETP.NE.U32.AND P0, PT, R18, 0x1, PT ;  /* 0x000000011200780c */ /* 0x000fe40003f05070 */
[----:B------:R-:W-:Y:S02]  /*d1e0*/  @!P3 SEL R19, RZ, 0xffffffff, P2 ;  /* 0xffffffffff13b807 */ /* 0x000fe40001000000 */
[----:B------:R-:W-:Y:S02]  /*d1f0*/  LOP3.LUT R49, R49, 0x1, RZ, 0xc0, !PT ;  /* 0x0000000131317812 */ /* 0x000fe400078ec0ff */
[----:B------:R-:W-:-:S02]  /*d200*/  SEL R15, R0, R15, !P0 ;  /* 0x0000000f000f7207 */ /* 0x000fc40004000000 */
[----:B------:R-:W-:Y:S02]  /*d210*/  LOP3.LUT R19, R19, 0x1, RZ, 0xc0, !PT ;  /* 0x0000000113137812 */ /* 0x000fe400078ec0ff */
[----:B------:R-:W-:Y:S02]  /*d220*/  ISETP.NE.U32.AND P3, PT, R49, 0x1, PT ;  /* 0x000000013100780c */ /* 0x000fe40003f65070 */
[----:B------:R-:W-:Y:S02]  /*d230*/  SEL R49, R3, R14, !P0 ;  /* 0x0000000e03317207 */ /* 0x000fe40004000000 */
[----:B------:R-:W-:Y:S02]  /*d240*/  PRMT R0, R30, 0x9910, RZ ;  /* 0x000099101e007816 */ /* 0x000fe400000000ff */
[----:B------:R-:W-:Y:S02]  /*d250*/  PRMT R3, R15, 0x9910, RZ ;  /* 0x000099100f037816 */ /* 0x000fe400000000ff */
[----:B------:R-:W-:-:S02]  /*d260*/  ISETP.NE.U32.AND P1, PT, R19, 0x1, PT ;  /* 0x000000011300780c */ /* 0x000fc40003f25070 */
[----:B------:R-:W-:Y:S02]  /*d270*/  LOP3.LUT R48, R48, 0x1, RZ, 0xc0, !PT ;  /* 0x0000000130307812 */ /* 0x000fe400078ec0ff */
[----:B------:R-:W-:Y:S02]  /*d280*/  ISETP.NE.AND P5, PT, R3, R0, PT ;  /* 0x000000000300720c */ /* 0x000fe40003fa5270 */
[----:B------:R-:W-:Y:S02]  /*d290*/  SEL R18, R4, R21, !P0 ;  /* 0x0000001504127207 */ /* 0x000fe40004000000 */
[----:B------:R-:W-:Y:S02]  /*d2a0*/  SEL R5, R5, R16, !P1 ;  /* 0x0000001005057207 */ /* 0x000fe40004800000 */
[----:B------:R-:W-:Y:S02]  /*d2b0*/  ISETP.NE.U32.AND P2, PT, R48, 0x1, PT ;  /* 0x000000013000780c */ /* 0x000fe40003f45070 */
[----:B------:R-:W-:-:S02]  /*d2c0*/  SEL R21, R7, R20, !P1 ;  /* 0x0000001407157207 */ /* 0x000fc40004800000 */
[----:B------:R-:W-:Y:S02]  /*d2d0*/  PRMT R4, R34, 0x9910, RZ ;  /* 0x0000991022047816 */ /* 0x000fe400000000ff */
[----:B------:R-:W-:Y:S02]  /*d2e0*/  PRMT R7, R5, 0x9910, RZ ;  /* 0x0000991005077816 */ /* 0x000fe400000000ff */
[----:B------:R-:W-:Y:S02]  /*d2f0*/  ISETP.GE.U32.AND P0, PT, R18, R33, PT ;  /* 0x000000211200720c */ /* 0x000fe40003f06070 */
[----:B------:R-:W-:Y:S02]  /*d300*/  SEL R11, R11, R26, !P3 ;  /* 0x0000001a0b0b7207 */ /* 0x000fe40005800000 */
[----:B------:R-:W-:Y:S02]  /*d310*/  SEL R8, R8, R27, !P2 ;  /* 0x0000001b08087207 */ /* 0x000fe40005000000 */
[----:B------:R-:W-:-:S02]  /*d320*/  SEL R10, R10, R29, !P2 ;  /* 0x0000001d0a0a7207 */ /* 0x000fc40005000000 */
[----:B------:R-:W-:Y:S02]  /*d330*/  SEL R9, R9, R24, !P2 ;  /* 0x0000001809097207 */ /* 0x000fe40005000000 */
[----:B------:R-:W-:Y:S02]  /*d340*/  SEL R16, R6, R25, !P1 ;  /* 0x0000001906107207 */ /* 0x000fe40004800000 */
[----:B------:R-:W-:Y:S02]  /*d350*/  SEL R19, R13, R28, !P3 ;  /* 0x0000001c0d137207 */ /* 0x000fe40005800000 */
[----:B------:R-:W-:Y:S02]  /*d360*/  SEL R14, R12, R31, !P3 ;  /* 0x0000001f0c0e7207 */ /* 0x000fe40005800000 */
[----:B------:R-:W-:Y:S02]  /*d370*/  ISETP.GT.AND P2, PT, R3, R0, PT ;  /* 0x000000000300720c */ /* 0x000fe40003f44270 */
[----:B------:R-:W-:-:S02]  /*d380*/  ISETP.NE.AND P3, PT, R7, R4, PT ;  /* 0x000000040700720c */ /* 0x000fc40003f65270 */
[----:B------:R-:W-:Y:S02]  /*d390*/  ISETP.GT.AND P1, PT, R7, R4, PT ;  /* 0x000000040700720c */ /* 0x000fe40003f24270 */
[----:B------:R-:W-:Y:S02]  /*d3a0*/  ISETP.GE.AND.EX P0, PT, R49, R32, PT, P0 ;  /* 0x000000203100720c */ /* 0x000fe40003f06300 */
[----:B------:R-:W-:Y:S02]  /*d3b0*/  PRMT R6, R40, 0x9910, RZ ;  /* 0x0000991028067816 */ /* 0x000fe400000000ff */
[----:B------:R-:W-:Y:S02]  /*d3c0*/  PRMT R7, R11, 0x9910, RZ ;  /* 0x000099100b077816 */ /* 0x000fe400000000ff */
[----:B------:R-:W-:Y:S02]  /*d3d0*/  SEL R0, RZ, 0xffffffff, !P2 ;  /* 0xffffffffff007807 */ /* 0x000fe40005000000 */
[----:B------:R-:W-:-:S02]  /*d3e0*/  PRMT R3, R37, 0x9910, RZ ;  /* 0x0000991025037816 */ /* 0x000fc400000000ff */
[----:B------:R-:W-:Y:S02]  /*d3f0*/  PRMT R4, R8, 0x9910, RZ ;  /* 0x0000991008047816 */ /* 0x000fe400000000ff */
[----:B------:R-:W-:Y:S02]  /*d400*/  @!P5 SEL R0, RZ, 0xffffffff, P0 ;  /* 0xffffffffff00d807 */ /* 0x000fe40000000000 */
[----:B------:R-:W-:Y:S02]  /*d410*/  ISETP.NE.AND P5, PT, R7, R6, PT ;  /* 0x000000060700720c */ /* 0x000fe40003fa5270 */
[CC--:B------:R-:W-:Y:S02]  /*d420*/  ISETP.NE.AND P4, PT, R4.reuse, R3.reuse, PT ;  /* 0x000000030400720c */ /* 0x0c0fe40003f85270 */
[----:B------:R-:W-:Y:S02]  /*d430*/  ISETP.GT.AND P6, PT, R4, R3, PT ;  /* 0x000000030400720c */ /* 0x000fe40003fc4270 */
[----:B------:R-:W-:-:S02]  /*d440*/  SEL R3, RZ, 0xffffffff, !P1 ;  /* 0xffffffffff037807 */ /* 0x000fc40004800000 */
[----:B------:R-:W-:Y:S02]  /*d450*/  ISETP.GE.U32.AND P1, PT, R19, R42, PT ;  /* 0x0000002a1300720c */ /* 0x000fe40003f26070 */
[----:B------:R-:W-:Y:S02]  /*d460*/  SEL R4, RZ, 0xffffffff, !P6 ;  /* 0xffffffffff047807 */ /* 0x000fe40007000000 */
[----:B------:R-:W-:Y:S02]  /*d470*/  ISETP.GT.AND P6, PT, R7, R6, PT ;  /* 0x000000060700720c */ /* 0x000fe40003fc4270 */
[----:B------:R-:W-:Y:S02]  /*d480*/  ISETP.GE.AND.EX P1, PT, R14, R41, PT, P1 ;  /* 0x000000290e00720c */ /* 0x000fe40003f26310 */
[----:B------:R-:W-:Y:S02]  /*d490*/  ISETP.GE.U32.AND P2, PT, R21, R36, PT ;  /* 0x000000241500720c */ /* 0x000fe40003f46070 */
[----:B------:R-:W-:-:S02]  /*d4a0*/  ISETP.GE.U32.AND P0, PT, R10, R39, PT ;  /* 0x000000270a00720c */ /* 0x000fc40003f06070 */
[----:B------:R-:W-:Y:S02]  /*d4b0*/  SEL R6, RZ, 0xffffffff, !P6 ;  /* 0xffffffffff067807 */ /* 0x000fe40007000000 */
[----:B------:R-:W-:Y:S02]  /*d4c0*/  @!P5 SEL R6, RZ, 0xffffffff, P1 ;  /* 0xffffffffff06d807 */ /* 0x000fe40000800000 */
[----:B------:R-:W-:Y:S02]  /*d4d0*/  ISETP.GE.AND.EX P2, PT, R16, R35, PT, P2 ;  /* 0x000000231000720c */ /* 0x000fe40003f46320 */
[----:B------:R-:W-:Y:S02]  /*d4e0*/  ISETP.GE.AND.EX P0, PT, R9, R38, PT, P0 ;  /* 0x000000260900720c */ /* 0x000fe40003f06300 */
[----:B------:R-:W-:Y:S02]  /*d4f0*/  LOP3.LUT R6, R6, 0x1, RZ, 0xc0, !PT ;  /* 0x0000000106067812 */ /* 0x000fe400078ec0ff */
[----:B------:R-:W-:-:S02]  /*d500*/  LOP3.LUT R0, R0, 0x1, RZ, 0xc0, !PT ;  /* 0x0000000100007812 */ /* 0x000fc400078ec0ff */
[----:B------:R-:W-:Y:S02]  /*d510*/  @!P3 SEL R3, RZ, 0xffffffff, P2 ;  /* 0xffffffffff03b807 */ /* 0x000fe40001000000 */
[----:B------:R-:W-:Y:S02]  /*d520*/  @!P4 SEL R4, RZ, 0xffffffff, P0 ;  /* 0xffffffffff04c807 */ /* 0x000fe40000000000 */
[----:B------:R-:W-:Y:S02]  /*d530*/  ISETP.NE.U32.AND P3, PT, R6, 0x1, PT ;  /* 0x000000010600780c */ /* 0x000fe40003f65070 */
[----:B------:R-:W-:Y:S02]  /*d540*/  ISETP.NE.U32.AND P0, PT, R0, 0x1, PT ;  /* 0x000000010000780c */ /* 0x000fe40003f05070 */
[----:B------:R-:W-:Y:S02]  /*d550*/  LOP3.LUT R3, R3, 0x1, RZ, 0xc0, !PT ;  /* 0x0000000103037812 */ /* 0x000fe400078ec0ff */
[----:B------:R-:W-:-:S02]  /*d560*/  LOP3.LUT R4, R4, 0x1, RZ, 0xc0, !PT ;  /* 0x0000000104047812 */ /* 0x000fc400078ec0ff */
[----:B------:R-:W-:Y:S02]  /*d570*/  SEL R40, R11, R40, !P3 ;  /* 0x000000280b287207 */ /* 0x000fe40005800000 */
[----:B------:R-:W-:Y:S02]  /*d580*/  SEL R30, R15, R30, !P0 ;  /* 0x0000001e0f1e7207 */ /* 0x000fe40004000000 */
[----:B------:R-:W-:Y:S02]  /*d590*/  ISETP.NE.U32.AND P1, PT, R3, 0x1, PT ;  /* 0x000000010300780c */ /* 0x000fe40003f25070 */
[----:B------:R-:W-:Y:S02]  /*d5a0*/  ISETP.NE.U32.AND P2, PT, R4, 0x1, PT ;  /* 0x000000010400780c */ /* 0x000fe40003f45070 */
[----:B------:R-:W-:Y:S02]  /*d5b0*/  PRMT R4, R53, 0x9910, RZ ;  /* 0x0000991035047816 */ /* 0x000fe400000000ff */
[----:B------:R-:W-:-:S02]  /*d5c0*/  PRMT R7, R40, 0x9910, RZ ;  /* 0x0000991028077816 */ /* 0x000fc400000000ff */
[----:B------:R-:W-:Y:S02]  /*d5d0*/  PRMT R0, R43, 0x9910, RZ ;  /* 0x000099102b007816 */ /* 0x000fe400000000ff */
[----:B------:R-:W-:Y:S02]  /*d5e0*/  PRMT R3, R30, 0x9910, RZ ;  /* 0x000099101e037816 */ /* 0x000fe400000000ff */
[----:B------:R-:W-:Y:S02]  /*d5f0*/  SEL R5, R5, R34, !P1 ;  /* 0x0000002205057207 */ /* 0x000fe40004800000 */
[----:B------:R-:W-:Y:S02]  /*d600*/  SEL R12, R18, R33, !P0 ;  /* 0x00000021120c7207 */ /* 0x000fe40004000000 */
[----:B------:R-:W-:Y:S02]  /*d610*/  SEL R13, R49, R32, !P0 ;  /* 0x00000020310d7207 */ /* 0x000fe40004000000 */
[----:B------:R-:W-:-:S02]  /*d620*/  SEL R37, R8, R37, !P2 ;  /* 0x0000002508257207 */ /* 0x000fc40005000000 */
[----:B------:R-:W-:Y:S02]  /*d630*/  SEL R10, R10, R39, !P2 ;  /* 0x000000270a0a7207 */ /* 0x000fe40005000000 */
[----:B------:R-:W-:Y:S02]  /*d640*/  SEL R9, R9, R38, !P2 ;  /* 0x0000002609097207 */ /* 0x000fe40005000000 */
[----:B------:R-:W-:Y:S02]  /*d650*/  ISETP.NE.AND P6, PT, R7, R4, PT ;  /* 0x000000040700720c */ /* 0x000fe40003fc5270 */
[----:B------:R-:W-:Y:S02]  /*d660*/  SEL R42, R19, R42, !P3 ;  /* 0x0000002a132a7207 */ /* 0x000fe40005800000 */
[CC--:B------:R-:W-:Y:S02]  /*d670*/  ISETP.NE.AND P4, PT, R3.reuse, R0.reuse, PT ;  /* 0x000000000300720c */ /* 0x0c0fe40003f85270 */
[----:B------:R-:W-:-:S02]  /*d680*/  ISETP.GT.AND P2, PT, R3, R0, PT ;  /* 0x000000000300720c */ /* 0x000fc40003f44270 */
[----:B------:R-:W-:Y:S02]  /*d690*/  ISETP.GT.AND P0, PT, R7, R4, PT ;  /* 0x000000040700720c */ /* 0x000fe40003f04270 */
[----:B------:R-:W-:Y:S02]  /*d6a0*/  PRMT R3, R52, 0x9910, RZ ;  /* 0x0000991034037816 */ /* 0x000fe400000000ff */
[----:B------:R-:W-:Y:S02]  /*d6b0*/  PRMT R4, R5, 0x9910, RZ ;  /* 0x0000991005047816 */ /* 0x000fe400000000ff */
[----:B------:R-:W-:Y:S02]  /*d6c0*/  SEL R36, R21, R36, !P1 ;  /* 0x0000002415247207 */ /* 0x000fe40004800000 */
[----:B------:R-:W-:Y:S02]  /*d6d0*/  SEL R35, R16, R35, !P1 ;  /* 0x0000002310237207 */ /* 0x000fe40004800000 */
[----:B------:R-:W-:-:S02]  /*d6e0*/  SEL R41, R14, R41, !P3 ;  /* 0x000000290e297207 */ /* 0x000fc40005800000 */
[----:B------:R-:W-:Y:S02]  /*d6f0*/  PRMT R7, R58, 0x9910, RZ ;  /* 0x000099103a077816 */ /* 0x000fe400000000ff */
[----:B------:R-:W-:Y:S02]  /*d700*/  PRMT R8, R37, 0x9910, RZ ;  /* 0x0000991025087816 */ /* 0x000fe400000000ff */
[----:B------:R-:W-:Y:S02]  /*d710*/  ISETP.GE.U32.AND P1, PT, R42, R45, PT ;  /* 0x0000002d2a00720c */ /* 0x000fe40003f26070 */
[----:B------:R-:W-:Y:S02]  /*d720*/  ISETP.NE.AND P5, PT, R4, R3, PT ;  /* 0x000000030400720c */ /* 0x000fe40003fa5270 */
[----:B------:R-:W-:Y:S02]  /*d730*/  SEL R0, RZ, 0xffffffff, !P2 ;  /* 0xffffffffff007807 */ /* 0x000fe40005000000 */
[----:B------:R-:W-:-:S02]  /*d740*/  ISETP.GE.AND.EX P1, PT, R41, R44, PT, P1 ;  /* 0x0000002c2900720c */ /* 0x000fc40003f26310 */
[----:B------:R-:W-:Y:S02]  /*d750*/  ISETP.NE.AND P3, PT, R8, R7, PT ;  /* 0x000000070800720c */ /* 0x000fe40003f65270 */
[----:B------:R-:W-:Y:S02]  /*d760*/  ISETP.GT.AND P2, PT, R4, R3, PT ;  /* 0x000000030400720c */ /* 0x000fe40003f44270 */
[----:B------:R-:W-:Y:S02]  /*d770*/  SEL R6, RZ, 0xffffffff, !P0 ;  /* 0xffffffffff067807 */ /* 0x000fe40004000000 */
[----:B------:R-:W-:Y:S02]  /*d780*/  ISETP.GE.U32.AND P0, PT, R36, R55, PT ;  /* 0x000000372400720c */ /* 0x000fe40003f06070 */
[----:B------:R-:W-:Y:S02]  /*d790*/  @!P6 SEL R6, RZ, 0xffffffff, P1 ;  /* 0xffffffffff06e807 */ /* 0x000fe40000800000 */
[----:B------:R-:W-:-:S02]  /*d7a0*/  SEL R3, RZ, 0xffffffff, !P2 ;  /* 0xffffffffff037807 */ /* 0x000fc40005000000 */
[----:B------:R-:W-:Y:S02]  /*d7b0*/  ISETP.GE.U32.AND P1, PT, R10, R57, PT ;  /* 0x000000390a00720c */ /* 0x000fe40003f26070 */
[----:B------:R-:W-:Y:S02]  /*d7c0*/  ISETP.GE.U32.AND P2, PT, R12, R47, PT ;  /* 0x0000002f0c00720c */ /* 0x000fe40003f46070 */
[----:B------:R-:W-:Y:S02]  /*d7d0*/  ISETP.GE.AND.EX P0, PT, R35, R54, PT, P0 ;  /* 0x000000362300720c */ /* 0x000fe40003f06300 */
[----:B------:R-:W-:Y:S02]  /*d7e0*/  ISETP.GT.AND P6, PT, R8, R7, PT ;  /* 0x000000070800720c */ /* 0x000fe40003fc4270 */
[----:B------:R-:W-:Y:S02]  /*d7f0*/  ISETP.GE.AND.EX P1, PT, R9, R56, PT, P1 ;  /* 0x000000380900720c */ /* 0x000fe40003f26310 */
[----:B------:R-:W-:-:S02]  /*d800*/  ISETP.GE.AND.EX P2, PT, R13, R46, PT, P2 ;  /* 0x0000002e0d00720c */ /* 0x000fc40003f46320 */
[----:B------:R-:W-:Y:S02]  /*d810*/  @!P5 SEL R3, RZ, 0xffffffff, P0 ;  /* 0xffffffffff03d807 */ /* 0x000fe40000000000 */
[----:B------:R-:W-:Y:S02]  /*d820*/  SEL R4, RZ, 0xffffffff, !P6 ;  /* 0xffffffffff047807 */ /* 0x000fe40007000000 */
[----:B------:R-:W-:Y:S02]  /*d830*/  @!P3 SEL R4, RZ, 0xffffffff, P1 ;  /* 0xffffffffff04b807 */ /* 0x000fe40000800000 */
[----:B------:R-:W-:Y:S02]  /*d840*/  @!P4 SEL R0, RZ, 0xffffffff, P2 ;  /* 0xffffffffff00c807 */ /* 0x000fe40001000000 */
[----:B------:R-:W-:Y:S02]  /*d850*/  LOP3.LUT R3, R3, 0x1, RZ, 0xc0, !PT ;  /* 0x0000000103037812 */ /* 0x000fe400078ec0ff */
[----:B------:R-:W-:-:S02]  /*d860*/  LOP3.LUT R4, R4, 0x1, RZ, 0xc0, !PT ;  /* 0x0000000104047812 */ /* 0x000fc400078ec0ff */
[----:B------:R-:W-:Y:S02]  /*d870*/  LOP3.LUT R6, R6, 0x1, RZ, 0xc0, !PT ;  /* 0x0000000106067812 */ /* 0x000fe400078ec0ff */
[----:B------:R-:W-:Y:S02]  /*d880*/  LOP3.LUT R0, R0, 0x1, RZ, 0xc0, !PT ;  /* 0x0000000100007812 */ /* 0x000fe400078ec0ff */
[----:B------:R-:W-:Y:S02]  /*d890*/  ISETP.NE.U32.AND P1, PT, R3, 0x1, PT ;  /* 0x000000010300780c */ /* 0x000fe40003f25070 */
[----:B------:R-:W-:Y:S02]  /*d8a0*/  ISETP.NE.U32.AND P2, PT, R4, 0x1, PT ;  /* 0x000000010400780c */ /* 0x000fe40003f45070 */
        /* <DEDUP_REMOVED lines=16> */
.L_x_2770:
[----:B------:R-:W-:Y:S01]  /*d9b0*/  ISETP.GE.U32.AND P0, PT, R3, R70, PT ;  /* 0x000000460300720c */ /* 0x000fe20003f06070 */
[----:B------:R-:W-:Y:S01]  /*d9c0*/  BSSY B0, `(.L_x_2787) ;  /* 0x000015d000007945 */ /* 0x000fe20003800000 */
[--C-:B------:R-:W-:Y:S02]  /*d9d0*/  IMAD.MOV.U32 R27, RZ, RZ, R33.reuse ;  /* 0x000000ffff1b7224 */ /* 0x100fe400078e0021 */
[----:B------:R-:W-:Y:S02]  /*d9e0*/  IMAD.MOV.U32 R28, RZ, RZ, R32 ;  /* 0x000000ffff1c7224 */ /* 0x000fe400078e0020 */
[--C-:B------:R-:W-:Y:S02]  /*d9f0*/  IMAD.MOV.U32 R29, RZ, RZ, R0.reuse ;  /* 0x000000ffff1d7224 */ /* 0x100fe400078e0000 */
[----:B------:R-:W-:Y:S02]  /*da00*/  IMAD.MOV.U32 R30, RZ, RZ, R0 ;  /* 0x000000ffff1e7224 */ /* 0x000fe400078e0000 */
[----:B------:R-:W-:-:S02]  /*da10*/  IMAD.MOV.U32 R31, RZ, RZ, R33 ;  /* 0x000000ffff1f7224 */ /* 0x000fc400078e0021 */
[----:B------:R-:W-:Y:S02]  /*da20*/  IMAD.MOV.U32 R34, RZ, RZ, R32 ;  /* 0x000000ffff227224 */ /* 0x000fe400078e0020 */
[----:B------:R-:W-:Y:S02]  /*da30*/  IMAD.MOV.U32 R35, RZ, RZ, R0 ;  /* 0x000000ffff237224 */ /* 0x000fe400078e0000 */
[--C-:B------:R-:W-:Y:S02]  /*da40*/  IMAD.MOV.U32 R63, RZ, RZ, R33.reuse ;  /* 0x000000ffff3f7224 */ /* 0x100fe400078e0021 */
[--C-:B------:R-:W-:Y:S02]  /*da50*/  IMAD.MOV.U32 R62, RZ, RZ, R32.reuse ;  /* 0x000000ffff3e7224 */ /* 0x100fe400078e0020 */
        /* <DEDUP_REMOVED lines=77> */
.L_x_2790:
[----:B------:R-:W-:-:S05]  /*df30*/  IMAD R4, R64, R59, RZ ;  /* 0x0000003b40047224 */ /* 0x000fca00078e02ff */
[----:B------:R-:W-:-:S05]  /*df40*/  SHF.R.U32.HI R5, RZ, 0x2, R4 ;  /* 0x00000002ff057819 */ /* 0x000fca0000011604 */
[----:B------:R-:W-:-:S06]  /*df50*/  IMAD.WIDE.U32 R4, R5, 0x8, R18 ;  /* 0x0000000805047825 */ /* 0x000fcc00078e0012 */
[----:B------:R-:W2:Y:S01]  /*df60*/  LDG.E.64 R4, desc[UR60][R4.64] ;  /* 0x0000003c04047981 */ /* 0x000ea2000c1e1b00 */
[----:B------:R-:W-:-:S04]  /*df70*/  IMAD.IADD R66, R68, 0x1, R59 ;  /* 0x0000000144427824 */ /* 0x000fc800078e023b */
[----:B------:R-:W-:-:S05]  /*df80*/  IMAD R6, R64, R66, RZ ;  /* 0x0000004240067224 */ /* 0x000fca00078e02ff */
[----:B------:R-:W-:-:S05]  /*df90*/  SHF.R.U32.HI R7, RZ, 0x2, R6 ;  /* 0x00000002ff077819 */ /* 0x000fca0000011606 */
[----:B------:R-:W-:-:S06]  /*dfa0*/  IMAD.WIDE.U32 R6, R7, 0x8, R18 ;  /* 0x0000000807067825 */ /* 0x000fcc00078e0012 */
[----:B------:R-:W3:Y:S01]  /*dfb0*/  LDG.E.64 R6, desc[UR60][R6.64] ;  /* 0x0000003c06067981 */ /* 0x000ee2000c1e1b00 */
[----:B------:R-:W-:-:S04]  /*dfc0*/  IMAD.IADD R72, R66, 0x1, R68 ;  /* 0x0000000142487824 */ /* 0x000fc800078e0244 */
[----:B------:R-:W-:-:S05]  /*dfd0*/  IMAD R8, R64, R72, RZ ;  /* 0x0000004840087224 */ /* 0x000fca00078e02ff */
[----:B------:R-:W-:-:S05]  /*dfe0*/  SHF.R.U32.HI R9, RZ, 0x2, R8 ;  /* 0x00000002ff097819 */ /* 0x000fca0000011608 */
[----:B------:R-:W-:-:S06]  /*dff0*/  IMAD.WIDE.U32 R8, R9, 0x8, R18 ;  /* 0x0000000809087825 */ /* 0x000fcc00078e0012 */
[----:B------:R-:W4:Y:S01]  /*e000*/  LDG.E.64 R8, desc[UR60][R8.64] ;  /* 0x0000003c08087981 */ /* 0x000f22000c1e1b00 */
[----:B------:R-:W-:-:S04]  /*e010*/  IMAD.IADD R74, R72, 0x1, R68 ;  /* 0x00000001484a7824 */ /* 0x000fc800078e0244 */
[----:B------:R-:W-:-:S05]  /*e020*/  IMAD R10, R64, R74, RZ ;  /* 0x0000004a400a7224 */ /* 0x000fca00078e02ff */
[----:B------:R-:W-:-:S05]  /*e030*/  SHF.R.U32.HI R11, RZ, 0x2, R10 ;  /* 0x00000002ff0b7819 */ /* 0x000fca000001160a */
[----:B------:R-:W-:-:S06]  /*e040*/  IMAD.WIDE.U32 R10, R11, 0x8, R18 ;  /* 0x000000080b0a7825 */ /* 0x000fcc00078e0012 */
[----:B------:R-:W5:Y:S01]  /*e050*/  LDG.E.64 R10, desc[UR60][R10.64] ;  /* 0x0000003c0a0a7981 */ /* 0x000f62000c1e1b00 */
[----:B------:R-:W-:Y:S02]  /*e060*/  PRMT R76, R26, 0x9910, RZ ;  /* 0x000099101a4c7816 */ /* 0x000fe400000000ff */
[----:B------:R-:W-:Y:S02]  /*e070*/  PRMT R78, R24, 0x9910, RZ ;  /* 0x00009910184e7816 */ /* 0x000fe400000000ff */
[-C--:B------:R-:W-:Y:S02]  /*e080*/  ISETP.GE.U32.AND P5, PT, R38, R59.reuse, PT ;  /* 0x0000003b2600720c */ /* 0x080fe40003fa6070 */
[----:B------:R-:W-:Y:S02]  /*e090*/  ISETP.GE.U32.AND P0, PT, R40, R59, PT ;  /* 0x0000003b2800720c */ /* 0x000fe40003f06070 */
[----:B------:R-:W-:Y:S02]  /*e0a0*/  ISETP.GE.AND.EX P5, PT, R36, RZ, PT, P5 ;  /* 0x000000ff2400720c */ /* 0x000fe40003fa6350 */
[----:B------:R-:W-:-:S02]  /*e0b0*/  ISETP.GE.AND.EX P0, PT, R37, RZ, PT, P0 ;  /* 0x000000ff2500720c */ /* 0x000fc40003f06300 */
[----:B------:R-:W-:Y:S02]  /*e0c0*/  PRMT R73, R14, 0x9910, RZ ;  /* 0x000099100e497816 */ /* 0x000fe400000000ff */
[----:B------:R-:W-:Y:S02]  /*e0d0*/  PRMT R82, R3, 0x9910, RZ ;  /* 0x0000991003527816 */ /* 0x000fe400000000ff */
[----:B------:R-:W-:Y:S02]  /*e0e0*/  PRMT R84, R12, 0x9910, RZ ;  /* 0x000099100c547816 */ /* 0x000fe400000000ff */
[----:B------:R-:W-:Y:S02]  /*e0f0*/  PRMT R85, R29, 0x9910, RZ ;  /* 0x000099101d557816 */ /* 0x000fe400000000ff */
[C---:B--2---:R-:W-:Y:S02]  /*e100*/  PRMT R65, R4.reuse, 0x9910, RZ ;  /* 0x0000991004417816 */ /* 0x044fe400000000ff */
[----:B------:R-:W-:-:S02]  /*e110*/  PRMT R67, R4, 0xbb32, RZ ;  /* 0x0000bb3204437816 */ /* 0x000fc400000000ff */
[----:B------:R-:W-:Y:S02]  /*e120*/  ISETP.NE.AND P3, PT, R76, R65, PT ;  /* 0x000000414c00720c */ /* 0x000fe40003f65270 */
[----:B------:R-:W-:Y:S02]  /*e130*/  ISETP.NE.AND P2, PT, R78, R67, PT ;  /* 0x000000434e00720c */ /* 0x000fe40003f45270 */
[----:B------:R-:W-:Y:S02]  /*e140*/  ISETP.GT.AND P1, PT, R76, R65, PT ;  /* 0x000000414c00720c */ /* 0x000fe40003f24270 */
[----:B------:R-:W-:Y:S02]  /*e150*/  ISETP.GT.AND P4, PT, R78, R67, PT ;  /* 0x000000434e00720c */ /* 0x000fe40003f84270 */
[----:B------:R-:W-:Y:S02]  /*e160*/  PRMT R76, R20, 0x9910, RZ ;  /* 0x00009910144c7816 */ /* 0x000fe400000000ff */
[----:B------:R-:W-:-:S02]  /*e170*/  PRMT R67, R5, 0x9910, RZ ;  /* 0x0000991005437816 */ /* 0x000fc400000000ff */
[----:B------:R-:W-:Y:S02]  /*e180*/  SEL R65, RZ, 0xffffffff, P5 ;  /* 0xffffffffff417807 */ /* 0x000fe40002800000 */
[CC--:B------:R-:W-:Y:S02]  /*e190*/  ISETP.NE.AND P5, PT, R76.reuse, R67.reuse, PT ;  /* 0x000000434c00720c */ /* 0x0c0fe40003fa5270 */
[----:B------:R-:W-:Y:S02]  /*e1a0*/  ISETP.GT.AND P6, PT, R76, R67, PT ;  /* 0x000000434c00720c */ /* 0x000fe40003fc4270 */
[----:B------:R-:W-:Y:S02]  /*e1b0*/  @P3 SEL R65, RZ, 0xffffffff, !P1 ;  /* 0xffffffffff413807 */ /* 0x000fe40004800000 */
[----:B------:R-:W-:Y:S02]  /*e1c0*/  SEL R67, RZ, 0xffffffff, P0 ;  /* 0xffffffffff437807 */ /* 0x000fe40000000000 */
[----:B------:R-:W-:-:S02]  /*e1d0*/  ISETP.GE.U32.AND P0, PT, R42, R59, PT ;  /* 0x0000003b2a00720c */ /* 0x000fc40003f06070 */
[----:B------:R-:W-:Y:S02]  /*e1e0*/  LOP3.LUT R65, R65, 0x1, RZ, 0xc0, !PT ;  /* 0x0000000141417812 */ /* 0x000fe400078ec0ff */
[----:B------:R-:W-:Y:S02]  /*e1f0*/  @P2 SEL R67, RZ, 0xffffffff, !P4 ;  /* 0xffffffffff432807 */ /* 0x000fe40006000000 */
[----:B------:R-:W-:Y:S02]  /*e200*/  ISETP.GE.AND.EX P0, PT, R39, RZ, PT, P0 ;  /* 0x000000ff2700720c */ /* 0x000fe40003f06300 */
[----:B------:R-:W-:Y:S02]  /*e210*/  ISETP.GE.U32.AND P4, PT, R44, R59, PT ;  /* 0x0000003b2c00720c */ /* 0x000fe40003f86070 */
[----:B------:R-:W-:Y:S02]  /*e220*/  ISETP.NE.U32.AND P2, PT, R65, 0x1, PT ;  /* 0x000000014100780c */ /* 0x000fe40003f45070 */
[----:B------:R-:W-:-:S02]  /*e230*/  PRMT R78, R25, 0x9910, RZ ;  /* 0x00009910194e7816 */ /* 0x000fc400000000ff */
[----:B------:R-:W-:Y:S02]  /*e240*/  PRMT R69, R5, 0xbb32, RZ ;  /* 0x0000bb3205457816 */ /* 0x000fe400000000ff */
[----:B------:R-:W-:Y:S02]  /*e250*/  LOP3.LUT R65, R67, 0x1, RZ, 0xc0, !PT ;  /* 0x0000000143417812 */ /* 0x000fe400078ec0ff */
[----:B------:R-:W-:Y:S02]  /*e260*/  SEL R67, RZ, 0xffffffff, P0 ;  /* 0xffffffffff437807 */ /* 0x000fe40000000000 */
[----:B------:R-:W-:Y:S02]  /*e270*/  ISETP.GE.U32.AND P0, PT, R45, R66, PT ;  /* 0x000000422d00720c */ /* 0x000fe40003f06070 */
[----:B------:R-:W-:Y:S02]  /*e280*/  ISETP.GE.AND.EX P4, PT, R41, RZ, PT, P4 ;  /* 0x000000ff2900720c */ /* 0x000fe40003f86340 */
[----:B------:R-:W-:-:S02]  /*e290*/  ISETP.NE.AND P3, PT, R78, R69, PT ;  /* 0x000000454e00720c */ /* 0x000fc40003f65270 */
[----:B------:R-:W-:Y:S02]  /*e2a0*/  ISETP.GE.AND.EX P0, PT, R43, RZ, PT, P0 ;  /* 0x000000ff2b00720c */ /* 0x000fe40003f06300 */
[----:B------:R-:W-:Y:S02]  /*e2b0*/  SEL R71, RZ, 0xffffffff, P4 ;  /* 0xffffffffff477807 */ /* 0x000fe40002000000 */
[----:B------:R-:W-:Y:S02]  /*e2c0*/  ISETP.NE.U32.AND P4, PT, R65, 0x1, PT ;  /* 0x000000014100780c */ /* 0x000fe40003f85070 */
[----:B------:R-:W-:Y:S02]  /*e2d0*/  PRMT R76, R21, 0x9910, RZ ;  /* 0x00009910154c7816 */ /* 0x000fe400000000ff */
[----:B---3--:R-:W-:Y:S02]  /*e2e0*/  PRMT R65, R6, 0x9910, RZ ;  /* 0x0000991006417816 */ /* 0x008fe400000000ff */
[----:B------:R-:W-:-:S02]  /*e2f0*/  SEL R79, RZ, 0xffffffff, P0 ;  /* 0xffffffffff4f7807 */ /* 0x000fc40000000000 */
[----:B------:R-:W-:Y:S02]  /*e300*/  ISETP.GE.U32.AND P0, PT, R49, R66, PT ;  /* 0x000000423100720c */ /* 0x000fe40003f06070 */
[----:B------:R-:W-:Y:S02]  /*e310*/  @P5 SEL R67, RZ, 0xffffffff, !P6 ;  /* 0xffffffffff435807 */ /* 0x000fe40007000000 */
[----:B------:R-:W-:Y:S02]  /*e320*/  ISETP.GT.AND P1, PT, R78, R69, PT ;  /* 0x000000454e00720c */ /* 0x000fe40003f24270 */
[----:B------:R-:W-:Y:S02]  /*e330*/  ISETP.NE.AND P6, PT, R76, R65, PT ;  /* 0x000000414c00720c */ /* 0x000fe40003fc5270 */
[----:B------:R-:W-:Y:S02]  /*e340*/  PRMT R78, R16, 0x9910, RZ ;  /* 0x00009910104e7816 */ /* 0x000fe400000000ff */
[----:B------:R-:W-:-:S02]  /*e350*/  PRMT R69, R7, 0x9910, RZ ;  /* 0x0000991007457816 */ /* 0x000fc400000000ff */
[----:B------:R-:W-:Y:S02]  /*e360*/  ISETP.GE.AND.EX P0, PT, R48, RZ, PT, P0 ;  /* 0x000000ff3000720c */ /* 0x000fe40003f06300 */
[----:B------:R-:W-:Y:S02]  /*e370*/  @P3 SEL R71, RZ, 0xffffffff, !P1 ;  /* 0xffffffffff473807 */ /* 0x000fe40004800000 */
[CC--:B------:R-:W-:Y:S02]  /*e380*/  ISETP.NE.AND P1, PT, R78.reuse, R69.reuse, PT ;  /* 0x000000454e00720c */ /* 0x0c0fe40003f25270 */
[----:B------:R-:W-:Y:S02]  /*e390*/  ISETP.GT.AND P3, PT, R78, R69, PT ;  /* 0x000000454e00720c */ /* 0x000fe40003f64270 */
[----:B------:R-:W-:Y:S02]  /*e3a0*/  SEL R78, RZ, 0xffffffff, P0 ;  /* 0xffffffffff4e7807 */ /* 0x000fe40000000000 */
[----:B------:R-:W-:-:S02]  /*e3b0*/  ISETP.GE.U32.AND P0, PT, R47, R66, PT ;  /* 0x000000422f00720c */ /* 0x000fc40003f06070 */
[----:B------:R-:W-:Y:S02]  /*e3c0*/  ISETP.GT.AND P5, PT, R76, R65, PT ;  /* 0x000000414c00720c */ /* 0x000fe40003fa4270 */
[----:B------:R-:W-:Y:S02]  /*e3d0*/  PRMT R76, R15, 0x9910, RZ ;  /* 0x000099100f4c7816 */ /* 0x000fe400000000ff */
[----:B------:R-:W-:Y:S02]  /*e3e0*/  PRMT R65, R6, 0xbb32, RZ ;  /* 0x0000bb3206417816 */ /* 0x000fe400000000ff */
[----:B------:R-:W-:Y:S02]  /*e3f0*/  ISETP.GE.AND.EX P0, PT, R46, RZ, PT, P0 ;  /* 0x000000ff2e00720c */ /* 0x000fe40003f06300 */
[----:B------:R-:W-:Y:S02]  /*e400*/  PRMT R69, R7, 0xbb32, RZ ;  /* 0x0000bb3207457816 */ /* 0x000fe400000000ff */
[----:B------:R-:W-:-:S02]  /*e410*/  @P6 SEL R79, RZ, 0xffffffff, !P5 ;  /* 0xffffffffff4f6807 */ /* 0x000fc40006800000 */
[CC--:B------:R-:W-:Y:S02]  /*e420*/  ISETP.NE.AND P6, PT, R76.reuse, R65.reuse, PT ;  /* 0x000000414c00720c */ /* 0x0c0fe40003fc5270 */
[----:B------:R-:W-:Y:S02]  /*e430*/  SEL R80, RZ, 0xffffffff, P0 ;  /* 0xffffffffff507807 */ /* 0x000fe40000000000 */
[----:B------:R-:W-:Y:S01]  /*e440*/  ISETP.GT.AND P5, PT, R76, R65, PT ;  /* 0x000000414c00720c */ /* 0x000fe20003fa4270 */
[----:B------:R-:W-:Y:S01]  /*e450*/  IMAD.MOV.U32 R76, RZ, RZ, R73 ;  /* 0x000000ffff4c7224 */ /* 0x000fe200078e0049 */
[----:B------:R-:W-:Y:S01]  /*e460*/  ISETP.GE.U32.AND P0, PT, R51, R66, PT ;  /* 0x000000423300720c */ /* 0x000fe20003f06070 */
[----:B------:R-:W-:Y:S01]  /*e470*/  IMAD.MOV.U32 R65, RZ, RZ, R69 ;  /* 0x000000ffff417224 */ /* 0x000fe200078e0045 */
[----:B------:R-:W-:Y:S02]  /*e480*/  @P1 SEL R78, RZ, 0xffffffff, !P3 ;  /* 0xffffffffff4e1807 */ /* 0x000fe40005800000 */
[----:B------:R-:W-:-:S02]  /*e490*/  ISETP.GE.AND.EX P0, PT, R50, RZ, PT, P0 ;  /* 0x000000ff3200720c */ /* 0x000fc40003f06300 */
[CC--:B------:R-:W-:Y:S02]  /*e4a0*/  ISETP.NE.AND P3, PT, R76.reuse, R65.reuse, PT ;  /* 0x000000414c00720c */ /* 0x0c0fe40003f65270 */
[----:B------:R-:W-:Y:S02]  /*e4b0*/  ISETP.GT.AND P1, PT, R76, R65, PT ;  /* 0x000000414c00720c */ /* 0x000fe40003f24270 */
[----:B------:R-:W-:Y:S02]  /*e4c0*/  PRMT R76, R13, 0x9910, RZ ;  /* 0x000099100d4c7816 */ /* 0x000fe400000000ff */
[----:B----4-:R-:W-:Y:S02]  /*e4d0*/  PRMT R65, R8, 0x9910, RZ ;  /* 0x0000991008417816 */ /* 0x010fe400000000ff */
[----:B------:R-:W-:Y:S02]  /*e4e0*/  SEL R81, RZ, 0xffffffff, P0 ;  /* 0xffffffffff517807 */ /* 0x000fe40000000000 */
[----:B------:R-:W-:-:S02]  /*e4f0*/  ISETP.GE.U32.AND P0, PT, R53, R72, PT ;  /* 0x000000483500720c */ /* 0x000fc40003f06070 */
[----:B------:R-:W-:Y:S02]  /*e500*/  @P6 SEL R80, RZ, 0xffffffff, !P5 ;  /* 0xffffffffff506807 */ /* 0x000fe40006800000 */
[-C--:B------:R-:W-:Y:S02]  /*e510*/  ISETP.NE.AND P5, PT, R76, R65.reuse, PT ;  /* 0x000000414c00720c */ /* 0x080fe40003fa5270 */
[----:B------:R-:W-:Y:S02]  /*e520*/  ISETP.GE.AND.EX P0, PT, R52, RZ, PT, P0 ;  /* 0x000000ff3400720c */ /* 0x000fe40003f06300 */
[----:B------:R-:W-:Y:S02]  /*e530*/  ISETP.GT.AND P6, PT, R76, R65, PT ;  /* 0x000000414c00720c */ /* 0x000fe40003fc4270 */
[----:B------:R-:W-:Y:S02]  /*e540*/  PRMT R65, R8, 0xbb32, RZ ;  /* 0x0000bb3208417816 */ /* 0x000fe400000000ff */
[----:B------:R-:W-:-:S02]  /*e550*/  SEL R76, RZ, 0xffffffff, P0 ;  /* 0xffffffffff4c7807 */ /* 0x000fc40000000000 */
[----:B------:R-:W-:Y:S02]  /*e560*/  ISETP.GE.U32.AND P0, PT, R55, R72, PT ;  /* 0x000000483700720c */ /* 0x000fe40003f06070 */
[----:B------:R-:W-:Y:S02]  /*e570*/  @P3 SEL R81, RZ, 0xffffffff, !P1 ;  /* 0xffffffffff513807 */ /* 0x000fe40004800000 */
[----:B------:R-:W-:Y:S02]  /*e580*/  ISETP.NE.AND P3, PT, R82, R65, PT ;  /* 0x000000415200720c */ /* 0x000fe40003f65270 */
[----:B------:R-:W-:Y:S02]  /*e590*/  PRMT R69, R9, 0x9910, RZ ;  /* 0x0000991009457816 */ /* 0x000fe400000000ff */
[----:B------:R-:W-:Y:S02]  /*e5a0*/  ISETP.GE.AND.EX P0, PT, R54, RZ, PT, P0 ;  /* 0x000000ff3600720c */ /* 0x000fe40003f06300 */
[----:B------:R-:W-:-:S02]  /*e5b0*/  @P5 SEL R76, RZ, 0xffffffff, !P6 ;  /* 0xffffffffff4c5807 */ /* 0x000fc40007000000 */
[----:B------:R-:W-:Y:S02]  /*e5c0*/  ISETP.NE.AND P6, PT, R84, R69, PT ;  /* 0x000000455400720c */ /* 0x000fe40003fc5270 */
[----:B------:R-:W-:Y:S02]  /*e5d0*/  SEL R75, RZ, 0xffffffff, P0 ;  /* 0xffffffffff4b7807 */ /* 0x000fe40000000000 */
[----:B------:R-:W-:Y:S02]  /*e5e0*/  ISETP.GE.U32.AND P0, PT, R61, R72, PT ;  /* 0x000000483d00720c */ /* 0x000fe40003f06070 */
[----:B------:R-:W-:Y:S02]  /*e5f0*/  ISETP.GT.AND P1, PT, R82, R65, PT ;  /* 0x000000415200720c */ /* 0x000fe40003f24270 */
[----:B------:R-:W-:Y:S02]  /*e600*/  PRMT R82, R0, 0x9910, RZ ;  /* 0x0000991000527816 */ /* 0x000fe400000000ff */
[----:B------:R-:W-:-:S02]  /*e610*/  PRMT R65, R9, 0xbb32, RZ ;  /* 0x0000bb3209417816 */ /* 0x000fc400000000ff */
[----:B------:R-:W-:Y:S02]  /*e620*/  ISETP.GE.AND.EX P0, PT, R60, RZ, PT, P0 ;  /* 0x000000ff3c00720c */ /* 0x000fe40003f06300 */
[----:B------:R-:W-:Y:S02]  /*e630*/  @P3 SEL R75, RZ, 0xffffffff, !P1 ;  /* 0xffffffffff4b3807 */ /* 0x000fe40004800000 */
[CC--:B------:R-:W-:Y:S02]  /*e640*/  ISETP.NE.AND P1, PT, R82.reuse, R65.reuse, PT ;  /* 0x000000415200720c */ /* 0x0c0fe40003f25270 */
[----:B------:R-:W-:Y:S02]  /*e650*/  ISETP.GT.AND P3, PT, R82, R65, PT ;  /* 0x000000415200720c */ /* 0x000fe40003f64270 */
[----:B------:R-:W-:Y:S02]  /*e660*/  ISETP.GT.AND P5, PT, R84, R69, PT ;  /* 0x000000455400720c */ /* 0x000fe40003fa4270 */
[----:B------:R-:W-:-:S02]  /*e670*/  SEL R65, RZ, 0xffffffff, P0 ;  /* 0xffffffffff417807 */ /* 0x000fc40000000000 */
[----:B------:R-:W-:Y:S02]  /*e680*/  ISETP.GE.U32.AND P0, PT, R63, R72, PT ;  /* 0x000000483f00720c */ /* 0x000fe40003f06070 */
[----:B------:R-:W-:Y:S02]  /*e690*/  PRMT R69, R35, 0x9910, RZ ;  /* 0x0000991023457816 */ /* 0x000fe400000000ff */
[----:B------:R-:W-:Y:S02]  /*e6a0*/  @P6 SEL R65, RZ, 0xffffffff, !P5 ;  /* 0xffffffffff416807 */ /* 0x000fe40006800000 */
[----:B------:R-:W-:Y:S01]  /*e6b0*/  ISETP.GE.AND.EX P6, PT, R62, RZ, PT, P0 ;  /* 0x000000ff3e00720c */ /* 0x000fe20003fc6300 */
[----:B------:R-:W-:Y:S01]  /*e6c0*/  IMAD.MOV.U32 R82, RZ, RZ, R69 ;  /* 0x000000ffff527224 */ /* 0x000fe200078e0045 */
[----:B------:R-:W-:Y:S02]  /*e6d0*/  PRMT R84, R30, 0x9910, RZ ;  /* 0x000099101e547816 */ /* 0x000fe400000000ff */
[----:B-----5:R-:W-:-:S02]  /*e6e0*/  PRMT R83, R10, 0xbb32, RZ ;  /* 0x0000bb320a537816 */ /* 0x020fc400000000ff */
[----:B------:R-:W-:Y:S02]  /*e6f0*/  SEL R73, RZ, 0xffffffff, P6 ;  /* 0xffffffffff497807 */ /* 0x000fe40003000000 */
[-C--:B------:R-:W-:Y:S02]  /*e700*/  ISETP.GE.U32.AND P5, PT, R31, R74.reuse, PT ;  /* 0x0000004a1f00720c */ /* 0x080fe40003fa6070 */
[----:B------:R-:W-:Y:S02]  /*e710*/  ISETP.GE.U32.AND P0, PT, R27, R74, PT ;  /* 0x0000004a1b00720c */ /* 0x000fe40003f06070 */
[----:B------:R-:W-:Y:S02]  /*e720*/  PRMT R77, R10, 0x9910, RZ ;  /* 0x000099100a4d7816 */ /* 0x000fe400000000ff */
[----:B------:R-:W-:Y:S02]  /*e730*/  ISETP.NE.AND P6, PT, R84, R83, PT ;  /* 0x000000535400720c */ /* 0x000fe40003fc5270 */
[----:B------:R-:W-:-:S02]  /*e740*/  LOP3.LUT R67, R67, 0x1, RZ, 0xc0, !PT ;  /* 0x0000000143437812 */ /* 0x000fc400078ec0ff */
[----:B------:R-:W-:Y:S02]  /*e750*/  @P1 SEL R73, RZ, 0xffffffff, !P3 ;  /* 0xffffffffff491807 */ /* 0x000fe40005800000 */
[----:B------:R-:W-:Y:S02]  /*e760*/  ISETP.GE.AND.EX P5, PT, R32, RZ, PT, P5 ;  /* 0x000000ff2000720c */ /* 0x000fe40003fa6350 */
[----:B------:R-:W-:Y:S02]  /*e770*/  ISETP.NE.AND P3, PT, R82, R77, PT ;  /* 0x0000004d5200720c */ /* 0x000fe40003f65270 */
[----:B------:R-:W-:Y:S02]  /*e780*/  ISETP.GE.AND.EX P0, PT, R28, RZ, PT, P0 ;  /* 0x000000ff1c00720c */ /* 0x000fe40003f06300 */
[----:B------:R-:W-:Y:S02]  /*e790*/  ISETP.NE.U32.AND P1, PT, R67, 0x1, PT ;  /* 0x000000014300780c */ /* 0x000fe40003f25070 */
[----:B------:R-:W-:-:S02]  /*e7a0*/  SEL R69, RZ, 0xffffffff, P5 ;  /* 0xffffffffff457807 */ /* 0x000fc40002800000 */
[----:B------:R-:W-:Y:S02]  /*e7b0*/  SEL R67, RZ, 0xffffffff, P0 ;  /* 0xffffffffff437807 */ /* 0x000fe40000000000 */
[----:B------:R-:W-:Y:S02]  /*e7c0*/  ISETP.GT.AND P5, PT, R82, R77, PT ;  /* 0x0000004d5200720c */ /* 0x000fe40003fa4270 */
[----:B------:R-:W-:Y:S02]  /*e7d0*/  ISETP.GT.AND P0, PT, R84, R83, PT ;  /* 0x000000535400720c */ /* 0x000fe40003f04270 */
[----:B------:R-:W-:Y:S02]  /*e7e0*/  PRMT R82, R58, 0x9910, RZ ;  /* 0x000099103a527816 */ /* 0x000fe400000000ff */
[----:B------:R-:W-:Y:S02]  /*e7f0*/  PRMT R77, R11, 0x9910, RZ ;  /* 0x000099100b4d7816 */ /* 0x000fe400000000ff */
[----:B------:R-:W-:-:S02]  /*e800*/  @P6 SEL R67, RZ, 0xffffffff, !P0 ;  /* 0xffffffffff436807 */ /* 0x000fc40004000000 */
[-C--:B------:R-:W-:Y:S02]  /*e810*/  ISETP.NE.AND P6, PT, R82, R77.reuse, PT ;  /* 0x0000004d5200720c */ /* 0x080fe40003fc5270 */
[----:B------:R-:W-:Y:S02]  /*e820*/  @P3 SEL R69, RZ, 0xffffffff, !P5 ;  /* 0xffffffffff453807 */ /* 0x000fe40006800000 */
[----:B------:R-:W-:Y:S02]  /*e830*/  ISETP.GE.U32.AND P3, PT, R57, R74, PT ;  /* 0x0000004a3900720c */ /* 0x000fe40003f66070 */
[----:B------:R-:W-:Y:S02]  /*e840*/  LOP3.LUT R71, R71, 0x1, RZ, 0xc0, !PT ;  /* 0x0000000147477812 */ /* 0x000fe400078ec0ff */
[----:B------:R-:W-:Y:S02]  /*e850*/  ISETP.GE.AND.EX P0, PT, R56, RZ, PT, P3 ;  /* 0x000000ff3800720c */ /* 0x000fe40003f06330 */
[----:B------:R-:W-:-:S02]  /*e860*/  ISETP.GT.AND P3, PT, R82, R77, PT ;  /* 0x0000004d5200720c */ /* 0x000fc40003f64270 */
[----:B------:R-:W-:Y:S02]  /*e870*/  PRMT R84, R11, 0xbb32, RZ ;  /* 0x0000bb320b547816 */ /* 0x000fe400000000ff */
[----:B------:R-:W-:Y:S02]  /*e880*/  ISETP.NE.U32.AND P5, PT, R71, 0x1, PT ;  /* 0x000000014700780c */ /* 0x000fe40003fa5070 */
[----:B------:R-:W-:Y:S02]  /*e890*/  SEL R71, RZ, 0xffffffff, P0 ;  /* 0xffffffffff477807 */ /* 0x000fe40000000000 */
[----:B------:R-:W-:Y:S02]  /*e8a0*/  @P6 SEL R71, RZ, 0xffffffff, !P3 ;  /* 0xffffffffff476807 */ /* 0x000fe40005800000 */
[----:B------:R-:W-:Y:S02]  /*e8b0*/  ISETP.NE.AND P3, PT, R85, R84, PT ;  /* 0x000000545500720c */ /* 0x000fe40003f65270 */
[----:B------:R-:W-:-:S02]  /*e8c0*/  ISETP.GE.U32.AND P0, PT, R33, R74, PT ;  /* 0x0000004a2100720c */ /* 0x000fc40003f06070 */
[----:B------:R-:W-:Y:S02]  /*e8d0*/  PRMT R77, R4, 0x7632, R77 ;  /* 0x00007632044d7816 */ /* 0x000fe4000000004d */
[----:B------:R-:W-:Y:S02]  /*e8e0*/  ISETP.GE.AND.EX P0, PT, R34, RZ, PT, P0 ;  /* 0x000000ff2200720c */ /* 0x000fe40003f06300 */
[----:B------:R-:W-:Y:S02]  /*e8f0*/  ISETP.GT.AND P6, PT, R85, R84, PT ;  /* 0x000000545500720c */ /* 0x000fe40003fc4270 */
[----:B------:R-:W-:Y:S02]  /*e900*/  LOP3.LUT R80, R80, 0x1, RZ, 0xc0, !PT ;  /* 0x0000000150507812 */ /* 0x000fe400078ec0ff */
[----:B------:R-:W-:Y:S02]  /*e910*/  SEL R24, R24, R77, !P4 ;  /* 0x0000004d18187207 */ /* 0x000fe40006000000 */
[----:B------:R-:W-:-:S02]  /*e920*/  SEL R77, RZ, 0xffffffff, P0 ;  /* 0xffffffffff4d7807 */ /* 0x000fc40000000000 */
[----:B------:R-:W-:Y:S02]  /*e930*/  @P3 SEL R77, RZ, 0xffffffff, !P6 ;  /* 0xffffffffff4d3807 */ /* 0x000fe40007000000 */
[-C--:B------:R-:W-:Y:S02]  /*e940*/  SEL R38, R38, R59.reuse, !P2 ;  /* 0x0000003b26267207 */ /* 0x080fe40005000000 */
[-C--:B------:R-:W-:Y:S02]  /*e950*/  SEL R40, R40, R59.reuse, !P4 ;  /* 0x0000003b28287207 */ /* 0x080fe40006000000 */
[-C--:B------:R-:W-:Y:S02]  /*e960*/  SEL R42, R42, R59.reuse, !P1 ;  /* 0x0000003b2a2a7207 */ /* 0x080fe40004800000 */
[----:B------:R-:W-:Y:S01]  /*e970*/  SEL R44, R44, R59, !P5 ;  /* 0x0000003b2c2c7207 */ /* 0x000fe20006800000 */
[----:B------:R-:W-:Y:S01]  /*e980*/  IMAD.IADD R59, R74, 0x1, R68 ;  /* 0x000000014a3b7824 */ /* 0x000fe200078e0244 */
[----:B------:R-:W-:-:S02]  /*e990*/  ISETP.NE.U32.AND P3, PT, R80, 0x1, PT ;  /* 0x000000015000780c */ /* 0x000fc40003f65070 */
[----:B------:R-:W-:Y:S01]  /*e9a0*/  LOP3.LUT R79, R79, 0x1, RZ, 0xc0, !PT ;  /* 0x000000014f4f7812 */ /* 0x000fe200078ec0ff */
[----:B------:R-:W-:Y:S01]  /*e9b0*/  IMAD R83, R68, 0x3, R59 ;  /* 0x0000000344537824 */ /* 0x000fe200078e023b */
[----:B------:R-:W-:Y:S02]  /*e9c0*/  LOP3.LUT R81, R81, 0x1, RZ, 0xc0, !PT ;  /* 0x0000000151517812 */ /* 0x000fe400078ec0ff */
[----:B------:R-:W-:Y:S02]  /*e9d0*/  LOP3.LUT R80, R78, 0x1, RZ, 0xc0, !PT ;  /* 0x000000014e507812 */ /* 0x000fe400078ec0ff */
[----:B------:R-:W-:Y:S02]  /*e9e0*/  SEL R26, R26, R4, !P2 ;  /* 0x000000041a1a7207 */ /* 0x000fe40005000000 */
[----:B------:R-:W-:Y:S02]  /*e9f0*/  SEL R36, R36, RZ, !P2 ;  /* 0x000000ff24247207 */ /* 0x000fe40005000000 */
[----:B------:R-:W-:-:S02]  /*ea00*/  SEL R37, R37, RZ, !P4 ;  /* 0x000000ff25257207 */ /* 0x000fc40006000000 */
[----:B------:R-:W-:Y:S02]  /*ea10*/  ISETP.NE.U32.AND P6, PT, R79, 0x1, PT ;  /* 0x000000014f00780c */ /* 0x000fe40003fc5070 */
[----:B------:R-:W-:Y:S02]  /*ea20*/  ISETP.NE.U32.AND P2, PT, R81, 0x1, PT ;  /* 0x000000015100780c */ /* 0x000fe40003f45070 */
[----:B------:R-:W-:Y:S02]  /*ea30*/  ISETP.NE.U32.AND P4, PT, R80, 0x1, PT ;  /* 0x000000015000780c */ /* 0x000fe40003f85070 */
[-C--:B------:R-:W-:Y:S02]  /*ea40*/  SEL R45, R45, R66.reuse, !P6 ;  /* 0x000000422d2d7207 */ /* 0x080fe40007000000 */
[-C--:B------:R-:W-:Y:S02]  /*ea50*/  SEL R49, R49, R66.reuse, !P4 ;  /* 0x0000004231317207 */ /* 0x080fe40006000000 */
[----:B------:R-:W-:-:S02]  /*ea60*/  SEL R47, R47, R66, !P3 ;  /* 0x000000422f2f7207 */ /* 0x000fc40005800000 */
[----:B------:R-:W-:Y:S02]  /*ea70*/  SEL R51, R51, R66, !P2 ;  /* 0x0000004233337207 */ /* 0x000fe40005000000 */
[----:B------:R-:W-:Y:S02]  /*ea80*/  PRMT R82, R5, 0x7632, R82 ;  /* 0x0000763205527816 */ /* 0x000fe40000000052 */
[----:B------:R-:W-:Y:S02]  /*ea90*/  ISETP.GE.U32.AND P0, PT, R83, R70, PT ;  /* 0x000000465300720c */ /* 0x000fe40003f06070 */
[----:B------:R-:W-:Y:S02]  /*eaa0*/  LOP3.LUT R66, R73, 0x1, RZ, 0xc0, !PT ;  /* 0x0000000149427812 */ /* 0x000fe400078ec0ff */
[----:B------:R-:W-:Y:S02]  /*eab0*/  LOP3.LUT R75, R75, 0x1, RZ, 0xc0, !PT ;  /* 0x000000014b4b7812 */ /* 0x000fe400078ec0ff */
[----:B------:R-:W-:-:S02]  /*eac0*/  LOP3.LUT R76, R76, 0x1, RZ, 0xc0, !PT ;  /* 0x000000014c4c7812 */ /* 0x000fc400078ec0ff */
[----:B------:R-:W-:Y:S02]  /*ead0*/  SEL R73, R21, R6, !P6 ;  /* 0x0000000615497207 */ /* 0x000fe40007000000 */
[----:B------:R-:W-:Y:S02]  /*eae0*/  SEL R43, R43, RZ, !P6 ;  /* 0x000000ff2b2b7207 */ /* 0x000fe40007000000 */
[----:B------:R-:W-:Y:S02]  /*eaf0*/  SEL R25, R25, R82, !P5 ;  /* 0x0000005219197207 */ /* 0x000fe40006800000 */
[----:B------:R-:W-:Y:S02]  /*eb00*/  SEL R41, R41, RZ, !P5 ;  /* 0x000000ff29297207 */ /* 0x000fe40006800000 */
[----:B------:R-:W-:Y:S02]  /*eb10*/  ISETP.NE.U32.AND P6, PT, R66, 0x1, PT ;  /* 0x000000014200780c */ /* 0x000fe40003fc5070 */
[----:B------:R-:W-:-:S02]  /*eb20*/  LOP3.LUT R65, R65, 0x1, RZ, 0xc0, !PT ;  /* 0x0000000141417812 */ /* 0x000fc400078ec0ff */
[----:B------:R-:W-:Y:S02]  /*eb30*/  PRMT R79, R7, 0x7632, R79 ;  /* 0x00007632074f7816 */ /* 0x000fe4000000004f */
[----:B------:R-:W-:Y:S02]  /*eb40*/  SEL R20, R20, R5, !P1 ;  /* 0x0000000514147207 */ /* 0x000fe40004800000 */
[----:B------:R-:W-:Y:S02]  /*eb50*/  SEL R39, R39, RZ, !P1 ;  /* 0x000000ff27277207 */ /* 0x000fe40004800000 */
[----:B------:R-:W-:Y:S02]  /*eb60*/  ISETP.NE.U32.AND P5, PT, R75, 0x1, PT ;  /* 0x000000014b00780c */ /* 0x000fe40003fa5070 */
[----:B------:R-:W-:Y:S02]  /*eb70*/  PRMT R66, R8, 0x7632, R66 ;  /* 0x0000763208427816 */ /* 0x000fe40000000042 */
[----:B------:R-:W-:-:S02]  /*eb80*/  PRMT R21, R9, 0x7632, R21 ;  /* 0x0000763209157816 */ /* 0x000fc40000000015 */
[----:B------:R-:W-:Y:S02]  /*eb90*/  PRMT R78, R6, 0x7632, R78 ;  /* 0x00007632064e7816 */ /* 0x000fe4000000004e */
[----:B------:R-:W-:Y:S02]  /*eba0*/  ISETP.NE.U32.AND P1, PT, R76, 0x1, PT ;  /* 0x000000014c00780c */ /* 0x000fe40003f25070 */
[----:B------:R-:W-:Y:S02]  /*ebb0*/  LOP3.LUT R67, R67, 0x1, RZ, 0xc0, !PT ;  /* 0x0000000143437812 */ /* 0x000fe400078ec0ff */
[----:B------:R-:W-:Y:S02]  /*ebc0*/  LOP3.LUT R77, R77, 0x1, RZ, 0xc0, !PT ;  /* 0x000000014d4d7812 */ /* 0x000fe400078ec0ff */
[----:B------:R-:W-:Y:S02]  /*ebd0*/  SEL R16, R16, R7, !P4 ;  /* 0x0000000710107207 */ /* 0x000fe40006000000 */
[----:B------:R-:W-:-:S02]  /*ebe0*/  SEL R48, R48, RZ, !P4 ;  /* 0x000000ff30307207 */ /* 0x000fc40006000000 */
[----:B------:R-:W-:Y:S02]  /*ebf0*/  LOP3.LUT R69, R69, 0x1, RZ, 0xc0, !PT ;  /* 0x0000000145457812 */ /* 0x000fe400078ec0ff */
[----:B------:R-:W-:Y:S02]  /*ec00*/  LOP3.LUT R71, R71, 0x1, RZ, 0xc0, !PT ;  /* 0x0000000147477812 */ /* 0x000fe400078ec0ff */
[----:B------:R-:W-:Y:S02]  /*ec10*/  ISETP.NE.U32.AND P4, PT, R65, 0x1, PT ;  /* 0x000000014100780c */ /* 0x000fe40003f85070 */
[----:B------:R-:W-:Y:S02]  /*ec20*/  SEL R14, R14, R79, !P2 ;  /* 0x0000004f0e0e7207 */ /* 0x000fe40005000000 */
[----:B------:R-:W-:Y:S02]  /*ec30*/  SEL R66, R3, R66, !P5 ;  /* 0x0000004203427207 */ /* 0x000fe40006800000 */
[----:B------:R-:W-:-:S02]  /*ec40*/  SEL R65, R0, R21, !P6 ;  /* 0x0000001500417207 */ /* 0x000fc40007000000 */
[----:B------:R-:W-:Y:S02]  /*ec50*/  SEL R55, R55, R72, !P5 ;  /* 0x0000004837377207 */ /* 0x000fe40006800000 */
[----:B------:R-:W-:Y:S02]  /*ec60*/  SEL R50, R50, RZ, !P2 ;  /* 0x000000ff32327207 */ /* 0x000fe40005000000 */
[----:B------:R-:W-:Y:S02]  /*ec70*/  SEL R54, R54, RZ, !P5 ;  /* 0x000000ff36367207 */ /* 0x000fe40006800000 */
[----:B------:R-:W-:Y:S02]  /*ec80*/  SEL R15, R15, R78, !P3 ;  /* 0x0000004e0f0f7207 */ /* 0x000fe40005800000 */
[----:B------:R-:W-:Y:S02]  /*ec90*/  SEL R53, R53, R72, !P1 ;  /* 0x0000004835357207 */ /* 0x000fe40004800000 */
[----:B------:R-:W-:-:S02]  /*eca0*/  SEL R46, R46, RZ, !P3 ;  /* 0x000000ff2e2e7207 */ /* 0x000fc40005800000 */
[----:B------:R-:W-:Y:S02]  /*ecb0*/  ISETP.NE.U32.AND P2, PT, R67, 0x1, PT ;  /* 0x000000014300780c */ /* 0x000fe40003f45070 */
[----:B------:R-:W-:Y:S02]  /*ecc0*/  PRMT R3, R10, 0x7632, R3 ;  /* 0x000076320a037816 */ /* 0x000fe40000000003 */
[----:B------:R-:W-:Y:S02]  /*ecd0*/  SEL R13, R13, R8, !P1 ;  /* 0x000000080d0d7207 */ /* 0x000fe40004800000 */
[----:B------:R-:W-:Y:S02]  /*ece0*/  SEL R52, R52, RZ, !P1 ;  /* 0x000000ff34347207 */ /* 0x000fe40004800000 */
[----:B------:R-:W-:Y:S02]  /*ecf0*/  ISETP.NE.U32.AND P5, PT, R77, 0x1, PT ;  /* 0x000000014d00780c */ /* 0x000fe40003fa5070 */
[----:B------:R-:W-:-:S02]  /*ed00*/  PRMT R0, R11, 0x7632, R0 ;  /* 0x000076320b007816 */ /* 0x000fc40000000000 */
[----:B------:R-:W-:Y:S02]  /*ed10*/  ISETP.NE.U32.AND P3, PT, R69, 0x1, PT ;  /* 0x000000014500780c */ /* 0x000fe40003f65070 */
[----:B------:R-:W-:Y:S02]  /*ed20*/  ISETP.NE.U32.AND P1, PT, R71, 0x1, PT ;  /* 0x000000014700780c */ /* 0x000fe40003f25070 */
[----:B------:R-:W-:Y:S02]  /*ed30*/  SEL R30, R30, R3, !P2 ;  /* 0x000000031e1e7207 */ /* 0x000fe40005000000 */
[----:B------:R-:W-:Y:S02]  /*ed40*/  SEL R29, R29, R0, !P5 ;  /* 0x000000001d1d7207 */ /* 0x000fe40006800000 */
[-C--:B------:R-:W-:Y:S02]  /*ed50*/  SEL R61, R61, R72.reuse, !P4 ;  /* 0x000000483d3d7207 */ /* 0x080fe40006000000 */
[----:B------:R-:W-:-:S02]  /*ed60*/  SEL R63, R63, R72, !P6 ;  /* 0x000000483f3f7207 */ /* 0x000fc40007000000 */
[-C--:B------:R-:W-:Y:S02]  /*ed70*/  SEL R31, R31, R74.reuse, !P3 ;  /* 0x0000004a1f1f7207 */ /* 0x080fe40005800000 */
[-C--:B------:R-:W-:Y:S02]  /*ed80*/  SEL R27, R27, R74.reuse, !P2 ;  /* 0x0000004a1b1b7207 */ /* 0x080fe40005000000 */
[-C--:B------:R-:W-:Y:S02]  /*ed90*/  SEL R57, R57, R74.reuse, !P1 ;  /* 0x0000004a39397207 */ /* 0x080fe40004800000 */
[----:B------:R-:W-:Y:S02]  /*eda0*/  SEL R33, R33, R74, !P5 ;  /* 0x0000004a21217207 */ /* 0x000fe40006800000 */
[----:B------:R-:W-:Y:S02]  /*edb0*/  PRMT R21, R73, 0x7610, R21 ;  /* 0x0000761049157816 */ /* 0x000fe40000000015 */
[----:B------:R-:W-:-:S02]  /*edc0*/  SEL R12, R12, R9, !P4 ;  /* 0x000000090c0c7207 */ /* 0x000fc40006000000 */
[----:B------:R-:W-:Y:S02]  /*edd0*/  SEL R60, R60, RZ, !P4 ;  /* 0x000000ff3c3c7207 */ /* 0x000fe40006000000 */
[----:B------:R-:W-:Y:S02]  /*ede0*/  SEL R62, R62, RZ, !P6 ;  /* 0x000000ff3e3e7207 */ /* 0x000fe40007000000 */
[----:B------:R-:W-:Y:S02]  /*edf0*/  PRMT R3, R66, 0x7610, R3 ;  /* 0x0000761042037816 */ /* 0x000fe40000000003 */
[----:B------:R-:W-:Y:S02]  /*ee00*/  PRMT R0, R65, 0x7610, R0 ;  /* 0x0000761041007816 */ /* 0x000fe40000000000 */
        /* <DEDUP_REMOVED lines=8> */
.L_x_2789:
[C---:B------:R-:W-:Y:S02]  /*ee90*/  PRMT R66, R6.reuse, 0x7610, R66 ;  /* 0x0000761006427816 */ /* 0x040fe40000000042 */
[----:B------:R-:W-:Y:S02]  /*eea0*/  PRMT R72, R6, 0x7632, R72 ;  /* 0x0000763206487816 */ /* 0x000fe40000000048 */
[C---:B------:R-:W-:Y:S02]  /*eeb0*/  PRMT R71, R7.reuse, 0x7610, R71 ;  /* 0x0000761007477816 */ /* 0x040fe40000000047 */
[----:B------:R-:W-:Y:S02]  /*eec0*/  PRMT R73, R7, 0x7632, R73 ;  /* 0x0000763207497816 */ /* 0x000fe40000000049 */
[C---:B------:R-:W-:Y:S02]  /*eed0*/  PRMT R76, R8.reuse, 0x7610, R76 ;  /* 0x00007610084c7816 */ /* 0x040fe4000000004c */
[----:B------:R-:W-:-:S02]  /*eee0*/  PRMT R78, R8, 0x7632, R78 ;  /* 0x00007632084e7816 */ /* 0x000fc4000000004e */
        /* <DEDUP_REMOVED lines=9> */
[----:B------:R-:W-:-:S07]  /*ef80*/  PRMT R8, R11, 0x7632, R8 ;  /* 0x000076320b087816 */ /* 0x000fce0000000008 */
.L_x_2788:
[----:B------:R-:W-:Y:S05]  /*ef90*/  BSYNC B0 ;  /* 0x0000000000007941 */ /* 0x000fea0003800000 */
.L_x_2787:
[----:B------:R-:W-:Y:S01]  /*efa0*/  ISETP.GE.U32.AND P1, PT, R59, R70, PT ;  /* 0x000000463b00720c */ /* 0x000fe20003f26070 */
[----:B------:R-:W-:-:S12]  /*efb0*/  BSSY B0, `(.L_x_2791) ;  /* 0x000002a000007945 */ /* 0x000fd80003800000 */
[----:B------:R-:W-:Y:S05]  /*efc0*/  @P1 BRA `(.L_x_2792) ;  /* 0x0000000000a01947 */ /* 0x000fea0003800000 */
[----:B------:R-:W-:-:S05]  /*efd0*/  IMAD R4, R64, R59, RZ ;  /* 0x0000003b40047224 */ /* 0x000fca00078e02ff */
[----:B------:R-:W-:-:S05]  /*efe0*/  SHF.R.U32.HI R5, RZ, 0x2, R4 ;  /* 0x00000002ff057819 */ /* 0x000fca0000011604 */
[----:B------:R-:W-:-:S06]  /*eff0*/  IMAD.WIDE.U32 R4, R5, 0x8, R18 ;  /* 0x0000000805047825 */ /* 0x000fcc00078e0012 */
        /* <DEDUP_REMOVED lines=26> */
[----:B------:R-:W-:Y:S02]  /*f1a0*/  IMAD.WIDE.U32 R18, R11, 0x8, R18 ;  /* 0x000000080b127825 */ /* 0x000fe400078e0012 */
[----:B------:R-:W2:Y:S04]  /*f1b0*/  @!P0 LDG.E.64 R4, desc[UR60][R4.64] ;  /* 0x0000003c04048981 */ /* 0x000ea8000c1e1b00 */
[----:B------:R-:W3:Y:S01]  /*f1c0*/  LDG.E.64 R18, desc[UR60][R18.64] ;  /* 0x0000003c12127981 */ /* 0x000ee2000c1e1b00 */
[C---:B--2---:R-:W-:Y:S02]  /*f1d0*/  @!P0 PRMT R6, R4.reuse, 0x7610, R6 ;  /* 0x0000761004068816 */ /* 0x044fe40000000006 */
[----:B------:R-:W-:Y:S02]  /*f1e0*/  @!P0 PRMT R7, R4, 0x7632, R7 ;  /* 0x0000763204078816 */ /* 0x000fe40000000007 */
[----:B------:R-:W-:-:S02]  /*f1f0*/  @!P0 PRMT R9, R5, 0x7610, R9 ;  /* 0x0000761005098816 */ /* 0x000fc40000000009 */
[----:B------:R-:W-:Y:S02]  /*f200*/  @!P0 PRMT R8, R5, 0x7632, R8 ;  /* 0x0000763205088816 */ /* 0x000fe40000000008 */
[C---:B---3--:R-:W-:Y:S02]  /*f210*/  PRMT R76, R18.reuse, 0x7610, R76 ;  /* 0x00007610124c7816 */ /* 0x048fe4000000004c */
[----:B------:R-:W-:Y:S02]  /*f220*/  PRMT R78, R18, 0x7632, R78 ;  /* 0x00007632124e7816 */ /* 0x000fe4000000004e */
[C---:B------:R-:W-:Y:S02]  /*f230*/  PRMT R75, R19.reuse, 0x7610, R75 ;  /* 0x00007610134b7816 */ /* 0x040fe4000000004b */
[----:B------:R-:W-:-:S07]  /*f240*/  PRMT R77, R19, 0x7632, R77 ;  /* 0x00007632134d7816 */ /* 0x000fce000000004d */
.L_x_2792:
[----:B------:R-:W-:Y:S05]  /*f250*/  BSYNC B0 ;  /* 0x0000000000007941 */ /* 0x000fea0003800000 */
.L_x_2791:
[----:B------:R-:W-:Y:S04]  /*f260*/  BSSY B0, `(.L_x_2793) ;  /* 0x00000db000007945 */ /* 0x000fe80003800000 */
[----:B------:R-:W-:Y:S05]  /*f270*/  @P1 BRA `(.L_x_2794) ;  /* 0x0000000c00641947 */ /* 0x000fea0003800000 */
        /* <DEDUP_REMOVED lines=12> */
[----:B------:R-:W-:Y:S02]  /*f340*/  ISETP.NE.AND P4, PT, R10, R5, PT ;  /* 0x000000050a00720c */ /* 0x000fe40003f85270 */
[----:B------:R-:W-:Y:S02]  /*f350*/  SEL R4, RZ, 0xffffffff, !P2 ;  /* 0xffffffffff047807 */ /* 0x000fe40005000000 */
[----:B------:R-:W-:Y:S02]  /*f360*/  @!P5 SEL R4, RZ, 0xffffffff, P0 ;  /* 0xffffffffff04d807 */ /* 0x000fe40000000000 */
[----:B------:R-:W-:Y:S02]  /*f370*/  ISETP.GE.U32.AND P0, PT, R42, R59, PT ;  /* 0x0000003b2a00720c */ /* 0x000fe40003f06070 */
[----:B------:R-:W-:Y:S02]  /*f380*/  PRMT R11, R74, 0x9910, RZ ;  /* 0x000099104a0b7816 */ /* 0x000fe400000000ff */
[----:B------:R-:W-:-:S02]  /*f390*/  PRMT R18, R25, 0x9910, RZ ;  /* 0x0000991019127816 */ /* 0x000fc400000000ff */
[----:B------:R-:W-:Y:S02]  /*f3a0*/  ISETP.GT.AND P6, PT, R10, R5, PT ;  /* 0x000000050a00720c */ /* 0x000fe40003fc4270 */
[----:B------:R-:W-:Y:S02]  /*f3b0*/  ISETP.GE.AND.EX P0, PT, R39, RZ, PT, P0 ;  /* 0x000000ff2700720c */ /* 0x000fe40003f06300 */
[----:B------:R-:W-:Y:S02]  /*f3c0*/  ISETP.NE.AND P5, PT, R18, R11, PT ;  /* 0x0000000b1200720c */ /* 0x000fe40003fa5270 */
[----:B------:R-:W-:Y:S02]  /*f3d0*/  LOP3.LUT R4, R4, 0x1, RZ, 0xc0, !PT ;  /* 0x0000000104047812 */ /* 0x000fe400078ec0ff */
[----:B------:R-:W-:Y:S02]  /*f3e0*/  SEL R10, RZ, 0xffffffff, !P6 ;  /* 0xffffffffff0a7807 */ /* 0x000fe40007000000 */
[----:B------:R-:W-:-:S02]  /*f3f0*/  @!P4 SEL R10, RZ, 0xffffffff, P0 ;  /* 0xffffffffff0ac807 */ /* 0x000fc40000000000 */
[----:B------:R-:W-:Y:S02]  /*f400*/  SEL R5, RZ, 0xffffffff, !P1 ;  /* 0xffffffffff057807 */ /* 0x000fe40004800000 */
[----:B------:R-:W-:Y:S01]  /*f410*/  ISETP.NE.U32.AND P0, PT, R4, 0x1, PT ;  /* 0x000000010400780c */ /* 0x000fe20003f05070 */
[----:B------:R-:W-:Y:S01]  /*f420*/  IMAD.IADD R4, R59, 0x1, R68 ;  /* 0x000000013b047824 */ /* 0x000fe200078e0244 */
[-C--:B------:R-:W-:Y:S02]  /*f430*/  ISETP.GE.U32.AND P2, PT, R40, R59.reuse, PT ;  /* 0x0000003b2800720c */ /* 0x080fe40003f46070 */
[----:B------:R-:W-:Y:S02]  /*f440*/  ISETP.GE.U32.AND P1, PT, R44, R59, PT ;  /* 0x0000003b2c00720c */ /* 0x000fe40003f26070 */
[----:B------:R-:W-:Y:S02]  /*f450*/  ISETP.GT.AND P6, PT, R18, R11, PT ;  /* 0x0000000b1200720c */ /* 0x000fe40003fc4270 */
[----:B------:R-:W-:-:S02]  /*f460*/  ISETP.GE.AND.EX P2, PT, R37, RZ, PT, P2 ;  /* 0x000000ff2500720c */ /* 0x000fc40003f46320 */
[----:B------:R-:W-:Y:S02]  /*f470*/  ISETP.GE.AND.EX P1, PT, R41, RZ, PT, P1 ;  /* 0x000000ff2900720c */ /* 0x000fe40003f26310 */
[----:B------:R-:W-:Y:S02]  /*f480*/  ISETP.GE.U32.AND P4, PT, R4, R70, PT ;  /* 0x000000460400720c */ /* 0x000fe40003f86070 */
[----:B------:R-:W-:Y:S02]  /*f490*/  SEL R11, RZ, 0xffffffff, !P6 ;  /* 0xffffffffff0b7807 */ /* 0x000fe40007000000 */
[----:B------:R-:W-:Y:S02]  /*f4a0*/  @!P3 SEL R5, RZ, 0xffffffff, P2 ;  /* 0xffffffffff05b807 */ /* 0x000fe40001000000 */
        /* <DEDUP_REMOVED lines=95> */
[----:B------:R-:W-:Y:S02]  /*faa0*/  ISETP.GT.AND P4, PT, R64, R11, PT ;  /* 0x0000000b4000720c */ /* 0x000fe40003f84270 */
[----:B------:R-:W-:Y:S02]  /*fab0*/  SEL R5, RZ, 0xffffffff, !P2 ;  /* 0xffffffffff057807 */ /* 0x000fe40005000000 */
[----:B------:R-:W-:Y:S02]  /*fac0*/  SEL R11, RZ, 0xffffffff, !P1 ;  /* 0xffffffffff0b7807 */ /* 0x000fe40004800000 */
        /* <DEDUP_REMOVED lines=84> */
.L_x_2794:
[----:B------:R-:W-:Y:S05]  /*10010*/  BSYNC B0 ;  /* 0x0000000000007941 */ /* 0x000fea0003800000 */
.L_x_2793:
        /* <DEDUP_REMOVED lines=9> */
[----:B------:R-:W-:Y:S02]  /*100b0*/  PRMT R5, R16, 0x9910, RZ ;  /* 0x0000991010057816 */ /* 0x000fe400000000ff */
[----:B------:R-:W-:Y:S02]  /*100c0*/  PRMT R6, R20, 0x9910, RZ ;  /* 0x0000991014067816 */ /* 0x000fe400000000ff */
[----:B------:R-:W-:-:S02]  /*100d0*/  ISETP.GE.AND.EX P0, PT, R36, R43, PT, P0 ;  /* 0x0000002b2400720c */ /* 0x000fc40003f06300 */
[----:B------:R-:W-:Y:S02]  /*100e0*/  PRMT R7, R14, 0x9910, RZ ;  /* 0x000099100e077816 */ /* 0x000fe400000000ff */
[----:B------:R-:W-:Y:S02]  /*100f0*/  PRMT R8, R25, 0x9910, RZ ;  /* 0x0000991019087816 */ /* 0x000fe400000000ff */
[----:B------:R-:W-:Y:S02]  /*10100*/  SEL R4, RZ, 0xffffffff, !P2 ;  /* 0xffffffffff047807 */ /* 0x000fe40005000000 */
[----:B------:R-:W-:Y:S02]  /*10110*/  ISETP.NE.AND P4, PT, R6, R5, PT ;  /* 0x000000050600720c */ /* 0x000fe40003f85270 */
[----:B------:R-:W-:Y:S02]  /*10120*/  ISETP.GE.U32.AND P2, PT, R40, R47, PT ;  /* 0x0000002f2800720c */ /* 0x000fe40003f46070 */
[----:B------:R-:W-:-:S02]  /*10130*/  @!P5 SEL R4, RZ, 0xffffffff, P0 ;  /* 0xffffffffff04d807 */ /* 0x000fc40000000000 */
[----:B------:R-:W-:Y:S02]  /*10140*/  ISETP.NE.AND P5, PT, R8, R7, PT ;  /* 0x000000070800720c */ /* 0x000fe40003fa5270 */
[----:B------:R-:W-:Y:S02]  /*10150*/  ISETP.GE.U32.AND P0, PT, R42, R49, PT ;  /* 0x000000312a00720c */ /* 0x000fe40003f06070 */
[----:B------:R-:W-:Y:S02]  /*10160*/  ISETP.GE.AND.EX P2, PT, R37, R46, PT, P2 ;  /* 0x0000002e2500720c */ /* 0x000fe40003f46320 */
[----:B------:R-:W-:Y:S02]  /*10170*/  ISETP.GT.AND P6, PT, R6, R5, PT ;  /* 0x000000050600720c */ /* 0x000fe40003fc4270 */
[----:B------:R-:W-:Y:S02]  /*10180*/  SEL R5, RZ, 0xffffffff, !P1 ;  /* 0xffffffffff057807 */ /* 0x000fe40004800000 */
[----:B------:R-:W-:-:S02]  /*10190*/  ISETP.GE.U32.AND P1, PT, R44, R51, PT ;  /* 0x000000332c00720c */ /* 0x000fc40003f26070 */
[----:B------:R-:W-:Y:S02]  /*101a0*/  ISETP.GE.AND.EX P0, PT, R39, R48, PT, P0 ;  /* 0x000000302700720c */ /* 0x000fe40003f06300 */
[----:B------:R-:W-:Y:S02]  /*101b0*/  @!P3 SEL R5, RZ, 0xffffffff, P2 ;  /* 0xffffffffff05b807 */ /* 0x000fe40001000000 */
[----:B------:R-:W-:Y:S02]  /*101c0*/  SEL R6, RZ, 0xffffffff, !P6 ;  /* 0xffffffffff067807 */ /* 0x000fe40007000000 */
[----:B------:R-:W-:Y:S02]  /*101d0*/  LOP3.LUT R4, R4, 0x1, RZ, 0xc0, !PT ;  /* 0x0000000104047812 */ /* 0x000fe400078ec0ff */
[----:B------:R-:W-:Y:S02]  /*101e0*/  ISETP.GT.AND P6, PT, R8, R7, PT ;  /* 0x000000070800720c */ /* 0x000fe40003fc4270 */
[----:B------:R-:W-:-:S02]  /*101f0*/  ISETP.GE.AND.EX P1, PT, R41, R50, PT, P1 ;  /* 0x000000322900720c */ /* 0x000fc40003f26310 */
[----:B------:R-:W-:Y:S02]  /*10200*/  @!P4 SEL R6, RZ, 0xffffffff, P0 ;  /* 0xffffffffff06c807 */ /* 0x000fe40000000000 */
[----:B------:R-:W-:Y:S02]  /*10210*/  LOP3.LUT R5, R5, 0x1, RZ, 0xc0, !PT ;  /* 0x0000000105057812 */ /* 0x000fe400078ec0ff */
[----:B------:R-:W-:Y:S02]  /*10220*/  ISETP.NE.U32.AND P0, PT, R4, 0x1, PT ;  /* 0x000000010400780c */ /* 0x000fe40003f05070 */
[----:B------:R-:W-:Y:S02]  /*10230*/  SEL R7, RZ, 0xffffffff, !P6 ;  /* 0xffffffffff077807 */ /* 0x000fe40007000000 */
[----:B------:R-:W-:Y:S02]  /*10240*/  @!P5 SEL R7, RZ, 0xffffffff, P1 ;  /* 0xffffffffff07d807 */ /* 0x000fe40000800000 */
[----:B------:R-:W-:-:S02]  /*10250*/  ISETP.NE.U32.AND P1, PT, R5, 0x1, PT ;  /* 0x000000010500780c */ /* 0x000fc40003f25070 */
[----:B------:R-:W-:Y:S02]  /*10260*/  SEL R26, R26, R21, !P0 ;  /* 0x000000151a1a7207 */ /* 0x000fe40004000000 */
[----:B------:R-:W-:Y:S02]  /*10270*/  SEL R24, R24, R15, !P1 ;  /* 0x0000000f18187207 */ /* 0x000fe40004800000 */
[----:B------:R-:W-:Y:S02]  /*10280*/  LOP3.LUT R6, R6, 0x1, RZ, 0xc0, !PT ;  /* 0x0000000106067812 */ /* 0x000fe400078ec0ff */
[----:B------:R-:W-:Y:S02]  /*10290*/  PRMT R15, R13, 0x9910, RZ ;  /* 0x000099100d0f7816 */ /* 0x000fe400000000ff */
[----:B------:R-:W-:Y:S02]  /*102a0*/  PRMT R4, R26, 0x9910, RZ ;  /* 0x000099101a047816 */ /* 0x000fe400000000ff */
[----:B------:R-:W-:-:S02]  /*102b0*/  LOP3.LUT R7, R7, 0x1, RZ, 0xc0, !PT ;  /* 0x0000000107077812 */ /* 0x000fc400078ec0ff */
[----:B------:R-:W-:Y:S02]  /*102c0*/  ISETP.NE.U32.AND P2, PT, R6, 0x1, PT ;  /* 0x000000010600780c */ /* 0x000fe40003f45070 */
[----:B------:R-:W-:Y:S02]  /*102d0*/  ISETP.NE.AND P5, PT, R4, R15, PT ;  /* 0x0000000f0400720c */ /* 0x000fe40003fa5270 */
[----:B------:R-:W-:Y:S02]  /*102e0*/  SEL R38, R38, R45, !P0 ;  /* 0x0000002d26267207 */ /* 0x000fe40004000000 */
[----:B------:R-:W-:Y:S02]  /*102f0*/  ISETP.NE.U32.AND P3, PT, R7, 0x1, PT ;  /* 0x000000010700780c */ /* 0x000fe40003f65070 */
[----:B------:R-:W-:Y:S02]  /*10300*/  SEL R43, R36, R43, !P0 ;  /* 0x0000002b242b7207 */ /* 0x000fe40004000000 */
[----:B------:R-:W-:-:S02]  /*10310*/  SEL R7, R20, R16, !P2 ;  /* 0x0000001014077207 */ /* 0x000fc40005000000 */
[----:B------:R-:W-:Y:S02]  /*10320*/  SEL R42, R42, R49, !P2 ;  /* 0x000000312a2a7207 */ /* 0x000fe40005000000 */
[----:B------:R-:W-:Y:S02]  /*10330*/  SEL R11, R39, R48, !P2 ;  /* 0x00000030270b7207 */ /* 0x000fe40005000000 */
[----:B------:R-:W-:Y:S02]  /*10340*/  ISETP.GT.AND P2, PT, R4, R15, PT ;  /* 0x0000000f0400720c */ /* 0x000fe40003f44270 */
[----:B------:R-:W-:Y:S02]  /*10350*/  ISETP.GE.U32.AND P0, PT, R38, R53, PT ;  /* 0x000000352600720c */ /* 0x000fe40003f06070 */
[----:B------:R-:W-:Y:S02]  /*10360*/  SEL R25, R25, R14, !P3 ;  /* 0x0000000e19197207 */ /* 0x000fe40005800000 */
[----:B------:R-:W-:-:S02]  /*10370*/  PRMT R6, R3, 0x9910, RZ ;  /* 0x0000991003067816 */ /* 0x000fc400000000ff */
[----:B------:R-:W-:Y:S02]  /*10380*/  PRMT R5, R24, 0x9910, RZ ;  /* 0x0000991018057816 */ /* 0x000fe400000000ff */
[----:B------:R-:W-:Y:S02]  /*10390*/  PRMT R4, R12, 0x9910, RZ ;  /* 0x000099100c047816 */ /* 0x000fe400000000ff */
[----:B------:R-:W-:Y:S02]  /*103a0*/  SEL R40, R40, R47, !P1 ;  /* 0x0000002f28287207 */ /* 0x000fe40004800000 */
[----:B------:R-:W-:Y:S02]  /*103b0*/  SEL R37, R37, R46, !P1 ;  /* 0x0000002e25257207 */ /* 0x000fe40004800000 */
[----:B------:R-:W-:Y:S02]  /*103c0*/  SEL R10, R44, R51, !P3 ;  /* 0x000000332c0a7207 */ /* 0x000fe40005800000 */
[----:B------:R-:W-:-:S02]  /*103d0*/  SEL R9, R41, R50, !P3 ;  /* 0x0000003229097207 */ /* 0x000fc40005800000 */
[----:B------:R-:W-:Y:S02]  /*103e0*/  ISETP.GE.AND.EX P0, PT, R43, R52, PT, P0 ;  /* 0x000000342b00720c */ /* 0x000fe40003f06300 */
[CC--:B------:R-:W-:Y:S02]  /*103f0*/  ISETP.NE.AND P3, PT, R5.reuse, R6.reuse, PT ;  /* 0x000000060500720c */ /* 0x0c0fe40003f65270 */
[----:B------:R-:W-:Y:S01]  /*10400*/  ISETP.GT.AND P1, PT, R5, R6, PT ;  /* 0x000000060500720c */ /* 0x000fe20003f24270 */
[----:B------:R-:W-:Y:S01]  /*10410*/  IMAD.MOV.U32 R6, RZ, RZ, R4 ;  /* 0x000000ffff067224 */ /* 0x000fe200078e0004 */
[----:B------:R-:W-:Y:S02]  /*10420*/  PRMT R15, R0, 0x9910, RZ ;  /* 0x00009910000f7816 */ /* 0x000fe400000000ff */
[----:B------:R-:W-:Y:S02]  /*10430*/  PRMT R8, R25, 0x9910, RZ ;  /* 0x0000991019087816 */ /* 0x000fe400000000ff */
[----:B------:R-:W-:-:S02]  /*10440*/  SEL R4, RZ, 0xffffffff, !P2 ;  /* 0xffffffffff047807 */ /* 0x000fc40005000000 */
        /* <DEDUP_REMOVED lines=11> */
[----:B------:R-:W-:-:S02]  /*10500*/  SEL R8, RZ, 0xffffffff, !P6 ;  /* 0xffffffffff087807 */ /* 0x000fc40007000000 */
[----:B------:R-:W-:Y:S02]  /*10510*/  @!P5 SEL R8, RZ, 0xffffffff, P1 ;  /* 0xffffffffff08d807 */ /* 0x000fe40000800000 */
[----:B------:R-:W-:Y:S02]  /*10520*/  ISETP.GE.U32.AND P0, PT, R42, R61, PT ;  /* 0x0000003d2a00720c */ /* 0x000fe40003f06070 */
[----:B------:R-:W-:Y:S02]  /*10530*/  ISETP.GE.AND.EX P2, PT, R37, R54, PT, P2 ;  /* 0x000000362500720c */ /* 0x000fe40003f46320 */
[----:B------:R-:W-:Y:S02]  /*10540*/  LOP3.LUT R8, R8, 0x1, RZ, 0xc0, !PT ;  /* 0x0000000108087812 */ /* 0x000fe400078ec0ff */
[----:B------:R-:W-:Y:S02]  /*10550*/  ISETP.GE.AND.EX P0, PT, R11, R60, PT, P0 ;  /* 0x0000003c0b00720c */ /* 0x000fe40003f06300 */
[----:B------:R-:W-:-:S02]  /*10560*/  @!P3 SEL R5, RZ, 0xffffffff, P2 ;  /* 0xffffffffff05b807 */ /* 0x000fc40001000000 */
[----:B------:R-:W-:Y:S02]  /*10570*/  ISETP.NE.U32.AND P3, PT, R8, 0x1, PT ;  /* 0x000000010800780c */ /* 0x000fe40003f65070 */
[----:B------:R-:W-:Y:S02]  /*10580*/  @!P4 SEL R6, RZ, 0xffffffff, P0 ;  /* 0xffffffffff06c807 */ /* 0x000fe40000000000 */
[----:B------:R-:W-:Y:S02]  /*10590*/  LOP3.LUT R4, R4, 0x1, RZ, 0xc0, !PT ;  /* 0x0000000104047812 */ /* 0x000fe400078ec0ff */
[----:B------:R-:W-:Y:S02]  /*105a0*/  SEL R8, R25, R0, !P3 ;  /* 0x0000000019087207 */ /* 0x000fe40005800000 */
[----:B------:R-:W-:Y:S02]  /*105b0*/  LOP3.LUT R6, R6, 0x1, RZ, 0xc0, !PT ;  /* 0x0000000106067812 */ /* 0x000fe400078ec0ff */
[----:B------:R-:W-:-:S02]  /*105c0*/  ISETP.NE.U32.AND P0, PT, R4, 0x1, PT ;  /* 0x000000010400780c */ /* 0x000fc40003f05070 */
[----:B------:R-:W-:Y:S02]  /*105d0*/  LOP3.LUT R5, R5, 0x1, RZ, 0xc0, !PT ;  /* 0x0000000105057812 */ /* 0x000fe400078ec0ff */
[----:B------:R-:W-:Y:S02]  /*105e0*/  PRMT R19, R29, 0x9910, RZ ;  /* 0x000099101d137816 */ /* 0x000fe400000000ff */
[----:B------:R-:W-:Y:S02]  /*105f0*/  PRMT R4, R8, 0x9910, RZ ;  /* 0x0000991008047816 */ /* 0x000fe400000000ff */
[----:B------:R-:W-:Y:S02]  /*10600*/  ISETP.NE.U32.AND P2, PT, R6, 0x1, PT ;  /* 0x000000010600780c */ /* 0x000fe40003f45070 */
[----:B------:R-:W-:Y:S02]  /*10610*/  SEL R26, R26, R13, !P0 ;  /* 0x0000000d1a1a7207 */ /* 0x000fe40004000000 */
[----:B------:R-:W-:-:S02]  /*10620*/  ISETP.NE.U32.AND P1, PT, R5, 0x1, PT ;  /* 0x000000010500780c */ /* 0x000fc40003f25070 */
[----:B------:R-:W-:Y:S02]  /*10630*/  ISETP.NE.AND P6, PT, R4, R19, PT ;  /* 0x000000130400720c */ /* 0x000fe40003fc5270 */
[----:B------:R-:W-:Y:S02]  /*10640*/  SEL R5, R7, R12, !P2 ;  /* 0x0000000c07057207 */ /* 0x000fe40005000000 */
[----:B------:R-:W-:Y:S02]  /*10650*/  SEL R10, R10, R63, !P3 ;  /* 0x0000003f0a0a7207 */ /* 0x000fe40005800000 */
[----:B------:R-:W-:Y:S02]  /*10660*/  PRMT R7, R35, 0x9910, RZ ;  /* 0x0000991023077816 */ /* 0x000fe400000000ff */
[----:B------:R-:W-:Y:S02]  /*10670*/  PRMT R0, R26, 0x9910, RZ ;  /* 0x000099101a007816 */ /* 0x000fe400000000ff */
[----:B------:R-:W-:-:S02]  /*10680*/  SEL R16, R38, R53, !P0 ;  /* 0x0000003526107207 */ /* 0x000fc40004000000 */
[----:B------:R-:W-:Y:S02]  /*10690*/  SEL R15, R43, R52, !P0 ;  /* 0x000000342b0f7207 */ /* 0x000fe40004000000 */
[----:B------:R-:W-:Y:S02]  /*106a0*/  SEL R3, R24, R3, !P1 ;  /* 0x0000000318037207 */ /* 0x000fe40004800000 */
[----:B------:R-:W-:Y:S02]  /*106b0*/  SEL R14, R40, R55, !P1 ;  /* 0x00000037280e7207 */ /* 0x000fe40004800000 */
[----:B------:R-:W-:Y:S02]  /*106c0*/  SEL R13, R37, R54, !P1 ;  /* 0x00000036250d7207 */ /* 0x000fe40004800000 */
[----:B------:R-:W-:Y:S02]  /*106d0*/  ISETP.GT.AND P0, PT, R4, R19, PT ;  /* 0x000000130400720c */ /* 0x000fe40003f04270 */
[----:B------:R-:W-:-:S02]  /*106e0*/  SEL R12, R42, R61, !P2 ;  /* 0x0000003d2a0c7207 */ /* 0x000fc40005000000 */
[----:B------:R-:W-:Y:S02]  /*106f0*/  SEL R11, R11, R60, !P2 ;  /* 0x0000003c0b0b7207 */ /* 0x000fe40005000000 */
[----:B------:R-:W-:Y:S02]  /*10700*/  SEL R9, R9, R62, !P3 ;  /* 0x0000003e09097207 */ /* 0x000fe40005800000 */
[----:B------:R-:W-:Y:S02]  /*10710*/  PRMT R19, R58, 0x9910, RZ ;  /* 0x000099103a137816 */ /* 0x000fe400000000ff */
[----:B------:R-:W-:Y:S02]  /*10720*/  PRMT R6, R5, 0x9910, RZ ;  /* 0x0000991005067816 */ /* 0x000fe400000000ff */
[----:B------:R-:W-:Y:S02]  /*10730*/  ISETP.GE.U32.AND P1, PT, R10, R33, PT ;  /* 0x000000210a00720c */ /* 0x000fe40003f26070 */
[----:B------:R-:W-:-:S02]  /*10740*/  ISETP.NE.AND P4, PT, R0, R7, PT ;  /* 0x000000070000720c */ /* 0x000fc40003f85270 */
[----:B------:R-:W-:Y:S02]  /*10750*/  ISETP.GT.AND P2, PT, R0, R7, PT ;  /* 0x000000070000720c */ /* 0x000fe40003f44270 */
[----:B------:R-:W-:Y:S02]  /*10760*/  PRMT R7, R30, 0x9910, RZ ;  /* 0x000099101e077816 */ /* 0x000fe400000000ff */
[----:B------:R-:W-:Y:S02]  /*10770*/  PRMT R4, R3, 0x9910, RZ ;  /* 0x0000991003047816 */ /* 0x000fe400000000ff */
[----:B------:R-:W-:Y:S02]  /*10780*/  ISETP.GE.AND.EX P1, PT, R9, R34, PT, P1 ;  /* 0x000000220900720c */ /* 0x000fe40003f26310 */
[----:B------:R-:W-:Y:S02]  /*10790*/  ISETP.NE.AND P3, PT, R6, R19, PT ;  /* 0x000000130600720c */ /* 0x000fe40003f65270 */
[----:B------:R-:W-:-:S02]  /*107a0*/  SEL R0, RZ, 0xffffffff, !P2 ;  /* 0xffffffffff007807 */ /* 0x000fc40005000000 */
[CC--:B------:R-:W-:Y:S02]  /*107b0*/  ISETP.NE.AND P5, PT, R4.reuse, R7.reuse, PT ;  /* 0x000000070400720c */ /* 0x0c0fe40003fa5270 */
[----:B------:R-:W-:Y:S02]  /*107c0*/  ISETP.GT.AND P2, PT, R4, R7, PT ;  /* 0x000000070400720c */ /* 0x000fe40003f44270 */
[----:B------:R-:W-:Y:S02]  /*107d0*/  SEL R7, RZ, 0xffffffff, !P0 ;  /* 0xffffffffff077807 */ /* 0x000fe40004000000 */
[----:B------:R-:W-:Y:S02]  /*107e0*/  @!P6 SEL R7, RZ, 0xffffffff, P1 ;  /* 0xffffffffff07e807 */ /* 0x000fe40000800000 */
[----:B------:R-:W-:Y:S02]  /*107f0*/  ISETP.GE.U32.AND P1, PT, R12, R57, PT ;  /* 0x000000390c00720c */ /* 0x000fe40003f26070 */
[----:B------:R-:W-:-:S02]  /*10800*/  SEL R4, RZ, 0xffffffff, !P2 ;  /* 0xffffffffff047807 */ /* 0x000fc40005000000 */
[----:B------:R-:W-:Y:S02]  /*10810*/  ISETP.GE.U32.AND P0, PT, R14, R27, PT ;  /* 0x0000001b0e00720c */ /* 0x000fe40003f06070 */
[----:B------:R-:W-:Y:S02]  /*10820*/  ISETP.GE.U32.AND P2, PT, R16, R31, PT ;  /* 0x0000001f1000720c */ /* 0x000fe40003f46070 */
[----:B------:R-:W-:Y:S02]  /*10830*/  ISETP.GT.AND P6, PT, R6, R19, PT ;  /* 0x000000130600720c */ /* 0x000fe40003fc4270 */
[----:B------:R-:W-:Y:S02]  /*10840*/  ISETP.GE.AND.EX P1, PT, R11, R56, PT, P1 ;  /* 0x000000380b00720c */ /* 0x000fe40003f26310 */
[----:B------:R-:W-:Y:S02]  /*10850*/  ISETP.GE.AND.EX P0, PT, R13, R28, PT, P0 ;  /* 0x0000001c0d00720c */ /* 0x000fe40003f06300 */
[----:B------:R-:W-:-:S02]  /*10860*/  ISETP.GE.AND.EX P2, PT, R15, R32, PT, P2 ;  /* 0x000000200f00720c */ /* 0x000fc40003f46320 */
[----:B------:R-:W-:Y:S02]  /*10870*/  SEL R6, RZ, 0xffffffff, !P6 ;  /* 0xffffffffff067807 */ /* 0x000fe40007000000 */
[----:B------:R-:W-:Y:S02]  /*10880*/  @!P3 SEL R6, RZ, 0xffffffff, P1 ;  /* 0xffffffffff06b807 */ /* 0x000fe40000800000 */
        /* <DEDUP_REMOVED lines=25> */
.L_x_2769:
        /* <DEDUP_REMOVED lines=37> */
[--C-:B---3--:R-:W-:Y:S02]  /*10c70*/  IMAD.MOV.U32 R20, RZ, RZ, R13.reuse ;  /* 0x000000ffff147224 */ /* 0x108fe400078e000d */
        /* <DEDUP_REMOVED lines=58> */
.L_x_2798:
[----:B------:R-:W-:-:S05]  /*11020*/  SHF.R.U32.HI R5, RZ, 0x2, R35 ;  /* 0x00000002ff057819 */ /* 0x000fca0000011623 */
[----:B------:R-:W-:-:S06]  /*11030*/  IMAD.WIDE.U32 R4, R5, 0x8, R18 ;  /* 0x0000000805047825 */ /* 0x000fcc00078e0012 */
[----:B------:R-:W2:Y:S01]  /*11040*/  LDG.E.64 R4, desc[UR60][R4.64] ;  /* 0x0000003c04047981 */ /* 0x000ea2000c1e1b00 */
[----:B------:R-:W-:-:S05]  /*11050*/  IMAD.IADD R65, R35, 0x1, R46 ;  /* 0x0000000123417824 */ /* 0x000fca00078e022e */
[----:B------:R-:W-:-:S05]  /*11060*/  SHF.R.U32.HI R7, RZ, 0x2, R65 ;  /* 0x00000002ff077819 */ /* 0x000fca0000011641 */
[----:B------:R-:W-:-:S06]  /*11070*/  IMAD.WIDE.U32 R6, R7, 0x8, R18 ;  /* 0x0000000807067825 */ /* 0x000fcc00078e0012 */
[----:B------:R-:W3:Y:S01]  /*11080*/  LDG.E.64 R6, desc[UR60][R6.64] ;  /* 0x0000003c06067981 */ /* 0x000ee2000c1e1b00 */
[----:B------:R-:W-:-:S05]  /*11090*/  IMAD.IADD R67, R65, 0x1, R46 ;  /* 0x0000000141437824 */ /* 0x000fca00078e022e */
[----:B------:R-:W-:-:S05]  /*110a0*/  SHF.R.U32.HI R9, RZ, 0x2, R67 ;  /* 0x00000002ff097819 */ /* 0x000fca0000011643 */
[----:B------:R-:W-:-:S06]  /*110b0*/  IMAD.WIDE.U32 R8, R9, 0x8, R18 ;  /* 0x0000000809087825 */ /* 0x000fcc00078e0012 */
[----:B------:R-:W4:Y:S01]  /*110c0*/  LDG.E.64 R8, desc[UR60][R8.64] ;  /* 0x0000003c08087981 */ /* 0x000f22000c1e1b00 */
[----:B------:R-:W-:-:S05]  /*110d0*/  IMAD.IADD R66, R67, 0x1, R46 ;  /* 0x0000000143427824 */ /* 0x000fca00078e022e */
        /* <DEDUP_REMOVED lines=13> */
[----:B------:R-:W-:Y:S02]  /*111b0*/  PRMT R83, R16, 0x9910, RZ ;  /* 0x0000991010537816 */ /* 0x000fe400000000ff */
[----:B------:R-:W-:-:S02]  /*111c0*/  PRMT R84, R24, 0x9910, RZ ;  /* 0x0000991018547816 */ /* 0x000fc400000000ff */
[C---:B--2---:R-:W-:Y:S02]  /*111d0*/  PRMT R68, R4.reuse, 0x9910, RZ ;  /* 0x0000991004447816 */ /* 0x044fe400000000ff */
[----:B------:R-:W-:Y:S02]  /*111e0*/  PRMT R71, R4, 0xbb32, RZ ;  /* 0x0000bb3204477816 */ /* 0x000fe400000000ff */
[CC--:B------:R-:W-:Y:S02]  /*111f0*/  ISETP.NE.AND P3, PT, R69.reuse, R68.reuse, PT ;  /* 0x000000444500720c */ /* 0x0c0fe40003f65270 */
[CC--:B------:R-:W-:Y:S02]  /*11200*/  ISETP.NE.AND P2, PT, R72.reuse, R71.reuse, PT ;  /* 0x000000474800720c */ /* 0x0c0fe40003f45270 */
[----:B------:R-:W-:Y:S02]  /*11210*/  ISETP.GT.AND P1, PT, R69, R68, PT ;  /* 0x000000444500720c */ /* 0x000fe40003f24270 */
[----:B------:R-:W-:-:S02]  /*11220*/  ISETP.GT.AND P4, PT, R72, R71, PT ;  /* 0x000000474800720c */ /* 0x000fc40003f84270 */
[----:B------:R-:W-:Y:S02]  /*11230*/  PRMT R72, R54, 0x9910, RZ ;  /* 0x0000991036487816 */ /* 0x000fe400000000ff */
[----:B------:R-:W-:Y:S02]  /*11240*/  PRMT R69, R5, 0x9910, RZ ;  /* 0x0000991005457816 */ /* 0x000fe400000000ff */
[----:B------:R-:W-:Y:S02]  /*11250*/  SEL R68, RZ, 0xffffffff, P5 ;  /* 0xffffffffff447807 */ /* 0x000fe40002800000 */
[CC--:B------:R-:W-:Y:S02]  /*11260*/  ISETP.NE.AND P5, PT, R72.reuse, R69.reuse, PT ;  /* 0x000000454800720c */ /* 0x0c0fe40003fa5270 */
[----:B------:R-:W-:Y:S02]  /*11270*/  ISETP.GT.AND P6, PT, R72, R69, PT ;  /* 0x000000454800720c */ /* 0x000fe40003fc4270 */
[----:B------:R-:W-:-:S02]  /*11280*/  @P3 SEL R68, RZ, 0xffffffff, !P1 ;  /* 0xffffffffff443807 */ /* 0x000fc40004800000 */
[----:B------:R-:W-:Y:S02]  /*11290*/  SEL R69, RZ, 0xffffffff, P0 ;  /* 0xffffffffff457807 */ /* 0x000fe40000000000 */
[-C--:B------:R-:W-:Y:S02]  /*112a0*/  ISETP.GE.U32.AND P0, PT, R40, R35.reuse, PT ;  /* 0x000000232800720c */ /* 0x080fe40003f06070 */
[----:B------:R-:W-:Y:S02]  /*112b0*/  LOP3.LUT R68, R68, 0x1, RZ, 0xc0, !PT ;  /* 0x0000000144447812 */ /* 0x000fe400078ec0ff */
[----:B------:R-:W-:Y:S02]  /*112c0*/  @P2 SEL R69, RZ, 0xffffffff, !P4 ;  /* 0xffffffffff452807 */ /* 0x000fe40006000000 */
[----:B------:R-:W-:Y:S02]  /*112d0*/  ISETP.GE.AND.EX P0, PT, R29, RZ, PT, P0 ;  /* 0x000000ff1d00720c */ /* 0x000fe40003f06300 */
[----:B------:R-:W-:-:S02]  /*112e0*/  ISETP.GE.U32.AND P4, PT, R38, R35, PT ;  /* 0x000000232600720c */ /* 0x000fc40003f86070 */
[----:B------:R-:W-:Y:S02]  /*112f0*/  ISETP.NE.U32.AND P2, PT, R68, 0x1, PT ;  /* 0x000000014400780c */ /* 0x000fe40003f45070 */
[----:B------:R-:W-:Y:S02]  /*11300*/  LOP3.LUT R68, R69, 0x1, RZ, 0xc0, !PT ;  /* 0x0000000145447812 */ /* 0x000fe400078ec0ff */
[----:B------:R-:W-:Y:S02]  /*11310*/  SEL R69, RZ, 0xffffffff, P0 ;  /* 0xffffffffff457807 */ /* 0x000fe40000000000 */
[----:B------:R-:W-:Y:S02]  /*11320*/  ISETP.GE.AND.EX P4, PT, R28, RZ, PT, P4 ;  /* 0x000000ff1c00720c */ /* 0x000fe40003f86340 */
[----:B------:R-:W-:Y:S02]  /*11330*/  ISETP.GE.U32.AND P0, PT, R33, R65, PT ;  /* 0x000000412100720c */ /* 0x000fe40003f06070 */
[----:B------:R-:W-:-:S02]  /*11340*/  PRMT R71, R5, 0xbb32, RZ ;  /* 0x0000bb3205477816 */ /* 0x000fc400000000ff */
[----:B------:R-:W-:Y:S02]  /*11350*/  SEL R75, RZ, 0xffffffff, P4 ;  /* 0xffffffffff4b7807 */ /* 0x000fe40002000000 */
[----:B------:R-:W-:Y:S02]  /*11360*/  ISETP.GE.AND.EX P0, PT, R27, RZ, PT, P0 ;  /* 0x000000ff1b00720c */ /* 0x000fe40003f06300 */
[CC--:B------:R-:W-:Y:S02]  /*11370*/  ISETP.NE.AND P3, PT, R74.reuse, R71.reuse, PT ;  /* 0x000000474a00720c */ /* 0x0c0fe40003f65270 */
[----:B------:R-:W-:Y:S02]  /*11380*/  ISETP.GT.AND P1, PT, R74, R71, PT ;  /* 0x000000474a00720c */ /* 0x000fe40003f24270 */
[----:B------:R-:W-:Y:S02]  /*11390*/  ISETP.NE.U32.AND P4, PT, R68, 0x1, PT ;  /* 0x000000014400780c */ /* 0x000fe40003f85070 */
[----:B------:R-:W-:-:S02]  /*113a0*/  PRMT R71, R63, 0x9910, RZ ;  /* 0x000099103f477816 */ /* 0x000fc400000000ff */
[----:B---3--:R-:W-:Y:S02]  /*113b0*/  PRMT R68, R6, 0x9910, RZ ;  /* 0x0000991006447816 */ /* 0x008fe400000000ff */
[----:B------:R-:W-:Y:S02]  /*113c0*/  SEL R78, RZ, 0xffffffff, P0 ;  /* 0xffffffffff4e7807 */ /* 0x000fe40000000000 */
[----:B------:R-:W-:Y:S02]  /*113d0*/  ISETP.GE.U32.AND P0, PT, R32, R65, PT ;  /* 0x000000412000720c */ /* 0x000fe40003f06070 */
[----:B------:R-:W-:Y:S02]  /*113e0*/  @P5 SEL R69, RZ, 0xffffffff, !P6 ;  /* 0xffffffffff455807 */ /* 0x000fe40007000000 */
[----:B------:R-:W-:Y:S02]  /*113f0*/  ISETP.NE.AND P6, PT, R71, R68, PT ;  /* 0x000000444700720c */ /* 0x000fe40003fc5270 */
[----:B------:R-:W-:-:S02]  /*11400*/  ISETP.GE.AND.EX P0, PT, R26, RZ, PT, P0 ;  /* 0x000000ff1a00720c */ /* 0x000fc40003f06300 */
[----:B------:R-:W-:Y:S02]  /*11410*/  PRMT R72, R7, 0x9910, RZ ;  /* 0x0000991007487816 */ /* 0x000fe400000000ff */
[----:B------:R-:W-:Y:S02]  /*11420*/  SEL R77, RZ, 0xffffffff, P0 ;  /* 0xffffffffff4d7807 */ /* 0x000fe40000000000 */
[----:B------:R-:W-:Y:S02]  /*11430*/  @P3 SEL R75, RZ, 0xffffffff, !P1 ;  /* 0xffffffffff4b3807 */ /* 0x000fe40004800000 */
[----:B------:R-:W-:Y:S02]  /*11440*/  ISETP.GE.U32.AND P0, PT, R31, R65, PT ;  /* 0x000000411f00720c */ /* 0x000fe40003f06070 */
[----:B------:R-:W-:Y:S02]  /*11450*/  ISETP.GT.AND P5, PT, R71, R68, PT ;  /* 0x000000444700720c */ /* 0x000fe40003fa4270 */
[----:B------:R-:W-:-:S02]  /*11460*/  ISETP.NE.AND P1, PT, R73, R72, PT ;  /* 0x000000484900720c */ /* 0x000fc40003f25270 */
[----:B------:R-:W-:Y:S02]  /*11470*/  PRMT R71, R56, 0x9910, RZ ;  /* 0x0000991038477816 */ /* 0x000fe400000000ff */
[----:B------:R-:W-:Y:S02]  /*11480*/  PRMT R68, R6, 0xbb32, RZ ;  /* 0x0000bb3206447816 */ /* 0x000fe400000000ff */
[----:B------:R-:W-:Y:S02]  /*11490*/  ISETP.GT.AND P3, PT, R73, R72, PT ;  /* 0x000000484900720c */ /* 0x000fe40003f64270 */
[----:B------:R-:W-:Y:S02]  /*114a0*/  ISETP.GE.AND.EX P0, PT, R55, RZ, PT, P0 ;  /* 0x000000ff3700720c */ /* 0x000fe40003f06300 */
[----:B------:R-:W-:Y:S02]  /*114b0*/  PRMT R73, R62, 0x9910, RZ ;  /* 0x000099103e497816 */ /* 0x000fe400000000ff */
[----:B------:R-:W-:-:S02]  /*114c0*/  PRMT R72, R7, 0xbb32, RZ ;  /* 0x0000bb3207487816 */ /* 0x000fc400000000ff */
[----:B------:R-:W-:Y:S02]  /*114d0*/  @P6 SEL R78, RZ, 0xffffffff, !P5 ;  /* 0xffffffffff4e6807 */ /* 0x000fe40006800000 */
[CC--:B------:R-:W-:Y:S02]  /*114e0*/  ISETP.NE.AND P6, PT, R71.reuse, R68.reuse, PT ;  /* 0x000000444700720c */ /* 0x0c0fe40003fc5270 */
[----:B------:R-:W-:Y:S02]  /*114f0*/  SEL R79, RZ, 0xffffffff, P0 ;  /* 0xffffffffff4f7807 */ /* 0x000fe40000000000 */
[----:B------:R-:W-:Y:S01]  /*11500*/  ISETP.GT.AND P5, PT, R71, R68, PT ;  /* 0x000000444700720c */ /* 0x000fe20003fa4270 */
[----:B------:R-:W-:Y:S01]  /*11510*/  IMAD.MOV.U32 R71, RZ, RZ, R73 ;  /* 0x000000ffff477224 */ /* 0x000fe200078e0049 */
[----:B------:R-:W-:Y:S01]  /*11520*/  ISETP.GE.U32.AND P0, PT, R30, R65, PT ;  /* 0x000000411e00720c */ /* 0x000fe20003f06070 */
[----:B------:R-:W-:Y:S01]  /*11530*/  IMAD.MOV.U32 R68, RZ, RZ, R72 ;  /* 0x000000ffff447224 */ /* 0x000fe200078e0048 */
[----:B------:R-:W-:-:S02]  /*11540*/  @P1 SEL R77, RZ, 0xffffffff, !P3 ;  /* 0xffffffffff4d1807 */ /* 0x000fc40005800000 */
[----:B------:R-:W-:Y:S02]  /*11550*/  ISETP.GE.AND.EX P0, PT, R59, RZ, PT, P0 ;  /* 0x000000ff3b00720c */ /* 0x000fe40003f06300 */
[CC--:B------:R-:W-:Y:S02]  /*11560*/  ISETP.NE.AND P3, PT, R71.reuse, R68.reuse, PT ;  /* 0x000000444700720c */ /* 0x0c0fe40003f65270 */
[----:B------:R-:W-:Y:S02]  /*11570*/  ISETP.GT.AND P1, PT, R71, R68, PT ;  /* 0x000000444700720c */ /* 0x000fe40003f24270 */
[----:B------:R-:W-:Y:S02]  /*11580*/  PRMT R71, R53, 0x9910, RZ ;  /* 0x0000991035477816 */ /* 0x000fe400000000ff */
[----:B----4-:R-:W-:Y:S02]  /*11590*/  PRMT R68, R8, 0x9910, RZ ;  /* 0x0000991008447816 */ /* 0x010fe400000000ff */
[----:B------:R-:W-:-:S02]  /*115a0*/  SEL R80, RZ, 0xffffffff, P0 ;  /* 0xffffffffff507807 */ /* 0x000fc40000000000 */
[----:B------:R-:W-:Y:S02]  /*115b0*/  ISETP.GE.U32.AND P0, PT, R52, R67, PT ;  /* 0x000000433400720c */ /* 0x000fe40003f06070 */
[----:B------:R-:W-:Y:S02]  /*115c0*/  PRMT R72, R61, 0x9910, RZ ;  /* 0x000099103d487816 */ /* 0x000fe400000000ff */
[----:B------:R-:W-:Y:S02]  /*115d0*/  @P6 SEL R79, RZ, 0xffffffff, !P5 ;  /* 0xffffffffff4f6807 */ /* 0x000fe40006800000 */
[-C--:B------:R-:W-:Y:S02]  /*115e0*/  ISETP.NE.AND P5, PT, R71, R68.reuse, PT ;  /* 0x000000444700720c */ /* 0x080fe40003fa5270 */
[----:B------:R-:W-:Y:S02]  /*115f0*/  ISETP.GE.AND.EX P0, PT, R49, RZ, PT, P0 ;  /* 0x000000ff3100720c */ /* 0x000fe40003f06300 */
[----:B------:R-:W-:Y:S01]  /*11600*/  ISETP.GT.AND P6, PT, R71, R68, PT ;  /* 0x000000444700720c */ /* 0x000fe20003fc4270 */
[----:B------:R-:W-:Y:S01]  /*11610*/  IMAD.MOV.U32 R71, RZ, RZ, R72 ;  /* 0x000000ffff477224 */ /* 0x000fe200078e0048 */
[----:B------:R-:W-:-:S02]  /*11620*/  PRMT R68, R8, 0xbb32, RZ ;  /* 0x0000bb3208447816 */ /* 0x000fc400000000ff */
[----:B------:R-:W-:Y:S02]  /*11630*/  SEL R74, RZ, 0xffffffff, P0 ;  /* 0xffffffffff4a7807 */ /* 0x000fe40000000000 */
[----:B------:R-:W-:Y:S02]  /*11640*/  ISETP.GE.U32.AND P0, PT, R47, R67, PT ;  /* 0x000000432f00720c */ /* 0x000fe40003f06070 */
[----:B------:R-:W-:Y:S02]  /*11650*/  @P3 SEL R80, RZ, 0xffffffff, !P1 ;  /* 0xffffffffff503807 */ /* 0x000fe40004800000 */
        /* <DEDUP_REMOVED lines=13> */
[----:B------:R-:W-:Y:S02]  /*11730*/  @P3 SEL R73, RZ, 0xffffffff, !P1 ;  /* 0xffffffffff493807 */ /* 0x000fe40004800000 */
[----:B------:R-:W-:-:S02]  /*11740*/  ISETP.NE.AND P1, PT, R71, R68, PT ;  /* 0x000000444700720c */ /* 0x000fc40003f25270 */
[----:B------:R-:W-:Y:S02]  /*11750*/  ISETP.GT.AND P3, PT, R71, R68, PT ;  /* 0x000000444700720c */ /* 0x000fe40003f64270 */
[----:B------:R-:W-:Y:S02]  /*11760*/  SEL R68, RZ, 0xffffffff, P0 ;  /* 0xffffffffff447807 */ /* 0x000fe40000000000 */
[----:B------:R-:W-:Y:S02]  /*11770*/  ISETP.GE.U32.AND P0, PT, R58, R67, PT ;  /* 0x000000433a00720c */ /* 0x000fe40003f06070 */
[----:B------:R-:W-:Y:S02]  /*11780*/  @P6 SEL R68, RZ, 0xffffffff, !P5 ;  /* 0xffffffffff446807 */ /* 0x000fe40006800000 */
[----:B------:R-:W-:Y:S02]  /*11790*/  ISETP.GE.AND.EX P6, PT, R51, RZ, PT, P0 ;  /* 0x000000ff3300720c */ /* 0x000fe40003fc6300 */
[----:B-----5:R-:W-:-:S02]  /*117a0*/  PRMT R81, R10, 0xbb32, RZ ;  /* 0x0000bb320a517816 */ /* 0x020fc400000000ff */
[-C--:B------:R-:W-:Y:S02]  /*117b0*/  ISETP.GE.U32.AND P5, PT, R12, R66.reuse, PT ;  /* 0x000000420c00720c */ /* 0x080fe40003fa6070 */
[----:B------:R-:W-:Y:S02]  /*117c0*/  ISETP.GE.U32.AND P0, PT, R15, R66, PT ;  /* 0x000000420f00720c */ /* 0x000fe40003f06070 */
[----:B------:R-:W-:Y:S02]  /*117d0*/  SEL R72, RZ, 0xffffffff, P6 ;  /* 0xffffffffff487807 */ /* 0x000fe40003000000 */
[----:B------:R-:W-:Y:S02]  /*117e0*/  PRMT R71, R10, 0x9910, RZ ;  /* 0x000099100a477816 */ /* 0x000fe400000000ff */
[----:B------:R-:W-:Y:S02]  /*117f0*/  LOP3.LUT R69, R69, 0x1, RZ, 0xc0, !PT ;  /* 0x0000000145457812 */ /* 0x000fe400078ec0ff */
[----:B------:R-:W-:-:S02]  /*11800*/  ISETP.NE.AND P6, PT, R82, R81, PT ;  /* 0x000000515200720c */ /* 0x000fc40003fc5270 */
[----:B------:R-:W-:Y:S02]  /*11810*/  ISETP.GE.AND.EX P5, PT, R14, RZ, PT, P5 ;  /* 0x000000ff0e00720c */ /* 0x000fe40003fa6350 */
[----:B------:R-:W-:Y:S02]  /*11820*/  @P1 SEL R72, RZ, 0xffffffff, !P3 ;  /* 0xffffffffff481807 */ /* 0x000fe40005800000 */
[----:B------:R-:W-:Y:S02]  /*11830*/  ISETP.GE.AND.EX P0, PT, R13, RZ, PT, P0 ;  /* 0x000000ff0d00720c */ /* 0x000fe40003f06300 */
[----:B------:R-:W-:Y:S02]  /*11840*/  ISETP.NE.AND P3, PT, R76, R71, PT ;  /* 0x000000474c00720c */ /* 0x000fe40003f65270 */
[----:B------:R-:W-:Y:S02]  /*11850*/  ISETP.NE.U32.AND P1, PT, R69, 0x1, PT ;  /* 0x000000014500780c */ /* 0x000fe40003f25070 */
[----:B------:R-:W-:-:S02]  /*11860*/  SEL R69, RZ, 0xffffffff, P5 ;  /* 0xffffffffff457807 */ /* 0x000fc40002800000 */
[----:B------:R-:W-:Y:S02]  /*11870*/  ISETP.GT.AND P5, PT, R76, R71, PT ;  /* 0x000000474c00720c */ /* 0x000fe40003fa4270 */
[----:B------:R-:W-:Y:S02]  /*11880*/  SEL R71, RZ, 0xffffffff, P0 ;  /* 0xffffffffff477807 */ /* 0x000fe40000000000 */
[----:B------:R-:W-:Y:S01]  /*11890*/  ISETP.GT.AND P0, PT, R82, R81, PT ;  /* 0x000000515200720c */ /* 0x000fe20003f04270 */
[----:B------:R-:W-:Y:S01]  /*118a0*/  IMAD.MOV.U32 R81, RZ, RZ, R83 ;  /* 0x000000ffff517224 */ /* 0x000fe200078e0053 */
[----:B------:R-:W-:Y:S02]  /*118b0*/  PRMT R76, R11, 0x9910, RZ ;  /* 0x000099100b4c7816 */ /* 0x000fe400000000ff */
[----:B------:R-:W-:Y:S02]  /*118c0*/  @P6 SEL R71, RZ, 0xffffffff, !P0 ;  /* 0xffffffffff476807 */ /* 0x000fe40004000000 */
[----:B------:R-:W-:-:S02]  /*118d0*/  ISETP.NE.AND P6, PT, R81, R76, PT ;  /* 0x0000004c5100720c */ /* 0x000fc40003fc5270 */
[----:B------:R-:W-:Y:S02]  /*118e0*/  @P3 SEL R69, RZ, 0xffffffff, !P5 ;  /* 0xffffffffff453807 */ /* 0x000fe40006800000 */
[----:B------:R-:W-:Y:S02]  /*118f0*/  ISETP.GE.U32.AND P3, PT, R21, R66, PT ;  /* 0x000000421500720c */ /* 0x000fe40003f66070 */
[----:B------:R-:W-:Y:S02]  /*11900*/  LOP3.LUT R75, R75, 0x1, RZ, 0xc0, !PT ;  /* 0x000000014b4b7812 */ /* 0x000fe400078ec0ff */
[----:B------:R-:W-:Y:S02]  /*11910*/  ISETP.GE.AND.EX P0, PT, R20, RZ, PT, P3 ;  /* 0x000000ff1400720c */ /* 0x000fe40003f06330 */
[----:B------:R-:W-:Y:S02]  /*11920*/  ISETP.GT.AND P3, PT, R81, R76, PT ;  /* 0x0000004c5100720c */ /* 0x000fe40003f64270 */
[----:B------:R-:W-:-:S02]  /*11930*/  PRMT R83, R11, 0xbb32, RZ ;  /* 0x0000bb320b537816 */ /* 0x000fc400000000ff */
[----:B------:R-:W-:Y:S02]  /*11940*/  ISETP.NE.U32.AND P5, PT, R75, 0x1, PT ;  /* 0x000000014b00780c */ /* 0x000fe40003fa5070 */
[----:B------:R-:W-:Y:S02]  /*11950*/  SEL R75, RZ, 0xffffffff, P0 ;  /* 0xffffffffff4b7807 */ /* 0x000fe40000000000 */
[----:B------:R-:W-:Y:S02]  /*11960*/  @P6 SEL R75, RZ, 0xffffffff, !P3 ;  /* 0xffffffffff4b6807 */ /* 0x000fe40005800000 */
[----:B------:R-:W-:Y:S02]  /*11970*/  ISETP.NE.AND P3, PT, R84, R83, PT ;  /* 0x000000535400720c */ /* 0x000fe40003f65270 */
[----:B------:R-:W-:Y:S02]  /*11980*/  ISETP.GE.U32.AND P0, PT, R39, R66, PT ;  /* 0x000000422700720c */ /* 0x000fe40003f06070 */
[----:B------:R-:W-:-:S02]  /*11990*/  PRMT R76, R4, 0x7632, R76 ;  /* 0x00007632044c7816 */ /* 0x000fc4000000004c */
[----:B------:R-:W-:Y:S02]  /*119a0*/  ISETP.GE.AND.EX P0, PT, R25, RZ, PT, P0 ;  /* 0x000000ff1900720c */ /* 0x000fe40003f06300 */
[----:B------:R-:W-:Y:S02]  /*119b0*/  ISETP.GT.AND P6, PT, R84, R83, PT ;  /* 0x000000535400720c */ /* 0x000fe40003fc4270 */
[----:B------:R-:W-:Y:S02]  /*119c0*/  LOP3.LUT R78, R78, 0x1, RZ, 0xc0, !PT ;  /* 0x000000014e4e7812 */ /* 0x000fe400078ec0ff */
[----:B------:R-:W-:Y:S02]  /*119d0*/  SEL R37, R37, R76, !P4 ;  /* 0x0000004c25257207 */ /* 0x000fe40006000000 */
[-C--:B------:R-:W-:Y:S02]  /*119e0*/  SEL R44, R44, R35.reuse, !P2 ;  /* 0x000000232c2c7207 */ /* 0x080fe40005000000 */
[----:B------:R-:W-:-:S02]  /*119f0*/  SEL R42, R42, R35, !P4 ;  /* 0x000000232a2a7207 */ /* 0x000fc40006000000 */
[-C--:B------:R-:W-:Y:S02]  /*11a00*/  SEL R40, R40, R35.reuse, !P1 ;  /* 0x0000002328287207 */ /* 0x080fe40004800000 */
[----:B------:R-:W-:Y:S01]  /*11a10*/  SEL R38, R38, R35, !P5 ;  /* 0x0000002326267207 */ /* 0x000fe20006800000 */
[----:B------:R-:W-:Y:S01]  /*11a20*/  IMAD.IADD R35, R66, 0x1, R46 ;  /* 0x0000000142237824 */ /* 0x000fe200078e022e */
[----:B------:R-:W-:Y:S02]  /*11a30*/  SEL R76, RZ, 0xffffffff, P0 ;  /* 0xffffffffff4c7807 */ /* 0x000fe40000000000 */
[----:B------:R-:W-:Y:S01]  /*11a40*/  @P3 SEL R76, RZ, 0xffffffff, !P6 ;  /* 0xffffffffff4c3807 */ /* 0x000fe20007000000 */
[----:B------:R-:W-:Y:S01]  /*11a50*/  IMAD R81, R46, 0x3, R35 ;  /* 0x000000032e517824 */ /* 0x000fe200078e0223 */
[----:B------:R-:W-:Y:S02]  /*11a60*/  ISETP.NE.U32.AND P6, PT, R78, 0x1, PT ;  /* 0x000000014e00780c */ /* 0x000fe40003fc5070 */
[----:B------:R-:W-:-:S02]  /*11a70*/  LOP3.LUT R79, R79, 0x1, RZ, 0xc0, !PT ;  /* 0x000000014f4f7812 */ /* 0x000fc400078ec0ff */
[----:B------:R-:W-:Y:S02]  /*11a80*/  LOP3.LUT R80, R80, 0x1, RZ, 0xc0, !PT ;  /* 0x0000000150507812 */ /* 0x000fe400078ec0ff */
[----:B------:R-:W-:Y:S02]  /*11a90*/  LOP3.LUT R78, R77, 0x1, RZ, 0xc0, !PT ;  /* 0x000000014d4e7812 */ /* 0x000fe400078ec0ff */
[----:B------:R-:W-:Y:S02]  /*11aa0*/  SEL R64, R64, R4, !P2 ;  /* 0x0000000440407207 */ /* 0x000fe40005000000 */
[----:B------:R-:W-:Y:S02]  /*11ab0*/  SEL R36, R36, RZ, !P2 ;  /* 0x000000ff24247207 */ /* 0x000fe40005000000 */
[----:B------:R-:W-:Y:S02]  /*11ac0*/  SEL R34, R34, RZ, !P4 ;  /* 0x000000ff22227207 */ /* 0x000fe40006000000 */
[----:B------:R-:W-:-:S02]  /*11ad0*/  ISETP.NE.U32.AND P3, PT, R79, 0x1, PT ;  /* 0x000000014f00780c */ /* 0x000fc40003f65070 */
[----:B------:R-:W-:Y:S02]  /*11ae0*/  ISETP.NE.U32.AND P2, PT, R80, 0x1, PT ;  /* 0x000000015000780c */ /* 0x000fe40003f45070 */
[----:B------:R-:W-:Y:S02]  /*11af0*/  ISETP.NE.U32.AND P4, PT, R78, 0x1, PT ;  /* 0x000000014e00780c */ /* 0x000fe40003f85070 */
[----:B------:R-:W-:Y:S02]  /*11b00*/  PRMT R82, R5, 0x7632, R82 ;  /* 0x0000763205527816 */ /* 0x000fe40000000052 */
[----:B------:R-:W-:Y:S02]  /*11b10*/  LOP3.LUT R72, R72, 0x1, RZ, 0xc0, !PT ;  /* 0x0000000148487812 */ /* 0x000fe400078ec0ff */
[----:B------:R-:W-:Y:S02]  /*11b20*/  ISETP.GE.U32.AND P0, PT, R81, R70, PT ;  /* 0x000000465100720c */ /* 0x000fe40003f06070 */
[----:B------:R-:W-:-:S02]  /*11b30*/  LOP3.LUT R74, R74, 0x1, RZ, 0xc0, !PT ;  /* 0x000000014a4a7812 */ /* 0x000fc400078ec0ff */
[----:B------:R-:W-:Y:S02]  /*11b40*/  LOP3.LUT R73, R73, 0x1, RZ, 0xc0, !PT ;  /* 0x0000000149497812 */ /* 0x000fe400078ec0ff */
[-C--:B------:R-:W-:Y:S02]  /*11b50*/  SEL R33, R33, R65.reuse, !P6 ;  /* 0x0000004121217207 */ /* 0x080fe40007000000 */
[-C--:B------:R-:W-:Y:S02]  /*11b60*/  SEL R32, R32, R65.reuse, !P4 ;  /* 0x0000004120207207 */ /* 0x080fe40006000000 */
[-C--:B------:R-:W-:Y:S02]  /*11b70*/  SEL R31, R31, R65.reuse, !P3 ;  /* 0x000000411f1f7207 */ /* 0x080fe40005800000 */
[----:B------:R-:W-:Y:S02]  /*11b80*/  SEL R30, R30, R65, !P2 ;  /* 0x000000411e1e7207 */ /* 0x000fe40005000000 */
[----:B------:R-:W-:-:S02]  /*11b90*/  SEL R65, R63, R6, !P6 ;  /* 0x000000063f417207 */ /* 0x000fc40007000000 */
[----:B------:R-:W-:Y:S02]  /*11ba0*/  SEL R27, R27, RZ, !P6 ;  /* 0x000000ff1b1b7207 */ /* 0x000fe40007000000 */
[----:B------:R-:W-:Y:S02]  /*11bb0*/  LOP3.LUT R68, R68, 0x1, RZ, 0xc0, !PT ;  /* 0x0000000144447812 */ /* 0x000fe400078ec0ff */
[----:B------:R-:W-:Y:S02]  /*11bc0*/  SEL R43, R43, R82, !P5 ;  /* 0x000000522b2b7207 */ /* 0x000fe40006800000 */
[----:B------:R-:W-:Y:S02]  /*11bd0*/  SEL R54, R54, R5, !P1 ;  /* 0x0000000536367207 */ /* 0x000fe40004800000 */
[----:B------:R-:W-:Y:S02]  /*11be0*/  SEL R29, R29, RZ, !P1 ;  /* 0x000000ff1d1d7207 */ /* 0x000fe40004800000 */
[----:B------:R-:W-:-:S02]  /*11bf0*/  SEL R28, R28, RZ, !P5 ;  /* 0x000000ff1c1c7207 */ /* 0x000fc40006800000 */
[----:B------:R-:W-:Y:S02]  /*11c00*/  ISETP.NE.U32.AND P6, PT, R72, 0x1, PT ;  /* 0x000000014800780c */ /* 0x000fe40003fc5070 */
[----:B------:R-:W-:Y:S02]  /*11c10*/  PRMT R63, R9, 0x7632, R63 ;  /* 0x00007632093f7816 */ /* 0x000fe4000000003f */
[----:B------:R-:W-:Y:S02]  /*11c20*/  ISETP.NE.U32.AND P1, PT, R74, 0x1, PT ;  /* 0x000000014a00780c */ /* 0x000fe40003f25070 */
[----:B------:R-:W-:Y:S02]  /*11c30*/  ISETP.NE.U32.AND P5, PT, R73, 0x1, PT ;  /* 0x000000014900780c */ /* 0x000fe40003fa5070 */
[----:B------:R-:W-:Y:S02]  /*11c40*/  PRMT R72, R8, 0x7632, R72 ;  /* 0x0000763208487816 */ /* 0x000fe40000000048 */
[----:B------:R-:W-:-:S02]  /*11c50*/  PRMT R79, R7, 0x7632, R79 ;  /* 0x00007632074f7816 */ /* 0x000fc4000000004f */
[----:B------:R-:W-:Y:S02]  /*11c60*/  SEL R48, R48, R7, !P4 ;  /* 0x0000000730307207 */ /* 0x000fe40006000000 */
[----:B------:R-:W-:Y:S02]  /*11c70*/  SEL R26, R26, RZ, !P4 ;  /* 0x000000ff1a1a7207 */ /* 0x000fe40006000000 */
[----:B------:R-:W-:Y:S02]  /*11c80*/  LOP3.LUT R76, R76, 0x1, RZ, 0xc0, !PT ;  /* 0x000000014c4c7812 */ /* 0x000fe400078ec0ff */
[----:B------:R-:W-:Y:S02]  /*11c90*/  PRMT R77, R6, 0x7632, R77 ;  /* 0x00007632064d7816 */ /* 0x000fe4000000004d */
[----:B------:R-:W-:Y:S02]  /*11ca0*/  ISETP.NE.U32.AND P4, PT, R68, 0x1, PT ;  /* 0x000000014400780c */ /* 0x000fe40003f85070 */
[----:B------:R-:W-:-:S02]  /*11cb0*/  LOP3.LUT R71, R71, 0x1, RZ, 0xc0, !PT ;  /* 0x0000000147477812 */ /* 0x000fc400078ec0ff */
[----:B------:R-:W-:Y:S02]  /*11cc0*/  SEL R68, R60, R63, !P6 ;  /* 0x0000003f3c447207 */ /* 0x000fe40007000000 */
[----:B------:R-:W-:Y:S02]  /*11cd0*/  LOP3.LUT R69, R69, 0x1, RZ, 0xc0, !PT ;  /* 0x0000000145457812 */ /* 0x000fe400078ec0ff */
[----:B------:R-:W-:Y:S02]  /*11ce0*/  LOP3.LUT R75, R75, 0x1, RZ, 0xc0, !PT ;  /* 0x000000014b4b7812 */ /* 0x000fe400078ec0ff */
[----:B------:R-:W-:Y:S02]  /*11cf0*/  SEL R72, R61, R72, !P5 ;  /* 0x000000483d487207 */ /* 0x000fe40006800000 */
[----:B------:R-:W-:Y:S02]  /*11d00*/  SEL R47, R47, R67, !P5 ;  /* 0x000000432f2f7207 */ /* 0x000fe40006800000 */
[----:B------:R-:W-:-:S02]  /*11d10*/  SEL R60, R53, R8, !P1 ;  /* 0x00000008353c7207 */ /* 0x000fc40004800000 */
[----:B------:R-:W-:Y:S02]  /*11d20*/  SEL R57, R57, RZ, !P5 ;  /* 0x000000ff39397207 */ /* 0x000fe40006800000 */
[----:B------:R-:W-:Y:S02]  /*11d30*/  SEL R62, R62, R79, !P2 ;  /* 0x0000004f3e3e7207 */ /* 0x000fe40005000000 */
[----:B------:R-:W-:Y:S02]  /*11d40*/  SEL R59, R59, RZ, !P2 ;  /* 0x000000ff3b3b7207 */ /* 0x000fe40005000000 */
[----:B------:R-:W-:Y:S02]  /*11d50*/  ISETP.NE.U32.AND P5, PT, R76, 0x1, PT ;  /* 0x000000014c00780c */ /* 0x000fe40003fa5070 */
[----:B------:R-:W-:Y:S02]  /*11d60*/  PRMT R53, R11, 0x7632, R53 ;  /* 0x000076320b357816 */ /* 0x000fe40000000035 */
[----:B------:R-:W-:-:S02]  /*11d70*/  SEL R56, R56, R77, !P3 ;  /* 0x0000004d38387207 */ /* 0x000fc40005800000 */
[----:B------:R-:W-:Y:S02]  /*11d80*/  SEL R52, R52, R67, !P1 ;  /* 0x0000004334347207 */ /* 0x000fe40004800000 */
[----:B------:R-:W-:Y:S02]  /*11d90*/  SEL R55, R55, RZ, !P3 ;  /* 0x000000ff37377207 */ /* 0x000fe40005800000 */
[----:B------:R-:W-:Y:S02]  /*11da0*/  ISETP.NE.U32.AND P2, PT, R71, 0x1, PT ;  /* 0x000000014700780c */ /* 0x000fe40003f45070 */
[----:B------:R-:W-:Y:S02]  /*11db0*/  PRMT R61, R10, 0x7632, R61 ;  /* 0x000076320a3d7816 */ /* 0x000fe4000000003d */
[----:B------:R-:W-:Y:S02]  /*11dc0*/  SEL R49, R49, RZ, !P1 ;  /* 0x000000ff31317207 */ /* 0x000fe40004800000 */
[----:B------:R-:W-:-:S02]  /*11dd0*/  ISETP.NE.U32.AND P3, PT, R69, 0x1, PT ;  /* 0x000000014500780c */ /* 0x000fc40003f65070 */
[----:B------:R-:W-:Y:S02]  /*11de0*/  ISETP.NE.U32.AND P1, PT, R75, 0x1, PT ;  /* 0x000000014b00780c */ /* 0x000fe40003f25070 */
[----:B------:R-:W-:Y:S02]  /*11df0*/  SEL R24, R24, R53, !P5 ;  /* 0x0000003518187207 */ /* 0x000fe40006800000 */
[----:B------:R-:W-:Y:S02]  /*11e00*/  SEL R0, R0, R61, !P2 ;  /* 0x0000003d00007207 */ /* 0x000fe40005000000 */
[----:B------:R-:W-:Y:S02]  /*11e10*/  PRMT R53, R60, 0x7610, R53 ;  /* 0x000076103c357816 */ /* 0x000fe40000000035 */
        /* <DEDUP_REMOVED lines=20> */
.L_x_2797:
[C---:B------:R-:W-:Y:S02]  /*11f60*/  PRMT R75, R9.reuse, 0x7610, R75 ;  /* 0x00007610094b7816 */ /* 0x040fe4000000004b */
[----:B------:R-:W-:Y:S02]  /*11f70*/  PRMT R77, R9, 0x7632, R77 ;  /* 0x00007632094d7816 */ /* 0x000fe4000000004d */
[C---:B------:R-:W-:Y:S02]  /*11f80*/  PRMT R68, R6.reuse, 0x7610, R68 ;  /* 0x0000761006447816 */ /* 0x040fe40000000044 */
[----:B------:R-:W-:Y:S02]  /*11f90*/  PRMT R67, R6, 0x7632, R67 ;  /* 0x0000763206437816 */ /* 0x000fe40000000043 */
[C---:B------:R-:W-:Y:S02]  /*11fa0*/  PRMT R71, R7.reuse, 0x7610, R71 ;  /* 0x0000761007477816 */ /* 0x040fe40000000047 */
[----:B------:R-:W-:-:S02]  /*11fb0*/  PRMT R73, R7, 0x7632, R73 ;  /* 0x0000763207497816 */ /* 0x000fc40000000049 */
[----:B------:R-:W-:Y:S02]  /*11fc0*/  PRMT R9, R11, 0x7610, R9 ;  /* 0x000076100b097816 */ /* 0x000fe40000000009 */
[C---:B------:R-:W-:Y:S02]  /*11fd0*/  PRMT R65, R4.reuse, 0x7610, R65 ;  /* 0x0000761004417816 */ /* 0x040fe40000000041 */
[----:B------:R-:W-:Y:S02]  /*11fe0*/  PRMT R66, R4, 0x7632, R66 ;  /* 0x0000763204427816 */ /* 0x000fe40000000042 */
[C---:B------:R-:W-:Y:S02]  /*11ff0*/  PRMT R69, R5.reuse, 0x7610, R69 ;  /* 0x0000761005457816 */ /* 0x040fe40000000045 */
[----:B------:R-:W-:Y:S02]  /*12000*/  PRMT R72, R5, 0x7632, R72 ;  /* 0x0000763205487816 */ /* 0x000fe40000000048 */
[----:B------:R-:W-:-:S02]  /*12010*/  PRMT R74, R8, 0x7632, R74 ;  /* 0x00007632084a7816 */ /* 0x000fc4000000004a */
[C---:B------:R-:W-:Y:S02]  /*12020*/  PRMT R6, R10.reuse, 0x7610, R6 ;  /* 0x000076100a067816 */ /* 0x040fe40000000006 */
[----:B------:R-:W-:Y:S02]  /*12030*/  PRMT R7, R10, 0x7632, R7 ;  /* 0x000076320a077816 */ /* 0x000fe40000000007 */
[----:B------:R-:W-:-:S07]  /*12040*/  PRMT R11, R11, 0x7632, R11 ;  /* 0x000076320b0b7816 */ /* 0x000fce000000000b */
.L_x_2796:
[----:B------:R-:W-:Y:S05]  /*12050*/  BSYNC B0 ;  /* 0x0000000000007941 */ /* 0x000fea0003800000 */
.L_x_2795:
[----:B------:R-:W-:Y:S01]  /*12060*/  ISETP.GE.U32.AND P1, PT, R35, R70, PT ;  /* 0x000000462300720c */ /* 0x000fe20003f26070 */
[----:B------:R-:W-:-:S12]  /*12070*/  BSSY B0, `(.L_x_2799) ;  /* 0x0000026000007945 */ /* 0x000fd80003800000 */
[----:B------:R-:W-:Y:S05]  /*12080*/  @P1 BRA `(.L_x_2800) ;  /* 0x0000000000901947 */ /* 0x000fea0003800000 */
        /* <DEDUP_REMOVED lines=20> */
[----:B------:R-:W-:Y:S01]  /*121d0*/  IMAD.IADD R5, R79, 0x1, R46 ;  /* 0x000000014f057824 */ /* 0x000fe200078e022e */
[----:B------:R-:W-:-:S04]  /*121e0*/  SHF.R.U32.HI R75, RZ, 0x2, R79 ;  /* 0x00000002ff4b7819 */ /* 0x000fc8000001164f */
[----:B------:R-:W-:-:S13]  /*121f0*/  ISETP.GE.U32.AND P0, PT, R5, R70, PT ;  /* 0x000000460500720c */ /* 0x000fda0003f06070 */
[----:B------:R-:W-:-:S05]  /*12200*/  @!P0 SHF.R.U32.HI R5, RZ, 0x2, R5 ;  /* 0x00000002ff058819 */ /* 0x000fca0000011605 */
        /* <DEDUP_REMOVED lines=12> */
.L_x_2800:
[----:B------:R-:W-:Y:S05]  /*122d0*/  BSYNC B0 ;  /* 0x0000000000007941 */ /* 0x000fea0003800000 */
.L_x_2799:
        /* <DEDUP_REMOVED lines=69> */
[----:B------:R-:W-:Y:S02]  /*12730*/  SEL R4, RZ, 0xffffffff, !P2 ;  /* 0xffffffffff047807 */ /* 0x000fe40005000000 */
[----:B------:R-:W-:Y:S02]  /*12740*/  PRMT R10, R71, 0x9910, RZ ;  /* 0x00009910470a7816 */ /* 0x000fe400000000ff */
[----:B------:R-:W-:Y:S02]  /*12750*/  PRMT R19, R48, 0x9910, RZ ;  /* 0x0000991030137816 */ /* 0x000fe400000000ff */
[----:B------:R-:W-:Y:S02]  /*12760*/  @!P5 SEL R4, RZ, 0xffffffff, P0 ;  /* 0xffffffffff04d807 */ /* 0x000fe40000000000 */
[----:B------:R-:W-:Y:S02]  /*12770*/  ISETP.NE.AND P5, PT, R66, R35, PT ;  /* 0x000000234200720c */ /* 0x000fe40003fa5270 */
[----:B------:R-:W-:-:S02]  /*12780*/  ISETP.GT.AND P6, PT, R19, R10, PT ;  /* 0x0000000a1300720c */ /* 0x000fc40003fc4270 */
[----:B------:R-:W-:Y:S02]  /*12790*/  ISETP.NE.AND P4, PT, R19, R10, PT ;  /* 0x0000000a1300720c */ /* 0x000fe40003f85270 */
[----:B------:R-:W-:Y:S02]  /*127a0*/  SEL R10, RZ, 0xffffffff, !P1 ;  /* 0xffffffffff0a7807 */ /* 0x000fe40004800000 */
[----:B------:R-:W-:Y:S02]  /*127b0*/  ISETP.GE.U32.AND P1, PT, R30, R5, PT ;  /* 0x000000051e00720c */ /* 0x000fe40003f26070 */
[----:B------:R-:W-:Y:S02]  /*127c0*/  SEL R18, RZ, 0xffffffff, !P6 ;  /* 0xffffffffff127807 */ /* 0x000fe40007000000 */
[----:B------:R-:W-:Y:S02]  /*127d0*/  ISETP.GT.AND P6, PT, R66, R35, PT ;  /* 0x000000234200720c */ /* 0x000fe40003fc4270 */
[----:B------:R-:W-:-:S02]  /*127e0*/  ISETP.GE.AND.EX P1, PT, R59, RZ, PT, P1 ;  /* 0x000000ff3b00720c */ /* 0x000fc40003f26310 */
[-C--:B------:R-:W-:Y:S02]  /*127f0*/  ISETP.GE.U32.AND P2, PT, R31, R5.reuse, PT ;  /* 0x000000051f00720c */ /* 0x080fe40003f46070 */
[----:B------:R-:W-:Y:S02]  /*12800*/  SEL R19, RZ, 0xffffffff, !P6 ;  /* 0xffffffffff137807 */ /* 0x000fe40007000000 */
[----:B------:R-:W-:Y:S02]  /*12810*/  @!P5 SEL R19, RZ, 0xffffffff, P1 ;  /* 0xffffffffff13d807 */ /* 0x000fe40000800000 */
[----:B------:R-:W-:Y:S02]  /*12820*/  ISETP.GE.AND.EX P2, PT, R55, RZ, PT, P2 ;  /* 0x000000ff3700720c */ /* 0x000fe40003f46320 */
[----:B------:R-:W-:Y:S02]  /*12830*/  LOP3.LUT R19, R19, 0x1, RZ, 0xc0, !PT ;  /* 0x0000000113137812 */ /* 0x000fe400078ec0ff */
[----:B------:R-:W-:-:S02]  /*12840*/  ISETP.GE.U32.AND P0, PT, R32, R5, PT ;  /* 0x000000052000720c */ /* 0x000fc40003f06070 */
        /* <DEDUP_REMOVED lines=132> */
.L_x_2802:
[----:B------:R-:W-:Y:S05]  /*13090*/  BSYNC B0 ;  /* 0x0000000000007941 */ /* 0x000fea0003800000 */
.L_x_2801:
        /* <DEDUP_REMOVED lines=11> */
[----:B------:R-:W-:-:S02]  /*13150*/  ISETP.GE.AND.EX P0, PT, R36, R27, PT, P0 ;  /* 0x0000001b2400720c */ /* 0x000fc40003f06300 */
[----:B------:R-:W-:Y:S02]  /*13160*/  ISETP.NE.AND P4, PT, R6, R5, PT ;  /* 0x000000050600720c */ /* 0x000fe40003f85270 */
[----:B------:R-:W-:Y:S02]  /*13170*/  PRMT R7, R62, 0x9910, RZ ;  /* 0x000099103e077816 */ /* 0x000fe400000000ff */
[----:B------:R-:W-:Y:S02]  /*13180*/  PRMT R8, R43, 0x9910, RZ ;  /* 0x000099102b087816 */ /* 0x000fe400000000ff */
[----:B------:R-:W-:Y:S02]  /*13190*/  SEL R4, RZ, 0xffffffff, !P2 ;  /* 0xffffffffff047807 */ /* 0x000fe40005000000 */
[----:B------:R-:W-:Y:S02]  /*131a0*/  @!P5 SEL R4, RZ, 0xffffffff, P0 ;  /* 0xffffffffff04d807 */ /* 0x000fe40000000000 */
[----:B------:R-:W-:-:S02]  /*131b0*/  ISETP.GE.U32.AND P0, PT, R40, R32, PT ;  /* 0x000000202800720c */ /* 0x000fc40003f06070 */
[----:B------:R-:W-:Y:S02]  /*131c0*/  ISETP.NE.AND P5, PT, R8, R7, PT ;  /* 0x000000070800720c */ /* 0x000fe40003fa5270 */
[----:B------:R-:W-:Y:S02]  /*131d0*/  ISETP.GT.AND P6, PT, R6, R5, PT ;  /* 0x000000050600720c */ /* 0x000fe40003fc4270 */
[----:B------:R-:W-:Y:S02]  /*131e0*/  ISETP.GE.U32.AND P2, PT, R42, R31, PT ;  /* 0x0000001f2a00720c */ /* 0x000fe40003f46070 */
[----:B------:R-:W-:Y:S02]  /*131f0*/  ISETP.GE.AND.EX P0, PT, R29, R26, PT, P0 ;  /* 0x0000001a1d00720c */ /* 0x000fe40003f06300 */
[----:B------:R-:W-:Y:S02]  /*13200*/  LOP3.LUT R4, R4, 0x1, RZ, 0xc0, !PT ;  /* 0x0000000104047812 */ /* 0x000fe400078ec0ff */
[----:B------:R-:W-:-:S02]  /*13210*/  SEL R5, RZ, 0xffffffff, !P1 ;  /* 0xffffffffff057807 */ /* 0x000fc40004800000 */
[----:B------:R-:W-:Y:S02]  /*13220*/  ISETP.GE.U32.AND P1, PT, R38, R30, PT ;  /* 0x0000001e2600720c */ /* 0x000fe40003f26070 */
[----:B------:R-:W-:Y:S02]  /*13230*/  SEL R6, RZ, 0xffffffff, !P6 ;  /* 0xffffffffff067807 */ /* 0x000fe40007000000 */
[----:B------:R-:W-:Y:S02]  /*13240*/  ISETP.GE.AND.EX P2, PT, R34, R55, PT, P2 ;  /* 0x000000372200720c */ /* 0x000fe40003f46320 */
[----:B------:R-:W-:Y:S02]  /*13250*/  @!P4 SEL R6, RZ, 0xffffffff, P0 ;  /* 0xffffffffff06c807 */ /* 0x000fe40000000000 */
[----:B------:R-:W-:Y:S02]  /*13260*/  ISETP.NE.U32.AND P0, PT, R4, 0x1, PT ;  /* 0x000000010400780c */ /* 0x000fe40003f05070 */
[----:B------:R-:W-:-:S02]  /*13270*/  ISETP.GT.AND P6, PT, R8, R7, PT ;  /* 0x000000070800720c */ /* 0x000fc40003fc4270 */
[----:B------:R-:W-:Y:S02]  /*13280*/  ISETP.GE.AND.EX P1, PT, R28, R59, PT, P1 ;  /* 0x0000003b1c00720c */ /* 0x000fe40003f26310 */
[----:B------:R-:W-:Y:S02]  /*13290*/  @!P3 SEL R5, RZ, 0xffffffff, P2 ;  /* 0xffffffffff05b807 */ /* 0x000fe40001000000 */
[----:B------:R-:W-:Y:S02]  /*132a0*/  SEL R64, R64, R63, !P0 ;  /* 0x0000003f40407207 */ /* 0x000fe40004000000 */
[----:B------:R-:W-:Y:S02]  /*132b0*/  SEL R7, RZ, 0xffffffff, !P6 ;  /* 0xffffffffff077807 */ /* 0x000fe40007000000 */
[----:B------:R-:W-:Y:S02]  /*132c0*/  @!P5 SEL R7, RZ, 0xffffffff, P1 ;  /* 0xffffffffff07d807 */ /* 0x000fe40000800000 */
[----:B------:R-:W-:-:S02]  /*132d0*/  LOP3.LUT R5, R5, 0x1, RZ, 0xc0, !PT ;  /* 0x0000000105057812 */ /* 0x000fc400078ec0ff */
[----:B------:R-:W-:Y:S02]  /*132e0*/  LOP3.LUT R6, R6, 0x1, RZ, 0xc0, !PT ;  /* 0x0000000106067812 */ /* 0x000fe400078ec0ff */
[----:B------:R-:W-:Y:S02]  /*132f0*/  PRMT R9, R53, 0x9910, RZ ;  /* 0x0000991035097816 */ /* 0x000fe400000000ff */
[----:B------:R-:W-:Y:S02]  /*13300*/  PRMT R4, R64, 0x9910, RZ ;  /* 0x0000991040047816 */ /* 0x000fe400000000ff */
[----:B------:R-:W-:Y:S02]  /*13310*/  LOP3.LUT R7, R7, 0x1, RZ, 0xc0, !PT ;  /* 0x0000000107077812 */ /* 0x000fe400078ec0ff */
[----:B------:R-:W-:Y:S02]  /*13320*/  ISETP.NE.U32.AND P1, PT, R5, 0x1, PT ;  /* 0x000000010500780c */ /* 0x000fe40003f25070 */
[----:B------:R-:W-:-:S02]  /*13330*/  ISETP.NE.U32.AND P2, PT, R6, 0x1, PT ;  /* 0x000000010600780c */ /* 0x000fc40003f45070 */
[----:B------:R-:W-:Y:S02]  /*13340*/  ISETP.NE.AND P5, PT, R4, R9, PT ;  /* 0x000000090400720c */ /* 0x000fe40003fa5270 */
[----:B------:R-:W-:Y:S02]  /*13350*/  SEL R19, R44, R33, !P0 ;  /* 0x000000212c137207 */ /* 0x000fe40004000000 */
[----:B------:R-:W-:Y:S02]  /*13360*/  ISETP.NE.U32.AND P3, PT, R7, 0x1, PT ;  /* 0x000000010700780c */ /* 0x000fe40003f65070 */
[----:B------:R-:W-:Y:S02]  /*13370*/  SEL R56, R37, R56, !P1 ;  /* 0x0000003825387207 */ /* 0x000fe40004800000 */
        /* <DEDUP_REMOVED lines=38> */
[----:B------:R-:W-:-:S02]  /*135e0*/  @!P3 SEL R5, RZ, 0xffffffff, P2 ;  /* 0xffffffffff05b807 */ /* 0x000fc40001000000 */
[----:B------:R-:W-:Y:S02]  /*135f0*/  @!P4 SEL R6, RZ, 0xffffffff, P0 ;  /* 0xffffffffff06c807 */ /* 0x000fe40000000000 */
[----:B------:R-:W-:Y:S02]  /*13600*/  ISETP.NE.U32.AND P3, PT, R8, 0x1, PT ;  /* 0x000000010800780c */ /* 0x000fe40003f65070 */
[----:B------:R-:W-:Y:S02]  /*13610*/  LOP3.LUT R4, R4, 0x1, RZ, 0xc0, !PT ;  /* 0x0000000104047812 */ /* 0x000fe400078ec0ff */
[----:B------:R-:W-:Y:S02]  /*13620*/  LOP3.LUT R5, R5, 0x1, RZ, 0xc0, !PT ;  /* 0x0000000105057812 */ /* 0x000fe400078ec0ff */
[----:B------:R-:W-:Y:S02]  /*13630*/  LOP3.LUT R6, R6, 0x1, RZ, 0xc0, !PT ;  /* 0x0000000106067812 */ /* 0x000fe400078ec0ff */
[----:B------:R-:W-:-:S02]  /*13640*/  SEL R43, R43, R60, !P3 ;  /* 0x0000003c2b2b7207 */ /* 0x000fc40005800000 */
[----:B------:R-:W-:Y:S02]  /*13650*/  ISETP.NE.U32.AND P0, PT, R4, 0x1, PT ;  /* 0x000000010400780c */ /* 0x000fe40003f05070 */
[----:B------:R-:W-:Y:S02]  /*13660*/  ISETP.NE.U32.AND P1, PT, R5, 0x1, PT ;  /* 0x000000010500780c */ /* 0x000fe40003f25070 */
[----:B------:R-:W-:Y:S02]  /*13670*/  ISETP.NE.U32.AND P2, PT, R6, 0x1, PT ;  /* 0x000000010600780c */ /* 0x000fe40003f45070 */
[----:B------:R-:W-:Y:S02]  /*13680*/  PRMT R6, R24, 0x9910, RZ ;  /* 0x0000991018067816 */ /* 0x000fe400000000ff */
[----:B------:R-:W-:Y:S02]  /*13690*/  PRMT R5, R43, 0x9910, RZ ;  /* 0x000099102b057816 */ /* 0x000fe400000000ff */
[----:B------:R-:W-:-:S02]  /*136a0*/  SEL R64, R64, R53, !P0 ;  /* 0x0000003540407207 */ /* 0x000fc40004000000 */
[----:B------:R-:W-:Y:S02]  /*136b0*/  ISETP.NE.AND P6, PT, R5, R6, PT ;  /* 0x000000060500720c */ /* 0x000fe40003fc5270 */
[----:B------:R-:W-:Y:S02]  /*136c0*/  SEL R61, R56, R61, !P1 ;  /* 0x0000003d383d7207 */ /* 0x000fe40004800000 */
[----:B------:R-:W-:Y:S02]  /*136d0*/  SEL R11, R7, R50, !P2 ;  /* 0x00000032070b7207 */ /* 0x000fe40005000000 */
[----:B------:R-:W-:Y:S02]  /*136e0*/  SEL R58, R27, R58, !P3 ;  /* 0x0000003a1b3a7207 */ /* 0x000fe40005800000 */
[----:B------:R-:W-:Y:S02]  /*136f0*/  SEL R19, R19, R52, !P0 ;  /* 0x0000003413137207 */ /* 0x000fe40004000000 */
[----:B------:R-:W-:-:S02]  /*13700*/  SEL R49, R36, R49, !P0 ;  /* 0x0000003124317207 */ /* 0x000fc40004000000 */
[----:B------:R-:W-:Y:S02]  /*13710*/  PRMT R7, R3, 0x9910, RZ ;  /* 0x0000991003077816 */ /* 0x000fe400000000ff */
[----:B------:R-:W-:Y:S02]  /*13720*/  PRMT R4, R64, 0x9910, RZ ;  /* 0x0000991040047816 */ /* 0x000fe400000000ff */
[----:B------:R-:W-:Y:S02]  /*13730*/  SEL R18, R18, R47, !P1 ;  /* 0x0000002f12127207 */ /* 0x000fe40004800000 */
[----:B------:R-:W-:Y:S02]  /*13740*/  SEL R26, R34, R57, !P1 ;  /* 0x00000039221a7207 */ /* 0x000fe40004800000 */
[----:B------:R-:W-:Y:S02]  /*13750*/  SEL R8, R28, R51, !P3 ;  /* 0x000000331c087207 */ /* 0x000fe40005800000 */
[----:B------:R-:W-:-:S02]  /*13760*/  ISETP.GT.AND P0, PT, R5, R6, PT ;  /* 0x000000060500720c */ /* 0x000fc40003f04270 */
[----:B------:R-:W-:Y:S02]  /*13770*/  PRMT R28, R0, 0x9910, RZ ;  /* 0x00009910001c7816 */ /* 0x000fe400000000ff */
[----:B------:R-:W-:Y:S02]  /*13780*/  PRMT R5, R61, 0x9910, RZ ;  /* 0x000099103d057816 */ /* 0x000fe400000000ff */
[----:B------:R-:W-:Y:S02]  /*13790*/  PRMT R27, R16, 0x9910, RZ ;  /* 0x00009910101b7816 */ /* 0x000fe400000000ff */
[----:B------:R-:W-:Y:S02]  /*137a0*/  PRMT R6, R11, 0x9910, RZ ;  /* 0x000099100b067816 */ /* 0x000fe400000000ff */
[----:B------:R-:W-:Y:S02]  /*137b0*/  ISETP.GE.U32.AND P1, PT, R58, R39, PT ;  /* 0x000000273a00720c */ /* 0x000fe40003f26070 */
[----:B------:R-:W-:-:S02]  /*137c0*/  SEL R10, R10, R45, !P2 ;  /* 0x0000002d0a0a7207 */ /* 0x000fc40005000000 */
[----:B------:R-:W-:Y:S02]  /*137d0*/  SEL R9, R32, R41, !P2 ;  /* 0x0000002920097207 */ /* 0x000fe40005000000 */
[----:B------:R-:W-:Y:S02]  /*137e0*/  ISETP.GT.AND P2, PT, R4, R7, PT ;  /* 0x000000070400720c */ /* 0x000fe40003f44270 */
[----:B------:R-:W-:Y:S02]  /*137f0*/  ISETP.NE.AND P5, PT, R5, R28, PT ;  /* 0x0000001c0500720c */ /* 0x000fe40003fa5270 */
[----:B------:R-:W-:Y:S02]  /*13800*/  ISETP.GE.AND.EX P1, PT, R8, R25, PT, P1 ;  /* 0x000000190800720c */ /* 0x000fe40003f26310 */
[----:B------:R-:W-:Y:S02]  /*13810*/  ISETP.NE.AND P3, PT, R6, R27, PT ;  /* 0x0000001b0600720c */ /* 0x000fe40003f65270 */
[----:B------:R-:W-:-:S02]  /*13820*/  ISETP.NE.AND P4, PT, R4, R7, PT ;  /* 0x000000070400720c */ /* 0x000fc40003f85270 */
[----:B------:R-:W-:Y:S02]  /*13830*/  SEL R4, RZ, 0xffffffff, !P2 ;  /* 0xffffffffff047807 */ /* 0x000fe40005000000 */
[----:B------:R-:W-:Y:S02]  /*13840*/  ISETP.GT.AND P2, PT, R5, R28, PT ;  /* 0x0000001c0500720c */ /* 0x000fe40003f44270 */
[----:B------:R-:W-:Y:S02]  /*13850*/  SEL R7, RZ, 0xffffffff, !P0 ;  /* 0xffffffffff077807 */ /* 0x000fe40004000000 */
[----:B------:R-:W-:Y:S02]  /*13860*/  @!P6 SEL R7, RZ, 0xffffffff, P1 ;  /* 0xffffffffff07e807 */ /* 0x000fe40000800000 */
[----:B------:R-:W-:Y:S02]  /*13870*/  ISETP.GE.U32.AND P0, PT, R18, R15, PT ;  /* 0x0000000f1200720c */ /* 0x000fe40003f06070 */
[----:B------:R-:W-:-:S02]  /*13880*/  ISETP.GE.U32.AND P1, PT, R10, R21, PT ;  /* 0x000000150a00720c */ /* 0x000fc40003f26070 */
[----:B------:R-:W-:Y:S02]  /*13890*/  SEL R5, RZ, 0xffffffff, !P2 ;  /* 0xffffffffff057807 */ /* 0x000fe40005000000 */
        /* <DEDUP_REMOVED lines=30> */
[----:B------:R-:W-:Y:S02]  /*13a80*/  PRMT R15, R16, 0x7610, R15 ;  /* 0x00007610100f7816 */ /* 0x000fe4000000000f */
[----:B------:R-:W-:-:S07]  /*13a90*/  PRMT R21, R0, 0x7610, R21 ;  /* 0x0000761000157816 */ /* 0x000fce0000000015 */
.L_x_2753:
[----:B------:R-:W-:Y:S05]  /*13aa0*/  BSYNC B6 ;  /* 0x0000000000067941 */ /* 0x000fea0003800000 */
.L_x_2752:
        /* <DEDUP_REMOVED lines=12> */
[----:B------:R0:W-:Y:S01]  /*13b70*/  STS.64 [R33+0x8], R12 ;  /* 0x0000080c21007388 */ /* 0x0001e20000000a00 */
[----:B------:R-:W-:-:S03]  /*13b80*/  ISETP.NE.AND P0, PT, R0, RZ, PT ;  /* 0x000000ff0000720c */ /* 0x000fc60003f05270 */
[----:B------:R0:W-:Y:S04]  /*13b90*/  STS.64 [R33+0x18], R10 ;  /* 0x0000180a21007388 */ /* 0x0001e80000000a00 */
[----:B------:R0:W-:Y:S04]  /*13ba0*/  STS.64 [R33+0x28], R8 ;  /* 0x0000280821007388 */ /* 0x0001e80000000a00 */
[----:B------:R0:W-:Y:S04]  /*13bb0*/  STS.64 [R33+0x38], R6 ;  /* 0x0000380621007388 */ /* 0x0001e80000000a00 */
[----:B------:R0:W-:Y:S04]  /*13bc0*/  STS.U16 [R33], R25 ;  /* 0x0000001921007388 */ /* 0x0001e80000000400 */
[----:B------:R0:W-:Y:S04]  /*13bd0*/  STS.U16 [R33+0x10], R21 ;  /* 0x0000101521007388 */ /* 0x0001e80000000400 */
[----:B------:R0:W-:Y:S04]  /*13be0*/  STS.U16 [R33+0x20], R15 ;  /* 0x0000200f21007388 */ /* 0x0001e80000000400 */
[----:B------:R0:W-:Y:S01]  /*13bf0*/  STS.U16 [R33+0x30], R3 ;  /* 0x0000300321007388 */ /* 0x0001e20000000400 */
[----:B------:R-:W-:Y:S05]  /*13c00*/  @!P0 BRA `(.L_x_2803) ;  /* 0x0000000400608947 */ /* 0x000fea0003800000 */
.L_x_2806:
        /* <DEDUP_REMOVED lines=8> */
[----:B-1----:R-:W-:Y:S05]  /*13c90*/  @P0 BRA `(.L_x_2805) ;  /* 0x0000000400300947 */ /* 0x002fea0003800000 */
[----:B------:R-:W-:Y:S01]  /*13ca0*/  IMAD R0, R5, R36, R17 ;  /* 0x0000002405007224 */ /* 0x000fe200078e0211 */
[----:B------:R-:W-:Y:S02]  /*13cb0*/  PRMT R35, R25, 0x9910, RZ ;  /* 0x0000991019237816 */ /* 0x000fe400000000ff */
[----:B------:R-:W-:Y:S01]  /*13cc0*/  PRMT R37, R21, 0x9910, RZ ;  /* 0x0000991015257816 */ /* 0x000fe200000000ff */
[----:B------:R-:W-:Y:S01]  /*13cd0*/  IMAD R0, R0, 0x40, R31 ;  /* 0x0000004000007824 */ /* 0x000fe200078e021f */
[----:B------:R-:W-:-:S04]  /*13ce0*/  PRMT R39, R15, 0x9910, RZ ;  /* 0x000099100f277816 */ /* 0x000fc800000000ff */
[----:B------:R-:W1:Y:S04]  /*13cf0*/  LDS.U16 R16, [R0+0x10] ;  /* 0x0000100000107984 */ /* 0x000e680000000400 */
[----:B------:R-:W2:Y:S04]  /*13d00*/  LDS.U16 R14, [R0] ;  /* 0x00000000000e7984 */ /* 0x000ea80000000400 */
[----:B------:R-:W3:Y:S04]  /*13d10*/  LDS.U16 R24, [R0+0x20] ;  /* 0x0000200000187984 */ /* 0x000ee80000000400 */
[----:B------:R-:W4:Y:S04]  /*13d20*/  LDS.64 R28, [R0+0x8] ;  /* 0x00000800001c7984 */ /* 0x000f280000000a00 */
[----:B------:R-:W5:Y:S04]  /*13d30*/  LDS.U16 R32, [R0+0x30] ;  /* 0x0000300000207984 */ /* 0x000f680000000400 */
[----:B------:R-:W0:Y:S04]  /*13d40*/  LDS.64 R26, [R0+0x18] ;  /* 0x00001800001a7984 */ /* 0x000e280000000a00 */
[----:B------:R-:W0:Y:S04]  /*13d50*/  LDS.64 R4, [R0+0x28] ;  /* 0x0000280000047984 */ /* 0x000e280000000a00 */
[----:B------:R2:W0:Y:S01]  /*13d60*/  LDS.64 R18, [R0+0x38] ;  /* 0x0000380000127984 */ /* 0x0004220000000a00 */
[----:B-1----:R-:W-:-:S02]  /*13d70*/  PRMT R30, R16, 0x9910, RZ ;  /* 0x00009910101e7816 */ /* 0x002fc400000000ff */
[----:B--2---:R-:W-:-:S03]  /*13d80*/  PRMT R20, R14, 0x9910, RZ ;  /* 0x000099100e147816 */ /* 0x004fc600000000ff */
[----:B------:R-:W-:Y:S01]  /*13d90*/  IMAD.MOV.U32 R0, RZ, RZ, R30 ;  /* 0x000000ffff007224 */ /* 0x000fe200078e001e */
[----:B---3--:R-:W-:Y:S02]  /*13da0*/  PRMT R40, R24, 0x9910, RZ ;  /* 0x0000991018287816 */ /* 0x008fe400000000ff */
[CC--:B------:R-:W-:Y:S02]  /*13db0*/  ISETP.NE.AND P6, PT, R35.reuse, R20.reuse, PT ;  /* 0x000000142300720c */ /* 0x0c0fe40003fc5270 */
[----:B------:R-:W-:Y:S01]  /*13dc0*/  ISETP.GT.AND P1, PT, R35, R20, PT ;  /* 0x000000142300720c */ /* 0x000fe20003f24270 */
[----:B------:R-:W-:Y:S01]  /*13dd0*/  IMAD.MOV.U32 R30, RZ, RZ, R40 ;  /* 0x000000ffff1e7224 */ /* 0x000fe200078e0028 */
[CC--:B------:R-:W-:Y:S02]  /*13de0*/  ISETP.NE.AND P5, PT, R37.reuse, R0.reuse, PT ;  /* 0x000000002500720c */ /* 0x0c0fe40003fa5270 */
[----:B------:R-:W-:Y:S02]  /*13df0*/  ISETP.GT.AND P0, PT, R37, R0, PT ;  /* 0x000000002500720c */ /* 0x000fe40003f04270 */
[----:B------:R-:W-:-:S02]  /*13e00*/  SEL R0, RZ, 0xffffffff, !P1 ;  /* 0xffffffffff007807 */ /* 0x000fc40004800000 */
[----:B----4-:R-:W-:Y:S02]  /*13e10*/  ISETP.GE.U32.AND P1, PT, R12, R28, PT ;  /* 0x0000001c0c00720c */ /* 0x010fe40003f26070 */
[CC--:B------:R-:W-:Y:S02]  /*13e20*/  ISETP.NE.AND P3, PT, R39.reuse, R30.reuse, PT ;  /* 0x0000001e2700720c */ /* 0x0c0fe40003f65270 */
[----:B------:R-:W-:Y:S02]  /*13e30*/  ISETP.GT.AND P4, PT, R39, R30, PT ;  /* 0x0000001e2700720c */ /* 0x000fe40003f84270 */
[----:B------:R-:W-:Y:S02]  /*13e40*/  SEL R20, RZ, 0xffffffff, !P0 ;  /* 0xffffffffff147807 */ /* 0x000fe40004000000 */
[----:B------:R-:W-:Y:S02]  /*13e50*/  ISETP.GE.AND.EX P1, PT, R13, R29, PT, P1 ;  /* 0x0000001d0d00720c */ /* 0x000fe40003f26310 */
[----:B------:R-:W-:-:S02]  /*13e60*/  PRMT R35, R3, 0x9910, RZ ;  /* 0x0000991003237816 */ /* 0x000fc400000000ff */
[----:B-----5:R-:W-:Y:S02]  /*13e70*/  PRMT R30, R32, 0x9910, RZ ;  /* 0x00009910201e7816 */ /* 0x020fe400000000ff */
[----:B0-----:R-:W-:Y:S02]  /*13e80*/  ISETP.GE.U32.AND P0, PT, R10, R26, PT ;  /* 0x0000001a0a00720c */ /* 0x001fe40003f06070 */
[----:B------:R-:W-:Y:S02]  /*13e90*/  @!P6 SEL R0, RZ, 0xffffffff, P1 ;  /* 0xffffffffff00e807 */ /* 0x000fe40000800000 */
[----:B------:R-:W-:Y:S02]  /*13ea0*/  ISETP.GE.AND.EX P0, PT, R11, R27, PT, P0 ;  /* 0x0000001b0b00720c */ /* 0x000fe40003f06300 */
[----:B------:R-:W-:Y:S02]  /*13eb0*/  ISETP.NE.AND P6, PT, R35, R30, PT ;  /* 0x0000001e2300720c */ /* 0x000fe40003fc5270 */
[----:B------:R-:W-:-:S02]  /*13ec0*/  @!P5 SEL R20, RZ, 0xffffffff, P0 ;  /* 0xffffffffff14d807 */ /* 0x000fc40000000000 */
[----:B------:R-:W-:Y:S02]  /*13ed0*/  ISETP.GE.U32.AND P1, PT, R8, R4, PT ;  /* 0x000000040800720c */ /* 0x000fe40003f26070 */
[----:B------:R-:W-:Y:S02]  /*13ee0*/  ISETP.GE.U32.AND P0, PT, R6, R18, PT ;  /* 0x000000120600720c */ /* 0x000fe40003f06070 */
[----:B------:R-:W-:Y:S02]  /*13ef0*/  LOP3.LUT R0, R0, 0x1, RZ, 0xc0, !PT ;  /* 0x0000000100007812 */ /* 0x000fe400078ec0ff */
[----:B------:R-:W-:Y:S02]  /*13f00*/  ISETP.GT.AND P5, PT, R35, R30, PT ;  /* 0x0000001e2300720c */ /* 0x000fe40003fa4270 */
[----:B------:R-:W-:Y:S02]  /*13f10*/  ISETP.GE.AND.EX P1, PT, R9, R5, PT, P1 ;  /* 0x000000050900720c */ /* 0x000fe40003f26310 */
[----:B------:R-:W-:-:S02]  /*13f20*/  ISETP.GE.AND.EX P0, PT, R7, R19, PT, P0 ;  /* 0x000000130700720c */ /* 0x000fc40003f06300 */
[----:B------:R-:W-:Y:S02]  /*13f30*/  SEL R30, RZ, 0xffffffff, !P4 ;  /* 0xffffffffff1e7807 */ /* 0x000fe40006000000 */
[----:B------:R-:W-:Y:S02]  /*13f40*/  ISETP.NE.U32.AND P4, PT, R0, 0x1, PT ;  /* 0x000000010000780c */ /* 0x000fe40003f85070 */
[----:B------:R-:W-:Y:S02]  /*13f50*/  SEL R0, RZ, 0xffffffff, !P5 ;  /* 0xffffffffff007807 */ /* 0x000fe40006800000 */
[----:B------:R-:W-:Y:S02]  /*13f60*/  LOP3.LUT R20, R20, 0x1, RZ, 0xc0, !PT ;  /* 0x0000000114147812 */ /* 0x000fe400078ec0ff */
[----:B------:R-:W-:Y:S02]  /*13f70*/  @!P3 SEL R30, RZ, 0xffffffff, P1 ;  /* 0xffffffffff1eb807 */ /* 0x000fe40000800000 */
[----:B------:R-:W-:-:S02]  /*13f80*/  @!P6 SEL R0, RZ, 0xffffffff, P0 ;  /* 0xffffffffff00e807 */ /* 0x000fc40000000000 */
[----:B------:R-:W-:Y:S02]  /*13f90*/  ISETP.NE.U32.AND P0, PT, R20, 0x1, PT ;  /* 0x000000011400780c */ /* 0x000fe40003f05070 */
[----:B------:R-:W-:Y:S02]  /*13fa0*/  LOP3.LUT R30, R30, 0x1, RZ, 0xc0, !PT ;  /* 0x000000011e1e7812 */ /* 0x000fe400078ec0ff */
[----:B------:R-:W-:Y:S02]  /*13fb0*/  LOP3.LUT R0, R0, 0x1, RZ, 0xc0, !PT ;  /* 0x0000000100007812 */ /* 0x000fe400078ec0ff */
[----:B------:R-:W-:Y:S02]  /*13fc0*/  SEL R10, R10, R26, !P0 ;  /* 0x0000001a0a0a7207 */ /* 0x000fe40004000000 */
[----:B------:R-:W-:Y:S02]  /*13fd0*/  SEL R11, R11, R27, !P0 ;  /* 0x0000001b0b0b7207 */ /* 0x000fe40004000000 */
[----:B------:R-:W-:-:S02]  /*13fe0*/  SEL R16, R21, R16, !P0 ;  /* 0x0000001015107207 */ /* 0x000fc40004000000 */
[----:B------:R-:W-:Y:S01]  /*13ff0*/  ISETP.NE.U32.AND P1, PT, R30, 0x1, PT ;  /* 0x000000011e00780c */ /* 0x000fe20003f25070 */
[----:B------:R1:W-:Y:S01]  /*14000*/  STS.64 [R33+0x18], R10 ;  /* 0x0000180a21007388 */ /* 0x0003e20000000a00 */
[----:B------:R-:W-:Y:S02]  /*14010*/  ISETP.NE.U32.AND P0, PT, R0, 0x1, PT ;  /* 0x000000010000780c */ /* 0x000fe40003f05070 */
[----:B------:R-:W-:Y:S01]  /*14020*/  SEL R12, R12, R28, !P4 ;  /* 0x0000001c0c0c7207 */ /* 0x000fe20006000000 */
[----:B------:R1:W-:Y:S01]  /*14030*/  STS.U16 [R33+0x10], R16 ;  /* 0x0000101021007388 */ /* 0x0003e20000000400 */
[----:B------:R-:W-:Y:S02]  /*14040*/  SEL R13, R13, R29, !P4 ;  /* 0x0000001d0d0d7207 */ /* 0x000fe40006000000 */
[----:B------:R-:W-:Y:S02]  /*14050*/  SEL R14, R25, R14, !P4 ;  /* 0x0000000e190e7207 */ /* 0x000fe40006000000 */
[----:B------:R-:W-:Y:S01]  /*14060*/  SEL R8, R8, R4, !P1 ;  /* 0x0000000408087207 */ /* 0x000fe20004800000 */
[----:B------:R1:W-:Y:S01]  /*14070*/  STS.64 [R33+0x8], R12 ;  /* 0x0000080c21007388 */ /* 0x0003e20000000a00 */
[----:B------:R-:W-:-:S02]  /*14080*/  SEL R9, R9, R5, !P1 ;  /* 0x0000000509097207 */ /* 0x000fc40004800000 */
[----:B------:R-:W-:Y:S01]  /*14090*/  SEL R24, R15, R24, !P1 ;  /* 0x000000180f187207 */ /* 0x000fe20004800000 */
[----:B------:R1:W-:Y:S01]  /*140a0*/  STS.U16 [R33], R14 ;  /* 0x0000000e21007388 */ /* 0x0003e20000000400 */
[----:B------:R-:W-:Y:S02]  /*140b0*/  SEL R6, R6, R18, !P0 ;  /* 0x0000001206067207 */ /* 0x000fe40004000000 */
[----:B------:R-:W-:Y:S01]  /*140c0*/  SEL R7, R7, R19, !P0 ;  /* 0x0000001307077207 */ /* 0x000fe20004000000 */
[----:B------:R1:W-:Y:S01]  /*140d0*/  STS.64 [R33+0x28], R8 ;  /* 0x0000280821007388 */ /* 0x0003e20000000a00 */
[----:B------:R-:W-:Y:S02]  /*140e0*/  SEL R32, R3, R32, !P0 ;  /* 0x0000002003207207 */ /* 0x000fe40004000000 */
[----:B------:R-:W-:Y:S01]  /*140f0*/  PRMT R25, R14, 0x7610, R25 ;  /* 0x000076100e197816 */ /* 0x000fe20000000019 */
[----:B------:R1:W-:Y:S01]  /*14100*/  STS.64 [R33+0x38], R6 ;  /* 0x0000380621007388 */ /* 0x0003e20000000a00 */
[----:B------:R-:W-:-:S02]  /*14110*/  PRMT R21, R16, 0x7610, R21 ;  /* 0x0000761010157816 */ /* 0x000fc40000000015 */
[----:B------:R-:W-:Y:S01]  /*14120*/  PRMT R15, R24, 0x7610, R15 ;  /* 0x00007610180f7816 */ /* 0x000fe2000000000f */
[----:B------:R1:W-:Y:S01]  /*14130*/  STS.U16 [R33+0x20], R24 ;  /* 0x0000201821007388 */ /* 0x0003e20000000400 */
[----:B------:R-:W-:-:S03]  /*14140*/  PRMT R3, R32, 0x7610, R3 ;  /* 0x0000761020037816 */ /* 0x000fc60000000003 */
[----:B------:R1:W-:Y:S04]  /*14150*/  STS.U16 [R33+0x30], R32 ;  /* 0x0000302021007388 */ /* 0x0003e80000000400 */
.L_x_2805:
[----:B------:R-:W-:Y:S05]  /*14160*/  BSYNC B0 ;  /* 0x0000000000007941 */ /* 0x000fea0003800000 */
.L_x_2804:
[----:B------:R-:W-:Y:S01]  /*14170*/  IMAD.MOV.U32 R0, RZ, RZ, R34 ;  /* 0x000000ffff007224 */ /* 0x000fe200078e0022 */
[----:B------:R-:W-:Y:S06]  /*14180*/  @P2 BRA `(.L_x_2806) ;  /* 0xfffffff800a02947 */ /* 0x000fec000383ffff */
.L_x_2803:
[----:B------:R-:W-:Y:S02]  /*14190*/  ULDC UR4, c[0x0][0x240] ;  /* 0x0000900000047ab9 */ /* 0x000fe40000000800 */
[----:B------:R-:W-:-:S13]  /*141a0*/  ISETP.NE.AND P0, PT, RZ, UR4, PT ;  /* 0x00000004ff007c0c */ /* 0x000fda000bf05270 */
[----:B------:R-:W-:Y:S05]  /*141b0*/  @!P0 BRA `(.L_x_2807) ;  /* 0x0000000800d48947 */ /* 0x000fea0003800000 */
[----:B01----:R-:W0:Y:S02]  /*141c0*/  LDC R33, c[0x0][RZ] ;  /* 0x00000000ff217b82 */ /* 0x003e240000000800 */
[----:B0-----:R-:W-:Y:S01]  /*141d0*/  ISETP.GT.AND P0, PT, R33, 0x20, PT ;  /* 0x000000202100780c */ /* 0x001fe20003f04270 */
[----:B------:R-:W-:-:S12]  /*141e0*/  IMAD.MOV.U32 R0, RZ, RZ, R33 ;  /* 0x000000ffff007224 */ /* 0x000fd800078e0021 */
[----:B------:R-:W-:Y:S05]  /*141f0*/  @!P0 BRA `(.L_x_2808) ;  /* 0x0000000400a48947 */ /* 0x000fea0003800000 */
[----:B------:R-:W0:Y:S01]  /*14200*/  S2UR UR5, SR_CgaCtaId ;  /* 0x00000000000579c3 */ /* 0x000e220000008800 */
[----:B------:R-:W-:Y:S01]  /*14210*/  UMOV UR4, 0x400 ;  /* 0x0000040000047882 */ /* 0x000fe20000000000 */
[----:B------:R-:W-:Y:S01]  /*14220*/  IMAD R0, R2, R33, R17 ;  /* 0x0000002102007224 */ /* 0x000fe200078e0211 */
[----:B------:R-:W-:-:S04]  /*14230*/  UIADD3 UR4, UR4, 0x10, URZ ;  /* 0x0000001004047890 */ /* 0x000fc8000fffe03f */
[----:B0-----:R-:W-:-:S06]  /*14240*/  ULEA UR4, UR5, UR4, 0x18 ;  /* 0x0000000405047291 */ /* 0x001fcc000f8ec03f */
[----:B------:R-:W-:Y:S02]  /*14250*/  LEA R31, R0, UR4, 0x6 ;  /* 0x00000004001f7c11 */ /* 0x000fe4000f8e30ff */
[----:B------:R-:W-:-:S03]  /*14260*/  LEA.HI R0, R33, R33, RZ, 0x1 ;  /* 0x0000002121007211 */ /* 0x000fc600078f08ff */
[----:B------:R0:W-:Y:S01]  /*14270*/  STS.64 [R31+0x8], R12 ;  /* 0x0000080c1f007388 */ /* 0x0001e20000000a00 */
[----:B------:R-:W-:Y:S01]  /*14280*/  SHF.R.S32.HI R4, RZ, 0x1, R0 ;  /* 0x00000001ff047819 */ /* 0x000fe20000011400 */
[----:B------:R-:W-:Y:S02]  /*14290*/  IMAD.MOV.U32 R0, RZ, RZ, 0x20 ;  /* 0x00000020ff007424 */ /* 0x000fe400078e00ff */
[----:B------:R0:W-:Y:S01]  /*142a0*/  STS.64 [R31+0x18], R10 ;  /* 0x0000180a1f007388 */ /* 0x0001e20000000a00 */
[----:B------:R-:W-:-:S03]  /*142b0*/  ISETP.GE.AND P0, PT, R4, 0x20, PT ;  /* 0x000000200400780c */ /* 0x000fc60003f06270 */
[----:B------:R0:W-:Y:S04]  /*142c0*/  STS.64 [R31+0x28], R8 ;  /* 0x000028081f007388 */ /* 0x0001e80000000a00 */
[----:B------:R0:W-:Y:S04]  /*142d0*/  STS.64 [R31+0x38], R6 ;  /* 0x000038061f007388 */ /* 0x0001e80000000a00 */
[----:B------:R0:W-:Y:S04]  /*142e0*/  STS.U16 [R31], R25 ;  /* 0x000000191f007388 */ /* 0x0001e80000000400 */
[----:B------:R0:W-:Y:S04]  /*142f0*/  STS.U16 [R31+0x10], R21 ;  /* 0x000010151f007388 */ /* 0x0001e80000000400 */
[----:B------:R0:W-:Y:S04]  /*14300*/  STS.U16 [R31+0x20], R15 ;  /* 0x0000200f1f007388 */ /* 0x0001e80000000400 */
[----:B------:R0:W-:Y:S01]  /*14310*/  STS.U16 [R31+0x30], R3 ;  /* 0x000030031f007388 */ /* 0x0001e20000000400 */
[----:B------:R-:W-:Y:S05]  /*14320*/  @!P0 BRA `(.L_x_2808) ;  /* 0x0000000400588947 */ /* 0x000fea0003800000 */
[----:B------:R-:W-:-:S07]  /*14330*/  IMAD.MOV.U32 R0, RZ, RZ, R4 ;  /* 0x000000ffff007224 */ /* 0x000fce00078e0004 */
.L_x_2811:
[----:B------:R-:W-:Y:S01]  /*14340*/  IMAD.IADD R4, R17, 0x1, R0 ;  /* 0x0000000111047824 */ /* 0x000fe200078e0200 */
[----:B------:R-:W-:Y:S05]  /*14350*/  WARPSYNC.ALL ;  /* 0x0000000000007948 */ /* 0x000fea0003800000 */
[----:B------:R-:W-:Y:S01]  /*14360*/  BAR.SYNC.DEFER_BLOCKING 0x0 ;  /* 0x0000000000007b1d */ /* 0x000fe20000010000 */
[----:B------:R-:W-:-:S04]  /*14370*/  ISETP.GE.U32.AND P0, PT, R4, R33, PT ;  /* 0x000000210400720c */ /* 0x000fc80003f06070 */
[----:B------:R-:W-:Y:S01]  /*14380*/  ISETP.GE.U32.OR P0, PT, R17, R0, P0 ;  /* 0x000000001100720c */ /* 0x000fe20000706470 */
[----:B------:R-:W-:-:S12]  /*14390*/  BSSY B0, `(.L_x_2809) ;  /* 0x000004b000007945 */ /* 0x000fd80003800000 */
[----:B-1----:R-:W-:Y:S05]  /*143a0*/  @P0 BRA `(.L_x_2810) ;  /* 0x0000000400240947 */ /* 0x002fea0003800000 */
[----:B------:R-:W-:Y:S01]  /*143b0*/  IMAD R14, R0, 0x40, R31 ;  /* 0x00000040000e7824 */ /* 0x000fe200078e021f */
[----:B------:R-:W-:Y:S02]  /*143c0*/  PRMT R35, R25, 0x9910, RZ ;  /* 0x0000991019237816 */ /* 0x000fe400000000ff */
[----:B------:R-:W-:Y:S02]  /*143d0*/  PRMT R37, R21, 0x9910, RZ ;  /* 0x0000991015257816 */ /* 0x000fe400000000ff */
[----:B------:R-:W1:Y:S04]  /*143e0*/  LDS.U16 R16, [R14] ;  /* 0x000000000e107984 */ /* 0x000e680000000400 */
[----:B------:R-:W2:Y:S04]  /*143f0*/  LDS.U16 R20, [R14+0x10] ;  /* 0x000010000e147984 */ /* 0x000ea80000000400 */
[----:B------:R-:W3:Y:S04]  /*14400*/  LDS.64 R28, [R14+0x8] ;  /* 0x000008000e1c7984 */ /* 0x000ee80000000a00 */
[----:B------:R-:W4:Y:S04]  /*14410*/  LDS.U16 R30, [R14+0x20] ;  /* 0x000020000e1e7984 */ /* 0x000f280000000400 */
[----:B------:R-:W5:Y:S04]  /*14420*/  LDS.U16 R34, [R14+0x30] ;  /* 0x000030000e227984 */ /* 0x000f680000000400 */
[----:B------:R-:W0:Y:S04]  /*14430*/  LDS.64 R26, [R14+0x18] ;  /* 0x000018000e1a7984 */ /* 0x000e280000000a00 */
[----:B------:R-:W0:Y:S04]  /*14440*/  LDS.64 R18, [R14+0x28] ;  /* 0x000028000e127984 */ /* 0x000e280000000a00 */
[----:B------:R5:W0:Y:S01]  /*14450*/  LDS.64 R4, [R14+0x38] ;  /* 0x000038000e047984 */ /* 0x000a220000000a00 */
[----:B-1----:R-:W-:-:S04]  /*14460*/  PRMT R24, R16, 0x9910, RZ ;  /* 0x0000991010187816 */ /* 0x002fc800000000ff */
[C---:B------:R-:W-:Y:S02]  /*14470*/  ISETP.NE.AND P6, PT, R35.reuse, R24, PT ;  /* 0x000000182300720c */ /* 0x040fe40003fc5270 */
[----:B--2---:R-:W-:Y:S02]  /*14480*/  PRMT R32, R20, 0x9910, RZ ;  /* 0x0000991014207816 */ /* 0x004fe400000000ff */
[----:B---3--:R-:W-:Y:S02]  /*14490*/  ISETP.GE.U32.AND P5, PT, R12, R28, PT ;  /* 0x0000001c0c00720c */ /* 0x008fe40003fa6070 */
[----:B------:R-:W-:Y:S02]  /*144a0*/  ISETP.GT.AND P1, PT, R35, R24, PT ;  /* 0x000000182300720c */ /* 0x000fe40003f24270 */
[CC--:B------:R-:W-:Y:S02]  /*144b0*/  ISETP.NE.AND P3, PT, R37.reuse, R32.reuse, PT ;  /* 0x000000202500720c */ /* 0x0c0fe40003f65270 */
[----:B------:R-:W-:-:S02]  /*144c0*/  ISETP.GT.AND P0, PT, R37, R32, PT ;  /* 0x000000202500720c */ /* 0x000fc40003f04270 */
[----:B------:R-:W-:Y:S02]  /*144d0*/  ISETP.GE.AND.EX P5, PT, R13, R29, PT, P5 ;  /* 0x0000001d0d00720c */ /* 0x000fe40003fa6350 */
[----:B------:R-:W-:Y:S02]  /*144e0*/  PRMT R35, R15, 0x9910, RZ ;  /* 0x000099100f237816 */ /* 0x000fe400000000ff */
[----:B------:R-:W-:Y:S02]  /*144f0*/  PRMT R37, R3, 0x9910, RZ ;  /* 0x0000991003257816 */ /* 0x000fe400000000ff */
[----:B----4-:R-:W-:Y:S02]  /*14500*/  PRMT R24, R30, 0x9910, RZ ;  /* 0x000099101e187816 */ /* 0x010fe400000000ff */
[----:B-----5:R-:W-:Y:S02]  /*14510*/  PRMT R32, R34, 0x9910, RZ ;  /* 0x0000991022207816 */ /* 0x020fe400000000ff */
[----:B------:R-:W-:-:S02]  /*14520*/  SEL R14, RZ, 0xffffffff, !P1 ;  /* 0xffffffffff0e7807 */ /* 0x000fc40004800000 */
[----:B------:R-:W-:Y:S02]  /*14530*/  @!P6 SEL R14, RZ, 0xffffffff, P5 ;  /* 0xffffffffff0ee807 */ /* 0x000fe40002800000 */
[CC--:B------:R-:W-:Y:S02]  /*14540*/  ISETP.NE.AND P4, PT, R35.reuse, R24.reuse, PT ;  /* 0x000000182300720c */ /* 0x0c0fe40003f85270 */
[----:B------:R-:W-:Y:S02]  /*14550*/  ISETP.GT.AND P2, PT, R35, R24, PT ;  /* 0x000000182300720c */ /* 0x000fe40003f44270 */
[----:B0-----:R-:W-:Y:S02]  /*14560*/  ISETP.GE.U32.AND P1, PT, R10, R26, PT ;  /* 0x0000001a0a00720c */ /* 0x001fe40003f26070 */
[CC--:B------:R-:W-:Y:S02]  /*14570*/  ISETP.NE.AND P5, PT, R37.reuse, R32.reuse, PT ;  /* 0x000000202500720c */ /* 0x0c0fe40003fa5270 */
[----:B------:R-:W-:-:S02]  /*14580*/  ISETP.GT.AND P6, PT, R37, R32, PT ;  /* 0x000000202500720c */ /* 0x000fc40003fc4270 */
[----:B------:R-:W-:Y:S02]  /*14590*/  SEL R24, RZ, 0xffffffff, !P0 ;  /* 0xffffffffff187807 */ /* 0x000fe40004000000 */
[----:B------:R-:W-:Y:S02]  /*145a0*/  ISETP.GE.AND.EX P1, PT, R11, R27, PT, P1 ;  /* 0x0000001b0b00720c */ /* 0x000fe40003f26310 */
[----:B------:R-:W-:Y:S02]  /*145b0*/  SEL R32, RZ, 0xffffffff, !P2 ;  /* 0xffffffffff207807 */ /* 0x000fe40005000000 */
[----:B------:R-:W-:Y:S02]  /*145c0*/  ISETP.GE.U32.AND P0, PT, R8, R18, PT ;  /* 0x000000120800720c */ /* 0x000fe40003f06070 */
[----:B------:R-:W-:Y:S02]  /*145d0*/  ISETP.GE.U32.AND P2, PT, R6, R4, PT ;  /* 0x000000040600720c */ /* 0x000fe40003f46070 */
[----:B------:R-:W-:-:S02]  /*145e0*/  LOP3.LUT R14, R14, 0x1, RZ, 0xc0, !PT ;  /* 0x000000010e0e7812 */ /* 0x000fc400078ec0ff */
[----:B------:R-:W-:Y:S02]  /*145f0*/  @!P3 SEL R24, RZ, 0xffffffff, P1 ;  /* 0xffffffffff18b807 */ /* 0x000fe40000800000 */
[----:B------:R-:W-:Y:S02]  /*14600*/  ISETP.GE.AND.EX P0, PT, R9, R19, PT, P0 ;  /* 0x000000130900720c */ /* 0x000fe40003f06300 */
[----:B------:R-:W-:Y:S02]  /*14610*/  ISETP.GE.AND.EX P2, PT, R7, R5, PT, P2 ;  /* 0x000000050700720c */ /* 0x000fe40003f46320 */
[----:B------:R-:W-:Y:S02]  /*14620*/  ISETP.NE.U32.AND P1, PT, R14, 0x1, PT ;  /* 0x000000010e00780c */ /* 0x000fe40003f25070 */
[----:B------:R-:W-:Y:S02]  /*14630*/  SEL R14, RZ, 0xffffffff, !P6 ;  /* 0xffffffffff0e7807 */ /* 0x000fe40007000000 */
[----:B------:R-:W-:-:S02]  /*14640*/  LOP3.LUT R24, R24, 0x1, RZ, 0xc0, !PT ;  /* 0x0000000118187812 */ /* 0x000fc400078ec0ff */
[----:B------:R-:W-:Y:S02]  /*14650*/  @!P4 SEL R32, RZ, 0xffffffff, P0 ;  /* 0xffffffffff20c807 */ /* 0x000fe40000000000 */
[----:B------:R-:W-:Y:S02]  /*14660*/  @!P5 SEL R14, RZ, 0xffffffff, P2 ;  /* 0xffffffffff0ed807 */ /* 0x000fe40001000000 */
[----:B------:R-:W-:Y:S02]  /*14670*/  ISETP.NE.U32.AND P0, PT, R24, 0x1, PT ;  /* 0x000000011800780c */ /* 0x000fe40003f05070 */
[----:B------:R-:W-:Y:S02]  /*14680*/  LOP3.LUT R32, R32, 0x1, RZ, 0xc0, !PT ;  /* 0x0000000120207812 */ /* 0x000fe400078ec0ff */
[----:B------:R-:W-:Y:S02]  /*14690*/  LOP3.LUT R14, R14, 0x1, RZ, 0xc0, !PT ;  /* 0x000000010e0e7812 */ /* 0x000fe400078ec0ff */
[----:B------:R-:W-:-:S02]  /*146a0*/  SEL R12, R12, R28, !P1 ;  /* 0x0000001c0c0c7207 */ /* 0x000fc40004800000 */
[----:B------:R-:W-:Y:S02]  /*146b0*/  SEL R13, R13, R29, !P1 ;  /* 0x0000001d0d0d7207 */ /* 0x000fe40004800000 */
[----:B------:R-:W-:Y:S02]  /*146c0*/  SEL R16, R25, R16, !P1 ;  /* 0x0000001019107207 */ /* 0x000fe40004800000 */
[----:B------:R-:W-:Y:S01]  /*146d0*/  SEL R10, R10, R26, !P0 ;  /* 0x0000001a0a0a7207 */ /* 0x000fe20004000000 */
[----:B------:R1:W-:Y:S01]  /*146e0*/  STS.64 [R31+0x8], R12 ;  /* 0x0000080c1f007388 */ /* 0x0003e20000000a00 */
[----:B------:R-:W-:Y:S02]  /*146f0*/  SEL R11, R11, R27, !P0 ;  /* 0x0000001b0b0b7207 */ /* 0x000fe40004000000 */
[----:B------:R-:W-:Y:S01]  /*14700*/  SEL R20, R21, R20, !P0 ;  /* 0x0000001415147207 */ /* 0x000fe20004000000 */
[----:B------:R1:W-:Y:S01]  /*14710*/  STS.U16 [R31], R16 ;  /* 0x000000101f007388 */ /* 0x0003e20000000400 */
[----:B------:R-:W-:-:S02]  /*14720*/  ISETP.NE.U32.AND P1, PT, R32, 0x1, PT ;  /* 0x000000012000780c */ /* 0x000fc40003f25070 */
[----:B------:R-:W-:Y:S01]  /*14730*/  ISETP.NE.U32.AND P0, PT, R14, 0x1, PT ;  /* 0x000000010e00780c */ /* 0x000fe20003f05070 */
[----:B------:R1:W-:Y:S01]  /*14740*/  STS.64 [R31+0x18], R10 ;  /* 0x0000180a1f007388 */ /* 0x0003e20000000a00 */
[----:B------:R-:W-:Y:S02]  /*14750*/  SEL R8, R8, R18, !P1 ;  /* 0x0000001208087207 */ /* 0x000fe40004800000 */
[----:B------:R-:W-:Y:S01]  /*14760*/  SEL R9, R9, R19, !P1 ;  /* 0x0000001309097207 */ /* 0x000fe20004800000 */
[----:B------:R1:W-:Y:S01]  /*14770*/  STS.U16 [R31+0x10], R20 ;  /* 0x000010141f007388 */ /* 0x0003e20000000400 */
[----:B------:R-:W-:Y:S02]  /*14780*/  SEL R30, R15, R30, !P1 ;  /* 0x0000001e0f1e7207 */ /* 0x000fe40004800000 */
[----:B------:R-:W-:Y:S01]  /*14790*/  SEL R6, R6, R4, !P0 ;  /* 0x0000000406067207 */ /* 0x000fe20004000000 */
[----:B------:R1:W-:Y:S01]  /*147a0*/  STS.64 [R31+0x28], R8 ;  /* 0x000028081f007388 */ /* 0x0003e20000000a00 */
[----:B------:R-:W-:-:S02]  /*147b0*/  SEL R7, R7, R5, !P0 ;  /* 0x0000000507077207 */ /* 0x000fc40004000000 */
[----:B------:R-:W-:Y:S01]  /*147c0*/  SEL R34, R3, R34, !P0 ;  /* 0x0000002203227207 */ /* 0x000fe20004000000 */
[----:B------:R1:W-:Y:S01]  /*147d0*/  STS.U16 [R31+0x20], R30 ;  /* 0x0000201e1f007388 */ /* 0x0003e20000000400 */
[----:B------:R-:W-:Y:S02]  /*147e0*/  PRMT R25, R16, 0x7610, R25 ;  /* 0x0000761010197816 */ /* 0x000fe40000000019 */
[----:B------:R-:W-:Y:S01]  /*147f0*/  PRMT R21, R20, 0x7610, R21 ;  /* 0x0000761014157816 */ /* 0x000fe20000000015 */
[----:B------:R1:W-:Y:S01]  /*14800*/  STS.64 [R31+0x38], R6 ;  /* 0x000038061f007388 */ /* 0x0003e20000000a00 */
[----:B------:R-:W-:Y:S02]  /*14810*/  PRMT R15, R30, 0x7610, R15 ;  /* 0x000076101e0f7816 */ /* 0x000fe4000000000f */
[----:B------:R-:W-:Y:S01]  /*14820*/  PRMT R3, R34, 0x7610, R3 ;  /* 0x0000761022037816 */ /* 0x000fe20000000003 */
[----:B------:R1:W-:Y:S06]  /*14830*/  STS.U16 [R31+0x30], R34 ;  /* 0x000030221f007388 */ /* 0x0003ec0000000400 */
.L_x_2810:
[----:B------:R-:W-:Y:S05]  /*14840*/  BSYNC B0 ;  /* 0x0000000000007941 */ /* 0x000fea0003800000 */
.L_x_2809:
[----:B------:R-:W-:-:S04]  /*14850*/  SHF.R.S32.HI R0, RZ, 0x1, R0 ;  /* 0x00000001ff007819 */ /* 0x000fc80000011400 */
[----:B------:R-:W-:-:S13]  /*14860*/  ISETP.GE.AND P0, PT, R0, 0x20, PT ;  /* 0x000000200000780c */ /* 0x000fda0003f06270 */
[----:B------:R-:W-:Y:S05]  /*14870*/  @P0 BRA `(.L_x_2811) ;  /* 0xfffffff800b00947 */ /* 0x000fea000383ffff */
[----:B------:R-:W-:-:S07]  /*14880*/  IMAD.MOV.U32 R0, RZ, RZ, 0x20 ;  /* 0x00000020ff007424 */ /* 0x000fce00078e00ff */
.L_x_2808:
[----:B------:R-:W-:Y:S01]  /*14890*/  ISETP.GE.AND P0, PT, R0, 0x2, PT ;  /* 0x000000020000780c */ /* 0x000fe20003f06270 */
[----:B------:R-:W-:Y:S05]  /*148a0*/  WARPSYNC.ALL ;  /* 0x0000000000007948 */ /* 0x000fea0003800000 */
[----:B------:R-:W-:Y:S07]  /*148b0*/  BAR.SYNC.DEFER_BLOCKING 0x0 ;  /* 0x0000000000007b1d */ /* 0x000fee0000010000 */
[----:B------:R-:W-:Y:S05]  /*148c0*/  @!P0 BRA `(.L_x_2807) ;  /* 0x0000000400108947 */ /* 0x000fea0003800000 */
[----:B------:R-:W-:-:S07]  /*148d0*/  IMAD.MOV.U32 R5, RZ, RZ, 0x1 ;  /* 0x00000001ff057424 */ /* 0x000fce00078e00ff */
.L_x_2812:
[----:B------:R-:W-:Y:S01]  /*148e0*/  PRMT R4, R25, 0x9910, RZ ;  /* 0x0000991019047816 */ /* 0x000fe200000000ff */
[----:B------:R-:W2:Y:S01]  /*148f0*/  SHFL.DOWN PT, R19, R12, R5, 0x1f ;  /* 0x08001f050c137589 */ /* 0x000ea200000e0000 */
[----:B------:R-:W-:Y:S02]  /*14900*/  PRMT R26, R15, 0x9910, RZ ;  /* 0x000099100f1a7816 */ /* 0x000fe400000000ff */
[----:B------:R-:W-:Y:S01]  /*14910*/  PRMT R18, R21, 0x9910, RZ ;  /* 0x0000991015127816 */ /* 0x000fe200000000ff */
[----:B------:R-:W3:Y:S01]  /*14920*/  SHFL.DOWN PT, R14, R4, R5, 0x1f ;  /* 0x08001f05040e7589 */ /* 0x000ee200000e0000 */
[----:B------:R-:W-:-:S03]  /*14930*/  PRMT R32, R3, 0x9910, RZ ;  /* 0x0000991003207816 */ /* 0x000fc600000000ff */
[----:B-1----:R-:W1:Y:S04]  /*14940*/  SHFL.DOWN PT, R16, R13, R5, 0x1f ;  /* 0x08001f050d107589 */ /* 0x002e6800000e0000 */
[----:B------:R-:W4:Y:S04]  /*14950*/  SHFL.DOWN PT, R28, R26, R5, 0x1f ;  /* 0x08001f051a1c7589 */ /* 0x000f2800000e0000 */
[----:B------:R-:W5:Y:S04]  /*14960*/  SHFL.DOWN PT, R27, R10, R5, 0x1f ;  /* 0x08001f050a1b7589 */ /* 0x000f6800000e0000 */
[----:B------:R-:W5:Y:S04]  /*14970*/  SHFL.DOWN PT, R20, R18, R5, 0x1f ;  /* 0x08001f0512147589 */ /* 0x000f6800000e0000 */
[----:B------:R-:W5:Y:S01]  /*14980*/  SHFL.DOWN PT, R29, R8, R5, 0x1f ;  /* 0x08001f05081d7589 */ /* 0x000f6200000e0000 */
[----:B--2---:R-:W-:-:S03]  /*14990*/  ISETP.GE.U32.AND P4, PT, R12, R19, PT ;  /* 0x000000130c00720c */ /* 0x004fc60003f86070 */
[----:B------:R-:W2:Y:S01]  /*149a0*/  SHFL.DOWN PT, R24, R11, R5, 0x1f ;  /* 0x08001f050b187589 */ /* 0x000ea200000e0000 */
[----:B---3--:R-:W-:-:S03]  /*149b0*/  PRMT R33, R14, 0x9910, RZ ;  /* 0x000099100e217816 */ /* 0x008fc600000000ff */
[----:B------:R-:W3:Y:S01]  /*149c0*/  SHFL.DOWN PT, R34, R32, R5, 0x1f ;  /* 0x08001f0520227589 */ /* 0x000ee200000e0000 */
[-C--:B------:R-:W-:Y:S02]  /*149d0*/  ISETP.NE.AND P5, PT, R4, R33.reuse, PT ;  /* 0x000000210400720c */ /* 0x080fe40003fa5270 */
[----:B-1----:R-:W-:Y:S01]  /*149e0*/  ISETP.GE.AND.EX P4, PT, R13, R16, PT, P4 ;  /* 0x000000100d00720c */ /* 0x002fe20003f86340 */
[----:B------:R-:W1:Y:S01]  /*149f0*/  SHFL.DOWN PT, R30, R9, R5, 0x1f ;  /* 0x08001f05091e7589 */ /* 0x000e6200000e0000 */
[----:B----4-:R-:W-:Y:S02]  /*14a00*/  PRMT R35, R28, 0x9910, RZ ;  /* 0x000099101c237816 */ /* 0x010fe400000000ff */
[----:B------:R-:W-:Y:S01]  /*14a10*/  ISETP.GT.AND P3, PT, R4, R33, PT ;  /* 0x000000210400720c */ /* 0x000fe20003f64270 */
[----:B0-----:R-:W0:Y:S01]  /*14a20*/  SHFL.DOWN PT, R31, R6, R5, 0x1f ;  /* 0x08001f05061f7589 */ /* 0x001e2200000e0000 */
[----:B------:R-:W-:Y:S02]  /*14a30*/  SEL R4, RZ, 0xffffffff, P4 ;  /* 0xffffffffff047807 */ /* 0x000fe40002000000 */
[----:B-----5:R-:W-:Y:S01]  /*14a40*/  ISETP.GE.U32.AND P0, PT, R10, R27, PT ;  /* 0x0000001b0a00720c */ /* 0x020fe20003f06070 */
[----:B------:R4:W5:Y:S01]  /*14a50*/  SHFL.DOWN PT, R36, R7, R5, 0x1f ;  /* 0x08001f0507247589 */ /* 0x00096200000e0000 */
[----:B------:R-:W-:-:S02]  /*14a60*/  ISETP.NE.AND P4, PT, R26, R35, PT ;  /* 0x000000231a00720c */ /* 0x000fc40003f85270 */
[----:B------:R-:W-:Y:S02]  /*14a70*/  PRMT R33, R20, 0x9910, RZ ;  /* 0x0000991014217816 */ /* 0x000fe400000000ff */
[----:B------:R-:W-:Y:S02]  /*14a80*/  ISETP.GE.U32.AND P2, PT, R8, R29, PT ;  /* 0x0000001d0800720c */ /* 0x000fe40003f46070 */
[----:B------:R-:W-:Y:S02]  /*14a90*/  @P5 SEL R4, RZ, 0xffffffff, !P3 ;  /* 0xffffffffff045807 */ /* 0x000fe40005800000 */
[----:B--2---:R-:W-:Y:S01]  /*14aa0*/  ISETP.GE.AND.EX P0, PT, R11, R24, PT, P0 ;  /* 0x000000180b00720c */ /* 0x004fe20003f06300 */
[----:B----4-:R-:W-:Y:S01]  /*14ab0*/  IMAD.SHL.U32 R5, R5, 0x2, RZ ;  /* 0x0000000205057824 */ /* 0x010fe200078e00ff */
[----:B------:R-:W-:Y:S02]  /*14ac0*/  ISETP.NE.AND P6, PT, R18, R33, PT ;  /* 0x000000211200720c */ /* 0x000fe40003fc5270 */
[----:B---3--:R-:W-:-:S02]  /*14ad0*/  PRMT R37, R34, 0x9910, RZ ;  /* 0x0000991022257816 */ /* 0x008fc400000000ff */
[----:B------:R-:W-:Y:S02]  /*14ae0*/  ISETP.GT.AND P5, PT, R18, R33, PT ;  /* 0x000000211200720c */ /* 0x000fe40003fa4270 */
[----:B-1----:R-:W-:Y:S02]  /*14af0*/  ISETP.GE.AND.EX P2, PT, R9, R30, PT, P2 ;  /* 0x0000001e0900720c */ /* 0x002fe40003f46320 */
[----:B------:R-:W-:Y:S02]  /*14b00*/  SEL R18, RZ, 0xffffffff, P0 ;  /* 0xffffffffff127807 */ /* 0x000fe40000000000 */
[----:B------:R-:W-:Y:S02]  /*14b10*/  ISETP.NE.AND P3, PT, R32, R37, PT ;  /* 0x000000252000720c */ /* 0x000fe40003f65270 */
[----:B------:R-:W-:Y:S02]  /*14b20*/  ISETP.GT.AND P0, PT, R26, R35, PT ;  /* 0x000000231a00720c */ /* 0x000fe40003f04270 */
[----:B------:R-:W-:-:S02]  /*14b30*/  LOP3.LUT R4, R4, 0x1, RZ, 0xc0, !PT ;  /* 0x0000000104047812 */ /* 0x000fc400078ec0ff */
[----:B------:R-:W-:Y:S02]  /*14b40*/  SEL R26, RZ, 0xffffffff, P2 ;  /* 0xffffffffff1a7807 */ /* 0x000fe40001000000 */
[----:B0-----:R-:W-:Y:S02]  /*14b50*/  ISETP.GE.U32.AND P1, PT, R6, R31, PT ;  /* 0x0000001f0600720c */ /* 0x001fe40003f26070 */
[----:B------:R-:W-:Y:S02]  /*14b60*/  @P4 SEL R26, RZ, 0xffffffff, !P0 ;  /* 0xffffffffff1a4807 */ /* 0x000fe40004000000 */
[----:B------:R-:W-:Y:S02]  /*14b70*/  ISETP.NE.U32.AND P0, PT, R4, 0x1, PT ;  /* 0x000000010400780c */ /* 0x000fe40003f05070 */
[----:B-----5:R-:W-:Y:S02]  /*14b80*/  ISETP.GE.AND.EX P1, PT, R7, R36, PT, P1 ;  /* 0x000000240700720c */ /* 0x020fe40003f26310 */
[----:B------:R-:W-:-:S02]  /*14b90*/  ISETP.GT.AND P2, PT, R32, R37, PT ;  /* 0x000000252000720c */ /* 0x000fc40003f44270 */
[----:B------:R-:W-:Y:S02]  /*14ba0*/  SEL R12, R12, R19, !P0 ;  /* 0x000000130c0c7207 */ /* 0x000fe40004000000 */
[----:B------:R-:W-:Y:S02]  /*14bb0*/  SEL R13, R13, R16, !P0 ;  /* 0x000000100d0d7207 */ /* 0x000fe40004000000 */
[----:B------:R-:W-:Y:S02]  /*14bc0*/  SEL R25, R25, R14, !P0 ;  /* 0x0000000e19197207 */ /* 0x000fe40004000000 */
[----:B------:R-:W-:Y:S02]  /*14bd0*/  ISETP.GE.AND P0, PT, R5, R0, PT ;  /* 0x000000000500720c */ /* 0x000fe40003f06270 */
[----:B------:R-:W-:Y:S02]  /*14be0*/  SEL R32, RZ, 0xffffffff, P1 ;  /* 0xffffffffff207807 */ /* 0x000fe40000800000 */
[----:B------:R-:W-:-:S02]  /*14bf0*/  @P6 SEL R18, RZ, 0xffffffff, !P5 ;  /* 0xffffffffff126807 */ /* 0x000fc40006800000 */
[----:B------:R-:W-:Y:S02]  /*14c00*/  @P3 SEL R32, RZ, 0xffffffff, !P2 ;  /* 0xffffffffff203807 */ /* 0x000fe40005000000 */
[----:B------:R-:W-:Y:S02]  /*14c10*/  LOP3.LUT R18, R18, 0x1, RZ, 0xc0, !PT ;  /* 0x0000000112127812 */ /* 0x000fe400078ec0ff */
[----:B------:R-:W-:Y:S02]  /*14c20*/  LOP3.LUT R26, R26, 0x1, RZ, 0xc0, !PT ;  /* 0x000000011a1a7812 */ /* 0x000fe400078ec0ff */
[----:B------:R-:W-:Y:S02]  /*14c30*/  LOP3.LUT R32, R32, 0x1, RZ, 0xc0, !PT ;  /* 0x0000000120207812 */ /* 0x000fe400078ec0ff */
[----:B------:R-:W-:Y:S02]  /*14c40*/  ISETP.NE.U32.AND P1, PT, R18, 0x1, PT ;  /* 0x000000011200780c */ /* 0x000fe40003f25070 */
[----:B------:R-:W-:-:S02]  /*14c50*/  ISETP.NE.U32.AND P2, PT, R26, 0x1, PT ;  /* 0x000000011a00780c */ /* 0x000fc40003f45070 */
[----:B------:R-:W-:Y:S02]  /*14c60*/  ISETP.NE.U32.AND P3, PT, R32, 0x1, PT ;  /* 0x000000012000780c */ /* 0x000fe40003f65070 */
        /* <DEDUP_REMOVED lines=8> */
[----:B------:R-:W-:Y:S01]  /*14cf0*/  SEL R3, R3, R34, !P3 ;  /* 0x0000002203037207 */ /* 0x000fe20005800000 */
[----:B------:R-:W-:Y:S06]  /*14d00*/  @!P0 BRA `(.L_x_2812) ;  /* 0xfffffff800f48947 */ /* 0x000fec000383ffff */
.L_x_2807:
[----:B------:R-:W2:Y:S01]  /*14d10*/  LDC R0, c[0x0][0x3fc] ;  /* 0x0000ff00ff007b82 */ /* 0x000ea20000000800 */
[----:B------:R-:W-:Y:S02]  /*14d20*/  IMAD.MOV.U32 R19, RZ, RZ, RZ ;  /* 0x000000ffff137224 */ /* 0x000fe400078e00ff */
[----:B-1----:R-:W-:Y:S01]  /*14d30*/  IMAD.MOV.U32 R24, RZ, RZ, RZ ;  /* 0x000000ffff187224 */ /* 0x002fe200078e00ff */
[----:B--2---:R-:W-:-:S13]  /*14d40*/  ISETP.NE.AND P0, PT, R0, RZ, PT ;  /* 0x000000ff0000720c */ /* 0x004fda0003f05270 */
        /* <DEDUP_REMOVED lines=275> */
.L_x_2813:
        /* <DEDUP_REMOVED lines=275> */
.L_x_2814:
        /* <DEDUP_REMOVED lines=277> */
.L_x_2815:
        /* <DEDUP_REMOVED lines=275> */
.L_x_2816:
        /* <DEDUP_REMOVED lines=11> */
.L_x_2822:
        /* <DEDUP_REMOVED lines=8> */
[----:B0-----:R-:W-:-:S07]  /*19360*/  IMAD.MOV.U32 R33, RZ, RZ, R27 ;  /* 0x000000ffff217224 */ /* 0x001fce00078e001b */
[----:B------:R-:W-:Y:S05]  /*19370*/  CALL.REL.NOINC `($__internal_17_$__cuda_sm20_rem_u64) ;  /* 0x000000a4003c7944 */ /* 0x000fea0003c00000 */
[----:B------:R-:W-:Y:S02]  /*19380*/  IMAD.MOV.U32 R26, RZ, RZ, R4 ;  /* 0x000000ffff1a7224 */ /* 0x000fe400078e0004 */
[----:B------:R-:W-:Y:S01]  /*19390*/  IMAD.MOV.U32 R27, RZ, RZ, R29 ;  /* 0x000000ffff1b7224 */ /* 0x000fe200078e001d */
[----:B------:R-:W-:Y:S06]  /*193a0*/  BRA `(.L_x_2821) ;  /* 0x00000000004c7947 */ /* 0x000fec0003800000 */
.L_x_2820:
        /* <DEDUP_REMOVED lines=19> */
.L_x_2821:
[----:B------:R-:W-:Y:S05]  /*194e0*/  BSYNC B1 ;  /* 0x0000000000017941 */ /* 0x000fea0003800000 */
.L_x_2819:
[----:B------:R-:W-:Y:S01]  /*194f0*/  ISETP.NE.U32.AND P0, PT, R26, RZ, PT ;  /* 0x000000ff1a00720c */ /* 0x000fe20003f05070 */
[----:B------:R-:W-:Y:S02]  /*19500*/  IMAD.MOV.U32 R14, RZ, RZ, R0 ;  /* 0x000000ffff0e7224 */ /* 0x000fe400078e0000 */
[----:B------:R-:W-:Y:S01]  /*19510*/  IMAD.MOV.U32 R20, RZ, RZ, R5 ;  /* 0x000000ffff147224 */ /* 0x000fe200078e0005 */
[----:B------:R-:W-:-:S13]  /*19520*/  ISETP.NE.AND.EX P0, PT, R27, RZ, PT, P0 ;  /* 0x000000ff1b00720c */ /* 0x000fda0003f05300 */
[----:B------:R-:W-:Y:S05]  /*19530*/  @P0 BRA `(.L_x_2822) ;  /* 0xfffffffc00680947 */ /* 0x000fea000383ffff */
[----:B------:R-:W-:Y:S05]  /*19540*/  BSYNC B0 ;  /* 0x0000000000007941 */ /* 0x000fea0003800000 */
.L_x_2818:
[----:B------:R-:W-:Y:S01]  /*19550*/  ISETP.NE.U32.AND P2, PT, R5, RZ, PT ;  /* 0x000000ff0500720c */ /* 0x000fe20003f45070 */
[----:B------:R-:W-:-:S12]  /*19560*/  BSSY B0, `(.L_x_2823) ;  /* 0x000001c000007945 */ /* 0x000fd80003800000 */
[----:B------:R-:W-:Y:S05]  /*19570*/  @!P2 BRA `(.L_x_2824) ;  /* 0x00000000001ca947 */ /* 0x000fea0003800000 */
[----:B------:R-:W-:Y:S01]  /*19580*/  IMAD.MOV.U32 R20, RZ, RZ, 0x10 ;  /* 0x00000010ff147424 */ /* 0x000fe200078e00ff */
[----:B------:R-:W-:Y:S01]  /*19590*/  MOV R4, 0x195c0 ;  /* 0x000195c000047802 */ /* 0x000fe20000000f00 */
[----:B------:R-:W-:-:S07]  /*195a0*/  IMAD.MOV.U32 R34, RZ, RZ, RZ ;  /* 0x000000ffff227224 */ /* 0x000fce00078e00ff */
[----:B0-----:R-:W-:Y:S05]  /*195b0*/  CALL.REL.NOINC `($__internal_16_$__cuda_sm20_div_u64) ;  /* 0x0000009c00947944 */ /* 0x001fea0003c00000 */
[----:B------:R-:W-:Y:S02]  /*195c0*/  IMAD.MOV.U32 R26, RZ, RZ, R14 ;  /* 0x000000ffff1a7224 */ /* 0x000fe400078e000e */
[----:B------:R-:W-:Y:S01]  /*195d0*/  IMAD.MOV.U32 R27, RZ, RZ, R31 ;  /* 0x000000ffff1b7224 */ /* 0x000fe200078e001f */
[----:B------:R-:W-:Y:S06]  /*195e0*/  BRA `(.L_x_2825) ;  /* 0x00000000004c7947 */ /* 0x000fec0003800000 */
.L_x_2824:
        /* <DEDUP_REMOVED lines=19> */
.L_x_2825:
[----:B------:R-:W-:Y:S05]  /*19720*/  BSYNC B0 ;  /* 0x0000000000007941 */ /* 0x000fea0003800000 */
.L_x_2823:
[----:B------:R-:W-:Y:S04]  /*19730*/  BSSY B0, `(.L_x_2826) ;  /* 0x000001c000007945 */ /* 0x000fe80003800000 */
        /* <DEDUP_REMOVED lines=8> */
.L_x_2827:
        /* <DEDUP_REMOVED lines=19> */
.L_x_2828:
[----:B------:R-:W-:Y:S05]  /*198f0*/  BSYNC B0 ;  /* 0x0000000000007941 */ /* 0x000fea0003800000 */
.L_x_2826:
        /* <DEDUP_REMOVED lines=9> */
[----:B0-----:R-:W-:Y:S05]  /*19990*/  CALL.REL.NOINC `($__internal_16_$__cuda_sm20_div_u64) ;  /* 0x00000098009c7944 */ /* 0x001fea0003c00000 */
[----:B------:R-:W-:Y:S02]  /*199a0*/  IMAD.MOV.U32 R4, RZ, RZ, R14 ;  /* 0x000000ffff047224 */ /* 0x000fe400078e000e */
[----:B------:R-:W-:Y:S01]  /*199b0*/  IMAD.MOV.U32 R5, RZ, RZ, R31 ;  /* 0x000000ffff057224 */ /* 0x000fe200078e001f */
[----:B------:R-:W-:Y:S06]  /*199c0*/  BRA `(.L_x_2831) ;  /* 0x0000000000507947 */ /* 0x000fec0003800000 */
.L_x_2830:
        /* <DEDUP_REMOVED lines=20> */
.L_x_2831:
[----:B------:R-:W-:Y:S05]  /*19b10*/  BSYNC B0 ;  /* 0x0000000000007941 */ /* 0x000fea0003800000 */
.L_x_2829:
[----:B------:R-:W-:Y:S02]  /*19b20*/  ULDC.64 UR4, c[0x0][0x610] ;  /* 0x0001840000047ab9 */ /* 0x000fe40000000a00 */
[----:B------:R-:W-:-:S04]  /*19b30*/  IADD3 R4, P0, R4, UR4, RZ ;  /* 0x0000000404047c10 */ /* 0x000fc8000ff1e0ff */
[----:B------:R-:W-:-:S05]  /*19b40*/  IADD3.X R5, R5, UR5, RZ, P0, !PT ;  /* 0x0000000505057c10 */ /* 0x000fca00087fe4ff */
[----:B------:R-:W-:-:S07]  /*19b50*/  IMAD.MOV.U32 R0, RZ, RZ, R5 ;  /* 0x000000ffff007224 */ /* 0x000fce00078e0005 */
.L_x_2817:
[----:B------:R-:W-:Y:S02]  /*19b60*/  ULDC UR4, c[0x0][0x248] ;  /* 0x0000920000047ab9 */ /* 0x000fe40000000800 */
[----:B------:R-:W-:-:S13]  /*19b70*/  ISETP.NE.AND P0, PT, RZ, UR4, PT ;  /* 0x00000004ff007c0c */ /* 0x000fda000bf05270 */
[----:B------:R-:W-:Y:S05]  /*19b80*/  @!P0 BRA `(.L_x_2832) ;  /* 0x0000008000248947 */ /* 0x000fea0003800000 */
[----:B------:R-:W1:Y:S01]  /*19b90*/  LDC R20, c[0x0][0x3fc] ;  /* 0x0000ff00ff147b82 */ /* 0x000e620000000800 */
[----:B------:R-:W2:Y:S01]  /*19ba0*/  S2R R14, SR_CTAID.X ;  /* 0x00000000000e7919 */ /* 0x000ea20000002500 */
[----:B------:R-:W-:Y:S01]  /*19bb0*/  ULDC UR4, c[0x0][0x24c] ;  /* 0x0000930000047ab9 */ /* 0x000fe20000000800 */
[----:B------:R-:W-:Y:S02]  /*19bc0*/  IMAD.MOV.U32 R22, RZ, RZ, RZ ;  /* 0x000000ffff167224 */ /* 0x000fe400078e00ff */
[----:B------:R-:W-:Y:S01]  /*19bd0*/  IMAD R19, R17, UR4, RZ ;  /* 0x0000000411137c24 */ /* 0x000fe2000f8e02ff */
[----:B------:R-:W-:-:S03]  /*19be0*/  ULDC UR4, c[0x0][0x250] ;  /* 0x0000940000047ab9 */ /* 0x000fc60000000800 */
[----:B------:R-:W-:Y:S01]  /*19bf0*/  IMAD R19, R2, UR4, R19 ;  /* 0x0000000402137c24 */ /* 0x000fe2000f8e0213 */
[----:B------:R-:W-:Y:S01]  /*19c00*/  ULDC UR4, c[0x0][0x238] ;  /* 0x00008e0000047ab9 */ /* 0x000fe20000000800 */
[----:B-1----:R-:W-:Y:S02]  /*19c10*/  ISETP.NE.AND P0, PT, R20, RZ, PT ;  /* 0x000000ff1400720c */ /* 0x002fe40003f05270 */
[----:B--2---:R-:W-:Y:S02]  /*19c20*/  IMAD R26, R14, UR4, R19 ;  /* 0x000000040e1a7c24 */ /* 0x004fe4000f8e0213 */
[----:B------:R-:W-:Y:S02]  /*19c30*/  IMAD.MOV.U32 R19, RZ, RZ, RZ ;  /* 0x000000ffff137224 */ /* 0x000fe400078e00ff */
        /* <DEDUP_REMOVED lines=18> */
[----:B0-----:R-:W-:-:S05]  /*19d60*/  SHF.R.U32.HI R31, RZ, UR5, R30 ;  /* 0x00000005ff1f7c19 */ /* 0x001fca000801161e */
        /* <DEDUP_REMOVED lines=256> */
.L_x_2833:
        /* <DEDUP_REMOVED lines=275> */
.L_x_2834:
        /* <DEDUP_REMOVED lines=9> */
[----:B0-----:R-:W-:Y:S01]  /*1bf30*/  SHF.R.U32.HI R31, RZ, UR4, R30 ;  /* 0x00000004ff1f7c19 */ /* 0x001fe2000801161e */
        /* <DEDUP_REMOVED lines=267> */
.L_x_2835:
[----:B------:R-:W-:Y:S05]  /*1cff0*/  @!P0 BRA `(.L_x_2836) ;  /* 0x0000001000488947 */ /* 0x000fea0003800000 */
        /* <DEDUP_REMOVED lines=274> */
.L_x_2836:
[----:B------:R-:W1:Y:S01]  /*1e120*/  LDC R24, c[0x0][0x240] ;  /* 0x00009000ff187b82 */ /* 0x000e620000000800 */
        /* <DEDUP_REMOVED lines=13> */
.L_x_2838:
[----:B------:R-:W-:Y:S05]  /*1e200*/  BSYNC B0 ;  /* 0x0000000000007941 */ /* 0x000fea0003800000 */
.L_x_2837:
[----:B------:R-:W-:Y:S01]  /*1e210*/  PRMT R20, R20, 0x9910, RZ ;  /* 0x0000991014147816 */ /* 0x000fe200000000ff */
[----:B------:R-:W-:Y:S01]  /*1e220*/  BSSY B0, `(.L_x_2839) ;  /* 0x0000014000007945 */ /* 0x000fe20003800000 */
[----:B------:R-:W-:Y:S02]  /*1e230*/  LOP3.LUT P0, RZ, R17, R2, RZ, 0xfc, !PT ;  /* 0x0000000211ff7212 */ /* 0x000fe4000780fcff */
[----:B------:R-:W-:-:S13]  /*1e240*/  ISETP.NE.AND P2, PT, R20, RZ, PT ;  /* 0x000000ff1400720c */ /* 0x000fda0003f45270 */
[----:B------:R-:W-:Y:S05]  /*1e250*/  @!P2 BRA `(.L_x_2840) ;  /* 0x000000000040a947 */ /* 0x000fea0003800000 */
[----:B------:R-:W1:Y:S01]  /*1e260*/  S2UR UR4, SR_CTAID.Y ;  /* 0x00000000000479c3 */ /* 0x000e620000002600 */
[----:B------:R-:W-:-:S07]  /*1e270*/  ISETP.NE.AND P1, PT, R24, RZ, PT ;  /* 0x000000ff1800720c */ /* 0x000fce0003f25270 */
[----:B------:R-:W1:Y:S08]  /*1e280*/  LDC R23, c[0x0][0x10] ;  /* 0x00000400ff177b82 */ /* 0x000e700000000800 */
[----:B------:R-:W2:Y:S01]  /*1e290*/  LDC.64 R26, c[0x0][0x618] ;  /* 0x00018600ff1a7b82 */ /* 0x000ea20000000a00 */
[----:B-1----:R-:W-:Y:S01]  /*1e2a0*/  IMAD R20, R14, R23, UR4 ;  /* 0x000000040e147e24 */ /* 0x002fe2000f8e0217 */
[----:B------:R-:W-:-:S03]  /*1e2b0*/  ULDC UR4, c[0x0][0x0] ;  /* 0x0000000000047ab9 */ /* 0x000fc60000000800 */
[----:B------:R-:W-:-:S04]  /*1e2c0*/  @!P1 IMAD R20, R20, UR4, R17 ;  /* 0x0000000414149c24 */ /* 0x000fc8000f8e0211 */
[----:B--2---:R-:W-:-:S05]  /*1e2d0*/  IMAD.WIDE.U32 R26, R20, 0x40, R26 ;  /* 0x00000040141a7825 */ /* 0x004fca00078e001a */
[----:B------:R1:W-:Y:S04]  /*1e2e0*/  STG.E.64 desc[UR60][R26.64+0x8], R12 ;  /* 0x0000080c1a007986 */ /* 0x0003e8000c101b3c */
[----:B------:R1:W-:Y:S04]  /*1e2f0*/  STG.E.64 desc[UR60][R26.64+0x18], R10 ;  /* 0x0000180a1a007986 */ /* 0x0003e8000c101b3c */
[----:B------:R1:W-:Y:S04]  /*1e300*/  STG.E.64 desc[UR60][R26.64+0x28], R8 ;  /* 0x000028081a007986 */ /* 0x0003e8000c101b3c */
[----:B------:R1:W-:Y:S04]  /*1e310*/  STG.E.64 desc[UR60][R26.64+0x38], R6 ;  /* 0x000038061a007986 */ /* 0x0003e8000c101b3c */
[----:B------:R1:W-:Y:S04]  /*1e320*/  STG.E.U16 desc[UR60][R26.64], R25 ;  /* 0x000000191a007986 */ /* 0x0003e8000c10153c */
[----:B------:R1:W-:Y:S04]  /*1e330*/  STG.E.U16 desc[UR60][R26.64+0x10], R21 ;  /* 0x000010151a007986 */ /* 0x0003e8000c10153c */
[----:B------:R1:W-:Y:S04]  /*1e340*/  STG.E.U16 desc[UR60][R26.64+0x20], R15 ;  /* 0x0000200f1a007986 */ /* 0x0003e8000c10153c */
[----:B------:R1:W-:Y:S02]  /*1e350*/  STG.E.U16 desc[UR60][R26.64+0x30], R3 ;  /* 0x000030031a007986 */ /* 0x0003e4000c10153c */
.L_x_2840:
[----:B------:R-:W-:Y:S05]  /*1e360*/  BSYNC B0 ;  /* 0x0000000000007941 */ /* 0x000fea0003800000 */
.L_x_2839:
        /* <DEDUP_REMOVED lines=14> */
[----:B01----:R-:W0:Y:S01]  /*1e450*/  S2R R3, SR_LANEID ;  /* 0x0000000000037919 */ /* 0x003e220000000000 */
        /* <DEDUP_REMOVED lines=20> */
.L_x_2842:
[----:B------:R-:W-:Y:S05]  /*1e5a0*/  BSYNC B0 ;  /* 0x0000000000007941 */ /* 0x000fea0003800000 */
.L_x_2841:
[----:B------:R-:W3:Y:S08]  /*1e5b0*/  S2UR UR5, SR_CgaCtaId ;  /* 0x00000000000579c3 */ /* 0x000ef00000008800 */
[----:B------:R-:W-:Y:S06]  /*1e5c0*/  BAR.SYNC.DEFER_BLOCKING 0x0 ;  /* 0x0000000000007b1d */ /* 0x000fec0000010000 */
[----:B------:R-:W-:-:S02]  /*1e5d0*/  UMOV UR4, 0x400 ;  /* 0x0000040000047882 */ /* 0x000fc40000000000 */
[----:B---3--:R-:W-:-:S09]  /*1e5e0*/  ULEA UR6, UR5, UR4, 0x18 ;  /* 0x0000000405067291 */ /* 0x008fd2000f8ec03f */
[----:B012---:R-:W0:Y:S02]  /*1e5f0*/  LDS.U8 R3, [UR6] ;  /* 0x00000006ff037984 */ /* 0x007e240008000000 */
        /* <DEDUP_REMOVED lines=48> */
.L_x_2847:
[----:B------:R-:W-:-:S04]  /*1e900*/  IMAD.IADD R35, R37, 0x1, R20 ;  /* 0x0000000125237824 */ /* 0x000fc800078e0214 */
[----:B-1----:R-:W-:-:S05]  /*1e910*/  IMAD.WIDE.U32 R34, R35, 0x40, R24 ;  /* 0x0000004023227825 */ /* 0x002fca00078e0018 */
[----:B------:R-:W2:Y:S04]  /*1e920*/  LDG.E.U16 R36, desc[UR60][R34.64+0x10] ;  /* 0x0000103c22247981 */ /* 0x000ea8000c1e1500 */
[----:B------:R-:W3:Y:S04]  /*1e930*/  LDG.E.U16 R14, desc[UR60][R34.64] ;  /* 0x0000003c220e7981 */ /* 0x000ee8000c1e1500 */
[----:B------:R-:W4:Y:S04]  /*1e940*/  LDG.E.U16 R38, desc[UR60][R34.64+0x20] ;  /* 0x0000203c22267981 */ /* 0x000f28000c1e1500 */
[----:B------:R-:W5:Y:S04]  /*1e950*/  LDG.E.64 R30, desc[UR60][R34.64+0x18] ;  /* 0x0000183c221e7981 */ /* 0x000f68000c1e1b00 */
[----:B------:R-:W5:Y:S04]  /*1e960*/  LDG.E.64 R32, desc[UR60][R34.64+0x8] ;  /* 0x0000083c22207981 */ /* 0x000f68000c1e1b00 */
[----:B------:R-:W5:Y:S04]  /*1e970*/  LDG.E.64 R26, desc[UR60][R34.64+0x28] ;  /* 0x0000283c221a7981 */ /* 0x000f68000c1e1b00 */
[----:B------:R-:W5:Y:S04]  /*1e980*/  LDG.E.U16 R42, desc[UR60][R34.64+0x30] ;  /* 0x0000303c222a7981 */ /* 0x000f68000c1e1500 */
[----:B------:R0:W5:Y:S01]  /*1e990*/  LDG.E.64 R28, desc[UR60][R34.64+0x38] ;  /* 0x0000383c221c7981 */ /* 0x000162000c1e1b00 */
[----:B------:R-:W-:-:S02]  /*1e9a0*/  PRMT R44, R21, 0x9910, RZ ;  /* 0x00009910152c7816 */ /* 0x000fc400000000ff */
[----:B------:R-:W-:Y:S02]  /*1e9b0*/  PRMT R41, R23, 0x9910, RZ ;  /* 0x0000991017297816 */ /* 0x000fe400000000ff */
[----:B0-----:R-:W-:Y:S01]  /*1e9c0*/  PRMT R34, R3, 0x9910, RZ ;  /* 0x0000991003227816 */ /* 0x001fe200000000ff */
[----:B------:R-:W-:Y:S01]  /*1e9d0*/  IMAD.IADD R20, R39, 0x1, R20 ;  /* 0x0000000127147824 */ /* 0x000fe200078e0214 */
[----:B--2---:R-:W-:Y:S02]  /*1e9e0*/  PRMT R43, R36, 0x9910, RZ ;  /* 0x00009910242b7816 */ /* 0x004fe400000000ff */
[----:B---3--:R-:W-:Y:S02]  /*1e9f0*/  PRMT R40, R14, 0x9910, RZ ;  /* 0x000099100e287816 */ /* 0x008fe400000000ff */
[----:B------:R-:W-:Y:S02]  /*1ea00*/  ISETP.NE.AND P6, PT, R44, R43, PT ;  /* 0x0000002b2c00720c */ /* 0x000fe40003fc5270 */
[----:B------:R-:W-:-:S02]  /*1ea10*/  ISETP.NE.AND P3, PT, R41, R40, PT ;  /* 0x000000282900720c */ /* 0x000fc40003f65270 */
[----:B------:R-:W-:Y:S02]  /*1ea20*/  ISETP.GT.AND P5, PT, R41, R40, PT ;  /* 0x000000282900720c */ /* 0x000fe40003fa4270 */
[----:B------:R-:W-:Y:S02]  /*1ea30*/  PRMT R41, R15, 0x9910, RZ ;  /* 0x000099100f297816 */ /* 0x000fe400000000ff */
[----:B----4-:R-:W-:Y:S02]  /*1ea40*/  PRMT R40, R38, 0x9910, RZ ;  /* 0x0000991026287816 */ /* 0x010fe400000000ff */
[----:B-----5:R-:W-:Y:S02]  /*1ea50*/  ISETP.GE.U32.AND P0, PT, R8, R30, PT ;  /* 0x0000001e0800720c */ /* 0x020fe40003f06070 */
[----:B------:R-:W-:Y:S01]  /*1ea60*/  ISETP.GT.AND P4, PT, R44, R43, PT ;  /* 0x0000002b2c00720c */ /* 0x000fe20003f84270 */
[----:B------:R-:W-:Y:S01]  /*1ea70*/  IMAD.MOV.U32 R44, RZ, RZ, R34 ;  /* 0x000000ffff2c7224 */ /* 0x000fe200078e0022 */
[----:B------:R-:W-:-:S02]  /*1ea80*/  SEL R34, RZ, 0xffffffff, !P5 ;  /* 0xffffffffff227807 */ /* 0x000fc40006800000 */
[----:B------:R-:W-:Y:S02]  /*1ea90*/  ISETP.NE.AND P5, PT, R41, R40, PT ;  /* 0x000000282900720c */ /* 0x000fe40003fa5270 */
[----:B------:R-:W-:Y:S02]  /*1eaa0*/  ISETP.GE.AND.EX P0, PT, R9, R31, PT, P0 ;  /* 0x0000001f0900720c */ /* 0x000fe40003f06300 */
[----:B------:R-:W-:Y:S02]  /*1eab0*/  ISETP.GE.U32.AND P1, PT, R6, R32, PT ;  /* 0x000000200600720c */ /* 0x000fe40003f26070 */
[----:B------:R-:W-:Y:S02]  /*1eac0*/  SEL R35, RZ, 0xffffffff, !P4 ;  /* 0xffffffffff237807 */ /* 0x000fe40006000000 */
[----:B------:R-:W-:Y:S02]  /*1ead0*/  @!P6 SEL R35, RZ, 0xffffffff, P0 ;  /* 0xffffffffff23e807 */ /* 0x000fe40000000000 */
[----:B------:R-:W-:-:S02]  /*1eae0*/  ISETP.GE.U32.AND P6, PT, R10, R26, PT ;  /* 0x0000001a0a00720c */ /* 0x000fc40003fc6070 */
[----:B------:R-:W-:Y:S02]  /*1eaf0*/  ISETP.GE.AND.EX P1, PT, R7, R33, PT, P1 ;  /* 0x000000210700720c */ /* 0x000fe40003f26310 */
[----:B------:R-:W-:Y:S02]  /*1eb00*/  ISETP.GT.AND P4, PT, R41, R40, PT ;  /* 0x000000282900720c */ /* 0x000fe40003f84270 */
[----:B------:R-:W-:Y:S02]  /*1eb10*/  ISETP.GE.AND.EX P6, PT, R11, R27, PT, P6 ;  /* 0x0000001b0b00720c */ /* 0x000fe40003fc6360 */
[----:B------:R-:W-:Y:S02]  /*1eb20*/  @!P3 SEL R34, RZ, 0xffffffff, P1 ;  /* 0xffffffffff22b807 */ /* 0x000fe40000800000 */
[----:B------:R-:W-:Y:S02]  /*1eb30*/  PRMT R43, R42, 0x9910, RZ ;  /* 0x000099102a2b7816 */ /* 0x000fe400000000ff */
[----:B------:R-:W-:-:S02]  /*1eb40*/  SEL R40, RZ, 0xffffffff, !P4 ;  /* 0xffffffffff287807 */ /* 0x000fc40006000000 */
[----:B------:R-:W-:Y:S02]  /*1eb50*/  @!P5 SEL R40, RZ, 0xffffffff, P6 ;  /* 0xffffffffff28d807 */ /* 0x000fe40003000000 */
[----:B------:R-:W-:Y:S02]  /*1eb60*/  LOP3.LUT R34, R34, 0x1, RZ, 0xc0, !PT ;  /* 0x0000000122227812 */ /* 0x000fe400078ec0ff */
[CC--:B------:R-:W-:Y:S02]  /*1eb70*/  ISETP.NE.AND P3, PT, R44.reuse, R43.reuse, PT ;  /* 0x0000002b2c00720c */ /* 0x0c0fe40003f65270 */
[----:B------:R-:W-:Y:S02]  /*1eb80*/  ISETP.GT.AND P1, PT, R44, R43, PT ;  /* 0x0000002b2c00720c */ /* 0x000fe40003f24270 */
[----:B------:R-:W-:Y:S02]  /*1eb90*/  LOP3.LUT R40, R40, 0x1, RZ, 0xc0, !PT ;  /* 0x0000000128287812 */ /* 0x000fe400078ec0ff */
[----:B------:R-:W-:-:S02]  /*1eba0*/  ISETP.NE.U32.AND P4, PT, R34, 0x1, PT ;  /* 0x000000012200780c */ /* 0x000fc40003f85070 */
[----:B------:R-:W-:Y:S02]  /*1ebb0*/  SEL R34, RZ, 0xffffffff, !P1 ;  /* 0xffffffffff227807 */ /* 0x000fe40004800000 */
[----:B------:R-:W-:Y:S02]  /*1ebc0*/  ISETP.GE.U32.AND P0, PT, R12, R28, PT ;  /* 0x0000001c0c00720c */ /* 0x000fe40003f06070 */
[----:B------:R-:W-:Y:S02]  /*1ebd0*/  ISETP.NE.U32.AND P1, PT, R40, 0x1, PT ;  /* 0x000000012800780c */ /* 0x000fe40003f25070 */
[----:B------:R-:W-:Y:S02]  /*1ebe0*/  ISETP.GE.AND.EX P0, PT, R13, R29, PT, P0 ;  /* 0x0000001d0d00720c */ /* 0x000fe40003f06300 */
[----:B------:R-:W-:Y:S02]  /*1ebf0*/  SEL R10, R10, R26, !P1 ;  /* 0x0000001a0a0a7207 */ /* 0x000fe40004800000 */
[----:B------:R-:W-:-:S02]  /*1ec00*/  SEL R11, R11, R27, !P1 ;  /* 0x0000001b0b0b7207 */ /* 0x000fc40004800000 */
[----:B------:R-:W-:Y:S02]  /*1ec10*/  SEL R15, R15, R38, !P1 ;  /* 0x000000260f0f7207 */ /* 0x000fe40004800000 */
[----:B------:R-:W-:Y:S02]  /*1ec20*/  ISETP.GE.U32.AND P1, PT, R20, UR8, PT ;  /* 0x0000000814007c0c */ /* 0x000fe4000bf26070 */
[----:B------:R-:W-:Y:S02]  /*1ec30*/  LOP3.LUT R35, R35, 0x1, RZ, 0xc0, !PT ;  /* 0x0000000123237812 */ /* 0x000fe400078ec0ff */
[----:B------:R-:W-:Y:S02]  /*1ec40*/  @!P3 SEL R34, RZ, 0xffffffff, P0 ;  /* 0xffffffffff22b807 */ /* 0x000fe40000000000 */
[----:B------:R-:W-:Y:S02]  /*1ec50*/  ISETP.NE.U32.AND P0, PT, R35, 0x1, PT ;  /* 0x000000012300780c */ /* 0x000fe40003f05070 */
[----:B------:R-:W-:-:S02]  /*1ec60*/  LOP3.LUT R34, R34, 0x1, RZ, 0xc0, !PT ;  /* 0x0000000122227812 */ /* 0x000fc400078ec0ff */
[----:B------:R-:W-:Y:S02]  /*1ec70*/  SEL R8, R8, R30, !P0 ;  /* 0x0000001e08087207 */ /* 0x000fe40004000000 */
[----:B------:R-:W-:Y:S02]  /*1ec80*/  SEL R9, R9, R31, !P0 ;  /* 0x0000001f09097207 */ /* 0x000fe40004000000 */
[----:B------:R-:W-:Y:S02]  /*1ec90*/  SEL R21, R21, R36, !P0 ;  /* 0x0000002415157207 */ /* 0x000fe40004000000 */
[----:B------:R-:W-:Y:S02]  /*1eca0*/  ISETP.NE.U32.AND P0, PT, R34, 0x1, PT ;  /* 0x000000012200780c */ /* 0x000fe40003f05070 */
[----:B------:R-:W-:Y:S02]  /*1ecb0*/  SEL R6, R6, R32, !P4 ;  /* 0x0000002006067207 */ /* 0x000fe40006000000 */
[----:B------:R-:W-:-:S02]  /*1ecc0*/  SEL R7, R7, R33, !P4 ;  /* 0x0000002107077207 */ /* 0x000fc40006000000 */
[----:B------:R-:W-:Y:S02]  /*1ecd0*/  SEL R23, R23, R14, !P4 ;  /* 0x0000000e17177207 */ /* 0x000fe40006000000 */
[----:B------:R-:W-:Y:S02]  /*1ece0*/  SEL R12, R12, R28, !P0 ;  /* 0x0000001c0c0c7207 */ /* 0x000fe40004000000 */
[----:B------:R-:W-:Y:S02]  /*1ecf0*/  SEL R13, R13, R29, !P0 ;  /* 0x0000001d0d0d7207 */ /* 0x000fe40004000000 */
[----:B------:R-:W-:Y:S01]  /*1ed00*/  SEL R3, R3, R42, !P0 ;  /* 0x0000002a03037207 */ /* 0x000fe20004000000 */
[----:B------:R-:W-:Y:S06]  /*1ed10*/  @!P1 BRA `(.L_x_2847) ;  /* 0xfffffff800f89947 */ /* 0x000fec000383ffff */
[----:B------:R-:W-:Y:S05]  /*1ed20*/  BSYNC B1 ;  /* 0x0000000000017941 */ /* 0x000fea0003800000 */
.L_x_2846:
[----:B------:R-:W-:Y:S05]  /*1ed30*/  BRA `(.L_x_2845) ;  /* 0x00000004007c7947 */ /* 0x000fea0003800000 */
.L_x_2844:
[----:B------:R-:W-:Y:S01]  /*1ed40*/  ULDC UR7, c[0x0][0x23c] ;  /* 0x00008f0000077ab9 */ /* 0x000fe20000000800 */
[----:B------:R-:W-:Y:S01]  /*1ed50*/  IMAD.U32 R21, RZ, RZ, UR9 ;  /* 0x00000009ff157e24 */ /* 0x000fe2000f8e00ff */
        /* <DEDUP_REMOVED lines=25> */
.L_x_2848:
[----:B------:R-:W-:-:S04]  /*1eef0*/  IMAD.IADD R20, R14, 0x1, R37 ;  /* 0x000000010e147824 */ /* 0x000fc800078e0225 */
[----:B0-----:R-:W-:-:S04]  /*1ef00*/  IMAD R35, R20, R41, R17 ;  /* 0x0000002914237224 */ /* 0x001fc800078e0211 */
[----:B-1----:R-:W-:-:S05]  /*1ef10*/  IMAD.WIDE.U32 R34, R35, 0x40, R24 ;  /* 0x0000004023227825 */ /* 0x002fca00078e0018 */
[----:B------:R-:W3:Y:S04]  /*1ef20*/  LDG.E.U16 R36, desc[UR60][R34.64+0x10] ;  /* 0x0000103c22247981 */ /* 0x000ee8000c1e1500 */
[----:B------:R-:W4:Y:S04]  /*1ef30*/  LDG.E.U16 R20, desc[UR60][R34.64] ;  /* 0x0000003c22147981 */ /* 0x000f28000c1e1500 */
[----:B------:R-:W5:Y:S04]  /*1ef40*/  LDG.E.U16 R38, desc[UR60][R34.64+0x20] ;  /* 0x0000203c22267981 */ /* 0x000f68000c1e1500 */
[----:B------:R-:W5:Y:S04]  /*1ef50*/  LDG.E.64 R32, desc[UR60][R34.64+0x8] ;  /* 0x0000083c22207981 */ /* 0x000f68000c1e1b00 */
[----:B------:R-:W5:Y:S04]  /*1ef60*/  LDG.E.U16 R40, desc[UR60][R34.64+0x30] ;  /* 0x0000303c22287981 */ /* 0x000f68000c1e1500 */
[----:B------:R-:W5:Y:S04]  /*1ef70*/  LDG.E.64 R30, desc[UR60][R34.64+0x18] ;  /* 0x0000183c221e7981 */ /* 0x000f68000c1e1b00 */
[----:B------:R-:W5:Y:S04]  /*1ef80*/  LDG.E.64 R28, desc[UR60][R34.64+0x38] ;  /* 0x0000383c221c7981 */ /* 0x000f68000c1e1b00 */
[----:B------:R0:W5:Y:S01]  /*1ef90*/  LDG.E.64 R26, desc[UR60][R34.64+0x28] ;  /* 0x0000283c221a7981 */ /* 0x000162000c1e1b00 */
[----:B------:R-:W-:-:S02]  /*1efa0*/  PRMT R44, R23, 0x9910, RZ ;  /* 0x00009910172c7816 */ /* 0x000fc400000000ff */
[----:B------:R-:W-:Y:S02]  /*1efb0*/  PRMT R43, R21, 0x9910, RZ ;  /* 0x00009910152b7816 */ /* 0x000fe400000000ff */
[----:B------:R-:W-:Y:S01]  /*1efc0*/  PRMT R46, R15, 0x9910, RZ ;  /* 0x000099100f2e7816 */ /* 0x000fe200000000ff */
[----:B--2---:R-:W-:Y:S01]  /*1efd0*/  IMAD.IADD R37, R42, 0x1, R37 ;  /* 0x000000012a257824 */ /* 0x004fe200078e0225 */
[----:B---3--:R-:W-:Y:S02]  /*1efe0*/  PRMT R45, R36, 0x9910, RZ ;  /* 0x00009910242d7816 */ /* 0x008fe400000000ff */
[----:B----4-:R-:W-:-:S03]  /*1eff0*/  PRMT R39, R20, 0x9910, RZ ;  /* 0x0000991014277816 */ /* 0x010fc600000000ff */
[----:B0-----:R-:W-:Y:S01]  /*1f000*/  IMAD.MOV.U32 R34, RZ, RZ, R45 ;  /* 0x000000ffff227224 */ /* 0x001fe200078e002d */
[----:B-----5:R-:W-:Y:S02]  /*1f010*/  PRMT R47, R38, 0x9910, RZ ;  /* 0x00009910262f7816 */ /* 0x020fe400000000ff */
[CC--:B------:R-:W-:Y:S02]  /*1f020*/  ISETP.NE.AND P6, PT, R44.reuse, R39.reuse, PT ;  /* 0x000000272c00720c */ /* 0x0c0fe40003fc5270 */
[----:B------:R-:W-:Y:S01]  /*1f030*/  ISETP.GT.AND P1, PT, R44, R39, PT ;  /* 0x000000272c00720c */ /* 0x000fe20003f24270 */
[----:B------:R-:W-:Y:S01]  /*1f040*/  IMAD.MOV.U32 R35, RZ, RZ, R47 ;  /* 0x000000ffff237224 */ /* 0x000fe200078e002f */
[CC--:B------:R-:W-:Y:S02]  /*1f050*/  ISETP.NE.AND P5, PT, R43.reuse, R34.reuse, PT ;  /* 0x000000222b00720c */ /* 0x0c0fe40003fa5270 */
[----:B------:R-:W-:Y:S02]  /*1f060*/  ISETP.GT.AND P0, PT, R43, R34, PT ;  /* 0x000000222b00720c */ /* 0x000fe40003f04270 */
[----:B------:R-:W-:-:S02]  /*1f070*/  SEL R34, RZ, 0xffffffff, !P1 ;  /* 0xffffffffff227807 */ /* 0x000fc40004800000 */
[----:B------:R-:W-:Y:S02]  /*1f080*/  ISETP.GE.U32.AND P1, PT, R6, R32, PT ;  /* 0x000000200600720c */ /* 0x000fe40003f26070 */
[CC--:B------:R-:W-:Y:S02]  /*1f090*/  ISETP.NE.AND P3, PT, R46.reuse, R35.reuse, PT ;  /* 0x000000232e00720c */ /* 0x0c0fe40003f65270 */
[----:B------:R-:W-:Y:S02]  /*1f0a0*/  ISETP.GT.AND P4, PT, R46, R35, PT ;  /* 0x000000232e00720c */ /* 0x000fe40003f84270 */
[----:B------:R-:W-:Y:S02]  /*1f0b0*/  SEL R35, RZ, 0xffffffff, !P0 ;  /* 0xffffffffff237807 */ /* 0x000fe40004000000 */
[----:B------:R-:W-:Y:S02]  /*1f0c0*/  ISETP.GE.AND.EX P1, PT, R7, R33, PT, P1 ;  /* 0x000000210700720c */ /* 0x000fe40003f26310 */
[----:B------:R-:W-:-:S02]  /*1f0d0*/  PRMT R44, R3, 0x9910, RZ ;  /* 0x00009910032c7816 */ /* 0x000fc400000000ff */
[----:B------:R-:W-:Y:S02]  /*1f0e0*/  PRMT R39, R40, 0x9910, RZ ;  /* 0x0000991028277816 */ /* 0x000fe400000000ff */
[----:B------:R-:W-:Y:S02]  /*1f0f0*/  ISETP.GE.U32.AND P0, PT, R8, R30, PT ;  /* 0x0000001e0800720c */ /* 0x000fe40003f06070 */
[----:B------:R-:W-:Y:S02]  /*1f100*/  @!P6 SEL R34, RZ, 0xffffffff, P1 ;  /* 0xffffffffff22e807 */ /* 0x000fe40000800000 */
[----:B------:R-:W-:Y:S02]  /*1f110*/  ISETP.GE.AND.EX P0, PT, R9, R31, PT, P0 ;  /* 0x0000001f0900720c */ /* 0x000fe40003f06300 */
[----:B------:R-:W-:Y:S02]  /*1f120*/  ISETP.NE.AND P6, PT, R44, R39, PT ;  /* 0x000000272c00720c */ /* 0x000fe40003fc5270 */
[----:B------:R-:W-:-:S02]  /*1f130*/  @!P5 SEL R35, RZ, 0xffffffff, P0 ;  /* 0xffffffffff23d807 */ /* 0x000fc40000000000 */
[----:B------:R-:W-:Y:S02]  /*1f140*/  ISETP.GE.U32.AND P0, PT, R12, R28, PT ;  /* 0x0000001c0c00720c */ /* 0x000fe40003f06070 */
[----:B------:R-:W-:Y:S02]  /*1f150*/  LOP3.LUT R34, R34, 0x1, RZ, 0xc0, !PT ;  /* 0x0000000122227812 */ /* 0x000fe400078ec0ff */
[----:B------:R-:W-:Y:S02]  /*1f160*/  ISETP.GT.AND P5, PT, R44, R39, PT ;  /* 0x000000272c00720c */ /* 0x000fe40003fa4270 */
[----:B------:R-:W-:Y:S02]  /*1f170*/  ISETP.GE.AND.EX P0, PT, R13, R29, PT, P0 ;  /* 0x0000001d0d00720c */ /* 0x000fe40003f06300 */
[----:B------:R-:W-:Y:S02]  /*1f180*/  SEL R39, RZ, 0xffffffff, !P4 ;  /* 0xffffffffff277807 */ /* 0x000fe40006000000 */
[----:B------:R-:W-:-:S02]  /*1f190*/  ISETP.NE.U32.AND P4, PT, R34, 0x1, PT ;  /* 0x000000012200780c */ /* 0x000fc40003f85070 */
[----:B------:R-:W-:Y:S02]  /*1f1a0*/  SEL R34, RZ, 0xffffffff, !P5 ;  /* 0xffffffffff227807 */ /* 0x000fe40006800000 */
[----:B------:R-:W-:Y:S02]  /*1f1b0*/  LOP3.LUT R35, R35, 0x1, RZ, 0xc0, !PT ;  /* 0x0000000123237812 */ /* 0x000fe400078ec0ff */
[----:B------:R-:W-:Y:S02]  /*1f1c0*/  @!P6 SEL R34, RZ, 0xffffffff, P0 ;  /* 0xffffffffff22e807 */ /* 0x000fe40000000000 */
[----:B------:R-:W-:Y:S02]  /*1f1d0*/  ISETP.NE.U32.AND P0, PT, R35, 0x1, PT ;  /* 0x000000012300780c */ /* 0x000fe40003f05070 */
[----:B------:R-:W-:Y:S02]  /*1f1e0*/  LOP3.LUT R34, R34, 0x1, RZ, 0xc0, !PT ;  /* 0x0000000122227812 */ /* 0x000fe400078ec0ff */
[----:B------:R-:W-:-:S02]  /*1f1f0*/  SEL R8, R8, R30, !P0 ;  /* 0x0000001e08087207 */ /* 0x000fc40004000000 */
[----:B------:R-:W-:Y:S02]  /*1f200*/  SEL R9, R9, R31, !P0 ;  /* 0x0000001f09097207 */ /* 0x000fe40004000000 */
[----:B------:R-:W-:Y:S02]  /*1f210*/  SEL R21, R21, R36, !P0 ;  /* 0x0000002415157207 */ /* 0x000fe40004000000 */
[----:B------:R-:W-:Y:S02]  /*1f220*/  ISETP.GE.U32.AND P1, PT, R10, R26, PT ;  /* 0x0000001a0a00720c */ /* 0x000fe40003f26070 */
[----:B------:R-:W-:Y:S02]  /*1f230*/  ISETP.NE.U32.AND P0, PT, R34, 0x1, PT ;  /* 0x000000012200780c */ /* 0x000fe40003f05070 */
[----:B------:R-:W-:Y:S02]  /*1f240*/  ISETP.GE.AND.EX P1, PT, R11, R27, PT, P1 ;  /* 0x0000001b0b00720c */ /* 0x000fe40003f26310 */
[----:B------:R-:W-:-:S02]  /*1f250*/  SEL R12, R12, R28, !P0 ;  /* 0x0000001c0c0c7207 */ /* 0x000fc40004000000 */
[----:B------:R-:W-:Y:S02]  /*1f260*/  SEL R13, R13, R29, !P0 ;  /* 0x0000001d0d0d7207 */ /* 0x000fe40004000000 */
[----:B------:R-:W-:Y:S02]  /*1f270*/  SEL R3, R3, R40, !P0 ;  /* 0x0000002803037207 */ /* 0x000fe40004000000 */
[----:B------:R-:W-:Y:S02]  /*1f280*/  ISETP.GE.U32.AND P0, PT, R37, UR7, PT ;  /* 0x0000000725007c0c */ /* 0x000fe4000bf06070 */
[----:B------:R-:W-:-:S04]  /*1f290*/  @!P3 SEL R39, RZ, 0xffffffff, P1 ;  /* 0xffffffffff27b807 */ /* 0x000fc80000800000 */
[----:B------:R-:W-:-:S04]  /*1f2a0*/  LOP3.LUT R39, R39, 0x1, RZ, 0xc0, !PT ;  /* 0x0000000127277812 */ /* 0x000fc800078ec0ff */
[----:B------:R-:W-:Y:S02]  /*1f2b0*/  ISETP.NE.U32.AND P1, PT, R39, 0x1, PT ;  /* 0x000000012700780c */ /* 0x000fe40003f25070 */
[----:B------:R-:W-:Y:S02]  /*1f2c0*/  SEL R6, R6, R32, !P4 ;  /* 0x0000002006067207 */ /* 0x000fe40006000000 */
[----:B------:R-:W-:Y:S02]  /*1f2d0*/  SEL R7, R7, R33, !P4 ;  /* 0x0000002107077207 */ /* 0x000fe40006000000 */
[----:B------:R-:W-:Y:S02]  /*1f2e0*/  SEL R23, R23, R20, !P4 ;  /* 0x0000001417177207 */ /* 0x000fe40006000000 */
[----:B------:R-:W-:Y:S02]  /*1f2f0*/  SEL R10, R10, R26, !P1 ;  /* 0x0000001a0a0a7207 */ /* 0x000fe40004800000 */
[----:B------:R-:W-:-:S02]  /*1f300*/  SEL R11, R11, R27, !P1 ;  /* 0x0000001b0b0b7207 */ /* 0x000fc40004800000 */
[----:B------:R-:W-:Y:S01]  /*1f310*/  SEL R15, R15, R38, !P1 ;  /* 0x000000260f0f7207 */ /* 0x000fe20004800000 */
[----:B------:R-:W-:Y:S06]  /*1f320*/  @!P0 BRA `(.L_x_2848) ;  /* 0xfffffff800f08947 */ /* 0x000fec000383ffff */
.L_x_2845:
[----:B------:R-:W-:Y:S05]  /*1f330*/  BSYNC B0 ;  /* 0x0000000000007941 */ /* 0x000fea0003800000 */
.L_x_2843:
        /* <DEDUP_REMOVED lines=17> */
[----:B------:R-:W-:-:S07]  /*1f450*/  IMAD.U32 R25, RZ, RZ, UR5 ;  /* 0x00000005ff197e24 */ /* 0x000fce000f8e00ff */
.L_x_2852:
[--C-:B------:R-:W-:Y:S01]  /*1f460*/  IMAD.IADD R24, R2, 0x1, R25.reuse ;  /* 0x0000000102187824 */ /* 0x100fe200078e0219 */
        /* <DEDUP_REMOVED lines=11> */
[----:B------:R-:W1:Y:S04]  /*1f520*/  LDS.U16 R34, [R32] ;  /* 0x0000000020227984 */ /* 0x000e680000000400 */
[----:B------:R-:W2:Y:S04]  /*1f530*/  LDS.U16 R36, [R32+0x10] ;  /* 0x0000100020247984 */ /* 0x000ea80000000400 */
[----:B------:R-:W3:Y:S04]  /*1f540*/  LDS.64 R30, [R32+0x8] ;  /* 0x00000800201e7984 */ /* 0x000ee80000000a00 */
[----:B------:R-:W4:Y:S04]  /*1f550*/  LDS.U16 R38, [R32+0x20] ;  /* 0x0000200020267984 */ /* 0x000f280000000400 */
[----:B------:R-:W5:Y:S04]  /*1f560*/  LDS.64 R28, [R32+0x18] ;  /* 0x00001800201c7984 */ /* 0x000f680000000a00 */
[----:B------:R-:W0:Y:S04]  /*1f570*/  LDS.U16 R40, [R32+0x30] ;  /* 0x0000300020287984 */ /* 0x000e280000000400 */
[----:B------:R-:W0:Y:S04]  /*1f580*/  LDS.64 R24, [R32+0x28] ;  /* 0x0000280020187984 */ /* 0x000e280000000a00 */
[----:B------:R1:W0:Y:S02]  /*1f590*/  LDS.64 R26, [R32+0x38] ;  /* 0x00003800201a7984 */ /* 0x0002240000000a00 */
[----:B-1----:R-:W-:-:S02]  /*1f5a0*/  PRMT R32, R3, 0x9910, RZ ;  /* 0x0000991003207816 */ /* 0x002fc400000000ff */
[----:B------:R-:W-:-:S04]  /*1f5b0*/  PRMT R33, R34, 0x9910, RZ ;  /* 0x0000991022217816 */ /* 0x000fc800000000ff */
[-C--:B------:R-:W-:Y:S02]  /*1f5c0*/  ISETP.NE.AND P5, PT, R42, R33.reuse, PT ;  /* 0x000000212a00720c */ /* 0x080fe40003fa5270 */
[----:B--2---:R-:W-:Y:S02]  /*1f5d0*/  PRMT R35, R36, 0x9910, RZ ;  /* 0x0000991024237816 */ /* 0x004fe400000000ff */
[----:B------:R-:W-:Y:S02]  /*1f5e0*/  ISETP.GT.AND P0, PT, R42, R33, PT ;  /* 0x000000212a00720c */ /* 0x000fe40003f04270 */
[-C--:B------:R-:W-:Y:S02]  /*1f5f0*/  ISETP.NE.AND P6, PT, R44, R35.reuse, PT ;  /* 0x000000232c00720c */ /* 0x080fe40003fc5270 */
[----:B---3--:R-:W-:Y:S02]  /*1f600*/  ISETP.GE.U32.AND P4, PT, R6, R30, PT ;  /* 0x0000001e0600720c */ /* 0x008fe40003f86070 */
[----:B------:R-:W-:Y:S01]  /*1f610*/  ISETP.GT.AND P3, PT, R44, R35, PT ;  /* 0x000000232c00720c */ /* 0x000fe20003f64270 */
[----:B------:R-:W-:Y:S01]  /*1f620*/  IMAD.MOV.U32 R44, RZ, RZ, R32 ;  /* 0x000000ffff2c7224 */ /* 0x000fe200078e0020 */
[----:B------:R-:W-:-:S02]  /*1f630*/  SEL R32, RZ, 0xffffffff, !P0 ;  /* 0xffffffffff207807 */ /* 0x000fc40004000000 */
[----:B------:R-:W-:Y:S02]  /*1f640*/  ISETP.GE.AND.EX P4, PT, R7, R31, PT, P4 ;  /* 0x0000001f0700720c */ /* 0x000fe40003f86340 */
[----:B------:R-:W-:Y:S02]  /*1f650*/  PRMT R42, R15, 0x9910, RZ ;  /* 0x000099100f2a7816 */ /* 0x000fe400000000ff */
[----:B----4-:R-:W-:Y:S02]  /*1f660*/  PRMT R35, R38, 0x9910, RZ ;  /* 0x0000991026237816 */ /* 0x010fe400000000ff */
[----:B-----5:R-:W-:Y:S02]  /*1f670*/  ISETP.GE.U32.AND P0, PT, R8, R28, PT ;  /* 0x0000001c0800720c */ /* 0x020fe40003f06070 */
[----:B0-----:R-:W-:Y:S02]  /*1f680*/  PRMT R37, R40, 0x9910, RZ ;  /* 0x0000991028257816 */ /* 0x001fe400000000ff */
[----:B------:R-:W-:-:S02]  /*1f690*/  SEL R33, RZ, 0xffffffff, !P3 ;  /* 0xffffffffff217807 */ /* 0x000fc40005800000 */
[----:B------:R-:W-:Y:S02]  /*1f6a0*/  @!P5 SEL R32, RZ, 0xffffffff, P4 ;  /* 0xffffffffff20d807 */ /* 0x000fe40002000000 */
[----:B------:R-:W-:Y:S02]  /*1f6b0*/  ISETP.GE.AND.EX P0, PT, R9, R29, PT, P0 ;  /* 0x0000001d0900720c */ /* 0x000fe40003f06300 */
[CC--:B------:R-:W-:Y:S02]  /*1f6c0*/  ISETP.NE.AND P3, PT, R42.reuse, R35.reuse, PT ;  /* 0x000000232a00720c */ /* 0x0c0fe40003f65270 */
[----:B------:R-:W-:Y:S02]  /*1f6d0*/  ISETP.GT.AND P4, PT, R42, R35, PT ;  /* 0x000000232a00720c */ /* 0x000fe40003f84270 */
[----:B------:R-:W-:Y:S02]  /*1f6e0*/  ISETP.NE.AND P5, PT, R44, R37, PT ;  /* 0x000000252c00720c */ /* 0x000fe40003fa5270 */
[----:B------:R-:W-:-:S02]  /*1f6f0*/  @!P6 SEL R33, RZ, 0xffffffff, P0 ;  /* 0xffffffffff21e807 */ /* 0x000fc40000000000 */
[----:B------:R-:W-:Y:S02]  /*1f700*/  SEL R35, RZ, 0xffffffff, !P4 ;  /* 0xffffffffff237807 */ /* 0x000fe40006000000 */
[----:B------:R-:W-:Y:S02]  /*1f710*/  ISETP.GE.U32.AND P0, PT, R10, R24, PT ;  /* 0x000000180a00720c */ /* 0x000fe40003f06070 */
[----:B------:R-:W-:Y:S02]  /*1f720*/  ISETP.GE.U32.AND P4, PT, R12, R26, PT ;  /* 0x0000001a0c00720c */ /* 0x000fe40003f86070 */
[----:B------:R-:W-:Y:S02]  /*1f730*/  ISETP.GT.AND P6, PT, R44, R37, PT ;  /* 0x000000252c00720c */ /* 0x000fe40003fc4270 */
[----:B------:R-:W-:Y:S02]  /*1f740*/  ISETP.GE.AND.EX P0, PT, R11, R25, PT, P0 ;  /* 0x000000190b00720c */ /* 0x000fe40003f06300 */
[----:B------:R-:W-:-:S02]  /*1f750*/  ISETP.GE.AND.EX P4, PT, R13, R27, PT, P4 ;  /* 0x0000001b0d00720c */ /* 0x000fc40003f86340 */
[----:B------:R-:W-:Y:S02]  /*1f760*/  LOP3.LUT R33, R33, 0x1, RZ, 0xc0, !PT ;  /* 0x0000000121217812 */ /* 0x000fe400078ec0ff */
[----:B------:R-:W-:Y:S02]  /*1f770*/  SEL R37, RZ, 0xffffffff, !P6 ;  /* 0xffffffffff257807 */ /* 0x000fe40007000000 */
[----:B------:R-:W-:Y:S02]  /*1f780*/  @!P3 SEL R35, RZ, 0xffffffff, P0 ;  /* 0xffffffffff23b807 */ /* 0x000fe40000000000 */
[----:B------:R-:W-:Y:S02]  /*1f790*/  @!P5 SEL R37, RZ, 0xffffffff, P4 ;  /* 0xffffffffff25d807 */ /* 0x000fe40002000000 */
[----:B------:R-:W-:Y:S02]  /*1f7a0*/  ISETP.NE.U32.AND P0, PT, R33, 0x1, PT ;  /* 0x000000012100780c */ /* 0x000fe40003f05070 */
[----:B------:R-:W-:-:S02]  /*1f7b0*/  LOP3.LUT R32, R32, 0x1, RZ, 0xc0, !PT ;  /* 0x0000000120207812 */ /* 0x000fc400078ec0ff */
[----:B------:R-:W-:Y:S02]  /*1f7c0*/  LOP3.LUT R35, R35, 0x1, RZ, 0xc0, !PT ;  /* 0x0000000123237812 */ /* 0x000fe400078ec0ff */
[----:B------:R-:W-:Y:S02]  /*1f7d0*/  LOP3.LUT R37, R37, 0x1, RZ, 0xc0, !PT ;  /* 0x0000000125257812 */ /* 0x000fe400078ec0ff */
[----:B------:R-:W-:Y:S02]  /*1f7e0*/  SEL R9, R9, R29, !P0 ;  /* 0x0000001d09097207 */ /* 0x000fe40004000000 */
[----:B------:R-:W-:Y:S02]  /*1f7f0*/  SEL R8, R8, R28, !P0 ;  /* 0x0000001c08087207 */ /* 0x000fe40004000000 */
[----:B------:R-:W-:Y:S02]  /*1f800*/  SEL R29, R21, R36, !P0 ;  /* 0x00000024151d7207 */ /* 0x000fe40004000000 */
[----:B------:R-:W-:Y:S01]  /*1f810*/  ISETP.NE.U32.AND P6, PT, R32, 0x1, PT ;  /* 0x000000012000780c */ /* 0x000fe20003fc5070 */
[----:B------:R1:W-:Y:S01]  /*1f820*/  STS.64 [R20+0x18], R8 ;  /* 0x0000180814007388 */ /* 0x0003e20000000a00 */
[----:B------:R-:W-:-:S02]  /*1f830*/  ISETP.NE.U32.AND P3, PT, R35, 0x1, PT ;  /* 0x000000012300780c */ /* 0x000fc40003f65070 */
[----:B------:R-:W-:Y:S01]  /*1f840*/  ISETP.NE.U32.AND P0, PT, R37, 0x1, PT ;  /* 0x000000012500780c */ /* 0x000fe20003f05070 */
[----:B------:R1:W-:Y:S01]  /*1f850*/  STS.U16 [R20+0x10], R29 ;  /* 0x0000101d14007388 */ /* 0x0003e20000000400 */
[----:B------:R-:W-:Y:S02]  /*1f860*/  SEL R7, R7, R31, !P6 ;  /* 0x0000001f07077207 */ /* 0x000fe40007000000 */
[----:B------:R-:W-:Y:S02]  /*1f870*/  SEL R11, R11, R25, !P3 ;  /* 0x000000190b0b7207 */ /* 0x000fe40005800000 */
[----:B------:R-:W-:Y:S02]  /*1f880*/  SEL R13, R13, R27, !P0 ;  /* 0x0000001b0d0d7207 */ /* 0x000fe40004000000 */
[----:B------:R-:W-:Y:S02]  /*1f890*/  SEL R6, R6, R30, !P6 ;  /* 0x0000001e06067207 */ /* 0x000fe40007000000 */
[----:B------:R-:W-:-:S02]  /*1f8a0*/  SEL R31, R23, R34, !P6 ;  /* 0x00000022171f7207 */ /* 0x000fc40007000000 */
[----:B------:R-:W-:Y:S01]  /*1f8b0*/  SEL R10, R10, R24, !P3 ;  /* 0x000000180a0a7207 */ /* 0x000fe20005800000 */
[----:B------:R1:W-:Y:S01]  /*1f8c0*/  STS.64 [R20+0x8], R6 ;  /* 0x0000080614007388 */ /* 0x0003e20000000a00 */
        /* <DEDUP_REMOVED lines=8> */
[----:B------:R1:W-:Y:S01]  /*1f950*/  STS.U16 [R20], R31 ;  /* 0x0000001f14007388 */ /* 0x0003e20000000400 */
[----:B------:R-:W-:-:S03]  /*1f960*/  PRMT R3, R27, 0x7610, R3 ;  /* 0x000076101b037816 */ /* 0x000fc60000000003 */
[----:B------:R1:W-:Y:S04]  /*1f970*/  STS.U16 [R20+0x20], R25 ;  /* 0x0000201914007388 */ /* 0x0003e80000000400 */
[----:B------:R1:W-:Y:S02]  /*1f980*/  STS.U16 [R20+0x30], R27 ;  /* 0x0000301b14007388 */ /* 0x0003e40000000400 */
.L_x_2851:
[----:B------:R-:W-:Y:S05]  /*1f990*/  BSYNC B0 ;  /* 0x0000000000007941 */ /* 0x000fea0003800000 */
.L_x_2850:
[----:B-1----:R-:W-:Y:S01]  /*1f9a0*/  IMAD.MOV.U32 R25, RZ, RZ, R39 ;  /* 0x000000ffff197224 */ /* 0x002fe200078e0027 */
[----:B------:R-:W-:Y:S06]  /*1f9b0*/  @P1 BRA `(.L_x_2852) ;  /* 0xfffffff800a81947 */ /* 0x000fec000383ffff */
.L_x_2849:
[----:B------:R-:W-:Y:S02]  /*1f9c0*/  ULDC UR4, c[0x0][0x240] ;  /* 0x0000900000047ab9 */ /* 0x000fe40000000800 */
[----:B------:R-:W-:-:S13]  /*1f9d0*/  ISETP.NE.AND P0, PT, RZ, UR4, PT ;  /* 0x00000004ff007c0c */ /* 0x000fda000bf05270 */
[----:B------:R-:W-:Y:S05]  /*1f9e0*/  @!P0 BRA `(.L_x_2853) ;  /* 0x0000000800b88947 */ /* 0x000fea0003800000 */
[----:B------:R-:W-:Y:S01]  /*1f9f0*/  ISETP.GT.AND P0, PT, R14, 0x20, PT ;  /* 0x000000200e00780c */ /* 0x000fe20003f04270 */
[----:B------:R-:W-:-:S12]  /*1fa00*/  IMAD.MOV.U32 R2, RZ, RZ, R14 ;  /* 0x000000ffff027224 */ /* 0x000fd800078e000e */
[----:B------:R-:W-:Y:S05]  /*1fa10*/  @!P0 BRA `(.L_x_2854) ;  /* 0x0000000400908947 */ /* 0x000fea0003800000 */
[----:B------:R-:W-:Y:S01]  /*1fa20*/  LEA.HI R2, R14, R14, RZ, 0x1 ;  /* 0x0000000e0e027211 */ /* 0x000fe200078f08ff */
[----:B------:R1:W-:Y:S03]  /*1fa30*/  STS.64 [R20+0x8], R6 ;  /* 0x0000080614007388 */ /* 0x0003e60000000a00 */
[----:B------:R-:W-:Y:S01]  /*1fa40*/  SHF.R.S32.HI R24, RZ, 0x1, R2 ;  /* 0x00000001ff187819 */ /* 0x000fe20000011402 */
[----:B------:R1:W-:Y:S01]  /*1fa50*/  STS.64 [R20+0x18], R8 ;  /* 0x0000180814007388 */ /* 0x0003e20000000a00 */
[----:B------:R-:W-:Y:S02]  /*1fa60*/  IMAD.MOV.U32 R2, RZ, RZ, 0x20 ;  /* 0x00000020ff027424 */ /* 0x000fe400078e00ff */
[----:B------:R-:W-:Y:S01]  /*1fa70*/  ISETP.GE.AND P0, PT, R24, 0x20, PT ;  /* 0x000000201800780c */ /* 0x000fe20003f06270 */
        /* <DEDUP_REMOVED lines=8> */
.L_x_2857:
[----:B--2---:R-:W-:Y:S01]  /*1fb00*/  IMAD.IADD R25, R17, 0x1, R2 ;  /* 0x0000000111197824 */ /* 0x004fe200078e0202 */
        /* <DEDUP_REMOVED lines=8> */
[----:B------:R-:W2:Y:S01]  /*1fb90*/  LDS.U16 R36, [R32+0x10] ;  /* 0x0000100020247984 */ /* 0x000ea20000000400 */
[----:B------:R-:W-:-:S03]  /*1fba0*/  PRMT R44, R15, 0x9910, RZ ;  /* 0x000099100f2c7816 */ /* 0x000fc600000000ff */
[----:B------:R-:W3:Y:S04]  /*1fbb0*/  LDS.U16 R34, [R32] ;  /* 0x0000000020227984 */ /* 0x000ee80000000400 */
[----:B------:R-:W4:Y:S04]  /*1fbc0*/  LDS.U16 R38, [R32+0x20] ;  /* 0x0000200020267984 */ /* 0x000f280000000400 */
[----:B------:R-:W5:Y:S04]  /*1fbd0*/  LDS.64 R30, [R32+0x8] ;  /* 0x00000800201e7984 */ /* 0x000f680000000a00 */
[----:B------:R-:W0:Y:S04]  /*1fbe0*/  LDS.U16 R40, [R32+0x30] ;  /* 0x0000300020287984 */ /* 0x000e280000000400 */
[----:B------:R-:W1:Y:S04]  /*1fbf0*/  LDS.64 R28, [R32+0x18] ;  /* 0x00001800201c7984 */ /* 0x000e680000000a00 */
[----:B------:R-:W1:Y:S04]  /*1fc00*/  LDS.64 R24, [R32+0x28] ;  /* 0x0000280020187984 */ /* 0x000e680000000a00 */
[----:B------:R3:W1:Y:S01]  /*1fc10*/  LDS.64 R26, [R32+0x38] ;  /* 0x00003800201a7984 */ /* 0x0006620000000a00 */
[----:B--2---:R-:W-:-:S02]  /*1fc20*/  PRMT R35, R36, 0x9910, RZ ;  /* 0x0000991024237816 */ /* 0x004fc400000000ff */
[----:B---3--:R-:W-:-:S03]  /*1fc30*/  PRMT R33, R34, 0x9910, RZ ;  /* 0x0000991022217816 */ /* 0x008fc600000000ff */
[----:B------:R-:W-:Y:S01]  /*1fc40*/  IMAD.MOV.U32 R32, RZ, RZ, R35 ;  /* 0x000000ffff207224 */ /* 0x000fe200078e0023 */
[----:B----4-:R-:W-:Y:S02]  /*1fc50*/  PRMT R39, R38, 0x9910, RZ ;  /* 0x0000991026277816 */ /* 0x010fe400000000ff */
[CC--:B------:R-:W-:Y:S02]  /*1fc60*/  ISETP.NE.AND P6, PT, R42.reuse, R33.reuse, PT ;  /* 0x000000212a00720c */ /* 0x0c0fe40003fc5270 */
[----:B------:R-:W-:Y:S01]  /*1fc70*/  ISETP.GT.AND P1, PT, R42, R33, PT ;  /* 0x000000212a00720c */ /* 0x000fe20003f24270 */
[----:B------:R-:W-:Y:S01]  /*1fc80*/  IMAD.MOV.U32 R35, RZ, RZ, R39 ;  /* 0x000000ffff237224 */ /* 0x000fe200078e0027 */
[CC--:B------:R-:W-:Y:S02]  /*1fc90*/  ISETP.NE.AND P5, PT, R37.reuse, R32.reuse, PT ;  /* 0x000000202500720c */ /* 0x0c0fe40003fa5270 */
[----:B------:R-:W-:Y:S02]  /*1fca0*/  ISETP.GT.AND P0, PT, R37, R32, PT ;  /* 0x000000202500720c */ /* 0x000fe40003f04270 */
[----:B------:R-:W-:-:S02]  /*1fcb0*/  SEL R32, RZ, 0xffffffff, !P1 ;  /* 0xffffffffff207807 */ /* 0x000fc40004800000 */
[----:B-----5:R-:W-:Y:S02]  /*1fcc0*/  ISETP.GE.U32.AND P1, PT, R6, R30, PT ;  /* 0x0000001e0600720c */ /* 0x020fe40003f26070 */
[CC--:B------:R-:W-:Y:S02]  /*1fcd0*/  ISETP.NE.AND P3, PT, R44.reuse, R35.reuse, PT ;  /* 0x000000232c00720c */ /* 0x0c0fe40003f65270 */
[----:B------:R-:W-:Y:S02]  /*1fce0*/  ISETP.GT.AND P4, PT, R44, R35, PT ;  /* 0x000000232c00720c */ /* 0x000fe40003f84270 */
[----:B------:R-:W-:Y:S02]  /*1fcf0*/  SEL R33, RZ, 0xffffffff, !P0 ;  /* 0xffffffffff217807 */ /* 0x000fe40004000000 */
[----:B------:R-:W-:Y:S02]  /*1fd00*/  ISETP.GE.AND.EX P1, PT, R7, R31, PT, P1 ;  /* 0x0000001f0700720c */ /* 0x000fe40003f26310 */
[----:B------:R-:W-:-:S02]  /*1fd10*/  PRMT R42, R3, 0x9910, RZ ;  /* 0x00009910032a7816 */ /* 0x000fc400000000ff */
[----:B0-----:R-:W-:Y:S02]  /*1fd20*/  PRMT R35, R40, 0x9910, RZ ;  /* 0x0000991028237816 */ /* 0x001fe400000000ff */
[----:B-1----:R-:W-:Y:S02]  /*1fd30*/  ISETP.GE.U32.AND P0, PT, R8, R28, PT ;  /* 0x0000001c0800720c */ /* 0x002fe40003f06070 */
        /* <DEDUP_REMOVED lines=12> */
[----:B------:R-:W-:Y:S02]  /*1fe00*/  LOP3.LUT R33, R33, 0x1, RZ, 0xc0, !PT ;  /* 0x0000000121217812 */ /* 0x000fe400078ec0ff */
[----:B------:R-:W-:Y:S02]  /*1fe10*/  SEL R32, RZ, 0xffffffff, !P5 ;  /* 0xffffffffff207807 */ /* 0x000fe40006800000 */
        /* <DEDUP_REMOVED lines=15> */
[----:B------:R-:W-:-:S02]  /*1ff10*/  SEL R6, R6, R30, !P4 ;  /* 0x0000001e06067207 */ /* 0x000fc40006000000 */
[----:B------:R-:W-:Y:S02]  /*1ff20*/  SEL R31, R23, R34, !P4 ;  /* 0x00000022171f7207 */ /* 0x000fe40006000000 */
        /* <DEDUP_REMOVED lines=14> */
.L_x_2856:
[----:B------:R-:W-:Y:S05]  /*20010*/  BSYNC B0 ;  /* 0x0000000000007941 */ /* 0x000fea0003800000 */
.L_x_2855:
[----:B------:R-:W-:-:S04]  /*20020*/  SHF.R.S32.HI R2, RZ, 0x1, R2 ;  /* 0x00000001ff027819 */ /* 0x000fc80000011402 */
[----:B------:R-:W-:-:S13]  /*20030*/  ISETP.GE.AND P0, PT, R2, 0x20, PT ;  /* 0x000000200200780c */ /* 0x000fda0003f06270 */
[----:B------:R-:W-:Y:S05]  /*20040*/  @P0 BRA `(.L_x_2857) ;  /* 0xfffffff800ac0947 */ /* 0x000fea000383ffff */
[----:B------:R-:W-:-:S07]  /*20050*/  IMAD.MOV.U32 R2, RZ, RZ, 0x20 ;  /* 0x00000020ff027424 */ /* 0x000fce00078e00ff */
.L_x_2854:
[----:B------:R-:W-:Y:S01]  /*20060*/  BAR.SYNC.DEFER_BLOCKING 0x0 ;  /* 0x0000000000007b1d */ /* 0x000fe20000010000 */
[----:B------:R-:W-:-:S13]  /*20070*/  ISETP.GE.AND P0, PT, R2, 0x2, PT ;  /* 0x000000020200780c */ /* 0x000fda0003f06270 */
[----:B------:R-:W-:Y:S05]  /*20080*/  @!P0 BRA `(.L_x_2853) ;  /* 0x0000000400108947 */ /* 0x000fea0003800000 */
[----:B------:R-:W-:-:S07]  /*20090*/  IMAD.MOV.U32 R17, RZ, RZ, 0x1 ;  /* 0x00000001ff117424 */ /* 0x000fce00078e00ff */
.L_x_2858:
[----:B--2---:R-:W-:Y:S01]  /*200a0*/  PRMT R29, R23, 0x9910, RZ ;  /* 0x00009910171d7816 */ /* 0x004fe200000000ff */
[----:B------:R-:W2:Y:S01]  /*200b0*/  SHFL.DOWN PT, R25, R6, R17, 0x1f ;  /* 0x08001f1106197589 */ /* 0x000ea200000e0000 */
[----:B------:R-:W-:Y:S02]  /*200c0*/  PRMT R42, R15, 0x9910, RZ ;  /* 0x000099100f2a7816 */ /* 0x000fe400000000ff */
[----:B------:R-:W-:Y:S01]  /*200d0*/  PRMT R40, R21, 0x9910, RZ ;  /* 0x0000991015287816 */ /* 0x000fe200000000ff */
[----:B------:R-:W3:Y:S01]  /*200e0*/  SHFL.DOWN PT, R14, R29, R17, 0x1f ;  /* 0x08001f111d0e7589 */ /* 0x000ee200000e0000 */
[----:B------:R-:W-:-:S03]  /*200f0*/  PRMT R39, R3, 0x9910, RZ ;  /* 0x0000991003277816 */ /* 0x000fc600000000ff */
[----:B01----:R-:W0:Y:S04]  /*20100*/  SHFL.DOWN PT, R20, R7, R17, 0x1f ;  /* 0x08001f1107147589 */ /* 0x003e2800000e0000 */
[----:B------:R-:W1:Y:S04]  /*20110*/  SHFL.DOWN PT, R30, R42, R17, 0x1f ;  /* 0x08001f112a1e7589 */ /* 0x000e6800000e0000 */
[----:B------:R-:W4:Y:S04]  /*20120*/  SHFL.DOWN PT, R27, R8, R17, 0x1f ;  /* 0x08001f11081b7589 */ /* 0x000f2800000e0000 */
[----:B------:R-:W5:Y:S04]  /*20130*/  SHFL.DOWN PT, R31, R10, R17, 0x1f ;  /* 0x08001f110a1f7589 */ /* 0x000f6800000e0000 */
[----:B------:R-:W5:Y:S01]  /*20140*/  SHFL.DOWN PT, R28, R9, R17, 0x1f ;  /* 0x08001f11091c7589 */ /* 0x000f6200000e0000 */
[----:B--2---:R-:W-:-:S03]  /*20150*/  ISETP.GE.U32.AND P4, PT, R6, R25, PT ;  /* 0x000000190600720c */ /* 0x004fc60003f86070 */
[----:B------:R-:W2:Y:S01]  /*20160*/  SHFL.DOWN PT, R26, R40, R17, 0x1f ;  /* 0x08001f11281a7589 */ /* 0x000ea200000e0000 */
[----:B---3--:R-:W-:-:S03]  /*20170*/  PRMT R24, R14, 0x9910, RZ ;  /* 0x000099100e187816 */ /* 0x008fc600000000ff */
[----:B------:R-:W3:Y:S01]  /*20180*/  SHFL.DOWN PT, R32, R11, R17, 0x1f ;  /* 0x08001f110b207589 */ /* 0x000ee200000e0000 */
[----:B------:R-:W-:Y:S02]  /*20190*/  ISETP.NE.AND P6, PT, R29, R24, PT ;  /* 0x000000181d00720c */ /* 0x000fe40003fc5270 */
[----:B0-----:R-:W-:Y:S01]  /*201a0*/  ISETP.GE.AND.EX P4, PT, R7, R20, PT, P4 ;  /* 0x000000140700720c */ /* 0x001fe20003f86340 */
[----:B------:R-:W0:Y:S01]  /*201b0*/  SHFL.DOWN PT, R34, R39, R17, 0x1f ;  /* 0x08001f1127227589 */ /* 0x000e2200000e0000 */
[----:B------:R-:W-:Y:S02]  /*201c0*/  ISETP.GT.AND P5, PT, R29, R24, PT ;  /* 0x000000181d00720c */ /* 0x000fe40003fa4270 */
[----:B-1----:R-:W-:Y:S01]  /*201d0*/  PRMT R37, R30, 0x9910, RZ ;  /* 0x000099101e257816 */ /* 0x002fe200000000ff */
[----:B------:R-:W1:Y:S01]  /*201e0*/  SHFL.DOWN PT, R35, R12, R17, 0x1f ;  /* 0x08001f110c237589 */ /* 0x000e6200000e0000 */
[----:B----4-:R-:W-:Y:S02]  /*201f0*/  ISETP.GE.U32.AND P1, PT, R8, R27, PT ;  /* 0x0000001b0800720c */ /* 0x010fe40003f26070 */
[----:B------:R-:W-:Y:S01]  /*20200*/  SEL R24, RZ, 0xffffffff, P4 ;  /* 0xffffffffff187807 */ /* 0x000fe20002000000 */
[----:B------:R4:W1:Y:S01]  /*20210*/  SHFL.DOWN PT, R36, R13, R17, 0x1f ;  /* 0x08001f110d247589 */ /* 0x00086200000e0000 */
[----:B-----5:R-:W-:-:S02]  /*20220*/  ISETP.GE.U32.AND P0, PT, R10, R31, PT ;  /* 0x0000001f0a00720c */ /* 0x020fc40003f06070 */
[----:B------:R-:W-:Y:S02]  /*20230*/  @P6 SEL R24, RZ, 0xffffffff, !P5 ;  /* 0xffffffffff186807 */ /* 0x000fe40006800000 */
[----:B------:R-:W-:Y:S02]  /*20240*/  ISETP.NE.AND P6, PT, R42, R37, PT ;  /* 0x000000252a00720c */ /* 0x000fe40003fc5270 */
[----:B------:R-:W-:Y:S02]  /*20250*/  ISETP.GE.AND.EX P1, PT, R9, R28, PT, P1 ;  /* 0x0000001c0900720c */ /* 0x000fe40003f26310 */
[----:B--2---:R-:W-:Y:S01]  /*20260*/  PRMT R33, R26, 0x9910, RZ ;  /* 0x000099101a217816 */ /* 0x004fe200000000ff */
[----:B----4-:R-:W-:Y:S01]  /*20270*/  IMAD.SHL.U32 R17, R17, 0x2, RZ ;  /* 0x0000000211117824 */ /* 0x010fe200078e00ff */
[----:B------:R-:W-:Y:S02]  /*20280*/  SEL R29, RZ, 0xffffffff, P1 ;  /* 0xffffffffff1d7807 */ /* 0x000fe40000800000 */
[----:B---3--:R-:W-:-:S02]  /*20290*/  ISETP.GE.AND.EX P0, PT, R11, R32, PT, P0 ;  /* 0x000000200b00720c */ /* 0x008fc40003f06300 */
[-C--:B------:R-:W-:Y:S02]  /*202a0*/  ISETP.NE.AND P4, PT, R40, R33.reuse, PT ;  /* 0x000000212800720c */ /* 0x080fe40003f85270 */
[----:B0-----:R-:W-:Y:S02]  /*202b0*/  PRMT R38, R34, 0x9910, RZ ;  /* 0x0000991022267816 */ /* 0x001fe400000000ff */
[----:B------:R-:W-:Y:S02]  /*202c0*/  ISETP.GT.AND P1, PT, R40, R33, PT ;  /* 0x000000212800720c */ /* 0x000fe40003f24270 */
[----:B------:R-:W-:Y:S02]  /*202d0*/  SEL R33, RZ, 0xffffffff, P0 ;  /* 0xffffffffff217807 */ /* 0x000fe40000000000 */
[----:B-1----:R-:W-:Y:S02]  /*202e0*/  ISETP.GE.U32.AND P3, PT, R12, R35, PT ;  /* 0x000000230c00720c */ /* 0x002fe40003f66070 */
[----:B------:R-:W-:-:S02]  /*202f0*/  ISETP.NE.AND P5, PT, R39, R38, PT ;  /* 0x000000262700720c */ /* 0x000fc40003fa5270 */
[----:B------:R-:W-:Y:S02]  /*20300*/  ISETP.GT.AND P0, PT, R42, R37, PT ;  /* 0x000000252a00720c */ /* 0x000fe40003f04270 */
[----:B------:R-:W-:Y:S02]  /*20310*/  LOP3.LUT R24, R24, 0x1, RZ, 0xc0, !PT ;  /* 0x0000000118187812 */ /* 0x000fe400078ec0ff */
[----:B------:R-:W-:Y:S02]  /*20320*/  ISETP.GE.AND.EX P3, PT, R13, R36, PT, P3 ;  /* 0x000000240d00720c */ /* 0x000fe40003f66330 */
[----:B------:R-:W-:Y:S02]  /*20330*/  @P6 SEL R33, RZ, 0xffffffff, !P0 ;  /* 0xffffffffff216807 */ /* 0x000fe40004000000 */
[----:B------:R-:W-:Y:S02]  /*20340*/  ISETP.NE.U32.AND P0, PT, R24, 0x1, PT ;  /* 0x000000011800780c */ /* 0x000fe40003f05070 */
[----:B------:R-:W-:-:S02]  /*20350*/  SEL R37, RZ, 0xffffffff, P3 ;  /* 0xffffffffff257807 */ /* 0x000fc40001800000 */
[----:B------:R-:W-:Y:S02]  /*20360*/  ISETP.GT.AND P3, PT, R39, R38, PT ;  /* 0x000000262700720c */ /* 0x000fe40003f64270 */
[----:B------:R-:W-:Y:S02]  /*20370*/  SEL R6, R6, R25, !P0 ;  /* 0x0000001906067207 */ /* 0x000fe40004000000 */
[----:B------:R-:W-:Y:S02]  /*20380*/  SEL R7, R7, R20, !P0 ;  /* 0x0000001407077207 */ /* 0x000fe40004000000 */
[----:B------:R-:W-:Y:S02]  /*20390*/  SEL R23, R23, R14, !P0 ;  /* 0x0000000e17177207 */ /* 0x000fe40004000000 */
[----:B------:R-:W-:Y:S02]  /*203a0*/  ISETP.GE.AND P0, PT, R17, R2, PT ;  /* 0x000000021100720c */ /* 0x000fe40003f06270 */
        /* <DEDUP_REMOVED lines=18> */
.L_x_2853:
[----:B------:R-:W-:Y:S05]  /*204d0*/  @!P2 EXIT ;  /* 0x000000000000a94d */ /* 0x000fea0003800000 */
[----:B------:R-:W-:Y:S01]  /*204e0*/  ULDC.U8 UR4, c[0x0][0x630] ;  /* 0x00018c0000047ab9 */ /* 0x000fe20000000000 */
[----:B------:R-:W-:Y:S02]  /*204f0*/  ISETP.NE.U32.AND P0, PT, R4, RZ, PT ;  /* 0x000000ff0400720c */ /* 0x000fe40003f05070 */
[----:B------:R-:W-:Y:S02]  /*20500*/  ISETP.NE.AND P1, PT, RZ, UR4, PT ;  /* 0x00000004ff007c0c */ /* 0x000fe4000bf25270 */
[----:B------:R-:W-:-:S11]  /*20510*/  ISETP.NE.AND.EX P0, PT, R0, RZ, PT, P0 ;  /* 0x000000ff0000720c */ /* 0x000fd60003f05300 */
[----:B------:R-:W-:Y:S05]  /*20520*/  @!P1 BRA `(.L_x_2859) ;  /* 0x0000000000249947 */ /* 0x000fea0003800000 */
[----:B------:R-:W-:Y:S02]  /*20530*/  ULDC.64 UR4, c[0x0][0x628] ;  /* 0x00018a0000047ab9 */ /* 0x000fe40000000a00 */
[----:B012---:R-:W-:Y:S02]  /*20540*/  IADD3 R6, P2, R6, UR4, RZ ;  /* 0x0000000406067c10 */ /* 0x007fe4000ff5e0ff */
[----:B------:R-:W-:Y:S02]  /*20550*/  IADD3 R8, P3, R8, UR4, RZ ;  /* 0x0000000408087c10 */ /* 0x000fe4000ff7e0ff */
[----:B------:R-:W-:Y:S02]  /*20560*/  IADD3 R10, P4, R10, UR4, RZ ;  /* 0x000000040a0a7c10 */ /* 0x000fe4000ff9e0ff */
[----:B------:R-:W-:Y:S02]  /*20570*/  IADD3 R12, P5, R12, UR4, RZ ;  /* 0x000000040c0c7c10 */ /* 0x000fe4000ffbe0ff */
[----:B------:R-:W-:-:S02]  /*20580*/  IADD3.X R7, R7, UR5, RZ, P2, !PT ;  /* 0x0000000507077c10 */ /* 0x000fc400097fe4ff */
[----:B------:R-:W-:Y:S02]  /*20590*/  IADD3.X R9, R9, UR5, RZ, P3, !PT ;  /* 0x0000000509097c10 */ /* 0x000fe40009ffe4ff */
[----:B------:R-:W-:Y:S02]  /*205a0*/  IADD3.X R11, R11, UR5, RZ, P4, !PT ;  /* 0x000000050b0b7c10 */ /* 0x000fe4000a7fe4ff */
[----:B------:R-:W-:-:S07]  /*205b0*/  IADD3.X R13, R13, UR5, RZ, P5, !PT ;  /* 0x000000050d0d7c10 */ /* 0x000fce000affe4ff */
.L_x_2859:
[----:B------:R-:W-:Y:S05]  /*205c0*/  @!P0 BRA `(.L_x_2860) ;  /* 0x0000000800b08947 */ /* 0x000fea0003800000 */
[----:B------:R-:W-:Y:S02]  /*205d0*/  ULDC.U8 UR4, c[0x0][0x631] ;  /* 0x00018c4000047ab9 */ /* 0x000fe40000000000 */
[----:B------:R-:W-:Y:S01]  /*205e0*/  ISETP.NE.AND P2, PT, RZ, UR4, PT ;  /* 0x00000004ff007c0c */ /* 0x000fe2000bf45270 */
[----:B------:R-:W-:-:S12]  /*205f0*/  @!P1 BRA `(.L_x_2861) ;  /* 0x0000000000f09947 */ /* 0x000fd80003800000 */
[----:B------:R-:W3:Y:S04]  /*20600*/  LDG.E.U16 R0, desc[UR60][R4.64] ;  /* 0x0000003c04007981 */ /* 0x000ee8000c1e1500 */
[----:B------:R-:W4:Y:S04]  /*20610*/  LDG.E.U16 R14, desc[UR60][R4.64+0x10] ;  /* 0x0000103c040e7981 */ /* 0x000f28000c1e1500 */
[----:B012---:R-:W2:Y:S04]  /*20620*/  LDG.E.U16 R20, desc[UR60][R4.64+0x20] ;  /* 0x0000203c04147981 */ /* 0x007ea8000c1e1500 */
[----:B------:R-:W5:Y:S04]  /*20630*/  LDG.E.64 R30, desc[UR60][R4.64+0x8] ;  /* 0x0000083c041e7981 */ /* 0x000f68000c1e1b00 */
[----:B------:R-:W5:Y:S04]  /*20640*/  LDG.E.U16 R34, desc[UR60][R4.64+0x30] ;  /* 0x0000303c04227981 */ /* 0x000f68000c1e1500 */
[----:B------:R-:W5:Y:S04]  /*20650*/  LDG.E.64 R28, desc[UR60][R4.64+0x18] ;  /* 0x0000183c041c7981 */ /* 0x000f68000c1e1b00 */
[----:B------:R-:W5:Y:S04]  /*20660*/  LDG.E.64 R26, desc[UR60][R4.64+0x28] ;  /* 0x0000283c041a7981 */ /* 0x000f68000c1e1b00 */
[----:B------:R-:W5:Y:S01]  /*20670*/  LDG.E.64 R24, desc[UR60][R4.64+0x38] ;  /* 0x0000383c04187981 */ /* 0x000f62000c1e1b00 */
[----:B------:R-:W-:-:S02]  /*20680*/  PRMT R33, R23, 0x9910, RZ ;  /* 0x0000991017217816 */ /* 0x000fc400000000ff */
[----:B------:R-:W-:Y:S02]  /*20690*/  PRMT R36, R21, 0x9910, RZ ;  /* 0x0000991015247816 */ /* 0x000fe400000000ff */
[----:B------:R-:W-:Y:S02]  /*206a0*/  PRMT R35, R15, 0x9910, RZ ;  /* 0x000099100f237816 */ /* 0x000fe400000000ff */
[----:B---3--:R-:W-:-:S04]  /*206b0*/  PRMT R2, R0, 0x9910, RZ ;  /* 0x0000991000027816 */ /* 0x008fc800000000ff */
[CC--:B------:R-:W-:Y:S02]  /*206c0*/  ISETP.NE.AND P6, PT, R2.reuse, R33.reuse, PT ;  /* 0x000000210200720c */ /* 0x0c0fe40003fc5270 */
[----:B------:R-:W-:Y:S02]  /*206d0*/  ISETP.GT.AND P1, PT, R2, R33, PT ;  /* 0x000000210200720c */ /* 0x000fe40003f24270 */
[----:B----4-:R-:W-:Y:S02]  /*206e0*/  PRMT R17, R14, 0x9910, RZ ;  /* 0x000099100e117816 */ /* 0x010fe400000000ff */
[----:B------:R-:W-:Y:S02]  /*206f0*/  SEL R2, RZ, 0xffffffff, !P1 ;  /* 0xffffffffff027807 */ /* 0x000fe40004800000 */
[----:B--2---:R-:W-:Y:S02]  /*20700*/  PRMT R32, R20, 0x9910, RZ ;  /* 0x0000991014207816 */ /* 0x004fe400000000ff */
[----:B------:R-:W-:-:S02]  /*20710*/  ISETP.NE.AND P5, PT, R17, R36, PT ;  /* 0x000000241100720c */ /* 0x000fc40003fa5270 */
[----:B------:R-:W-:Y:S02]  /*20720*/  ISETP.GT.AND P0, PT, R17, R36, PT ;  /* 0x000000241100720c */ /* 0x000fe40003f04270 */
[----:B-----5:R-:W-:Y:S02]  /*20730*/  ISETP.GE.U32.AND P1, PT, R30, R6, PT ;  /* 0x000000061e00720c */ /* 0x020fe40003f26070 */
[CC--:B------:R-:W-:Y:S02]  /*20740*/  ISETP.NE.AND P3, PT, R32.reuse, R35.reuse, PT ;  /* 0x000000232000720c */ /* 0x0c0fe40003f65270 */
[----:B------:R-:W-:Y:S02]  /*20750*/  ISETP.GT.AND P4, PT, R32, R35, PT ;  /* 0x000000232000720c */ /* 0x000fe40003f84270 */
[----:B------:R-:W-:Y:S02]  /*20760*/  SEL R17, RZ, 0xffffffff, !P0 ;  /* 0xffffffffff117807 */ /* 0x000fe40004000000 */
[----:B------:R-:W-:-:S02]  /*20770*/  ISETP.GE.AND.EX P1, PT, R31, R7, PT, P1 ;  /* 0x000000071f00720c */ /* 0x000fc40003f26310 */
[----:B------:R-:W-:Y:S02]  /*20780*/  PRMT R33, R3, 0x9910, RZ ;  /* 0x0000991003217816 */ /* 0x000fe400000000ff */
[----:B------:R-:W-:Y:S02]  /*20790*/  PRMT R32, R34, 0x9910, RZ ;  /* 0x0000991022207816 */ /* 0x000fe400000000ff */
[----:B------:R-:W-:Y:S02]  /*207a0*/  ISETP.GE.U32.AND P0, PT, R28, R8, PT ;  /* 0x000000081c00720c */ /* 0x000fe40003f06070 */
[----:B------:R-:W-:Y:S02]  /*207b0*/  @!P6 SEL R2, RZ, 0xffffffff, P1 ;  /* 0xffffffffff02e807 */ /* 0x000fe40000800000 */
[----:B------:R-:W-:Y:S02]  /*207c0*/  ISETP.GE.AND.EX P0, PT, R29, R9, PT, P0 ;  /* 0x000000091d00720c */ /* 0x000fe40003f06300 */
[----:B------:R-:W-:-:S02]  /*207d0*/  ISETP.NE.AND P6, PT, R32, R33, PT ;  /* 0x000000212000720c */ /* 0x000fc40003fc5270 */
[----:B------:R-:W-:Y:S02]  /*207e0*/  @!P5 SEL R17, RZ, 0xffffffff, P0 ;  /* 0xffffffffff11d807 */ /* 0x000fe40000000000 */
[----:B------:R-:W-:Y:S02]  /*207f0*/  ISETP.GE.U32.AND P1, PT, R26, R10, PT ;  /* 0x0000000a1a00720c */ /* 0x000fe40003f26070 */
[----:B------:R-:W-:Y:S02]  /*20800*/  ISETP.GE.U32.AND P0, PT, R24, R12, PT ;  /* 0x0000000c1800720c */ /* 0x000fe40003f06070 */
[----:B------:R-:W-:Y:S02]  /*20810*/  LOP3.LUT R2, R2, 0x1, RZ, 0xc0, !PT ;  /* 0x0000000102027812 */ /* 0x000fe400078ec0ff */
[----:B------:R-:W-:Y:S02]  /*20820*/  ISETP.GT.AND P5, PT, R32, R33, PT ;  /* 0x000000212000720c */ /* 0x000fe40003fa4270 */
[----:B------:R-:W-:-:S02]  /*20830*/  ISETP.GE.AND.EX P1, PT, R27, R11, PT, P1 ;  /* 0x0000000b1b00720c */ /* 0x000fc40003f26310 */
[----:B------:R-:W-:Y:S02]  /*20840*/  ISETP.GE.AND.EX P0, PT, R25, R13, PT, P0 ;  /* 0x0000000d1900720c */ /* 0x000fe40003f06300 */
[----:B------:R-:W-:Y:S02]  /*20850*/  SEL R32, RZ, 0xffffffff, !P4 ;  /* 0xffffffffff207807 */ /* 0x000fe40006000000 */
[----:B------:R-:W-:Y:S02]  /*20860*/  ISETP.NE.U32.AND P4, PT, R2, 0x1, PT ;  /* 0x000000010200780c */ /* 0x000fe40003f85070 */
[----:B------:R-:W-:Y:S02]  /*20870*/  SEL R2, RZ, 0xffffffff, !P5 ;  /* 0xffffffffff027807 */ /* 0x000fe40006800000 */
[----:B------:R-:W-:Y:S02]  /*20880*/  LOP3.LUT R17, R17, 0x1, RZ, 0xc0, !PT ;  /* 0x0000000111117812 */ /* 0x000fe400078ec0ff */
[----:B------:R-:W-:-:S02]  /*20890*/  @!P3 SEL R32, RZ, 0xffffffff, P1 ;  /* 0xffffffffff20b807 */ /* 0x000fc40000800000 */
[----:B------:R-:W-:Y:S02]  /*208a0*/  @!P6 SEL R2, RZ, 0xffffffff, P0 ;  /* 0xffffffffff02e807 */ /* 0x000fe40000000000 */
[----:B------:R-:W-:Y:S02]  /*208b0*/  ISETP.NE.U32.AND P0, PT, R17, 0x1, PT ;  /* 0x000000011100780c */ /* 0x000fe40003f05070 */
[----:B------:R-:W-:Y:S02]  /*208c0*/  LOP3.LUT R32, R32, 0x1, RZ, 0xc0, !PT ;  /* 0x0000000120207812 */ /* 0x000fe400078ec0ff */
[----:B------:R-:W-:Y:S02]  /*208d0*/  LOP3.LUT R2, R2, 0x1, RZ, 0xc0, !PT ;  /* 0x0000000102027812 */ /* 0x000fe400078ec0ff */
[----:B------:R-:W-:Y:S02]  /*208e0*/  SEL R8, R28, R8, !P0 ;  /* 0x000000081c087207 */ /* 0x000fe40004000000 */
[----:B------:R-:W-:-:S02]  /*208f0*/  SEL R9, R29, R9, !P0 ;  /* 0x000000091d097207 */ /* 0x000fc40004000000 */
[----:B------:R-:W-:Y:S02]  /*20900*/  SEL R21, R14, R21, !P0 ;  /* 0x000000150e157207 */ /* 0x000fe40004000000 */
[----:B------:R-:W-:Y:S02]  /*20910*/  ISETP.NE.U32.AND P1, PT, R32, 0x1, PT ;  /* 0x000000012000780c */ /* 0x000fe40003f25070 */
[----:B------:R-:W-:Y:S02]  /*20920*/  ISETP.NE.U32.AND P0, PT, R2, 0x1, PT ;  /* 0x000000010200780c */ /* 0x000fe40003f05070 */
        /* <DEDUP_REMOVED lines=8> */
[----:B------:R-:W-:-:S07]  /*209b0*/  SEL R3, R34, R3, !P0 ;  /* 0x0000000322037207 */ /* 0x000fce0004000000 */
.L_x_2861:
[----:B------:R-:W-:Y:S02]  /*209c0*/  IMAD.MOV.U32 R24, RZ, RZ, R6 ;  /* 0x000000ffff187224 */ /* 0x000fe400078e0006 */
[----:B--2---:R-:W-:Y:S02]  /*209d0*/  IMAD.MOV.U32 R25, RZ, RZ, R7 ;  /* 0x000000ffff197224 */ /* 0x004fe400078e0007 */
[----:B------:R-:W-:Y:S02]  /*209e0*/  IMAD.MOV.U32 R26, RZ, RZ, R8 ;  /* 0x000000ffff1a7224 */ /* 0x000fe400078e0008 */
[----:B------:R-:W-:Y:S02]  /*209f0*/  IMAD.MOV.U32 R27, RZ, RZ, R9 ;  /* 0x000000ffff1b7224 */ /* 0x000fe400078e0009 */
[----:B------:R-:W-:Y:S02]  /*20a00*/  IMAD.MOV.U32 R28, RZ, RZ, R10 ;  /* 0x000000ffff1c7224 */ /* 0x000fe400078e000a */
[----:B------:R-:W-:-:S02]  /*20a10*/  IMAD.MOV.U32 R29, RZ, RZ, R11 ;  /* 0x000000ffff1d7224 */ /* 0x000fc400078e000b */
[----:B------:R-:W-:Y:S02]  /*20a20*/  IMAD.MOV.U32 R30, RZ, RZ, R12 ;  /* 0x000000ffff1e7224 */ /* 0x000fe400078e000c */
[----:B------:R-:W-:Y:S01]  /*20a30*/  IMAD.MOV.U32 R31, RZ, RZ, R13 ;  /* 0x000000ffff1f7224 */ /* 0x000fe200078e000d */
[----:B------:R-:W-:Y:S06]  /*20a40*/  @!P2 BRA `(.L_x_2862) ;  /* 0x00000004006ca947 */ /* 0x000fec0003800000 */
[----:B------:R-:W2:Y:S02]  /*20a50*/  LDC R17, c[0x0][0x634] ;  /* 0x00018d00ff117b82 */ /* 0x000ea40000000800 */
[----:B--2---:R-:W-:-:S04]  /*20a60*/  ISETP.NE.AND P0, PT, R17, 0x1, PT ;  /* 0x000000011100780c */ /* 0x004fc80003f05270 */
[----:B------:R-:W-:-:S09]  /*20a70*/  P2R R0, PR, RZ, 0x1 ;  /* 0x00000001ff007803 */ /* 0x000fd20000000000 */
[----:B------:R-:W-:Y:S05]  /*20a80*/  @!P0 BRA `(.L_x_2863) ;  /* 0x0000000000408947 */ /* 0x000fea0003800000 */
[----:B------:R-:W-:Y:S01]  /*20a90*/  MOV R0, 0x0 ;  /* 0x0000000000007802 */ /* 0x000fe20000000f00 */
[----:B------:R-:W-:Y:S01]  /*20aa0*/  ULDC.64 UR4, c[0x4][0x3d8] ;  /* 0x0100f60000047ab9 */ /* 0x000fe20000000a00 */
[----:B------:R-:W-:Y:S01]  /*20ab0*/  ULDC.64 UR6, c[0x4][0x3c0] ;  /* 0x0100f00000067ab9 */ /* 0x000fe20000000a00 */
[----:B------:R-:W-:Y:S01]  /*20ac0*/  IMAD.U32 R4, RZ, RZ, UR4 ;  /* 0x00000004ff047e24 */ /* 0x000fe2000f8e00ff */
[----:B01----:R0:W1:Y:S01]  /*20ad0*/  LDC.64 R2, c[0x4][R0] ;  /* 0x0100000000027b82 */ /* 0x0030620000000a00 */
        /* <DEDUP_REMOVED lines=11> */
.L_x_2863:
[----:B------:R-:W-:Y:S01]  /*20b90*/  ULDC.64 UR4, c[0x0][0x600] ;  /* 0x0001800000047ab9 */ /* 0x000fe20000000a00 */
[----:B------:R-:W-:Y:S02]  /*20ba0*/  ISETP.NE.AND P6, PT, R17, 0x1, PT ;  /* 0x000000011100780c */ /* 0x000fe40003fc5270 */
[----:B------:R-:W-:-:S05]  /*20bb0*/  IADD3 R22, P0, R22, UR4, RZ ;  /* 0x0000000416167c10 */ /* 0x000fca000ff1e0ff */
[----:B01----:R-:W-:-:S05]  /*20bc0*/  IMAD.X R23, RZ, RZ, UR5, P0 ;  /* 0x00000005ff177e24 */ /* 0x003fca00080e06ff */
        /* <DEDUP_REMOVED lines=18> */
.L_x_2864:
        /* <DEDUP_REMOVED lines=22> */
.L_x_2865:
        /* <DEDUP_REMOVED lines=22> */
.L_x_2866:
[----:B------:R-:W-:Y:S02]  /*20fb0*/  ULDC.64 UR4, c[0x0][0x600] ;  /* 0x0001800000047ab9 */ /* 0x000fe40000000a00 */
[----:B------:R-:W-:-:S05]  /*20fc0*/  IADD3 R16, P0, R16, UR4, RZ ;  /* 0x0000000410107c10 */ /* 0x000fca000ff1e0ff */
[----:B------:R-:W-:-:S05]  /*20fd0*/  IMAD.X R17, RZ, RZ, UR5, P0 ;  /* 0x00000005ff117e24 */ /* 0x000fca00080e06ff */
[----:B------:R-:W-:Y:S01]  /*20fe0*/  STG.E.64 desc[UR60][R16.64], R30 ;  /* 0x0000001e10007986 */ /* 0x000fe2000c101b3c */
[----:B------:R-:W-:Y:S05]  /*20ff0*/  EXIT ;  /* 0x000000000000794d */ /* 0x000fea0003800000 */
.L_x_2862:
[----:B------:R-:W-:Y:S04]  /*21000*/  STG.E.64 desc[UR60][R4.64+0x8], R24 ;  /* 0x0000081804007986 */ /* 0x000fe8000c101b3c */
[----:B------:R-:W-:Y:S04]  /*21010*/  STG.E.64 desc[UR60][R4.64+0x18], R26 ;  /* 0x0000181a04007986 */ /* 0x000fe8000c101b3c */
[----:B------:R-:W-:Y:S04]  /*21020*/  STG.E.64 desc[UR60][R4.64+0x28], R28 ;  /* 0x0000281c04007986 */ /* 0x000fe8000c101b3c */
[----:B------:R-:W-:Y:S04]  /*21030*/  STG.E.64 desc[UR60][R4.64+0x38], R30 ;  /* 0x0000381e04007986 */ /* 0x000fe8000c101b3c */
[----:B------:R-:W-:Y:S04]  /*21040*/  STG.E.U16 desc[UR60][R4.64], R23 ;  /* 0x0000001704007986 */ /* 0x000fe8000c10153c */
[----:B------:R-:W-:Y:S04]  /*21050*/  STG.E.U16 desc[UR60][R4.64+0x10], R21 ;  /* 0x0000101504007986 */ /* 0x000fe8000c10153c */
[----:B------:R-:W-:Y:S04]  /*21060*/  STG.E.U16 desc[UR60][R4.64+0x20], R15 ;  /* 0x0000200f04007986 */ /* 0x000fe8000c10153c */
[----:B------:R-:W-:Y:S01]  /*21070*/  STG.E.U16 desc[UR60][R4.64+0x30], R3 ;  /* 0x0000300304007986 */ /* 0x000fe2000c10153c */
[----:B------:R-:W-:Y:S05]  /*21080*/  EXIT ;  /* 0x000000000000794d */ /* 0x000fea0003800000 */
.L_x_2860:
        /* <DEDUP_REMOVED lines=17> */
.L_x_2868:
[----:B------:R-:W-:Y:S02]  /*211a0*/  CS2R R6, SRZ ;  /* 0x0000000000067805 */ /* 0x000fe4000001ff00 */
[----:B------:R-:W-:Y:S02]  /*211b0*/  CS2R R8, SRZ ;  /* 0x0000000000087805 */ /* 0x000fe4000001ff00 */
[----:B------:R-:W-:Y:S02]  /*211c0*/  CS2R R10, SRZ ;  /* 0x00000000000a7805 */ /* 0x000fe4000001ff00 */
[----:B------:R-:W-:-:S07]  /*211d0*/  CS2R R12, SRZ ;  /* 0x00000000000c7805 */ /* 0x000fce000001ff00 */
.L_x_2867:
[----:B------:R-:W-:Y:S01]  /*211e0*/  ULDC.U8 UR4, c[0x0][0x631] ;  /* 0x00018c4000047ab9 */ /* 0x000fe20000000000 */
[----:B------:R-:W-:Y:S01]  /*211f0*/  IMAD.MOV.U32 R24, RZ, RZ, R6 ;  /* 0x000000ffff187224 */ /* 0x000fe200078e0006 */
[----:B------:R-:W-:Y:S01]  /*21200*/  ISETP.NE.AND P0, PT, RZ, UR4, PT ;  /* 0x00000004ff007c0c */ /* 0x000fe2000bf05270 */
        /* <DEDUP_REMOVED lines=28> */
.L_x_2870:
        /* <DEDUP_REMOVED lines=22> */
.L_x_2871:
        /* <DEDUP_REMOVED lines=22> */
.L_x_2872:
        /* <DEDUP_REMOVED lines=22> */
.L_x_2873:
[----:B------:R-:W-:Y:S02]  /*217f0*/  ULDC.64 UR4, c[0x0][0x600] ;  /* 0x0001800000047ab9 */ /* 0x000fe40000000a00 */
[----:B------:R-:W-:-:S05]  /*21800*/  IADD3 R16, P0, R16, UR4, RZ ;  /* 0x0000000410107c10 */ /* 0x000fca000ff1e0ff */
[----:B------:R-:W-:-:S05]  /*21810*/  IMAD.X R17, RZ, RZ, UR5, P0 ;  /* 0x00000005ff117e24 */ /* 0x000fca00080e06ff */
[----:B------:R-:W-:Y:S01]  /*21820*/  STG.E.64 desc[UR60][R16.64], R30 ;  /* 0x0000001e10007986 */ /* 0x000fe2000c101b3c */
[----:B------:R-:W-:Y:S05]  /*21830*/  EXIT ;  /* 0x000000000000794d */ /* 0x000fea0003800000 */
.L_x_2869:
        /* <DEDUP_REMOVED lines=16> */
.L_x_2874:
        /* <DEDUP_REMOVED lines=15> */
.L_x_2875:
        /* <DEDUP_REMOVED lines=15> */
.L_x_2876:
        /* <DEDUP_REMOVED lines=15> */
.L_x_2877:
[----:B------:R-:W-:Y:S05]  /*21c10*/  EXIT ;  /* 0x000000000000794d */ /* 0x000fea0003800000 */
.L_x_2832:
        /* <DEDUP_REMOVED lines=17> */
[----:B0-----:R-:W-:Y:S02]  /*21d30*/  IADD3 R12, P2, R12, UR4, RZ ;  /* 0x000000040c0c7c10 */ /* 0x001fe4000ff5e0ff */
[----:B------:R-:W-:Y:S02]  /*21d40*/  IADD3 R10, P3, R10, UR4, RZ ;  /* 0x000000040a0a7c10 */ /* 0x000fe4000ff7e0ff */
[----:B------:R-:W-:Y:S02]  /*21d50*/  IADD3 R8, P4, R8, UR4, RZ ;  /* 0x0000000408087c10 */ /* 0x000fe4000ff9e0ff */
[----:B------:R-:W-:Y:S02]  /*21d60*/  IADD3 R6, P5, R6, UR4, RZ ;  /* 0x0000000406067c10 */ /* 0x000fe4000ffbe0ff */
[----:B------:R-:W-:-:S02]  /*21d70*/  IADD3.X R13, R13, UR5, RZ, P2, !PT ;  /* 0x000000050d0d7c10 */ /* 0x000fc400097fe4ff */
[----:B------:R-:W-:Y:S02]  /*21d80*/  IADD3.X R11, R11, UR5, RZ, P3, !PT ;  /* 0x000000050b0b7c10 */ /* 0x000fe40009ffe4ff */
[----:B------:R-:W-:Y:S02]  /*21d90*/  IADD3.X R9, R9, UR5, RZ, P4, !PT ;  /* 0x0000000509097c10 */ /* 0x000fe4000a7fe4ff */
[----:B------:R-:W-:-:S07]  /*21da0*/  IADD3.X R7, R7, UR5, RZ, P5, !PT ;  /* 0x0000000507077c10 */ /* 0x000fce000affe4ff */
.L_x_2878:
[----:B------:R-:W-:Y:S05]  /*21db0*/  @!P0 BRA `(.L_x_2879) ;  /* 0x0000000800b08947 */ /* 0x000fea0003800000 */
[----:B------:R-:W-:Y:S02]  /*21dc0*/  ULDC.U8 UR4, c[0x0][0x631] ;  /* 0x00018c4000047ab9 */ /* 0x000fe40000000000 */
[----:B------:R-:W-:Y:S01]  /*21dd0*/  ISETP.NE.AND P2, PT, RZ, UR4, PT ;  /* 0x00000004ff007c0c */ /* 0x000fe2000bf45270 */
[----:B------:R-:W-:-:S12]  /*21de0*/  @!P1 BRA `(.L_x_2880) ;  /* 0x0000000000f09947 */ /* 0x000fd80003800000 */
[----:B------:R-:W2:Y:S04]  /*21df0*/  LDG.E.U16 R0, desc[UR60][R4.64] ;  /* 0x0000003c04007981 */ /* 0x000ea8000c1e1500 */
[----:B------:R-:W3:Y:S04]  /*21e00*/  LDG.E.U16 R14, desc[UR60][R4.64+0x10] ;  /* 0x0000103c040e7981 */ /* 0x000ee8000c1e1500 */
[----:B------:R-:W4:Y:S04]  /*21e10*/  LDG.E.U16 R20, desc[UR60][R4.64+0x20] ;  /* 0x0000203c04147981 */ /* 0x000f28000c1e1500 */
[----:B0-----:R-:W5:Y:S04]  /*21e20*/  LDG.E.64 R30, desc[UR60][R4.64+0x8] ;  /* 0x0000083c041e7981 */ /* 0x001f68000c1e1b00 */
[----:B------:R-:W5:Y:S04]  /*21e30*/  LDG.E.U16 R34, desc[UR60][R4.64+0x30] ;  /* 0x0000303c04227981 */ /* 0x000f68000c1e1500 */
[----:B------:R-:W5:Y:S04]  /*21e40*/  LDG.E.64 R28, desc[UR60][R4.64+0x18] ;  /* 0x0000183c041c7981 */ /* 0x000f68000c1e1b00 */
[----:B------:R-:W5:Y:S04]  /*21e50*/  LDG.E.64 R26, desc[UR60][R4.64+0x28] ;  /* 0x0000283c041a7981 */ /* 0x000f68000c1e1b00 */
[----:B------:R-:W5:Y:S01]  /*21e60*/  LDG.E.64 R22, desc[UR60][R4.64+0x38] ;  /* 0x0000383c04167981 */ /* 0x000f62000c1e1b00 */
[----:B------:R-:W-:-:S02]  /*21e70*/  PRMT R33, R25, 0x9910, RZ ;  /* 0x0000991019217816 */ /* 0x000fc400000000ff */
[----:B------:R-:W-:Y:S02]  /*21e80*/  PRMT R36, R21, 0x9910, RZ ;  /* 0x0000991015247816 */ /* 0x000fe400000000ff */
[----:B------:R-:W-:Y:S02]  /*21e90*/  PRMT R35, R15, 0x9910, RZ ;  /* 0x000099100f237816 */ /* 0x000fe400000000ff */
[----:B--2---:R-:W-:-:S04]  /*21ea0*/  PRMT R2, R0, 0x9910, RZ ;  /* 0x0000991000027816 */ /* 0x004fc800000000ff */
[CC--:B------:R-:W-:Y:S02]  /*21eb0*/  ISETP.NE.AND P6, PT, R2.reuse, R33.reuse, PT ;  /* 0x000000210200720c */ /* 0x0c0fe40003fc5270 */
[----:B------:R-:W-:Y:S02]  /*21ec0*/  ISETP.GT.AND P1, PT, R2, R33, PT ;  /* 0x000000210200720c */ /* 0x000fe40003f24270 */
[----:B---3--:R-:W-:Y:S02]  /*21ed0*/  PRMT R17, R14, 0x9910, RZ ;  /* 0x000099100e117816 */ /* 0x008fe400000000ff */
[----:B------:R-:W-:Y:S02]  /*21ee0*/  SEL R2, RZ, 0xffffffff, !P1 ;  /* 0xffffffffff027807 */ /* 0x000fe40004800000 */
[----:B----4-:R-:W-:Y:S02]  /*21ef0*/  PRMT R32, R20, 0x9910, RZ ;  /* 0x0000991014207816 */ /* 0x010fe400000000ff */
        /* <DEDUP_REMOVED lines=43> */
.L_x_2880:
[----:B------:R-:W-:Y:S02]  /*221b0*/  IMAD.MOV.U32 R22, RZ, RZ, R6 ;  /* 0x000000ffff167224 */ /* 0x000fe400078e0006 */
[----:B------:R-:W-:Y:S02]  /*221c0*/  IMAD.MOV.U32 R23, RZ, RZ, R7 ;  /* 0x000000ffff177224 */ /* 0x000fe400078e0007 */
[----:B------:R-:W-:Y:S02]  /*221d0*/  IMAD.MOV.U32 R26, RZ, RZ, R8 ;  /* 0x000000ffff1a7224 */ /* 0x000fe400078e0008 */
[----:B------:R-:W-:Y:S02]  /*221e0*/  IMAD.MOV.U32 R27, RZ, RZ, R9 ;  /* 0x000000ffff1b7224 */ /* 0x000fe400078e0009 */
[----:B------:R-:W-:Y:S02]  /*221f0*/  IMAD.MOV.U32 R28, RZ, RZ, R10 ;  /* 0x000000ffff1c7224 */ /* 0x000fe400078e000a */
[----:B------:R-:W-:-:S02]  /*22200*/  IMAD.MOV.U32 R29, RZ, RZ, R11 ;  /* 0x000000ffff1d7224 */ /* 0x000fc400078e000b */
[----:B------:R-:W-:Y:S02]  /*22210*/  IMAD.MOV.U32 R30, RZ, RZ, R12 ;  /* 0x000000ffff1e7224 */ /* 0x000fe400078e000c */
[----:B0-----:R-:W-:Y:S01]  /*22220*/  IMAD.MOV.U32 R31, RZ, RZ, R13 ;  /* 0x000000ffff1f7224 */ /* 0x001fe200078e000d */
        /* <DEDUP_REMOVED lines=21> */
.L_x_2882:
        /* <DEDUP_REMOVED lines=22> */
.L_x_2883:
        /* <DEDUP_REMOVED lines=22> */
.L_x_2884:
        /* <DEDUP_REMOVED lines=22> */
.L_x_2885:
[----:B------:R-:W-:Y:S02]  /*227a0*/  ULDC.64 UR4, c[0x0][0x600] ;  /* 0x0001800000047ab9 */ /* 0x000fe40000000a00 */
[----:B------:R-:W-:-:S05]  /*227b0*/  IADD3 R16, P0, R16, UR4, RZ ;  /* 0x0000000410107c10 */ /* 0x000fca000ff1e0ff */
[----:B------:R-:W-:-:S05]  /*227c0*/  IMAD.X R17, RZ, RZ, UR5, P0 ;  /* 0x00000005ff117e24 */ /* 0x000fca00080e06ff */
[----:B------:R-:W-:Y:S01]  /*227d0*/  STG.E.64 desc[UR60][R16.64], R22 ;  /* 0x0000001610007986 */ /* 0x000fe2000c101b3c */
[----:B------:R-:W-:Y:S05]  /*227e0*/  EXIT ;  /* 0x000000000000794d */ /* 0x000fea0003800000 */
.L_x_2881:
        /* <DEDUP_REMOVED lines=9> */
.L_x_2879:
        /* <DEDUP_REMOVED lines=17> */
.L_x_2887:
[----:B------:R-:W-:Y:S02]  /*22990*/  CS2R R6, SRZ ;  /* 0x0000000000067805 */ /* 0x000fe4000001ff00 */
[----:B------:R-:W-:Y:S02]  /*229a0*/  CS2R R8, SRZ ;  /* 0x0000000000087805 */ /* 0x000fe4000001ff00 */
[----:B------:R-:W-:Y:S02]  /*229b0*/  CS2R R10, SRZ ;  /* 0x00000000000a7805 */ /* 0x000fe4000001ff00 */
[----:B------:R-:W-:-:S07]  /*229c0*/  CS2R R12, SRZ ;  /* 0x00000000000c7805 */ /* 0x000fce000001ff00 */
.L_x_2886:
[----:B------:R-:W-:Y:S01]  /*229d0*/  ULDC.U8 UR4, c[0x0][0x631] ;  /* 0x00018c4000047ab9 */ /* 0x000fe20000000000 */
[----:B------:R-:W-:Y:S01]  /*229e0*/  IMAD.MOV.U32 R22, RZ, RZ, R6 ;  /* 0x000000ffff167224 */ /* 0x000fe200078e0006 */
[----:B------:R-:W-:Y:S01]  /*229f0*/  ISETP.NE.AND P0, PT, RZ, UR4, PT ;  /* 0x00000004ff007c0c */ /* 0x000fe2000bf05270 */
        /* <DEDUP_REMOVED lines=28> */
.L_x_2889:
        /* <DEDUP_REMOVED lines=22> */
.L_x_2890:
        /* <DEDUP_REMOVED lines=22> */
.L_x_2891:
        /* <DEDUP_REMOVED lines=22> */
.L_x_2892:
[----:B------:R-:W-:Y:S02]  /*22fe0*/  ULDC.64 UR4, c[0x0][0x600] ;  /* 0x0001800000047ab9 */ /* 0x000fe40000000a00 */
[----:B------:R-:W-:-:S05]  /*22ff0*/  IADD3 R16, P0, R16, UR4, RZ ;  /* 0x0000000410107c10 */ /* 0x000fca000ff1e0ff */
[----:B------:R-:W-:-:S05]  /*23000*/  IMAD.X R17, RZ, RZ, UR5, P0 ;  /* 0x00000005ff117e24 */ /* 0x000fca00080e06ff */
[----:B------:R-:W-:Y:S01]  /*23010*/  STG.E.64 desc[UR60][R16.64], R22 ;  /* 0x0000001610007986 */ /* 0x000fe2000c101b3c */
[----:B------:R-:W-:Y:S05]  /*23020*/  EXIT ;  /* 0x000000000000794d */ /* 0x000fea0003800000 */
.L_x_2888:
        /* <DEDUP_REMOVED lines=16> */
.L_x_2893:
        /* <DEDUP_REMOVED lines=15> */
.L_x_2894:
        /* <DEDUP_REMOVED lines=15> */
.L_x_2895:
        /* <DEDUP_REMOVED lines=15> */
.L_x_2896:
[----:B------:R-:W-:Y:S05]  /*23400*/  EXIT ;  /* 0x000000000000794d */ /* 0x000fea0003800000 */
        .weak           $__internal_16_$__cuda_sm20_div_u64
        .type           $__internal_16_$__cuda_sm20_div_u64,@function
        .size           $__internal_16_$__cuda_sm20_div_u64,($__internal_17_$__cuda_sm20_rem_u64 - $__internal_16_$__cuda_sm20_div_u64)
$__internal_16_$__cuda_sm20_div_u64:
        /* <DEDUP_REMOVED lines=69> */
[----:B------:R-:W-:Y:S06]  /*23860*/  RET.REL.NODEC R28 `(_ZN2at6native13reduce_kernelILi128ELi4ENS0_8ReduceOpIsNS0_9ArgMaxOpsIsEEjlLi4ELi4EEEEEvT1_) ;  /* 0xfffffdc41ce47950 */ /* 0x000fec0003c3ffff */
        .weak           $__internal_17_$__cuda_sm20_rem_u64
        .type           $__internal_17_$__cuda_sm20_rem_u64,@function
        .size           $__internal_17_$__cuda_sm20_rem_u64,(.L_x_6974 - $__internal_17_$__cuda_sm20_rem_u64)
$__internal_17_$__cuda_sm20_rem_u64:
        /* <DEDUP_REMOVED lines=64> */
[----:B------:R-:W-:Y:S06]  /*23c70*/  RET.REL.NODEC R26 `(_ZN2at6native13reduce_kernelILi128ELi4ENS0_8ReduceOpIsNS0_9ArgMaxOpsIsEEjlLi4ELi4EEEEEvT1_) ;  /* 0xfffffdc01ae07950 */ /* 0x000fec0003c3ffff */
.L_x_2897:
        /* <DEDUP_REMOVED lines=16> */
.L_x_6974:


//--------------------- .text._ZN2at6native13reduce_kernelILi512ELi1ENS0_8ReduceOpIlNS0_9ArgMaxOpsIlEEjlLi4ELi4EEEEEvT1_ --------------------------
	.section	.text._ZN2at6native13reduce_kernelILi512ELi1ENS0_8ReduceOpIlNS0_9ArgMaxOpsIlEEjlLi4ELi4EEEEEvT1_,"ax",@progbits
	.align	128
        .global         _ZN2at6native13reduce_kernelILi512ELi1ENS0_8ReduceOpIlNS0_9ArgMaxOpsIlEEjlLi4ELi4EEEEEvT1_
        .type           _ZN2at6native13reduce_kernelILi512ELi1ENS0_8ReduceOpIlNS0_9ArgMaxOpsIlEEjlLi4ELi4EEEEEvT1_,@function
        .size           _ZN2at6native13reduce_kernelILi512ELi1ENS0_8ReduceOpIlNS0_9ArgMaxOpsIlEEjlLi4ELi4EEEEEvT1_,(.L_x_6976 - _ZN2at6native13reduce_kernelILi512ELi1ENS0_8ReduceOpIlNS0_9ArgMaxOpsIlEEjlLi4ELi4EEEEEvT1_)
        .other          _ZN2at6native13reduce_kernelILi512ELi1ENS0_8ReduceOpIlNS0_9ArgMaxOpsIlEEjlLi4ELi4EEEEEvT1_,@"STO_CUDA_ENTRY STV_DEFAULT"
_ZN2at6native13reduce_kernelILi512ELi1ENS0_8ReduceOpIlNS0_9ArgMaxOpsIlEEjlLi4ELi4EEEEEvT1_:
.text._ZN2at6native13reduce_kernelILi512ELi1ENS0_8ReduceOpIlNS0_9ArgMaxOpsIlEEjlLi4ELi4EEEEEvT1_:
        /* <DEDUP_REMOVED lines=9> */
[----:B------:R-:W4:Y:S01]  /*0090*/  S2UR UR4, SR_CTAID.X ;  /* 0x00000000000479c3 */ /* 0x000f220000002500 */
[----:B------:R-:W-:-:S07]  /*00a0*/  IMAD.MOV.U32 R4, RZ, RZ, RZ ;  /* 0x000000ffff047224 */ /* 0x000fce00078e00ff */
[----:B------:R-:W4:Y:S01]  /*00b0*/  LDC R3, c[0x0][0x238] ;  /* 0x00008e00ff037b82 */ /* 0x000f220000000800 */
[----:B--2---:R-:W-:Y:S01]  /*00c0*/  ISETP.NE.AND P0, PT, R5, RZ, PT ;  /* 0x000000ff0500720c */ /* 0x004fe20003f05270 */
[C---:B-1----:R-:W-:Y:S02]  /*00d0*/  IMAD R0, R13.reuse, UR29, RZ ;  /* 0x0000001d0d007c24 */ /* 0x042fe4000f8e02ff */
[----:B------:R-:W-:Y:S02]  /*00e0*/  IMAD R2, R13, UR26, RZ ;  /* 0x0000001a0d027c24 */ /* 0x000fe4000f8e02ff */
[C---:B---3--:R-:W-:Y:S02]  /*00f0*/  IMAD R0, R17.reuse, UR5, R0 ;  /* 0x0000000511007c24 */ /* 0x048fe4000f8e0200 */
[----:B------:R-:W-:Y:S02]  /*0100*/  IMAD R2, R17, UR27, R2 ;  /* 0x0000001b11027c24 */ /* 0x000fe4000f8e0202 */
[----:B----4-:R-:W-:-:S02]  /*0110*/  IMAD R3, R3, UR4, R0 ;  /* 0x0000000403037c24 */ /* 0x010fc4000f8e0200 */
[----:B0-----:R-:W-:Y:S02]  /*0120*/  IMAD R0, R16, UR28, R2 ;  /* 0x0000001c10007c24 */ /* 0x001fe4000f8e0202 */
        /* <DEDUP_REMOVED lines=274> */
.L_x_2898:
[----:B------:R-:W-:Y:S01]  /*1250*/  ULDC UR4, c[0x0][0x22c] ;  /* 0x00008b0000047ab9 */ /* 0x000fe20000000800 */
[----:B------:R-:W-:Y:S01]  /*1260*/  ULDC.64 UR36, c[0x0][0x208] ;  /* 0x0000820000247ab9 */ /* 0x000fe20000000a00 */
[----:B------:R-:W-:Y:S01]  /*1270*/  IMAD.U32 R15, RZ, RZ, UR4 ;  /* 0x00000004ff0f7e24 */ /* 0x000fe2000f8e00ff */
[----:B------:R-:W-:Y:S01]  /*1280*/  ULDC UR4, c[0x0][0x230] ;  /* 0x00008c0000047ab9 */ /* 0x000fe20000000800 */
[----:B------:R-:W-:Y:S01]  /*1290*/  BSSY B0, `(.L_x_2899) ;  /* 0x0000d01000007945 */ /* 0x000fe20003800000 */
[----:B------:R-:W-:Y:S02]  /*12a0*/  CS2R R20, SRZ ;  /* 0x0000000000147805 */ /* 0x000fe4000001ff00 */
[----:B------:R-:W-:Y:S01]  /*12b0*/  CS2R R8, SRZ ;  /* 0x0000000000087805 */ /* 0x000fe2000001ff00 */
[----:B------:R0:W-:Y:S01]  /*12c0*/  STL [R1+0x8], R15 ;  /* 0x0000080f01007387 */ /* 0x0001e20000100800 */
[----:B------:R-:W-:-:S04]  /*12d0*/  ISETP.GE.U32.AND P0, PT, R0, R15, PT ;  /* 0x0000000f0000720c */ /* 0x000fc80003f06070 */
[----:B------:R-:W-:-:S13]  /*12e0*/  ISETP.GE.U32.OR P0, PT, R3, UR4, P0 ;  /* 0x0000000403007c0c */ /* 0x000fda0008706470 */
[----:B0-----:R-:W-:Y:S05]  /*12f0*/  @P0 BRA `(.L_x_2900) ;  /* 0x000000cc00e80947 */ /* 0x001fea0003800000 */
[----:B------:R-:W-:Y:S01]  /*1300*/  ULDC.U8 UR6, c[0x0][0x260] ;  /* 0x0000980000067ab9 */ /* 0x000fe20000000000 */
[----:B------:R-:W-:Y:S01]  /*1310*/  ULDC.64 UR4, c[0x0][0x5f8] ;  /* 0x00017e0000047ab9 */ /* 0x000fe20000000a00 */
[----:B------:R-:W-:Y:S02]  /*1320*/  ISETP.NE.AND P0, PT, RZ, UR6, PT ;  /* 0x00000006ff007c0c */ /* 0x000fe4000bf05270 */
[----:B------:R-:W-:-:S04]  /*1330*/  IADD3 R10, P1, R4, UR4, RZ ;  /* 0x00000004040a7c10 */ /* 0x000fc8000ff3e0ff */
[----:B------:R-:W-:-:S07]  /*1340*/  IADD3.X R11, RZ, UR5, RZ, P1, !PT ;  /* 0x00000005ff0b7c10 */ /* 0x000fce0008ffe4ff */
[----:B------:R-:W-:Y:S05]  /*1350*/  @!P0 BRA `(.L_x_2901) ;  /* 0x0000000c00d08947 */ /* 0x000fea0003800000 */
[----:B------:R-:W-:Y:S01]  /*1360*/  ULDC UR4, c[0x0][0x22c] ;  /* 0x00008b0000047ab9 */ /* 0x000fe20000000800 */
[----:B------:R-:W0:Y:S01]  /*1370*/  LDC R3, c[0x0][0x218] ;  /* 0x00008600ff037b82 */ /* 0x000e220000000800 */
[----:B------:R-:W-:Y:S01]  /*1380*/  IMAD.U32 R5, RZ, RZ, UR4 ;  /* 0x00000004ff057e24 */ /* 0x000fe2000f8e00ff */
[----:B------:R-:W-:Y:S01]  /*1390*/  SHF.R.U64 R12, R10, 0x3, R11 ;  /* 0x000000030a0c7819 */ /* 0x000fe2000000120b */
[----:B------:R1:W-:Y:S01]  /*13a0*/  STL [R1+0x4], RZ ;  /* 0x000004ff01007387 */ /* 0x0003e20000100800 */
[----:B------:R-:W-:Y:S01]  /*13b0*/  BSSY B1, `(.L_x_2902) ;  /* 0x000003e000017945 */ /* 0x000fe20003800000 */
[----:B------:R-:W-:Y:S01]  /*13c0*/  IMAD.MOV.U32 R14, RZ, RZ, R5 ;  /* 0x000000ffff0e7224 */ /* 0x000fe200078e0005 */
[----:B------:R-:W-:Y:S01]  /*13d0*/  LOP3.LUT R12, R12, 0x3, RZ, 0xc0, !PT ;  /* 0x000000030c0c7812 */ /* 0x000fe200078ec0ff */
[----:B------:R1:W-:Y:S01]  /*13e0*/  STL [R1], R5 ;  /* 0x0000000501007387 */ /* 0x0003e20000100800 */
[----:B------:R-:W2:Y:S02]  /*13f0*/  LDC R2, c[0x0][0x21c] ;  /* 0x00008700ff027b82 */ /* 0x000ea40000000800 */
[----:B------:R-:W-:-:S06]  /*1400*/  ISETP.NE.AND P0, PT, R12, RZ, PT ;  /* 0x000000ff0c00720c */ /* 0x000fcc0003f05270 */
[----:B------:R-:W3:Y:S08]  /*1410*/  LDC R9, c[0x0][0x220] ;  /* 0x00008800ff097b82 */ /* 0x000ef00000000800 */
[----:B------:R-:W4:Y:S01]  /*1420*/  LDC R8, c[0x0][0x224] ;  /* 0x00008900ff087b82 */ /* 0x000f220000000800 */
[----:B0-----:R-:W-:Y:S02]  /*1430*/  IMAD.MOV.U32 R27, RZ, RZ, R3 ;  /* 0x000000ffff1b7224 */ /* 0x001fe400078e0003 */
[----:B--2---:R-:W-:-:S02]  /*1440*/  IMAD.MOV.U32 R26, RZ, RZ, R2 ;  /* 0x000000ffff1a7224 */ /* 0x004fc400078e0002 */
[----:B---3--:R-:W-:Y:S01]  /*1450*/  IMAD.MOV.U32 R25, RZ, RZ, R9 ;  /* 0x000000ffff197224 */ /* 0x008fe200078e0009 */
[----:B----4-:R-:W-:Y:S01]  /*1460*/  MOV R24, R8 ;  /* 0x0000000800187202 */ /* 0x010fe20000000f00 */
[----:B-1----:R-:W-:Y:S06]  /*1470*/  @!P0 BRA `(.L_x_2903) ;  /* 0x0000000000c48947 */ /* 0x002fec0003800000 */
        /* <DEDUP_REMOVED lines=14> */
.L_x_2907:
[----:B------:R-:W-:Y:S05]  /*1560*/  BSYNC B3 ;  /* 0x0000000000037941 */ /* 0x000fea0003800000 */
.L_x_2906:
[----:B------:R-:W-:-:S04]  /*1570*/  PRMT R4, R4, 0x9910, RZ ;  /* 0x0000991004047816 */ /* 0x000fc800000000ff */
[----:B------:R-:W-:-:S13]  /*1580*/  ISETP.NE.AND P0, PT, R4, RZ, PT ;  /* 0x000000ff0400720c */ /* 0x000fda0003f05270 */
[----:B------:R-:W-:Y:S05]  /*1590*/  @!P0 BRA `(.L_x_2905) ;  /* 0x0000000000588947 */ /* 0x000fea0003800000 */
[----:B------:R-:W-:Y:S01]  /*15a0*/  IADD3 R5, P0, R13, -R12, RZ ;  /* 0x8000000c0d057210 */ /* 0x000fe20007f1e0ff */
[----:B------:R-:W-:-:S04]  /*15b0*/  ULDC.64 UR4, c[0x0][0x218] ;  /* 0x0000860000047ab9 */ /* 0x000fc80000000a00 */
[----:B------:R-:W-:Y:S01]  /*15c0*/  IMAD.X R4, RZ, RZ, -0x1, P0 ;  /* 0xffffffffff047424 */ /* 0x000fe200000e06ff */
[----:B------:R-:W-:-:S04]  /*15d0*/  LEA R6, P0, R5, R10, 0x3 ;  /* 0x0000000a05067211 */ /* 0x000fc800078018ff */
[----:B------:R-:W-:Y:S02]  /*15e0*/  LEA.HI.X R7, R5, R11, R4, 0x3, P0 ;  /* 0x0000000b05077211 */ /* 0x000fe400000f1c04 */
[----:B------:R-:W0:Y:S04]  /*15f0*/  LDC.64 R4, c[0x0][0x220] ;  /* 0x00008800ff047b82 */ /* 0x000e280000000a00 */
[----:B------:R-:W2:Y:S01]  /*1600*/  LDG.E.64 R6, desc[UR36][R6.64] ;  /* 0x0000002406067981 */ /* 0x000ea2000c1e1b00 */
[----:B------:R-:W-:-:S05]  /*1610*/  IMAD.IADD R25, R13, 0x1, -R12 ;  /* 0x000000010d197824 */ /* 0x000fca00078e0a0c */
[----:B0-----:R-:W-:-:S04]  /*1620*/  ISETP.GT.U32.AND P0, PT, R25, R4, PT ;  /* 0x000000041900720c */ /* 0x001fc80003f04070 */
[----:B------:R-:W-:-:S04]  /*1630*/  ISETP.GT.AND.EX P0, PT, RZ, R5, PT, P0 ;  /* 0x00000005ff00720c */ /* 0x000fc80003f04300 */
[----:B------:R-:W-:Y:S02]  /*1640*/  SEL R13, RZ, 0xffffffff, !P0 ;  /* 0xffffffffff0d7807 */ /* 0x000fe40004000000 */
[C---:B--2---:R-:W-:Y:S02]  /*1650*/  ISETP.NE.U32.AND P1, PT, R6.reuse, UR4, PT ;  /* 0x0000000406007c0c */ /* 0x044fe4000bf25070 */
[----:B------:R-:W-:Y:S02]  /*1660*/  ISETP.GE.U32.AND P2, PT, R6, UR4, PT ;  /* 0x0000000406007c0c */ /* 0x000fe4000bf46070 */
[C---:B------:R-:W-:Y:S02]  /*1670*/  ISETP.NE.AND.EX P1, PT, R7.reuse, UR5, PT, P1 ;  /* 0x0000000507007c0c */ /* 0x040fe4000bf25310 */
[----:B------:R-:W-:-:S11]  /*1680*/  ISETP.GE.AND.EX P0, PT, R7, UR5, PT, P2 ;  /* 0x0000000507007c0c */ /* 0x000fd6000bf06320 */
[----:B------:R-:W-:-:S04]  /*1690*/  @P1 SEL R13, RZ, 0xffffffff, P0 ;  /* 0xffffffffff0d1807 */ /* 0x000fc80000000000 */
[----:B------:R-:W-:-:S04]  /*16a0*/  LOP3.LUT R13, R13, 0x1, RZ, 0xc0, !PT ;  /* 0x000000010d0d7812 */ /* 0x000fc800078ec0ff */
[----:B------:R-:W-:-:S04]  /*16b0*/  ISETP.NE.U32.AND P0, PT, R13, 0x1, PT ;  /* 0x000000010d00780c */ /* 0x000fc80003f05070 */
[----:B------:R-:W-:Y:S02]  /*16c0*/  SEL R25, R25, R4, P0 ;  /* 0x0000000419197207 */ /* 0x000fe40000000000 */
[----:B------:R-:W-:Y:S02]  /*16d0*/  SEL R27, R6, UR4, P0 ;  /* 0x00000004061b7c07 */ /* 0x000fe40008000000 */
[----:B------:R-:W-:Y:S02]  /*16e0*/  SEL R26, R7, UR5, P0 ;  /* 0x00000005071a7c07 */ /* 0x000fe40008000000 */
[----:B------:R-:W-:-:S07]  /*16f0*/  SEL R24, R5, RZ, !P0 ;  /* 0x000000ff05187207 */ /* 0x000fce0004000000 */
.L_x_2905:
[----:B------:R-:W-:Y:S05]  /*1700*/  BSYNC B2 ;  /* 0x0000000000027941 */ /* 0x000fea0003800000 */
.L_x_2904:
[C---:B------:R-:W-:Y:S02]  /*1710*/  IADD3 R6, -R12.reuse, 0x4, RZ ;  /* 0x000000040c067810 */ /* 0x040fe40007ffe1ff */
[C---:B------:R-:W-:Y:S02]  /*1720*/  IADD3 R14, R12.reuse, -0x4, R15 ;  /* 0xfffffffc0c0e7810 */ /* 0x040fe40007ffe00f */
[----:B------:R-:W-:Y:S01]  /*1730*/  IADD3 R5, P0, -R12, 0x4, RZ ;  /* 0x000000040c057810 */ /* 0x000fe20007f1e1ff */
[----:B------:R0:W-:Y:S03]  /*1740*/  STL [R1+0x4], R6 ;  /* 0x0000040601007387 */ /* 0x0001e60000100800 */
[----:B------:R-:W-:Y:S01]  /*1750*/  LEA R10, P1, R5, R10, 0x3 ;  /* 0x0000000a050a7211 */ /* 0x000fe200078218ff */
[----:B------:R0:W-:Y:S01]  /*1760*/  STL [R1], R14 ;  /* 0x0000000e01007387 */ /* 0x0001e20000100800 */
[----:B------:R-:W-:-:S05]  /*1770*/  IMAD.X R4, RZ, RZ, -0x1, P0 ;  /* 0xffffffffff047424 */ /* 0x000fca00000e06ff */
[----:B------:R-:W-:-:S07]  /*1780*/  LEA.HI.X R11, R5, R11, R4, 0x3, P1 ;  /* 0x0000000b050b7211 */ /* 0x000fce00008f1c04 */
.L_x_2903:
[----:B------:R-:W-:Y:S05]  /*1790*/  BSYNC B1 ;  /* 0x0000000000017941 */ /* 0x000fea0003800000 */
.L_x_2902:
[----:B------:R-:W-:Y:S01]  /*17a0*/  IMAD.SHL.U32 R28, R0, 0x4, RZ ;  /* 0x00000004001c7824 */ /* 0x000fe200078e00ff */
[----:B------:R-:W-:Y:S01]  /*17b0*/  BSSY B1, `(.L_x_2908) ;  /* 0x0000057000017945 */ /* 0x000fe20003800000 */
[----:B------:R-:W-:Y:S01]  /*17c0*/  IMAD.MOV.U32 R23, RZ, RZ, R3 ;  /* 0x000000ffff177224 */ /* 0x000fe200078e0003 */
[----:B------:R-:W-:Y:S01]  /*17d0*/  MOV R18, R8 ;  /* 0x0000000800127202 */ /* 0x000fe20000000f00 */
[----:B------:R-:W-:Y:S01]  /*17e0*/  IMAD.MOV.U32 R22, RZ, RZ, R2 ;  /* 0x000000ffff167224 */ /* 0x000fe200078e0002 */
[----:B------:R-:W-:Y:S01]  /*17f0*/  IADD3 R4, R28, 0x3, RZ ;  /* 0x000000031c047810 */ /* 0x000fe20007ffe0ff */
[--C-:B------:R-:W-:Y:S02]  /*1800*/  IMAD.MOV.U32 R21, RZ, RZ, R9.reuse ;  /* 0x000000ffff157224 */ /* 0x100fe400078e0009 */
[----:B------:R-:W-:Y:S01]  /*1810*/  IMAD.MOV.U32 R20, RZ, RZ, R8 ;  /* 0x000000ffff147224 */ /* 0x000fe200078e0008 */
[----:B------:R-:W-:Y:S01]  /*1820*/  ISETP.GE.U32.AND P0, PT, R4, R14, PT ;  /* 0x0000000e0400720c */ /* 0x000fe20003f06070 */
[----:B------:R-:W-:-:S02]  /*1830*/  IMAD.MOV.U32 R19, RZ, RZ, R9 ;  /* 0x000000ffff137224 */ /* 0x000fc400078e0009 */
[----:B------:R-:W-:Y:S02]  /*1840*/  IMAD.MOV.U32 R17, RZ, RZ, R3 ;  /* 0x000000ffff117224 */ /* 0x000fe400078e0003 */
[----:B------:R-:W-:-:S08]  /*1850*/  IMAD.MOV.U32 R16, RZ, RZ, R2 ;  /* 0x000000ffff107224 */ /* 0x000fd000078e0002 */
[----:B------:R-:W-:Y:S05]  /*1860*/  @P0 BRA `(.L_x_2909) ;  /* 0x00000004002c0947 */ /* 0x000fea0003800000 */
[----:B------:R-:W-:Y:S01]  /*1870*/  IMAD.MOV.U32 R19, RZ, RZ, R9 ;  /* 0x000000ffff137224 */ /* 0x000fe200078e0009 */
[----:B------:R-:W-:Y:S01]  /*1880*/  MOV R16, R2 ;  /* 0x0000000200107202 */ /* 0x000fe20000000f00 */
[----:B------:R-:W-:Y:S02]  /*1890*/  IMAD.MOV.U32 R18, RZ, RZ, R8 ;  /* 0x000000ffff127224 */ /* 0x000fe400078e0008 */
[----:B------:R-:W-:-:S07]  /*18a0*/  IMAD.MOV.U32 R17, RZ, RZ, R3 ;  /* 0x000000ffff117224 */ /* 0x000fce00078e0003 */
.L_x_2910:
[----:B------:R-:W-:Y:S01]  /*18b0*/  IMAD.WIDE.U32 R12, R0, 0x20, R10 ;  /* 0x00000020000c7825 */ /* 0x000fe200078e000a */
[----:B------:R-:W2:Y:S01]  /*18c0*/  LDL R29, [R1+0x4] ;  /* 0x00000400011d7983 */ /* 0x000ea20000100800 */
[----:B------:R-:W-:-:S03]  /*18d0*/  ULDC UR4, c[0x0][0x234] ;  /* 0x00008d0000047ab9 */ /* 0x000fc60000000800 */
[----:B0-----:R-:W3:Y:S04]  /*18e0*/  LDG.E.128 R4, desc[UR36][R12.64] ;  /* 0x000000240c047981 */ /* 0x001ee8000c1e1d00 */
[----:B------:R-:W4:Y:S01]  /*18f0*/  LDG.E.128 R12, desc[UR36][R12.64+0x10] ;  /* 0x000010240c0c7981 */ /* 0x000f22000c1e1d00 */
[----:B--2---:R-:W-:Y:S01]  /*1900*/  IMAD.IADD R28, R28, 0x1, R29 ;  /* 0x000000011c1c7824 */ /* 0x004fe200078e021d */
[----:B---3--:R-:W-:-:S04]  /*1910*/  ISETP.NE.U32.AND P1, PT, R27, R4, PT ;  /* 0x000000041b00720c */ /* 0x008fc80003f25070 */
[----:B------:R-:W-:Y:S02]  /*1920*/  ISETP.GE.U32.AND P2, PT, R25, R28, PT ;  /* 0x0000001c1900720c */ /* 0x000fe40003f46070 */
[-C--:B------:R-:W-:Y:S02]  /*1930*/  ISETP.NE.AND.EX P1, PT, R26, R5.reuse, PT, P1 ;  /* 0x000000051a00720c */ /* 0x080fe40003f25310 */
[----:B------:R-:W-:Y:S02]  /*1940*/  ISETP.GT.U32.AND P0, PT, R27, R4, PT ;  /* 0x000000041b00720c */ /* 0x000fe40003f04070 */
[----:B------:R-:W-:Y:S02]  /*1950*/  ISETP.GE.AND.EX P2, PT, R24, RZ, PT, P2 ;  /* 0x000000ff1800720c */ /* 0x000fe40003f46320 */
[----:B------:R-:W-:Y:S02]  /*1960*/  ISETP.GT.AND.EX P0, PT, R26, R5, PT, P0 ;  /* 0x000000051a00720c */ /* 0x000fe40003f04300 */
[----:B------:R-:W-:-:S05]  /*1970*/  SEL R29, RZ, 0xffffffff, P2 ;  /* 0xffffffffff1d7807 */ /* 0x000fca0001000000 */
[----:B------:R-:W-:-:S04]  /*1980*/  @P1 SEL R29, RZ, 0xffffffff, !P0 ;  /* 0xffffffffff1d1807 */ /* 0x000fc80004000000 */
[----:B------:R-:W-:-:S04]  /*1990*/  LOP3.LUT R29, R29, 0x1, RZ, 0xc0, !PT ;  /* 0x000000011d1d7812 */ /* 0x000fc800078ec0ff */
[----:B------:R-:W-:Y:S02]  /*19a0*/  ISETP.NE.U32.AND P3, PT, R29, 0x1, PT ;  /* 0x000000011d00780c */ /* 0x000fe40003f65070 */
[----:B------:R-:W2:Y:S01]  /*19b0*/  LDL R29, [R1] ;  /* 0x00000000011d7983 */ /* 0x000ea20000100800 */
[----:B------:R-:W-:Y:S01]  /*19c0*/  ISETP.NE.U32.AND P1, PT, R3, R6, PT ;  /* 0x000000060300720c */ /* 0x000fe20003f25070 */
[----:B------:R-:W-:Y:S01]  /*19d0*/  VIADD R0, R0, UR4 ;  /* 0x0000000400007c36 */ /* 0x000fe20008000000 */
[----:B------:R-:W-:Y:S01]  /*19e0*/  SEL R27, R27, R4, !P3 ;  /* 0x000000041b1b7207 */ /* 0x000fe20005800000 */
[----:B------:R-:W-:Y:S01]  /*19f0*/  VIADD R4, R28, 0x1 ;  /* 0x000000011c047836 */ /* 0x000fe20000000000 */
[----:B------:R-:W-:Y:S02]  /*1a00*/  ISETP.NE.AND.EX P1, PT, R2, R7, PT, P1 ;  /* 0x000000070200720c */ /* 0x000fe40003f25310 */
[----:B------:R-:W-:Y:S02]  /*1a10*/  ISETP.GT.U32.AND P0, PT, R3, R6, PT ;  /* 0x000000060300720c */ /* 0x000fe40003f04070 */
[----:B------:R-:W-:-:S02]  /*1a20*/  ISETP.GE.U32.AND P2, PT, R9, R4, PT ;  /* 0x000000040900720c */ /* 0x000fc40003f46070 */
[----:B------:R-:W-:Y:S02]  /*1a30*/  ISETP.GT.AND.EX P0, PT, R2, R7, PT, P0 ;  /* 0x000000070200720c */ /* 0x000fe40003f04300 */
[----:B------:R-:W-:Y:S02]  /*1a40*/  ISETP.GE.AND.EX P2, PT, R8, RZ, PT, P2 ;  /* 0x000000ff0800720c */ /* 0x000fe40003f46320 */
[----:B------:R-:W-:Y:S02]  /*1a50*/  SEL R26, R26, R5, !P3 ;  /* 0x000000051a1a7207 */ /* 0x000fe40005800000 */
[----:B------:R-:W-:Y:S02]  /*1a60*/  SEL R5, RZ, 0xffffffff, P2 ;  /* 0xffffffffff057807 */ /* 0x000fe40001000000 */
[----:B------:R-:W-:Y:S02]  /*1a70*/  @P1 SEL R5, RZ, 0xffffffff, !P0 ;  /* 0xffffffffff051807 */ /* 0x000fe40004000000 */
[----:B----4-:R-:W-:-:S02]  /*1a80*/  ISETP.NE.U32.AND P1, PT, R17, R12, PT ;  /* 0x0000000c1100720c */ /* 0x010fc40003f25070 */
[----:B------:R-:W-:Y:S02]  /*1a90*/  LOP3.LUT R5, R5, 0x1, RZ, 0xc0, !PT ;  /* 0x0000000105057812 */ /* 0x000fe400078ec0ff */
[----:B------:R-:W-:Y:S02]  /*1aa0*/  ISETP.NE.AND.EX P1, PT, R16, R13, PT, P1 ;  /* 0x0000000d1000720c */ /* 0x000fe40003f25310 */
[----:B------:R-:W-:Y:S01]  /*1ab0*/  ISETP.NE.U32.AND P4, PT, R5, 0x1, PT ;  /* 0x000000010500780c */ /* 0x000fe20003f85070 */
[----:B------:R-:W-:Y:S01]  /*1ac0*/  VIADD R5, R28, 0x2 ;  /* 0x000000021c057836 */ /* 0x000fe20000000000 */
[----:B------:R-:W-:Y:S02]  /*1ad0*/  ISETP.GT.U32.AND P0, PT, R17, R12, PT ;  /* 0x0000000c1100720c */ /* 0x000fe40003f04070 */
[----:B------:R-:W-:Y:S02]  /*1ae0*/  SEL R3, R3, R6, !P4 ;  /* 0x0000000603037207 */ /* 0x000fe40006000000 */
[----:B------:R-:W-:-:S02]  /*1af0*/  ISETP.GE.U32.AND P2, PT, R19, R5, PT ;  /* 0x000000051300720c */ /* 0x000fc40003f46070 */
[----:B------:R-:W-:Y:S02]  /*1b00*/  ISETP.GT.AND.EX P0, PT, R16, R13, PT, P0 ;  /* 0x0000000d1000720c */ /* 0x000fe40003f04300 */
[----:B------:R-:W-:Y:S02]  /*1b10*/  ISETP.GE.AND.EX P2, PT, R18, RZ, PT, P2 ;  /* 0x000000ff1200720c */ /* 0x000fe40003f46320 */
[----:B------:R-:W-:Y:S02]  /*1b20*/  SEL R2, R2, R7, !P4 ;  /* 0x0000000702027207 */ /* 0x000fe40006000000 */
[----:B------:R-:W-:Y:S02]  /*1b30*/  SEL R6, RZ, 0xffffffff, P2 ;  /* 0xffffffffff067807 */ /* 0x000fe40001000000 */
[----:B------:R-:W-:Y:S02]  /*1b40*/  @P1 SEL R6, RZ, 0xffffffff, !P0 ;  /* 0xffffffffff061807 */ /* 0x000fe40004000000 */
[----:B------:R-:W-:-:S02]  /*1b50*/  ISETP.NE.U32.AND P0, PT, R23, R14, PT ;  /* 0x0000000e1700720c */ /* 0x000fc40003f05070 */
        /* <DEDUP_REMOVED lines=9> */
[----:B------:R-:W-:Y:S02]  /*1bf0*/  SHF.L.U32 R28, R0, 0x2, RZ ;  /* 0x00000002001c7819 */ /* 0x000fe400000006ff */
[----:B------:R-:W-:Y:S02]  /*1c00*/  SEL R7, RZ, 0xffffffff, P2 ;  /* 0xffffffffff077807 */ /* 0x000fe40001000000 */
[----:B------:R-:W-:Y:S02]  /*1c10*/  @P0 SEL R7, RZ, 0xffffffff, !P1 ;  /* 0xffffffffff070807 */ /* 0x000fe40004800000 */
[----:B------:R-:W-:-:S02]  /*1c20*/  SEL R17, R17, R12, !P5 ;  /* 0x0000000c11117207 */ /* 0x000fc40006800000 */
[----:B------:R-:W-:Y:S02]  /*1c30*/  LOP3.LUT R7, R7, 0x1, RZ, 0xc0, !PT ;  /* 0x0000000107077812 */ /* 0x000fe400078ec0ff */
[----:B------:R-:W-:Y:S02]  /*1c40*/  SEL R16, R16, R13, !P5 ;  /* 0x0000000d10107207 */ /* 0x000fe40006800000 */
[----:B------:R-:W-:Y:S01]  /*1c50*/  ISETP.NE.U32.AND P0, PT, R7, 0x1, PT ;  /* 0x000000010700780c */ /* 0x000fe20003f05070 */
[----:B------:R-:W-:Y:S01]  /*1c60*/  VIADD R7, R28, 0x3 ;  /* 0x000000031c077836 */ /* 0x000fe20000000000 */
[----:B------:R-:W-:Y:S02]  /*1c70*/  SEL R9, R9, R4, !P4 ;  /* 0x0000000409097207 */ /* 0x000fe40006000000 */
[----:B------:R-:W-:Y:S02]  /*1c80*/  SEL R23, R23, R14, !P0 ;  /* 0x0000000e17177207 */ /* 0x000fe40004000000 */
[----:B------:R-:W-:-:S02]  /*1c90*/  SEL R22, R22, R15, !P0 ;  /* 0x0000000f16167207 */ /* 0x000fc40004000000 */
[----:B------:R-:W-:Y:S02]  /*1ca0*/  SEL R19, R19, R5, !P5 ;  /* 0x0000000513137207 */ /* 0x000fe40006800000 */
[----:B------:R-:W-:Y:S02]  /*1cb0*/  SEL R21, R21, R6, !P0 ;  /* 0x0000000615157207 */ /* 0x000fe40004000000 */
[----:B------:R-:W-:Y:S02]  /*1cc0*/  SEL R24, R24, RZ, !P3 ;  /* 0x000000ff18187207 */ /* 0x000fe40005800000 */
[----:B------:R-:W-:Y:S02]  /*1cd0*/  SEL R8, R8, RZ, !P4 ;  /* 0x000000ff08087207 */ /* 0x000fe40006000000 */
[----:B------:R-:W-:Y:S02]  /*1ce0*/  SEL R18, R18, RZ, !P5 ;  /* 0x000000ff12127207 */ /* 0x000fe40006800000 */
[----:B------:R-:W-:-:S02]  /*1cf0*/  SEL R20, R20, RZ, !P0 ;  /* 0x000000ff14147207 */ /* 0x000fc40004000000 */
[----:B--2---:R-:W-:-:S13]  /*1d00*/  ISETP.GE.U32.AND P1, PT, R7, R29, PT ;  /* 0x0000001d0700720c */ /* 0x004fda0003f26070 */
[----:B------:R-:W-:Y:S05]  /*1d10*/  @!P1 BRA `(.L_x_2910) ;  /* 0xfffffff800e49947 */ /* 0x000fea000383ffff */
.L_x_2909:
[----:B------:R-:W-:Y:S05]  /*1d20*/  BSYNC B1 ;  /* 0x0000000000017941 */ /* 0x000fea0003800000 */
.L_x_2908:
[----:B------:R-:W1:Y:S01]  /*1d30*/  S2R R4, SR_TID.Y ;  /* 0x0000000000047919 */ /* 0x000e620000002200 */
[----:B------:R-:W-:Y:S01]  /*1d40*/  ISETP.NE.AND P0, PT, RZ, UR27, PT ;  /* 0x0000001bff007c0c */ /* 0x000fe2000bf05270 */
[----:B------:R-:W-:Y:S01]  /*1d50*/  BSSY B1, `(.L_x_2911) ;  /* 0x000000b000017945 */ /* 0x000fe20003800000 */
[----:B------:R-:W-:Y:S02]  /*1d60*/  PRMT R0, RZ, 0x7610, R0 ;  /* 0x00007610ff007816 */ /* 0x000fe40000000000 */
[----:B-1----:R-:W-:-:S13]  /*1d70*/  ISETP.NE.AND P1, PT, R4, RZ, PT ;  /* 0x000000ff0400720c */ /* 0x002fda0003f25270 */
[----:B------:R-:W-:Y:S05]  /*1d80*/  @P0 BRA P1, `(.L_x_2912) ;  /* 0x00000000001c0947 */ /* 0x000fea0000800000 */
[----:B------:R-:W1:Y:S01]  /*1d90*/  S2R R4, SR_CTAID.Y ;  /* 0x0000000000047919 */ /* 0x000e620000002600 */
[----:B------:R-:W-:Y:S01]  /*1da0*/  ULDC UR4, c[0x0][0x248] ;  /* 0x0000920000047ab9 */ /* 0x000fe20000000800 */
[----:B------:R-:W-:Y:S01]  /*1db0*/  IMAD.MOV.U32 R0, RZ, RZ, 0x1 ;  /* 0x00000001ff007424 */ /* 0x000fe200078e00ff */
[----:B------:R-:W-:-:S13]  /*1dc0*/  ISETP.NE.AND P0, PT, RZ, UR4, PT ;  /* 0x00000004ff007c0c */ /* 0x000fda000bf05270 */
[----:B-1----:R-:W-:-:S04]  /*1dd0*/  @P0 ISETP.NE.AND P1, PT, R4, RZ, PT ;  /* 0x000000ff0400020c */ /* 0x002fc80003f25270 */
[----:B------:R-:W-:-:S04]  /*1de0*/  @P0 SEL R4, RZ, 0x1, P1 ;  /* 0x00000001ff040807 */ /* 0x000fc80000800000 */
[----:B------:R-:W-:-:S07]  /*1df0*/  @P0 PRMT R0, R4, 0x7610, R0 ;  /* 0x0000761004000816 */ /* 0x000fce0000000000 */
.L_x_2912:
[----:B------:R-:W-:Y:S05]  /*1e00*/  BSYNC B1 ;  /* 0x0000000000017941 */ /* 0x000fea0003800000 */
.L_x_2911:
[----:B------:R-:W-:Y:S01]  /*1e10*/  PRMT R0, R0, 0x9910, RZ ;  /* 0x0000991000007816 */ /* 0x000fe200000000ff */
[----:B------:R-:W-:Y:S03]  /*1e20*/  BSSY B1, `(.L_x_2913) ;  /* 0x000001c000017945 */ /* 0x000fe60003800000 */
[----:B------:R-:W-:-:S13]  /*1e30*/  ISETP.NE.AND P0, PT, R0, RZ, PT ;  /* 0x000000ff0000720c */ /* 0x000fda0003f05270 */
[----:B------:R-:W-:Y:S05]  /*1e40*/  @!P0 BRA `(.L_x_2914) ;  /* 0x0000000000648947 */ /* 0x000fea0003800000 */
[----:B------:R-:W2:Y:S01]  /*1e50*/  LDL.LU R4, [R1] ;  /* 0x0000000001047983 */ /* 0x000ea20000300800 */
[----:B------:R-:W1:Y:S01]  /*1e60*/  S2R R5, SR_TID.X ;  /* 0x0000000000057919 */ /* 0x000e620000002100 */
[----:B--2---:R-:W-:-:S05]  /*1e70*/  LOP3.LUT R0, R4, 0xfffffffc, RZ, 0xc0, !PT ;  /* 0xfffffffc04007812 */ /* 0x004fca00078ec0ff */
[----:B-1----:R-:W-:-:S05]  /*1e80*/  IMAD.IADD R7, R0, 0x1, R5 ;  /* 0x0000000100077824 */ /* 0x002fca00078e0205 */
[----:B------:R-:W-:-:S13]  /*1e90*/  ISETP.GE.U32.AND P0, PT, R7, R4, PT ;  /* 0x000000040700720c */ /* 0x000fda0003f06070 */
[----:B------:R-:W-:Y:S05]  /*1ea0*/  @P0 BRA `(.L_x_2914) ;  /* 0x00000000004c0947 */ /* 0x000fea0003800000 */
[C---:B------:R-:W-:Y:S01]  /*1eb0*/  IMAD.WIDE R4, R7.reuse, 0x8, R10 ;  /* 0x0000000807047825 */ /* 0x040fe200078e020a */
[----:B0-----:R-:W2:Y:S05]  /*1ec0*/  LDL.LU R6, [R1+0x4] ;  /* 0x0000040001067983 */ /* 0x001eaa0000300800 */
[----:B------:R-:W3:Y:S01]  /*1ed0*/  LDG.E.64 R4, desc[UR36][R4.64] ;  /* 0x0000002404047981 */ /* 0x000ee2000c1e1b00 */
[----:B--2---:R-:W-:Y:S01]  /*1ee0*/  IMAD.IADD R0, R7, 0x1, R6 ;  /* 0x0000000107007824 */ /* 0x004fe200078e0206 */
[----:B---3--:R-:W-:-:S04]  /*1ef0*/  ISETP.NE.U32.AND P1, PT, R27, R4, PT ;  /* 0x000000041b00720c */ /* 0x008fc80003f25070 */
[----:B------:R-:W-:Y:S02]  /*1f00*/  ISETP.GE.U32.AND P0, PT, R25, R0, PT ;  /* 0x000000001900720c */ /* 0x000fe40003f06070 */
[----:B------:R-:W-:Y:S02]  /*1f10*/  SHF.R.S32.HI R7, RZ, 0x1f, R0 ;  /* 0x0000001fff077819 */ /* 0x000fe40000011400 */
[----:B------:R-:W-:Y:S02]  /*1f20*/  ISETP.NE.AND.EX P1, PT, R26, R5, PT, P1 ;  /* 0x000000051a00720c */ /* 0x000fe40003f25310 */
[----:B------:R-:W-:Y:S02]  /*1f30*/  ISETP.GE.AND.EX P0, PT, R24, R7, PT, P0 ;  /* 0x000000071800720c */ /* 0x000fe40003f06300 */
[----:B------:R-:W-:Y:S02]  /*1f40*/  ISETP.GT.U32.AND P2, PT, R27, R4, PT ;  /* 0x000000041b00720c */ /* 0x000fe40003f44070 */
[----:B------:R-:W-:-:S02]  /*1f50*/  SEL R6, RZ, 0xffffffff, P0 ;  /* 0xffffffffff067807 */ /* 0x000fc40000000000 */
[----:B------:R-:W-:-:S05]  /*1f60*/  ISETP.GT.AND.EX P0, PT, R26, R5, PT, P2 ;  /* 0x000000051a00720c */ /* 0x000fca0003f04320 */
[----:B------:R-:W-:-:S04]  /*1f70*/  @P1 SEL R6, RZ, 0xffffffff, !P0 ;  /* 0xffffffffff061807 */ /* 0x000fc80004000000 */
[----:B------:R-:W-:-:S04]  /*1f80*/  LOP3.LUT R6, R6, 0x1, RZ, 0xc0, !PT ;  /* 0x0000000106067812 */ /* 0x000fc800078ec0ff */
[----:B------:R-:W-:-:S04]  /*1f90*/  ISETP.NE.U32.AND P0, PT, R6, 0x1, PT ;  /* 0x000000010600780c */ /* 0x000fc80003f05070 */
[----:B------:R-:W-:Y:S02]  /*1fa0*/  SEL R27, R27, R4, !P0 ;  /* 0x000000041b1b7207 */ /* 0x000fe40004000000 */
[----:B------:R-:W-:Y:S02]  /*1fb0*/  SEL R26, R26, R5, !P0 ;  /* 0x000000051a1a7207 */ /* 0x000fe40004000000 */
[----:B------:R-:W-:Y:S02]  /*1fc0*/  SEL R25, R25, R0, !P0 ;  /* 0x0000000019197207 */ /* 0x000fe40004000000 */
[----:B------:R-:W-:-:S07]  /*1fd0*/  SEL R24, R24, R7, !P0 ;  /* 0x0000000718187207 */ /* 0x000fce0004000000 */
.L_x_2914:
[----:B------:R-:W-:Y:S05]  /*1fe0*/  BSYNC B1 ;  /* 0x0000000000017941 */ /* 0x000fea0003800000 */
.L_x_2913:
[CC--:B------:R-:W-:Y:S02]  /*1ff0*/  ISETP.NE.U32.AND P2, PT, R27.reuse, R3.reuse, PT ;  /* 0x000000031b00720c */ /* 0x0c0fe40003f45070 */
[----:B------:R-:W-:Y:S02]  /*2000*/  ISETP.GT.U32.AND P0, PT, R27, R3, PT ;  /* 0x000000031b00720c */ /* 0x000fe40003f04070 */
[CC--:B------:R-:W-:Y:S02]  /*2010*/  ISETP.NE.AND.EX P2, PT, R26.reuse, R2.reuse, PT, P2 ;  /* 0x000000021a00720c */ /* 0x0c0fe40003f45320 */
[----:B------:R-:W-:Y:S02]  /*2020*/  ISETP.GE.U32.AND P1, PT, R25, R9, PT ;  /* 0x000000091900720c */ /* 0x000fe40003f26070 */
[----:B------:R-:W-:Y:S02]  /*2030*/  ISETP.GT.AND.EX P0, PT, R26, R2, PT, P0 ;  /* 0x000000021a00720c */ /* 0x000fe40003f04300 */
[----:B------:R-:W-:-:S02]  /*2040*/  ISETP.GE.AND.EX P1, PT, R24, R8, PT, P1 ;  /* 0x000000081800720c */ /* 0x000fc40003f26310 */
[----:B------:R-:W-:-:S05]  /*2050*/  SEL R0, RZ, 0xffffffff, !P0 ;  /* 0xffffffffff007807 */ /* 0x000fca0004000000 */
[----:B------:R-:W-:-:S04]  /*2060*/  @!P2 SEL R0, RZ, 0xffffffff, P1 ;  /* 0xffffffffff00a807 */ /* 0x000fc80000800000 */
[----:B------:R-:W-:-:S04]  /*2070*/  LOP3.LUT R0, R0, 0x1, RZ, 0xc0, !PT ;  /* 0x0000000100007812 */ /* 0x000fc800078ec0ff */
[----:B------:R-:W-:-:S04]  /*2080*/  ISETP.NE.U32.AND P2, PT, R0, 0x1, PT ;  /* 0x000000010000780c */ /* 0x000fc80003f45070 */
[----:B------:R-:W-:Y:S02]  /*2090*/  SEL R4, R27, R3, !P2 ;  /* 0x000000031b047207 */ /* 0x000fe40005000000 */
[----:B------:R-:W-:Y:S02]  /*20a0*/  SEL R5, R26, R2, !P2 ;  /* 0x000000021a057207 */ /* 0x000fe40005000000 */
[C---:B------:R-:W-:Y:S02]  /*20b0*/  ISETP.NE.U32.AND P1, PT, R4.reuse, R17, PT ;  /* 0x000000110400720c */ /* 0x040fe40003f25070 */
[----:B------:R-:W-:Y:S02]  /*20c0*/  SEL R2, R25, R9, !P2 ;  /* 0x0000000919027207 */ /* 0x000fe40005000000 */
[----:B------:R-:W-:Y:S02]  /*20d0*/  ISETP.NE.AND.EX P1, PT, R5, R16, PT, P1 ;  /* 0x000000100500720c */ /* 0x000fe40003f25310 */
[----:B------:R-:W-:-:S02]  /*20e0*/  ISETP.GT.U32.AND P0, PT, R4, R17, PT ;  /* 0x000000110400720c */ /* 0x000fc40003f04070 */
[----:B------:R-:W-:Y:S02]  /*20f0*/  SEL R3, R24, R8, !P2 ;  /* 0x0000000818037207 */ /* 0x000fe40005000000 */
[----:B------:R-:W-:Y:S02]  /*2100*/  ISETP.GE.U32.AND P2, PT, R2, R19, PT ;  /* 0x000000130200720c */ /* 0x000fe40003f46070 */
[----:B------:R-:W-:Y:S02]  /*2110*/  ISETP.GT.AND.EX P0, PT, R5, R16, PT, P0 ;  /* 0x000000100500720c */ /* 0x000fe40003f04300 */
[----:B------:R-:W-:Y:S02]  /*2120*/  ISETP.GE.AND.EX P2, PT, R3, R18, PT, P2 ;  /* 0x000000120300720c */ /* 0x000fe40003f46320 */
[----:B------:R-:W-:Y:S02]  /*2130*/  SEL R0, RZ, 0xffffffff, !P0 ;  /* 0xffffffffff007807 */ /* 0x000fe40004000000 */
[----:B------:R-:W-:-:S04]  /*2140*/  @!P1 SEL R0, RZ, 0xffffffff, P2 ;  /* 0xffffffffff009807 */ /* 0x000fc80001000000 */
[----:B------:R-:W-:-:S04]  /*2150*/  LOP3.LUT R0, R0, 0x1, RZ, 0xc0, !PT ;  /* 0x0000000100007812 */ /* 0x000fc800078ec0ff */
[----:B------:R-:W-:-:S04]  /*2160*/  ISETP.NE.U32.AND P2, PT, R0, 0x1, PT ;  /* 0x000000010000780c */ /* 0x000fc80003f45070 */
[----:B------:R-:W-:Y:S02]  /*2170*/  SEL R4, R4, R17, !P2 ;  /* 0x0000001104047207 */ /* 0x000fe40005000000 */
[----:B------:R-:W-:Y:S02]  /*2180*/  SEL R5, R5, R16, !P2 ;  /* 0x0000001005057207 */ /* 0x000fe40005000000 */
[----:B------:R-:W-:Y:S02]  /*2190*/  ISETP.NE.U32.AND P1, PT, R4, R23, PT ;  /* 0x000000170400720c */ /* 0x000fe40003f25070 */
        /* <DEDUP_REMOVED lines=13> */
[----:B------:R-:W-:Y:S02]  /*2270*/  SEL R9, R4, R23, !P0 ;  /* 0x0000001704097207 */ /* 0x000fe40004000000 */
[----:B------:R-:W-:Y:S01]  /*2280*/  SEL R8, R5, R22, !P0 ;  /* 0x0000001605087207 */ /* 0x000fe20004000000 */
[----:B------:R-:W-:Y:S06]  /*2290*/  BRA `(.L_x_2900) ;  /* 0x000000c000007947 */ /* 0x000fec0003800000 */
.L_x_2901:
        /* <DEDUP_REMOVED lines=9> */
[----:B------:R-:W-:Y:S01]  /*2330*/  IMAD.MOV.U32 R21, RZ, RZ, R0 ;  /* 0x000000ffff157224 */ /* 0x000fe200078e0000 */
[----:B------:R-:W-:-:S04]  /*2340*/  MOV R20, UR4 ;  /* 0x0000000400147c02 */ /* 0x000fc80008000f00 */
[----:B------:R-:W1:Y:S01]  /*2350*/  LDC R23, c[0x0][0x21c] ;  /* 0x00008700ff177b82 */ /* 0x000e620000000800 */
[----:B------:R-:W-:-:S07]  /*2360*/  IMAD R0, R20, 0x3, R0 ;  /* 0x0000000314007824 */ /* 0x000fce00078e0200 */
[----:B------:R-:W2:Y:S08]  /*2370*/  LDC R5, c[0x0][0x220] ;  /* 0x00008800ff057b82 */ /* 0x000eb00000000800 */
[----:B------:R-:W3:Y:S01]  /*2380*/  LDC R4, c[0x0][0x224] ;  /* 0x00008900ff047b82 */ /* 0x000ee20000000800 */
[----:B0-----:R-:W-:Y:S02]  /*2390*/  IMAD.MOV.U32 R9, RZ, RZ, R3 ;  /* 0x000000ffff097224 */ /* 0x001fe400078e0003 */
[----:B-1----:R-:W-:-:S02]  /*23a0*/  IMAD.MOV.U32 R8, RZ, RZ, R23 ;  /* 0x000000ffff087224 */ /* 0x002fc400078e0017 */
[----:B--2---:R-:W-:Y:S02]  /*23b0*/  IMAD.MOV.U32 R7, RZ, RZ, R5 ;  /* 0x000000ffff077224 */ /* 0x004fe400078e0005 */
[----:B---3--:R-:W-:Y:S01]  /*23c0*/  IMAD.MOV.U32 R6, RZ, RZ, R4 ;  /* 0x000000ffff067224 */ /* 0x008fe200078e0004 */
[----:B------:R-:W-:Y:S06]  /*23d0*/  @!P0 BRA `(.L_x_2916) ;  /* 0x0000009c009c8947 */ /* 0x000fec0003800000 */
[----:B------:R-:W2:Y:S01]  /*23e0*/  LDL R13, [R1+0x8] ;  /* 0x00000800010d7983 */ /* 0x000ea20000100800 */
[----:B------:R-:W-:Y:S01]  /*23f0*/  BSSY B1, `(.L_x_2917) ;  /* 0x0000470000017945 */ /* 0x000fe20003800000 */
[----:B------:R-:W-:Y:S01]  /*2400*/  IMAD.MOV.U32 R28, RZ, RZ, R5 ;  /* 0x000000ffff1c7224 */ /* 0x000fe200078e0005 */
[----:B------:R-:W-:Y:S01]  /*2410*/  MOV R29, R5 ;  /* 0x00000005001d7202 */ /* 0x000fe20000000f00 */
[----:B------:R0:W-:Y:S01]  /*2420*/  STL [R1+0x4], R4 ;  /* 0x0000040401007387 */ /* 0x0001e20000100800 */
[----:B------:R-:W-:Y:S02]  /*2430*/  IMAD.MOV.U32 R2, RZ, RZ, R3 ;  /* 0x000000ffff027224 */ /* 0x000fe400078e0003 */
[----:B------:R-:W-:Y:S01]  /*2440*/  IMAD.MOV.U32 R24, RZ, RZ, R23 ;  /* 0x000000ffff187224 */ /* 0x000fe200078e0017 */
[----:B------:R0:W-:Y:S01]  /*2450*/  STL [R1+0xc], R4 ;  /* 0x00000c0401007387 */ /* 0x0001e20000100800 */
[----:B------:R-:W-:Y:S02]  /*2460*/  IMAD.MOV.U32 R22, RZ, RZ, R3 ;  /* 0x000000ffff167224 */ /* 0x000fe400078e0003 */
[----:B------:R-:W-:Y:S01]  /*2470*/  IMAD.MOV.U32 R25, RZ, RZ, R23 ;  /* 0x000000ffff197224 */ /* 0x000fe200078e0017 */
[----:B------:R0:W-:Y:S04]  /*2480*/  STL [R1], R5 ;  /* 0x0000000501007387 */ /* 0x0001e80000100800 */
[----:B------:R0:W-:Y:S01]  /*2490*/  STL [R1+0x10], R4 ;  /* 0x0000100401007387 */ /* 0x0001e20000100800 */
[----:B--2---:R-:W-:-:S13]  /*24a0*/  ISETP.GE.U32.AND P0, PT, R0, R13, PT ;  /* 0x0000000d0000720c */ /* 0x004fda0003f06070 */
[----:B0-----:R-:W-:Y:S05]  /*24b0*/  @P0 BRA `(.L_x_2918) ;  /* 0x00000044008c0947 */ /* 0x001fea0003800000 */
[----:B------:R0:W-:Y:S01]  /*24c0*/  STL [R1], R5 ;  /* 0x0000000501007387 */ /* 0x0001e20000100800 */
[----:B------:R-:W-:Y:S01]  /*24d0*/  BSSY B2, `(.L_x_2919) ;  /* 0x000045f000027945 */ /* 0x000fe20003800000 */
[----:B------:R-:W-:Y:S01]  /*24e0*/  ISETP.NE.AND P3, PT, R12, RZ, PT ;  /* 0x000000ff0c00720c */ /* 0x000fe20003f65270 */
[----:B------:R-:W-:Y:S01]  /*24f0*/  IMAD.MOV.U32 R28, RZ, RZ, R5 ;  /* 0x000000ffff1c7224 */ /* 0x000fe200078e0005 */
[----:B------:R0:W-:Y:S01]  /*2500*/  STL [R1+0x4], R4 ;  /* 0x0000040401007387 */ /* 0x0001e20000100800 */
[----:B------:R-:W-:Y:S01]  /*2510*/  MOV R29, R5 ;  /* 0x00000005001d7202 */ /* 0x000fe20000000f00 */
[--C-:B------:R-:W-:Y:S02]  /*2520*/  IMAD.MOV.U32 R2, RZ, RZ, R3.reuse ;  /* 0x000000ffff027224 */ /* 0x100fe400078e0003 */
[----:B------:R0:W-:Y:S01]  /*2530*/  STL [R1+0xc], R4 ;  /* 0x00000c0401007387 */ /* 0x0001e20000100800 */
[----:B------:R-:W-:Y:S02]  /*2540*/  IMAD.MOV.U32 R22, RZ, RZ, R3 ;  /* 0x000000ffff167224 */ /* 0x000fe400078e0003 */
[--C-:B------:R-:W-:Y:S01]  /*2550*/  IMAD.MOV.U32 R24, RZ, RZ, R23.reuse ;  /* 0x000000ffff187224 */ /* 0x100fe200078e0017 */
[----:B------:R0:W-:Y:S01]  /*2560*/  STL [R1+0x10], R4 ;  /* 0x0000100401007387 */ /* 0x0001e20000100800 */
[----:B------:R-:W-:-:S07]  /*2570*/  IMAD.MOV.U32 R25, RZ, RZ, R23 ;  /* 0x000000ffff197224 */ /* 0x000fce00078e0017 */
.L_x_2924:
        /* <DEDUP_REMOVED lines=49> */
[----:B0-----:R-:W-:Y:S01]  /*2890*/  HFMA2.MMA R4, -RZ, RZ, 0, 0 ;  /* 0x00000000ff047435 */ /* 0x001fe200000001ff */
        /* <DEDUP_REMOVED lines=227> */
[----:B------:R-:W-:-:S05]  /*36d0*/  @P0 MOV R14, RZ ;  /* 0x000000ff000e0202 */ /* 0x000fca0000000f00 */
        /* <DEDUP_REMOVED lines=10> */
.L_x_2920:
[----:B------:R-:W-:-:S04]  /*3780*/  LOP3.LUT R17, R4, 0xfffffff8, RZ, 0xc0, !PT ;  /* 0xfffffff804117812 */ /* 0x000fc800078ec0ff */
[----:B------:R-:W-:-:S05]  /*3790*/  IADD3 R16, P0, R10, R17, RZ ;  /* 0x000000110a107210 */ /* 0x000fca0007f1e0ff */
[----:B------:R-:W-:-:S06]  /*37a0*/  IMAD.X R17, RZ, RZ, R11, P0 ;  /* 0x000000ffff117224 */ /* 0x000fcc00000e060b */
[----:B------:R-:W5:Y:S01]  /*37b0*/  LDG.E.64 R16, desc[UR36][R16.64] ;  /* 0x0000002410107981 */ /* 0x000f62000c1e1b00 */
[----:B------:R-:W-:Y:S05]  /*37c0*/  @!P3 BRA `(.L_x_2921) ;  /* 0x0000000c00b4b947 */ /* 0x000fea0003800000 */
[----:B------:R-:W0:Y:S01]  /*37d0*/  LDC.64 R4, c[0x0][0x268] ;  /* 0x00009a00ff047b82 */ /* 0x000e220000000a00 */
        /* <DEDUP_REMOVED lines=236> */
.L_x_2921:
[----:B------:R-:W-:-:S04]  /*46a0*/  LOP3.LUT R15, R0, 0xfffffff8, RZ, 0xc0, !PT ;  /* 0xfffffff8000f7812 */ /* 0x000fc800078ec0ff */
[----:B------:R-:W-:-:S05]  /*46b0*/  IADD3 R14, P0, R10, R15, RZ ;  /* 0x0000000f0a0e7210 */ /* 0x000fca0007f1e0ff */
[----:B------:R-:W-:-:S06]  /*46c0*/  IMAD.X R15, RZ, RZ, R11, P0 ;  /* 0x000000ffff0f7224 */ /* 0x000fcc00000e060b */
[----:B------:R-:W5:Y:S01]  /*46d0*/  LDG.E.64 R14, desc[UR36][R14.64] ;  /* 0x000000240e0e7981 */ /* 0x000f62000c1e1b00 */
[----:B------:R-:W-:Y:S02]  /*46e0*/  IMAD.MOV.U32 R0, RZ, RZ, RZ ;  /* 0x000000ffff007224 */ /* 0x000fe400078e00ff */
[----:B------:R-:W-:Y:S01]  /*46f0*/  IMAD.MOV.U32 R4, RZ, RZ, RZ ;  /* 0x000000ffff047224 */ /* 0x000fe200078e00ff */
[----:B------:R-:W-:Y:S06]  /*4700*/  @!P3 BRA `(.L_x_2922) ;  /* 0x0000000c00d8b947 */ /* 0x000fec0003800000 */
[----:B------:R-:W0:Y:S08]  /*4710*/  LDC R4, c[0x0][0x234] ;  /* 0x00008d00ff047b82 */ /* 0x000e300000000800 */
[----:B------:R-:W1:Y:S01]  /*4720*/  LDC.64 R12, c[0x0][0x268] ;  /* 0x00009a00ff0c7b82 */ /* 0x000e620000000a00 */
[----:B0-----:R-:W-:Y:S01]  /*4730*/  LEA R5, R4, R21, 0x1 ;  /* 0x0000001504057211 */ /* 0x001fe200078e08ff */
[----:B------:R-:W-:-:S04]  /*4740*/  IMAD.MOV.U32 R4, RZ, RZ, RZ ;  /* 0x000000ffff047224 */ /* 0x000fc800078e00ff */
[----:B------:R-:W-:Y:S01]  /*4750*/  IMAD.HI.U32 R19, R5, UR30, R4 ;  /* 0x0000001e05137c27 */ /* 0x000fe2000f8e0004 */
[----:B-1----:R-:W-:-:S04]  /*4760*/  ISETP.NE.AND P0, PT, R12, 0x1, PT ;  /* 0x000000010c00780c */ /* 0x002fc80003f05270 */
        /* <DEDUP_REMOVED lines=240> */
.L_x_2922:
[----:B------:R-:W-:-:S04]  /*5670*/  LOP3.LUT R13, R4, 0xfffffff8, RZ, 0xc0, !PT ;  /* 0xfffffff8040d7812 */ /* 0x000fc800078ec0ff */
[----:B------:R-:W-:-:S05]  /*5680*/  IADD3 R12, P0, R10, R13, RZ ;  /* 0x0000000d0a0c7210 */ /* 0x000fca0007f1e0ff */
[----:B------:R-:W-:-:S06]  /*5690*/  IMAD.X R13, RZ, RZ, R11, P0 ;  /* 0x000000ffff0d7224 */ /* 0x000fcc00000e060b */
[----:B------:R-:W5:Y:S01]  /*56a0*/  LDG.E.64 R12, desc[UR36][R12.64] ;  /* 0x000000240c0c7981 */ /* 0x000f62000c1e1b00 */
[----:B------:R-:W-:Y:S05]  /*56b0*/  @!P3 BRA `(.L_x_2923) ;  /* 0x0000000c00c0b947 */ /* 0x000fea0003800000 */
[----:B------:R-:W0:Y:S08]  /*56c0*/  LDC R18, c[0x0][0x234] ;  /* 0x00008d00ff127b82 */ /* 0x000e300000000800 */
[----:B------:R-:W1:Y:S01]  /*56d0*/  LDC.64 R4, c[0x0][0x268] ;  /* 0x00009a00ff047b82 */ /* 0x000e620000000a00 */
[----:B0-----:R-:W-:-:S04]  /*56e0*/  IMAD R19, R18, 0x2, R21 ;  /* 0x0000000212137824 */ /* 0x001fc800078e0215 */
[----:B------:R-:W-:Y:S01]  /*56f0*/  IMAD.IADD R19, R19, 0x1, R18 ;  /* 0x0000000113137824 */ /* 0x000fe200078e0212 */
[----:B------:R-:W-:Y:S02]  /*5700*/  MOV R18, RZ ;  /* 0x000000ff00127202 */ /* 0x000fe40000000f00 */
[----:B-1----:R-:W-:-:S03]  /*5710*/  ISETP.NE.AND P0, PT, R4, 0x1, PT ;  /* 0x000000010400780c */ /* 0x002fc60003f05270 */
        /* <DEDUP_REMOVED lines=233> */
[----:B------:R-:W-:-:S07]  /*65b0*/  IMAD R0, R5, UR4, R0 ;  /* 0x0000000405007c24 */ /* 0x000fce000f8e0200 */
.L_x_2923:
[----:B------:R-:W2:Y:S01]  /*65c0*/  LDL.LU R5, [R1] ;  /* 0x0000000001057983 */ /* 0x000ea20000300800 */
[CC--:B-----5:R-:W-:Y:S01]  /*65d0*/  ISETP.NE.U32.AND P2, PT, R22.reuse, R16.reuse, PT ;  /* 0x000000101600720c */ /* 0x0e0fe20003f45070 */
[----:B------:R-:W-:Y:S02]  /*65e0*/  ULDC UR4, c[0x0][0x234] ;  /* 0x00008d0000047ab9 */ /* 0x000fe40000000800 */
[----:B------:R-:W3:Y:S04]  /*65f0*/  LDL.LU R27, [R1+0x10] ;  /* 0x00001000011b7983 */ /* 0x000ee80000300800 */
[----:B------:R-:W4:Y:S01]  /*6600*/  LDL.LU R26, [R1+0xc] ;  /* 0x00000c00011a7983 */ /* 0x000f220000300800 */
[----:B------:R-:W-:Y:S01]  /*6610*/  ISETP.NE.AND.EX P2, PT, R25, R17, PT, P2 ;  /* 0x000000111900720c */ /* 0x000fe20003f45320 */
[----:B------:R-:W-:Y:S01]  /*6620*/  IMAD.U32 R20, RZ, RZ, UR4 ;  /* 0x00000004ff147e24 */ /* 0x000fe2000f8e00ff */
[----:B------:R-:W-:Y:S01]  /*6630*/  ISETP.GT.U32.AND P0, PT, R22, R16, PT ;  /* 0x000000101600720c */ /* 0x000fe20003f04070 */
[----:B------:R-:W4:Y:S01]  /*6640*/  LDL.LU R19, [R1+0x4] ;  /* 0x0000040001137983 */ /* 0x000f220000300800 */
[----:B------:R-:W-:-:S02]  /*6650*/  ULDC UR4, c[0x0][0x22c] ;  /* 0x00008b0000047ab9 */ /* 0x000fc40000000800 */
[----:B------:R-:W-:-:S04]  /*6660*/  ISETP.GT.AND.EX P0, PT, R25, R17, PT, P0 ;  /* 0x000000111900720c */ /* 0x000fc80003f04300 */
[----:B------:R-:W-:Y:S01]  /*6670*/  SEL R4, RZ, 0xffffffff, !P0 ;  /* 0xffffffffff047807 */ /* 0x000fe20004000000 */
[----:B------:R-:W-:Y:S01]  /*6680*/  IMAD.IADD R18, R21, 0x1, R20 ;  /* 0x0000000115127824 */ /* 0x000fe200078e0214 */
[----:B------:R-:W-:-:S04]  /*6690*/  ISETP.GT.U32.AND P0, PT, R2, R14, PT ;  /* 0x0000000e0200720c */ /* 0x000fc80003f04070 */
[----:B------:R-:W-:Y:S02]  /*66a0*/  ISETP.GT.AND.EX P0, PT, R24, R15, PT, P0 ;  /* 0x0000000f1800720c */ /* 0x000fe40003f04300 */
[----:B--2---:R-:W-:-:S04]  /*66b0*/  ISETP.GE.U32.AND P1, PT, R5, R21, PT ;  /* 0x000000150500720c */ /* 0x004fc80003f26070 */
[----:B---3--:R-:W-:-:S04]  /*66c0*/  ISETP.GE.AND.EX P1, PT, R27, RZ, PT, P1 ;  /* 0x000000ff1b00720c */ /* 0x008fc80003f26310 */
[----:B------:R-:W-:Y:S02]  /*66d0*/  @!P2 SEL R4, RZ, 0xffffffff, P1 ;  /* 0xffffffffff04a807 */ /* 0x000fe40000800000 */
[----:B------:R-:W-:Y:S02]  /*66e0*/  ISETP.NE.U32.AND P2, PT, R2, R14, PT ;  /* 0x0000000e0200720c */ /* 0x000fe40003f45070 */
[----:B------:R-:W-:Y:S02]  /*66f0*/  ISETP.GE.U32.AND P1, PT, R29, R18, PT ;  /* 0x000000121d00720c */ /* 0x000fe40003f26070 */
[----:B------:R-:W-:Y:S02]  /*6700*/  ISETP.NE.AND.EX P2, PT, R24, R15, PT, P2 ;  /* 0x0000000f1800720c */ /* 0x000fe40003f45320 */
[----:B------:R-:W-:Y:S02]  /*6710*/  LOP3.LUT R4, R4, 0x1, RZ, 0xc0, !PT ;  /* 0x0000000104047812 */ /* 0x000fe400078ec0ff */
[----:B----4-:R-:W-:-:S02]  /*6720*/  ISETP.GE.AND.EX P1, PT, R26, RZ, PT, P1 ;  /* 0x000000ff1a00720c */ /* 0x010fc40003f26310 */
[----:B------:R-:W-:Y:S02]  /*6730*/  ISETP.NE.U32.AND P4, PT, R4, 0x1, PT ;  /* 0x000000010400780c */ /* 0x000fe40003f85070 */
[----:B------:R-:W-:Y:S02]  /*6740*/  SEL R4, RZ, 0xffffffff, !P0 ;  /* 0xffffffffff047807 */ /* 0x000fe40004000000 */
[----:B------:R-:W-:-:S03]  /*6750*/  SEL R5, R5, R21, !P4 ;  /* 0x0000001505057207 */ /* 0x000fc60006000000 */
[----:B------:R-:W-:-:S04]  /*6760*/  @!P2 SEL R4, RZ, 0xffffffff, P1 ;  /* 0xffffffffff04a807 */ /* 0x000fc80000800000 */
[----:B------:R-:W-:Y:S02]  /*6770*/  LOP3.LUT R4, R4, 0x1, RZ, 0xc0, !PT ;  /* 0x0000000104047812 */ /* 0x000fe400078ec0ff */
[----:B------:R-:W-:Y:S02]  /*6780*/  ISETP.NE.U32.AND P0, PT, R3, R12, PT ;  /* 0x0000000c0300720c */ /* 0x000fe40003f05070 */
[----:B------:R-:W-:Y:S02]  /*6790*/  ISETP.NE.U32.AND P5, PT, R4, 0x1, PT ;  /* 0x000000010400780c */ /* 0x000fe40003fa5070 */
[----:B------:R-:W-:Y:S02]  /*67a0*/  ISETP.NE.AND.EX P0, PT, R23, R13, PT, P0 ;  /* 0x0000000d1700720c */ /* 0x000fe40003f05300 */
[----:B------:R-:W-:Y:S02]  /*67b0*/  SEL R29, R29, R18, !P5 ;  /* 0x000000121d1d7207 */ /* 0x000fe40006800000 */
[----:B------:R-:W-:-:S02]  /*67c0*/  IADD3 R18, R18, R20, RZ ;  /* 0x0000001412127210 */ /* 0x000fc40007ffe0ff */
[----:B------:R-:W-:Y:S02]  /*67d0*/  ISETP.GT.U32.AND P1, PT, R3, R12, PT ;  /* 0x0000000c0300720c */ /* 0x000fe40003f24070 */
[----:B------:R-:W-:Y:S02]  /*67e0*/  ISETP.GE.U32.AND P2, PT, R28, R18, PT ;  /* 0x000000121c00720c */ /* 0x000fe40003f46070 */
[----:B------:R-:W-:Y:S02]  /*67f0*/  ISETP.GT.AND.EX P1, PT, R23, R13, PT, P1 ;  /* 0x0000000d1700720c */ /* 0x000fe40003f24310 */
[----:B------:R-:W-:Y:S01]  /*6800*/  ISETP.GE.AND.EX P2, PT, R19, RZ, PT, P2 ;  /* 0x000000ff1300720c */ /* 0x000fe20003f46320 */
[----:B------:R0:W-:Y:S01]  /*6810*/  STL [R1], R5 ;  /* 0x0000000501007387 */ /* 0x0001e20000100800 */
[----:B------:R-:W-:Y:S02]  /*6820*/  SEL R4, RZ, 0xffffffff, !P1 ;  /* 0xffffffffff047807 */ /* 0x000fe40004800000 */
[----:B------:R-:W-:-:S02]  /*6830*/  @!P0 SEL R4, RZ, 0xffffffff, P2 ;  /* 0xffffffffff048807 */ /* 0x000fc40001000000 */
[----:B0-----:R-:W-:Y:S02]  /*6840*/  LOP3.LUT R5, R0, 0xfffffff8, RZ, 0xc0, !PT ;  /* 0xfffffff800057812 */ /* 0x001fe400078ec0ff */
[----:B------:R-:W-:Y:S02]  /*6850*/  LOP3.LUT R0, R4, 0x1, RZ, 0xc0, !PT ;  /* 0x0000000104007812 */ /* 0x000fe400078ec0ff */
[----:B------:R-:W-:-:S05]  /*6860*/  IADD3 R4, P0, R10, R5, RZ ;  /* 0x000000050a047210 */ /* 0x000fca0007f1e0ff */
[----:B------:R-:W-:-:S06]  /*6870*/  IMAD.X R5, RZ, RZ, R11, P0 ;  /* 0x000000ffff057224 */ /* 0x000fcc00000e060b */
[----:B------:R-:W2:Y:S01]  /*6880*/  LDG.E.64 R4, desc[UR36][R4.64] ;  /* 0x0000002404047981 */ /* 0x000ea2000c1e1b00 */
[----:B------:R-:W-:-:S04]  /*6890*/  ISETP.NE.U32.AND P6, PT, R0, 0x1, PT ;  /* 0x000000010000780c */ /* 0x000fc80003fc5070 */
[----:B------:R-:W-:Y:S01]  /*68a0*/  SEL R28, R28, R18, !P6 ;  /* 0x000000121c1c7207 */ /* 0x000fe20007000000 */
[----:B------:R-:W-:-:S05]  /*68b0*/  IMAD.IADD R18, R18, 0x1, R20 ;  /* 0x0000000112127824 */ /* 0x000fca00078e0214 */
[----:B------:R-:W-:-:S04]  /*68c0*/  ISETP.GE.U32.AND P2, PT, R7, R18, PT ;  /* 0x000000120700720c */ /* 0x000fc80003f46070 */
[----:B------:R-:W-:Y:S01]  /*68d0*/  ISETP.GE.AND.EX P2, PT, R6, RZ, PT, P2 ;  /* 0x000000ff0600720c */ /* 0x000fe20003f46320 */
[----:B------:R-:W-:Y:S01]  /*68e0*/  IMAD.IADD R21, R18, 0x1, R20 ;  /* 0x0000000112157824 */ /* 0x000fe200078e0214 */
[----:B------:R-:W-:Y:S02]  /*68f0*/  SEL R27, R27, RZ, !P4 ;  /* 0x000000ff1b1b7207 */ /* 0x000fe40006000000 */
[----:B------:R-:W-:Y:S02]  /*6900*/  SEL R26, R26, RZ, !P5 ;  /* 0x000000ff1a1a7207 */ /* 0x000fe40006800000 */
[----:B------:R-:W-:Y:S02]  /*6910*/  SEL R19, R19, RZ, !P6 ;  /* 0x000000ff13137207 */ /* 0x000fe40007000000 */
[----:B------:R-:W-:Y:S02]  /*6920*/  SEL R22, R22, R16, !P4 ;  /* 0x0000001016167207 */ /* 0x000fe40006000000 */
[----:B------:R-:W-:-:S02]  /*6930*/  SEL R25, R25, R17, !P4 ;  /* 0x0000001119197207 */ /* 0x000fc40006000000 */
[----:B------:R-:W-:Y:S02]  /*6940*/  SEL R2, R2, R14, !P5 ;  /* 0x0000000e02027207 */ /* 0x000fe40006800000 */
[----:B------:R-:W-:Y:S02]  /*6950*/  SEL R24, R24, R15, !P5 ;  /* 0x0000000f18187207 */ /* 0x000fe40006800000 */
[----:B------:R-:W-:Y:S02]  /*6960*/  SEL R3, R3, R12, !P6 ;  /* 0x0000000c03037207 */ /* 0x000fe40007000000 */
[----:B------:R-:W-:Y:S02]  /*6970*/  SEL R23, R23, R13, !P6 ;  /* 0x0000000d17177207 */ /* 0x000fe40007000000 */
[----:B--2---:R-:W-:-:S04]  /*6980*/  ISETP.NE.U32.AND P0, PT, R9, R4, PT ;  /* 0x000000040900720c */ /* 0x004fc80003f05070 */
[----:B------:R-:W-:Y:S02]  /*6990*/  ISETP.NE.AND.EX P0, PT, R8, R5, PT, P0 ;  /* 0x000000050800720c */ /* 0x000fe40003f05300 */
[----:B------:R-:W-:-:S04]  /*69a0*/  ISETP.GT.U32.AND P1, PT, R9, R4, PT ;  /* 0x000000040900720c */ /* 0x000fc80003f24070 */
[----:B------:R-:W-:-:S04]  /*69b0*/  ISETP.GT.AND.EX P1, PT, R8, R5, PT, P1 ;  /* 0x000000050800720c */ /* 0x000fc80003f24310 */
[----:B------:R-:W-:-:S03]  /*69c0*/  SEL R0, RZ, 0xffffffff, !P1 ;  /* 0xffffffffff007807 */ /* 0x000fc60004800000 */
[----:B------:R-:W-:-:S04]  /*69d0*/  @!P0 SEL R0, RZ, 0xffffffff, P2 ;  /* 0xffffffffff008807 */ /* 0x000fc80001000000 */
[----:B------:R-:W-:-:S04]  /*69e0*/  LOP3.LUT R0, R0, 0x1, RZ, 0xc0, !PT ;  /* 0x0000000100007812 */ /* 0x000fc800078ec0ff */
[----:B------:R-:W-:-:S04]  /*69f0*/  ISETP.NE.U32.AND P0, PT, R0, 0x1, PT ;  /* 0x000000010000780c */ /* 0x000fc80003f05070 */
[----:B------:R-:W-:Y:S01]  /*6a00*/  SEL R7, R7, R18, !P0 ;  /* 0x0000001207077207 */ /* 0x000fe20004000000 */
[----:B------:R-:W-:Y:S02]  /*6a10*/  IMAD.U32 R18, RZ, RZ, UR4 ;  /* 0x00000004ff127e24 */ /* 0x000fe4000f8e00ff */
[----:B------:R-:W-:-:S03]  /*6a20*/  IMAD R0, R20, 0x3, R21 ;  /* 0x0000000314007824 */ /* 0x000fc600078e0215 */
[----:B------:R1:W-:Y:S04]  /*6a30*/  STL [R1+0x8], R18 ;  /* 0x0000081201007387 */ /* 0x0003e80000100800 */
[----:B------:R1:W-:Y:S04]  /*6a40*/  STL [R1+0x10], R27 ;  /* 0x0000101b01007387 */ /* 0x0003e80000100800 */
[----:B------:R1:W-:Y:S04]  /*6a50*/  STL [R1+0xc], R26 ;  /* 0x00000c1a01007387 */ /* 0x0003e80000100800 */
[----:B------:R1:W-:Y:S01]  /*6a60*/  STL [R1+0x4], R19 ;  /* 0x0000041301007387 */ /* 0x0003e20000100800 */
[----:B------:R-:W-:-:S02]  /*6a70*/  ISETP.GE.U32.AND P1, PT, R0, R18, PT ;  /* 0x000000120000720c */ /* 0x000fc40003f26070 */
[----:B------:R-:W-:Y:S02]  /*6a80*/  SEL R9, R9, R4, !P0 ;  /* 0x0000000409097207 */ /* 0x000fe40004000000 */
[----:B------:R-:W-:Y:S02]  /*6a90*/  SEL R8, R8, R5, !P0 ;  /* 0x0000000508087207 */ /* 0x000fe40004000000 */
[----:B------:R-:W-:-:S07]  /*6aa0*/  SEL R6, R6, RZ, !P0 ;  /* 0x000000ff06067207 */ /* 0x000fce0004000000 */
[----:B-1----:R-:W-:Y:S05]  /*6ab0*/  @!P1 BRA `(.L_x_2924) ;  /* 0xffffffb800b09947 */ /* 0x002fea000383ffff */
[----:B------:R-:W-:Y:S05]  /*6ac0*/  BSYNC B2 ;  /* 0x0000000000027941 */ /* 0x000fea0003800000 */
.L_x_2919:
[----:B------:R-:W-:Y:S01]  /*6ad0*/  MOV R26, R4 ;  /* 0x00000004001a7202 */ /* 0x000fe20000000f00 */
[----:B------:R-:W-:-:S07]  /*6ae0*/  IMAD.MOV.U32 R27, RZ, RZ, R5 ;  /* 0x000000ffff1b7224 */ /* 0x000fce00078e0005 */
.L_x_2918:
[----:B------:R-:W-:Y:S05]  /*6af0*/  BSYNC B1 ;  /* 0x0000000000017941 */ /* 0x000fea0003800000 */
.L_x_2917:
[----:B------:R-:W2:Y:S01]  /*6b00*/  LDL R0, [R1+0x8] ;  /* 0x0000080001007983 */ /* 0x000ea20000100800 */
[----:B------:R-:W-:Y:S01]  /*6b10*/  BSSY B1, `(.L_x_2925) ;  /* 0x00004f7000017945 */ /* 0x000fe20003800000 */
[----:B--2---:R-:W-:-:S13]  /*6b20*/  ISETP.GE.U32.AND P0, PT, R21, R0, PT ;  /* 0x000000001500720c */ /* 0x004fda0003f06070 */
        /* <DEDUP_REMOVED lines=261> */
[----:B------:R-:W-:Y:S01]  /*7b80*/  ISETP.NE.AND P2, PT, R18, 0x18, PT ;  /* 0x000000181200780c */ /* 0x000fe20003f45270 */
[----:B------:R-:W-:-:S07]  /*7b90*/  ULDC UR4, c[0x0][0x388] ;  /* 0x0000e20000047ab9 */ /* 0x000fce0000000800 */
[----:B------:R-:W-:-:S05]  /*7ba0*/  IMAD.HI.U32 R4, R17, UR7, R16 ;  /* 0x0000000711047c27 */ /* 0x000fca000f8e0010 */
[----:B------:R-:W-:Y:S01]  /*7bb0*/  SHF.R.U32.HI R5, RZ, UR4, R4 ;  /* 0x00000004ff057c19 */ /* 0x000fe20008011604 */
[----:B------:R-:W-:-:S04]  /*7bc0*/  ULDC UR4, c[0x0][0x3f4] ;  /* 0x0000fd0000047ab9 */ /* 0x000fc80000000800 */
[----:B------:R-:W-:-:S04]  /*7bd0*/  IMAD.MOV R4, RZ, RZ, -R5 ;  /* 0x000000ffff047224 */ /* 0x000fc800078e0a05 */
[----:B------:R-:W-:Y:S02]  /*7be0*/  IMAD R4, R4, UR6, R17 ;  /* 0x0000000604047c24 */ /* 0x000fe4000f8e0211 */
[----:B------:R-:W0:Y:S02]  /*7bf0*/  @P2 LDC.64 R16, c[0x0][0x390] ;  /* 0x0000e400ff102b82 */ /* 0x000e240000000a00 */
[----:B------:R-:W-:Y:S02]  /*7c00*/  IMAD R0, R4, UR4, R0 ;  /* 0x0000000404007c24 */ /* 0x000fe4000f8e0200 */
[----:B------:R-:W-:-:S04]  /*7c10*/  @P2 IMAD.MOV.U32 R4, RZ, RZ, RZ ;  /* 0x000000ffff042224 */ /* 0x000fc800078e00ff */
[----:B0-----:R-:W-:Y:S02]  /*7c20*/  @P2 IMAD.HI.U32 R16, R5, R16, R4 ;  /* 0x0000001005102227 */ /* 0x001fe400078e0004 */
[----:B------:R-:W0:Y:S03]  /*7c30*/  @P2 LDC R4, c[0x0][0x38c] ;  /* 0x0000e300ff042b82 */ /* 0x000e260000000800 */
[----:B------:R-:W-:-:S05]  /*7c40*/  @P2 SHF.R.U32.HI R16, RZ, R17, R16 ;  /* 0x00000011ff102219 */ /* 0x000fca0000011610 */
[----:B------:R-:W-:-:S04]  /*7c50*/  @P2 IMAD.MOV R16, RZ, RZ, -R16 ;  /* 0x000000ffff102224 */ /* 0x000fc800078e0a10 */
[----:B0-----:R-:W-:Y:S02]  /*7c60*/  @P2 IMAD R4, R4, R16, R5 ;  /* 0x0000001004042224 */ /* 0x001fe400078e0205 */
[----:B------:R-:W0:Y:S02]  /*7c70*/  @P2 LDC R5, c[0x0][0x3f8] ;  /* 0x0000fe00ff052b82 */ /* 0x000e240000000800 */
[----:B0-----:R-:W-:-:S07]  /*7c80*/  @P2 IMAD R0, R4, R5, R0 ;  /* 0x0000000504002224 */ /* 0x001fce00078e0200 */
.L_x_2927:
[----:B------:R-:W2:Y:S01]  /*7c90*/  LDL R4, [R1+0x8] ;  /* 0x0000080001047983 */ /* 0x000ea20000100800 */
[----:B------:R-:W-:-:S04]  /*7ca0*/  LOP3.LUT R0, R0, 0xfffffff8, RZ, 0xc0, !PT ;  /* 0xfffffff800007812 */ /* 0x000fc800078ec0ff */
[----:B------:R-:W-:-:S05]  /*7cb0*/  IADD3 R16, P2, R10, R0, RZ ;  /* 0x000000000a107210 */ /* 0x000fca0007f5e0ff */
[----:B------:R-:W-:-:S06]  /*7cc0*/  IMAD.X R17, RZ, RZ, R11, P2 ;  /* 0x000000ffff117224 */ /* 0x000fcc00010e060b */
[----:B------:R-:W5:Y:S01]  /*7cd0*/  LDG.E.64 R16, desc[UR36][R16.64] ;  /* 0x0000002410107981 */ /* 0x000f62000c1e1b00 */
[----:B------:R-:W-:-:S04]  /*7ce0*/  IADD3 R19, R21, R20, RZ ;  /* 0x0000001415137210 */ /* 0x000fc80007ffe0ff */
[----:B--2---:R-:W-:-:S13]  /*7cf0*/  ISETP.GE.U32.AND P2, PT, R19, R4, PT ;  /* 0x000000041300720c */ /* 0x004fda0003f46070 */
        /* <DEDUP_REMOVED lines=91> */
[----:B------:R-:W-:-:S04]  /*82b0*/  SHF.R.U32.HI R15, RZ, UR5, R14 ;  /* 0x00000005ff0f7c19 */ /* 0x000fc8000801160e */
[----:B------:R-:W-:Y:S02]  /*82c0*/  IADD3 R4, -R15, RZ, RZ ;  /* 0x000000ff0f047210 */ /* 0x000fe40007ffe1ff */
        /* <DEDUP_REMOVED lines=35> */
[----:B------:R-:W-:Y:S01]  /*8500*/  HFMA2.MMA R14, -RZ, RZ, 0, 0 ;  /* 0x00000000ff0e7435 */ /* 0x000fe200000001ff */
[----:B------:R-:W-:Y:S01]  /*8510*/  ULDC.64 UR6, c[0x0][0x2d8] ;  /* 0x0000b60000067ab9 */ /* 0x000fe20000000a00 */
[----:B------:R-:W-:Y:S01]  /*8520*/  ULDC UR4, c[0x0][0x2e0] ;  /* 0x0000b80000047ab9 */ /* 0x000fe20000000800 */
[----:B0-----:R-:W0:Y:S07]  /*8530*/  LDC R2, c[0x0][0x268] ;  /* 0x00009a00ff027b82 */ /* 0x001e2e0000000800 */
[----:B------:R-:W-:-:S05]  /*8540*/  IMAD.HI.U32 R4, R15, UR7, R14 ;  /* 0x000000070f047c27 */ /* 0x000fca000f8e000e */
        /* <DEDUP_REMOVED lines=197> */
[----:B------:R-:W-:Y:S01]  /*91a0*/  ULDC UR4, c[0x0][0x3f4] ;  /* 0x0000fd0000047ab9 */ /* 0x000fe20000000800 */
[----:B0-----:R-:W-:-:S02]  /*91b0*/  ISETP.NE.AND P2, PT, R2, 0x18, PT ;  /* 0x000000180200780c */ /* 0x001fc40003f45270 */
[----:B------:R0:W5:Y:S01]  /*91c0*/  LDL.LU R2, [R1+0x14] ;  /* 0x0000140001027983 */ /* 0x0001620000300800 */
[----:B------:R-:W-:-:S04]  /*91d0*/  IMAD.MOV R4, RZ, RZ, -R5 ;  /* 0x000000ffff047224 */ /* 0x000fc800078e0a05 */
[----:B------:R-:W-:-:S04]  /*91e0*/  IMAD R4, R4, UR6, R15 ;  /* 0x0000000604047c24 */ /* 0x000fc8000f8e020f */
[----:B------:R-:W-:Y:S02]  /*91f0*/  IMAD R0, R4, UR4, R0 ;  /* 0x0000000404007c24 */ /* 0x000fe4000f8e0200 */
[----:B------:R-:W1:Y:S01]  /*9200*/  @P2 LDC.64 R14, c[0x0][0x390] ;  /* 0x0000e400ff0e2b82 */ /* 0x000e620000000a00 */
[----:B------:R-:W-:-:S05]  /*9210*/  @P2 MOV R4, RZ ;  /* 0x000000ff00042202 */ /* 0x000fca0000000f00 */
[----:B-1----:R-:W-:-:S05]  /*9220*/  @P2 IMAD.HI.U32 R14, R5, R14, R4 ;  /* 0x0000000e050e2227 */ /* 0x002fca00078e0004 */
[----:B------:R-:W-:Y:S02]  /*9230*/  @P2 SHF.R.U32.HI R4, RZ, R15, R14 ;  /* 0x0000000fff042219 */ /* 0x000fe4000001160e */
[----:B------:R-:W1:Y:S03]  /*9240*/  @P2 LDC R14, c[0x0][0x38c] ;  /* 0x0000e300ff0e2b82 */ /* 0x000e660000000800 */
[----:B------:R-:W-:-:S04]  /*9250*/  @P2 IMAD.MOV R4, RZ, RZ, -R4 ;  /* 0x000000ffff042224 */ /* 0x000fc800078e0a04 */
[----:B-1----:R-:W-:Y:S02]  /*9260*/  @P2 IMAD R4, R14, R4, R5 ;  /* 0x000000040e042224 */ /* 0x002fe400078e0205 */
[----:B------:R-:W1:Y:S02]  /*9270*/  @P2 LDC R5, c[0x0][0x3f8] ;  /* 0x0000fe00ff052b82 */ /* 0x000e640000000800 */
[----:B01----:R-:W-:-:S07]  /*9280*/  @P2 IMAD R0, R4, R5, R0 ;  /* 0x0000000504002224 */ /* 0x003fce00078e0200 */
.L_x_2928:
[----:B------:R-:W2:Y:S01]  /*9290*/  LDL R4, [R1+0x8] ;  /* 0x0000080001047983 */ /* 0x000ea20000100800 */
[----:B------:R-:W-:-:S04]  /*92a0*/  LOP3.LUT R0, R0, 0xfffffff8, RZ, 0xc0, !PT ;  /* 0xfffffff800007812 */ /* 0x000fc800078ec0ff */
[----:B------:R-:W-:-:S05]  /*92b0*/  IADD3 R14, P2, R10, R0, RZ ;  /* 0x000000000a0e7210 */ /* 0x000fca0007f5e0ff */
[----:B------:R-:W-:-:S06]  /*92c0*/  IMAD.X R15, RZ, RZ, R11, P2 ;  /* 0x000000ffff0f7224 */ /* 0x000fcc00010e060b */
[----:B------:R-:W5:Y:S01]  /*92d0*/  LDG.E.64 R14, desc[UR36][R14.64] ;  /* 0x000000240e0e7981 */ /* 0x000f62000c1e1b00 */
[----:B------:R-:W-:-:S05]  /*92e0*/  IMAD.IADD R19, R19, 0x1, R20 ;  /* 0x0000000113137824 */ /* 0x000fca00078e0214 */
[----:B--2---:R-:W-:-:S13]  /*92f0*/  ISETP.GE.U32.AND P2, PT, R19, R4, PT ;  /* 0x000000041300720c */ /* 0x004fda0003f46070 */
[----:B------:R-:W-:Y:S05]  /*9300*/  @P2 BRA `(.L_x_2926) ;  /* 0x0000002400dc2947 */ /* 0x000fea0003800000 */
[----:B------:R-:W-:Y:S01]  /*9310*/  IMAD.MOV.U32 R0, RZ, RZ, RZ ;  /* 0x000000ffff007224 */ /* 0x000fe200078e00ff */
[----:B------:R-:W-:Y:S06]  /*9320*/  @!P1 BRA `(.L_x_2929) ;  /* 0x0000001400589947 */ /* 0x000fec0003800000 */
[----:B------:R-:W0:Y:S01]  /*9330*/  LDC R4, c[0x0][0x268] ;  /* 0x00009a00ff047b82 */ /* 0x000e220000000800 */
[----:B------:R-:W-:Y:S01]  /*9340*/  HFMA2.MMA R18, -RZ, RZ, 0, 0 ;  /* 0x00000000ff127435 */ /* 0x000fe200000001ff */
[----:B------:R-:W-:-:S09]  /*9350*/  ULDC.64 UR4, c[0x0][0x270] ;  /* 0x00009c0000047ab9 */ /* 0x000fd20000000a00 */
[----:B------:R-:W-:Y:S01]  /*9360*/  IMAD.HI.U32 R12, R19, UR4, R18 ;  /* 0x00000004130c7c27 */ /* 0x000fe2000f8e0012 */
[----:B------:R-:W-:-:S04]  /*9370*/  ULDC UR4, c[0x0][0x26c] ;  /* 0x00009b0000047ab9 */ /* 0x000fc80000000800 */
[----:B------:R-:W-:-:S05]  /*9380*/  SHF.R.U32.HI R13, RZ, UR5, R12 ;  /* 0x00000005ff0d7c19 */ /* 0x000fca000801160c */
[----:B------:R-:W-:Y:S01]  /*9390*/  IMAD.MOV R0, RZ, RZ, -R13 ;  /* 0x000000ffff007224 */ /* 0x000fe200078e0a0d */
[----:B0-----:R-:W-:-:S03]  /*93a0*/  ISETP.NE.AND P2, PT, R4, 0x1, PT ;  /* 0x000000010400780c */ /* 0x001fc60003f45270 */
[----:B------:R-:W-:Y:S01]  /*93b0*/  IMAD R0, R0, UR4, R19 ;  /* 0x0000000400007c24 */ /* 0x000fe2000f8e0213 */
[----:B------:R-:W-:-:S03]  /*93c0*/  ULDC UR4, c[0x0][0x398] ;  /* 0x0000e60000047ab9 */ /* 0x000fc60000000800 */
[----:B------:R-:W-:-:S06]  /*93d0*/  IMAD R0, R0, UR4, RZ ;  /* 0x0000000400007c24 */ /* 0x000fcc000f8e02ff */
[----:B------:R-:W-:Y:S05]  /*93e0*/  @!P2 BRA `(.L_x_2929) ;  /* 0x000000140028a947 */ /* 0x000fea0003800000 */
        /* <DEDUP_REMOVED lines=57> */
[----:B------:R-:W-:Y:S01]  /*9780*/  MOV R12, RZ ;  /* 0x000000ff000c7202 */ /* 0x000fe20000000f00 */
[----:B------:R-:W-:Y:S01]  /*9790*/  ULDC.64 UR6, c[0x0][0x2a8] ;  /* 0x0000aa0000067ab9 */ /* 0x000fe20000000a00 */
[----:B------:R-:W-:-:S03]  /*97a0*/  ULDC UR4, c[0x0][0x2b0] ;  /* 0x0000ac0000047ab9 */ /* 0x000fc60000000800 */
        /* <DEDUP_REMOVED lines=262> */
[----:B------:R-:W-:-:S04]  /*a810*/  @P2 IMAD.MOV.U32 R4, RZ, RZ, RZ ;  /* 0x000000ffff042224 */ /* 0x000fc800078e00ff */
[----:B-1----:R-:W-:-:S05]  /*a820*/  @P2 IMAD.HI.U32 R12, R5, R12, R4 ;  /* 0x0000000c050c2227 */ /* 0x002fca00078e0004 */
[----:B------:R-:W-:Y:S02]  /*a830*/  @P2 SHF.R.U32.HI R4, RZ, R13, R12 ;  /* 0x0000000dff042219 */ /* 0x000fe4000001160c */
[----:B------:R-:W1:Y:S03]  /*a840*/  @P2 LDC R12, c[0x0][0x38c] ;  /* 0x0000e300ff0c2b82 */ /* 0x000e660000000800 */
[----:B------:R-:W-:-:S04]  /*a850*/  @P2 IMAD.MOV R4, RZ, RZ, -R4 ;  /* 0x000000ffff042224 */ /* 0x000fc800078e0a04 */
[----:B-1----:R-:W-:Y:S02]  /*a860*/  @P2 IMAD R4, R12, R4, R5 ;  /* 0x000000040c042224 */ /* 0x002fe400078e0205 */
[----:B------:R-:W1:Y:S02]  /*a870*/  @P2 LDC R5, c[0x0][0x3f8] ;  /* 0x0000fe00ff052b82 */ /* 0x000e640000000800 */
[----:B01----:R-:W-:-:S07]  /*a880*/  @P2 IMAD R0, R4, R5, R0 ;  /* 0x0000000504002224 */ /* 0x003fce00078e0200 */
.L_x_2929:
[----:B------:R-:W-:-:S04]  /*a890*/  LOP3.LUT R0, R0, 0xfffffff8, RZ, 0xc0, !PT ;  /* 0xfffffff800007812 */ /* 0x000fc800078ec0ff */
[----:B------:R-:W-:Y:S02]  /*a8a0*/  IADD3 R12, P2, R10, R0, RZ ;  /* 0x000000000a0c7210 */ /* 0x000fe40007f5e0ff */
[----:B------:R-:W2:Y:S02]  /*a8b0*/  LDL R0, [R1+0x8] ;  /* 0x0000080001007983 */ /* 0x000ea40000100800 */
[----:B------:R-:W-:-:S06]  /*a8c0*/  IADD3.X R13, RZ, R11, RZ, P2, !PT ;  /* 0x0000000bff0d7210 */ /* 0x000fcc00017fe4ff */
[----:B------:R-:W5:Y:S01]  /*a8d0*/  LDG.E.64 R12, desc[UR36][R12.64] ;  /* 0x000000240c0c7981 */ /* 0x000f62000c1e1b00 */
[----:B------:R-:W-:-:S05]  /*a8e0*/  IMAD.IADD R5, R19, 0x1, R20 ;  /* 0x0000000113057824 */ /* 0x000fca00078e0214 */
        /* <DEDUP_REMOVED lines=266> */
[----:B------:R-:W-:Y:S01]  /*b990*/  @P1 MOV R4, RZ ;  /* 0x000000ff00041202 */ /* 0x000fe20000000f00 */
        /* <DEDUP_REMOVED lines=10> */
.L_x_2930:
[----:B------:R-:W-:-:S04]  /*ba40*/  LOP3.LUT R5, R0, 0xfffffff8, RZ, 0xc0, !PT ;  /* 0xfffffff800057812 */ /* 0x000fc800078ec0ff */
[----:B------:R-:W-:-:S05]  /*ba50*/  IADD3 R4, P1, R10, R5, RZ ;  /* 0x000000050a047210 */ /* 0x000fca0007f3e0ff */
[----:B------:R-:W-:-:S05]  /*ba60*/  IMAD.X R5, RZ, RZ, R11, P1 ;  /* 0x000000ffff057224 */ /* 0x000fca00008e060b */
[----:B------:R0:W5:Y:S03]  /*ba70*/  LDG.E.64 R26, desc[UR36][R4.64] ;  /* 0x00000024041a7981 */ /* 0x000166000c1e1b00 */
.L_x_2926:
[----:B------:R-:W-:Y:S05]  /*ba80*/  BSYNC B1 ;  /* 0x0000000000017941 */ /* 0x000fea0003800000 */
.L_x_2925:
[----:B------:R-:W-:Y:S04]  /*ba90*/  BSSY B1, `(.L_x_2931) ;  /* 0x000004c000017945 */ /* 0x000fe80003800000 */
[----:B------:R-:W-:Y:S05]  /*baa0*/  @P0 BRA `(.L_x_2932) ;  /* 0x0000000400280947 */ /* 0x000fea0003800000 */
[----:B0-----:R-:W2:Y:S04]  /*bab0*/  LDL.LU R4, [R1] ;  /* 0x0000000001047983 */ /* 0x001ea80000300800 */
[----:B------:R-:W3:Y:S04]  /*bac0*/  LDL.LU R5, [R1+0x10] ;  /* 0x0000100001057983 */ /* 0x000ee80000300800 */
[----:B------:R-:W4:Y:S01]  /*bad0*/  LDL R11, [R1+0x8] ;  /* 0x00000800010b7983 */ /* 0x000f220000100800 */
[CC--:B-----5:R-:W-:Y:S02]  /*bae0*/  ISETP.NE.U32.AND P2, PT, R22.reuse, R16.reuse, PT ;  /* 0x000000101600720c */ /* 0x0e0fe40003f45070 */
[----:B------:R-:W-:-:S02]  /*baf0*/  ISETP.GT.U32.AND P0, PT, R22, R16, PT ;  /* 0x000000101600720c */ /* 0x000fc40003f04070 */
[CC--:B------:R-:W-:Y:S02]  /*bb00*/  ISETP.NE.AND.EX P2, PT, R25.reuse, R17.reuse, PT, P2 ;  /* 0x000000111900720c */ /* 0x0c0fe40003f45320 */
[----:B------:R-:W-:-:S04]  /*bb10*/  ISETP.GT.AND.EX P0, PT, R25, R17, PT, P0 ;  /* 0x000000111900720c */ /* 0x000fc80003f04300 */
[----:B------:R-:W-:Y:S02]  /*bb20*/  SEL R0, RZ, 0xffffffff, !P0 ;  /* 0xffffffffff007807 */ /* 0x000fe40004000000 */
[----:B--2---:R-:W-:-:S04]  /*bb30*/  ISETP.GE.U32.AND P1, PT, R4, R21, PT ;  /* 0x000000150400720c */ /* 0x004fc80003f26070 */
[----:B---3--:R-:W-:-:S04]  /*bb40*/  ISETP.GE.AND.EX P1, PT, R5, RZ, PT, P1 ;  /* 0x000000ff0500720c */ /* 0x008fc80003f26310 */
[----:B------:R-:W-:-:S04]  /*bb50*/  @!P2 SEL R0, RZ, 0xffffffff, P1 ;  /* 0xffffffffff00a807 */ /* 0x000fc80000800000 */
[----:B------:R-:W-:-:S04]  /*bb60*/  LOP3.LUT R0, R0, 0x1, RZ, 0xc0, !PT ;  /* 0x0000000100007812 */ /* 0x000fc800078ec0ff */
[----:B------:R-:W-:-:S04]  /*bb70*/  ISETP.NE.U32.AND P0, PT, R0, 0x1, PT ;  /* 0x000000010000780c */ /* 0x000fc80003f05070 */
[----:B------:R-:W-:Y:S02]  /*bb80*/  SEL R4, R4, R21, !P0 ;  /* 0x0000001504047207 */ /* 0x000fe40004000000 */
[----:B------:R-:W-:Y:S02]  /*bb90*/  SEL R5, R5, RZ, !P0 ;  /* 0x000000ff05057207 */ /* 0x000fe40004000000 */
[----:B------:R-:W-:Y:S01]  /*bba0*/  SEL R22, R22, R16, !P0 ;  /* 0x0000001016167207 */ /* 0x000fe20004000000 */
[----:B------:R0:W-:Y:S01]  /*bbb0*/  STL [R1], R4 ;  /* 0x0000000401007387 */ /* 0x0001e20000100800 */
[----:B------:R-:W-:-:S03]  /*bbc0*/  SEL R25, R25, R17, !P0 ;  /* 0x0000001119197207 */ /* 0x000fc60004000000 */
[----:B------:R1:W-:Y:S01]  /*bbd0*/  STL [R1+0x10], R5 ;  /* 0x0000100501007387 */ /* 0x0003e20000100800 */
[----:B0-----:R-:W-:-:S05]  /*bbe0*/  IMAD.IADD R4, R21, 0x1, R20 ;  /* 0x0000000115047824 */ /* 0x001fca00078e0214 */
[----:B----4-:R-:W-:-:S13]  /*bbf0*/  ISETP.GE.U32.AND P1, PT, R4, R11, PT ;  /* 0x0000000b0400720c */ /* 0x010fda0003f26070 */
[----:B-1----:R-:W-:Y:S05]  /*bc00*/  @P1 BRA `(.L_x_2932) ;  /* 0x0000000000d01947 */ /* 0x002fea0003800000 */
[----:B------:R-:W2:Y:S01]  /*bc10*/  LDL.LU R10, [R1+0xc] ;  /* 0x00000c00010a7983 */ /* 0x000ea20000300800 */
[CC--:B------:R-:W-:Y:S02]  /*bc20*/  ISETP.NE.U32.AND P2, PT, R2.reuse, R14.reuse, PT ;  /* 0x0000000e0200720c */ /* 0x0c0fe40003f45070 */
[----:B------:R-:W-:Y:S02]  /*bc30*/  ISETP.GT.U32.AND P0, PT, R2, R14, PT ;  /* 0x0000000e0200720c */ /* 0x000fe40003f04070 */
[CC--:B------:R-:W-:Y:S02]  /*bc40*/  ISETP.NE.AND.EX P2, PT, R24.reuse, R15.reuse, PT, P2 ;  /* 0x0000000f1800720c */ /* 0x0c0fe40003f45320 */
[----:B------:R-:W-:Y:S02]  /*bc50*/  ISETP.GE.U32.AND P1, PT, R29, R4, PT ;  /* 0x000000041d00720c */ /* 0x000fe40003f26070 */
[----:B------:R-:W-:Y:S02]  /*bc60*/  ISETP.GT.AND.EX P0, PT, R24, R15, PT, P0 ;  /* 0x0000000f1800720c */ /* 0x000fe40003f04300 */
[----:B------:R-:W-:-:S02]  /*bc70*/  IADD3 R5, R4, R20, RZ ;  /* 0x0000001404057210 */ /* 0x000fc40007ffe0ff */
[----:B------:R-:W-:Y:S02]  /*bc80*/  SEL R0, RZ, 0xffffffff, !P0 ;  /* 0xffffffffff007807 */ /* 0x000fe40004000000 */
[----:B--2---:R-:W-:-:S04]  /*bc90*/  ISETP.GE.AND.EX P1, PT, R10, RZ, PT, P1 ;  /* 0x000000ff0a00720c */ /* 0x004fc80003f26310 */
[----:B------:R-:W-:Y:S02]  /*bca0*/  @!P2 SEL R0, RZ, 0xffffffff, P1 ;  /* 0xffffffffff00a807 */ /* 0x000fe40000800000 */
[----:B------:R-:W-:Y:S02]  /*bcb0*/  ISETP.GE.U32.AND P1, PT, R5, R11, PT ;  /* 0x0000000b0500720c */ /* 0x000fe40003f26070 */
[----:B------:R-:W-:-:S04]  /*bcc0*/  LOP3.LUT R0, R0, 0x1, RZ, 0xc0, !PT ;  /* 0x0000000100007812 */ /* 0x000fc800078ec0ff */
[----:B------:R-:W-:-:S04]  /*bcd0*/  ISETP.NE.U32.AND P0, PT, R0, 0x1, PT ;  /* 0x000000010000780c */ /* 0x000fc80003f05070 */
[----:B------:R-:W-:Y:S02]  /*bce0*/  SEL R10, R10, RZ, !P0 ;  /* 0x000000ff0a0a7207 */ /* 0x000fe40004000000 */
[----:B------:R-:W-:Y:S02]  /*bcf0*/  SEL R2, R2, R14, !P0 ;  /* 0x0000000e02027207 */ /* 0x000fe40004000000 */
[----:B------:R-:W-:Y:S01]  /*bd00*/  SEL R24, R24, R15, !P0 ;  /* 0x0000000f18187207 */ /* 0x000fe20004000000 */
[----:B------:R1:W-:Y:S01]  /*bd10*/  STL [R1+0xc], R10 ;  /* 0x00000c0a01007387 */ /* 0x0003e20000100800 */
[----:B------:R-:W-:Y:S01]  /*bd20*/  SEL R29, R29, R4, !P0 ;  /* 0x000000041d1d7207 */ /* 0x000fe20004000000 */
[----:B------:R-:W-:Y:S06]  /*bd30*/  @P1 BRA `(.L_x_2932) ;  /* 0x0000000000841947 */ /* 0x000fec0003800000 */
[----:B-1----:R-:W2:Y:S01]  /*bd40*/  LDL.LU R10, [R1+0x4] ;  /* 0x00000400010a7983 */ /* 0x002ea20000300800 */
[-C--:B------:R-:W-:Y:S01]  /*bd50*/  ISETP.NE.U32.AND P2, PT, R3, R12.reuse, PT ;  /* 0x0000000c0300720c */ /* 0x080fe20003f45070 */
[----:B------:R-:W-:Y:S01]  /*bd60*/  IMAD.IADD R20, R5, 0x1, R20 ;  /* 0x0000000105147824 */ /* 0x000fe200078e0214 */
[----:B------:R-:W-:Y:S02]  /*bd70*/  ISETP.GT.U32.AND P0, PT, R3, R12, PT ;  /* 0x0000000c0300720c */ /* 0x000fe40003f04070 */
[C---:B------:R-:W-:Y:S02]  /*bd80*/  ISETP.NE.AND.EX P2, PT, R23.reuse, R13, PT, P2 ;  /* 0x0000000d1700720c */ /* 0x040fe40003f45320 */
[----:B------:R-:W-:Y:S02]  /*bd90*/  ISETP.GE.U32.AND P1, PT, R28, R5, PT ;  /* 0x000000051c00720c */ /* 0x000fe40003f26070 */
[----:B------:R-:W-:-:S04]  /*bda0*/  ISETP.GT.AND.EX P0, PT, R23, R13, PT, P0 ;  /* 0x0000000d1700720c */ /* 0x000fc80003f04300 */
        /* <DEDUP_REMOVED lines=12> */
[CC--:B------:R-:W-:Y:S02]  /*be70*/  ISETP.NE.U32.AND P2, PT, R9.reuse, R26.reuse, PT ;  /* 0x0000001a0900720c */ /* 0x0c0fe40003f45070 */
[----:B------:R-:W-:Y:S02]  /*be80*/  ISETP.GT.U32.AND P0, PT, R9, R26, PT ;  /* 0x0000001a0900720c */ /* 0x000fe40003f04070 */
[CC--:B------:R-:W-:Y:S02]  /*be90*/  ISETP.NE.AND.EX P2, PT, R8.reuse, R27.reuse, PT, P2 ;  /* 0x0000001b0800720c */ /* 0x0c0fe40003f45320 */
[----:B------:R-:W-:Y:S02]  /*bea0*/  ISETP.GE.U32.AND P1, PT, R7, R20, PT ;  /* 0x000000140700720c */ /* 0x000fe40003f26070 */
[----:B------:R-:W-:Y:S02]  /*beb0*/  ISETP.GT.AND.EX P0, PT, R8, R27, PT, P0 ;  /* 0x0000001b0800720c */ /* 0x000fe40003f04300 */
[----:B------:R-:W-:-:S02]  /*bec0*/  ISETP.GE.AND.EX P1, PT, R6, RZ, PT, P1 ;  /* 0x000000ff0600720c */ /* 0x000fc40003f26310 */
[----:B------:R-:W-:-:S05]  /*bed0*/  SEL R0, RZ, 0xffffffff, !P0 ;  /* 0xffffffffff007807 */ /* 0x000fca0004000000 */
[----:B------:R-:W-:-:S04]  /*bee0*/  @!P2 SEL R0, RZ, 0xffffffff, P1 ;  /* 0xffffffffff00a807 */ /* 0x000fc80000800000 */
[----:B------:R-:W-:-:S04]  /*bef0*/  LOP3.LUT R0, R0, 0x1, RZ, 0xc0, !PT ;  /* 0x0000000100007812 */ /* 0x000fc800078ec0ff */
[----:B------:R-:W-:-:S04]  /*bf00*/  ISETP.NE.U32.AND P0, PT, R0, 0x1, PT ;  /* 0x000000010000780c */ /* 0x000fc80003f05070 */
[----:B------:R-:W-:Y:S02]  /*bf10*/  SEL R9, R9, R26, !P0 ;  /* 0x0000001a09097207 */ /* 0x000fe40004000000 */
[----:B------:R-:W-:Y:S02]  /*bf20*/  SEL R8, R8, R27, !P0 ;  /* 0x0000001b08087207 */ /* 0x000fe40004000000 */
[----:B------:R-:W-:Y:S02]  /*bf30*/  SEL R7, R7, R20, !P0 ;  /* 0x0000001407077207 */ /* 0x000fe40004000000 */
[----:B------:R-:W-:-:S07]  /*bf40*/  SEL R6, R6, RZ, !P0 ;  /* 0x000000ff06067207 */ /* 0x000fce0004000000 */
.L_x_2932:
[----:B------:R-:W-:Y:S05]  /*bf50*/  BSYNC B1 ;  /* 0x0000000000017941 */ /* 0x000fea0003800000 */
.L_x_2931:
[----:B------:R-:W3:Y:S04]  /*bf60*/  LDL.LU R11, [R1] ;  /* 0x00000000010b7983 */ /* 0x000ee80000300800 */
[----:B-12---:R-:W2:Y:S04]  /*bf70*/  LDL.LU R10, [R1+0xc] ;  /* 0x00000c00010a7983 */ /* 0x006ea80000300800 */
[----:B0-----:R-:W2:Y:S04]  /*bf80*/  LDL.LU R4, [R1+0x10] ;  /* 0x0000100001047983 */ /* 0x001ea80000300800 */
[----:B------:R-:W4:Y:S01]  /*bf90*/  LDL.LU R5, [R1+0x4] ;  /* 0x0000040001057983 */ /* 0x000f220000300800 */
[----:B-----5:R-:W-:-:S02]  /*bfa0*/  ISETP.NE.U32.AND P2, PT, R22, R2, PT ;  /* 0x000000021600720c */ /* 0x020fc40003f45070 */
[----:B------:R-:W-:Y:S02]  /*bfb0*/  ISETP.GT.U32.AND P0, PT, R22, R2, PT ;  /* 0x000000021600720c */ /* 0x000fe40003f04070 */
[CC--:B------:R-:W-:Y:S02]  /*bfc0*/  ISETP.NE.AND.EX P2, PT, R25.reuse, R24.reuse, PT, P2 ;  /* 0x000000181900720c */ /* 0x0c0fe40003f45320 */
[----:B------:R-:W-:-:S04]  /*bfd0*/  ISETP.GT.AND.EX P0, PT, R25, R24, PT, P0 ;  /* 0x000000181900720c */ /* 0x000fc80003f04300 */
[----:B------:R-:W-:Y:S02]  /*bfe0*/  SEL R0, RZ, 0xffffffff, !P0 ;  /* 0xffffffffff007807 */ /* 0x000fe40004000000 */
[----:B---3--:R-:W-:-:S04]  /*bff0*/  ISETP.GE.U32.AND P1, PT, R11, R29, PT ;  /* 0x0000001d0b00720c */ /* 0x008fc80003f26070 */
[----:B--2---:R-:W-:-:S04]  /*c000*/  ISETP.GE.AND.EX P1, PT, R4, R10, PT, P1 ;  /* 0x0000000a0400720c */ /* 0x004fc80003f26310 */
        /* <DEDUP_REMOVED lines=12> */
[----:B----4-:R-:W-:Y:S02]  /*c0d0*/  ISETP.GE.AND.EX P2, PT, R4, R5, PT, P2 ;  /* 0x000000050400720c */ /* 0x010fe40003f46320 */
[----:B------:R-:W-:Y:S02]  /*c0e0*/  SEL R0, RZ, 0xffffffff, !P0 ;  /* 0xffffffffff007807 */ /* 0x000fe40004000000 */
[----:B------:R-:W-:-:S04]  /*c0f0*/  @!P1 SEL R0, RZ, 0xffffffff, P2 ;  /* 0xffffffffff009807 */ /* 0x000fc80001000000 */
[----:B------:R-:W-:-:S04]  /*c100*/  LOP3.LUT R0, R0, 0x1, RZ, 0xc0, !PT ;  /* 0x0000000100007812 */ /* 0x000fc800078ec0ff */
[----:B------:R-:W-:-:S04]  /*c110*/  ISETP.NE.U32.AND P2, PT, R0, 0x1, PT ;  /* 0x000000010000780c */ /* 0x000fc80003f45070 */
[----:B------:R-:W-:Y:S02]  /*c120*/  SEL R2, R2, R3, !P2 ;  /* 0x0000000302027207 */ /* 0x000fe40005000000 */
[----:B------:R-:W-:Y:S02]  /*c130*/  SEL R23, R24, R23, !P2 ;  /* 0x0000001718177207 */ /* 0x000fe40005000000 */
[CC--:B------:R-:W-:Y:S02]  /*c140*/  ISETP.NE.U32.AND P1, PT, R2.reuse, R9.reuse, PT ;  /* 0x000000090200720c */ /* 0x0c0fe40003f25070 */
        /* <DEDUP_REMOVED lines=16> */
.L_x_2916:
[----:B------:R-:W2:Y:S01]  /*c250*/  LDL R2, [R1+0x8] ;  /* 0x0000080001027983 */ /* 0x000ea20000100800 */
[----:B------:R-:W-:Y:S01]  /*c260*/  BSSY B1, `(.L_x_2933) ;  /* 0x000006b000017945 */ /* 0x000fe20003800000 */
[--C-:B------:R-:W-:Y:S01]  /*c270*/  IMAD.MOV.U32 R22, RZ, RZ, R3.reuse ;  /* 0x000000ffff167224 */ /* 0x100fe200078e0003 */
[----:B------:R-:W-:Y:S01]  /*c280*/  MOV R24, R5 ;  /* 0x0000000500187202 */ /* 0x000fe20000000f00 */
[----:B------:R0:W-:Y:S01]  /*c290*/  STL [R1], R4 ;  /* 0x0000000401007387 */ /* 0x0001e20000100800 */
[----:B------:R-:W-:Y:S02]  /*c2a0*/  IMAD.MOV.U32 R25, RZ, RZ, R3 ;  /* 0x000000ffff197224 */ /* 0x000fe400078e0003 */
[--C-:B------:R-:W-:Y:S01]  /*c2b0*/  IMAD.MOV.U32 R26, RZ, RZ, R23.reuse ;  /* 0x000000ffff1a7224 */ /* 0x100fe200078e0017 */
[----:B------:R0:W-:Y:S01]  /*c2c0*/  STL [R1+0x4], R4 ;  /* 0x0000040401007387 */ /* 0x0001e20000100800 */
[----:B--2---:R-:W-:Y:S01]  /*c2d0*/  ISETP.GE.U32.AND P0, PT, R0, R2, PT ;  /* 0x000000020000720c */ /* 0x004fe20003f06070 */
[----:B------:R-:W-:-:S02]  /*c2e0*/  IMAD.MOV.U32 R2, RZ, RZ, R23 ;  /* 0x000000ffff027224 */ /* 0x000fc400078e0017 */
[----:B------:R-:W-:-:S10]  /*c2f0*/  IMAD.MOV.U32 R0, RZ, RZ, R5 ;  /* 0x000000ffff007224 */ /* 0x000fd400078e0005 */
[----:B0-----:R-:W-:Y:S05]  /*c300*/  @P0 BRA `(.L_x_2934) ;  /* 0x0000000400800947 */ /* 0x001fea0003800000 */
[----:B------:R0:W-:Y:S01]  /*c310*/  STL [R1], R4 ;  /* 0x0000000401007387 */ /* 0x0001e20000100800 */
[----:B------:R-:W-:Y:S01]  /*c320*/  BSSY B2, `(.L_x_2934) ;  /* 0x000005e000027945 */ /* 0x000fe20003800000 */
[--C-:B------:R-:W-:Y:S01]  /*c330*/  IMAD.MOV.U32 R0, RZ, RZ, R5.reuse ;  /* 0x000000ffff007224 */ /* 0x100fe200078e0005 */
[----:B------:R-:W-:Y:S01]  /*c340*/  MOV R22, R3 ;  /* 0x0000000300167202 */ /* 0x000fe20000000f00 */
[----:B------:R0:W-:Y:S01]  /*c350*/  STL [R1+0x4], R4 ;  /* 0x0000040401007387 */ /* 0x0001e20000100800 */
[----:B------:R-:W-:Y:S02]  /*c360*/  IMAD.MOV.U32 R24, RZ, RZ, R5 ;  /* 0x000000ffff187224 */ /* 0x000fe400078e0005 */
[----:B------:R-:W-:Y:S02]  /*c370*/  IMAD.MOV.U32 R25, RZ, RZ, R3 ;  /* 0x000000ffff197224 */ /* 0x000fe400078e0003 */
[--C-:B------:R-:W-:Y:S02]  /*c380*/  IMAD.MOV.U32 R2, RZ, RZ, R23.reuse ;  /* 0x000000ffff027224 */ /* 0x100fe400078e0017 */
[----:B------:R-:W-:-:S07]  /*c390*/  IMAD.MOV.U32 R26, RZ, RZ, R23 ;  /* 0x000000ffff1a7224 */ /* 0x000fce00078e0017 */
.L_x_2935:
[----:B-1----:R-:W1:Y:S01]  /*c3a0*/  LDC R19, c[0x0][0x398] ;  /* 0x0000e600ff137b82 */ /* 0x002e620000000800 */
[----:B------:R-:W-:Y:S01]  /*c3b0*/  IMAD.IADD R27, R20, 0x1, R21 ;  /* 0x00000001141b7824 */ /* 0x000fe200078e0215 */
[----:B------:R-:W2:Y:S04]  /*c3c0*/  LDL R16, [R1+0x4] ;  /* 0x0000040001107983 */ /* 0x000ea80000100800 */
[----:B------:R-:W3:Y:S01]  /*c3d0*/  LDL R18, [R1] ;  /* 0x0000000001127983 */ /* 0x000ee20000100800 */
[----:B-1----:R-:W-:-:S05]  /*c3e0*/  SHF.R.U32.HI R19, RZ, 0x3, R19 ;  /* 0x00000003ff137819 */ /* 0x002fca0000011613 */
[----:B------:R-:W-:-:S04]  /*c3f0*/  IMAD R13, R19, R21, RZ ;  /* 0x00000015130d7224 */ /* 0x000fc800078e02ff */
[----:B------:R-:W-:-:S06]  /*c400*/  IMAD.WIDE.U32 R12, R13, 0x8, R10 ;  /* 0x000000080d0c7825 */ /* 0x000fcc00078e000a */
[----:B------:R-:W4:Y:S01]  /*c410*/  LDG.E.64 R12, desc[UR36][R12.64] ;  /* 0x000000240c0c7981 */ /* 0x000f22000c1e1b00 */
[----:B------:R-:W-:-:S04]  /*c420*/  IMAD R15, R19, R27, RZ ;  /* 0x0000001b130f7224 */ /* 0x000fc800078e02ff */
[----:B------:R-:W-:-:S06]  /*c430*/  IMAD.WIDE.U32 R14, R15, 0x8, R10 ;  /* 0x000000080f0e7825 */ /* 0x000fcc00078e000a */
[----:B------:R-:W5:Y:S01]  /*c440*/  LDG.E.64 R14, desc[UR36][R14.64] ;  /* 0x000000240e0e7981 */ /* 0x000f62000c1e1b00 */
[----:B------:R-:W-:Y:S02]  /*c450*/  ISETP.GE.U32.AND P0, PT, R24, R21, PT ;  /* 0x000000151800720c */ /* 0x000fe40003f06070 */
[----:B------:R-:W-:-:S05]  /*c460*/  IADD3 R28, R27, R20, RZ ;  /* 0x000000141b1c7210 */ /* 0x000fca0007ffe0ff */
[----:B------:R-:W-:Y:S01]  /*c470*/  IMAD.IADD R29, R28, 0x1, R20 ;  /* 0x000000011c1d7824 */ /* 0x000fe200078e0214 */
[----:B--2---:R-:W-:-:S04]  /*c480*/  ISETP.GE.AND.EX P0, PT, R16, RZ, PT, P0 ;  /* 0x000000ff1000720c */ /* 0x004fc80003f06300 */
[----:B------:R-:W-:Y:S02]  /*c490*/  SEL R16, RZ, 0xffffffff, P0 ;  /* 0xffffffffff107807 */ /* 0x000fe40000000000 */
[CC--:B----4-:R-:W-:Y:S01]  /*c4a0*/  ISETP.NE.U32.AND P1, PT, R25.reuse, R12.reuse, PT ;  /* 0x0000000c1900720c */ /* 0x0d0fe20003f25070 */
[----:B------:R1:W-:Y:S01]  /*c4b0*/  STL [R1+0x14], R12 ;  /* 0x0000140c01007387 */ /* 0x0003e20000100800 */
[----:B------:R-:W-:Y:S02]  /*c4c0*/  ISETP.GT.U32.AND P2, PT, R25, R12, PT ;  /* 0x0000000c1900720c */ /* 0x000fe40003f44070 */
[CC--:B------:R-:W-:Y:S02]  /*c4d0*/  ISETP.NE.AND.EX P1, PT, R26.reuse, R13.reuse, PT, P1 ;  /* 0x0000000d1a00720c */ /* 0x0c0fe40003f25310 */
[----:B------:R-:W-:Y:S02]  /*c4e0*/  ISETP.GT.AND.EX P0, PT, R26, R13, PT, P2 ;  /* 0x0000000d1a00720c */ /* 0x000fe40003f04320 */
[----:B------:R-:W-:Y:S01]  /*c4f0*/  ISETP.GE.U32.AND P2, PT, R0, R27, PT ;  /* 0x0000001b0000720c */ /* 0x000fe20003f46070 */
[----:B-1----:R-:W2:Y:S03]  /*c500*/  LDL R12, [R1+0x8] ;  /* 0x00000800010c7983 */ /* 0x002ea60000100800 */
[----:B---3--:R-:W-:-:S05]  /*c510*/  ISETP.GE.AND.EX P2, PT, R18, RZ, PT, P2 ;  /* 0x000000ff1200720c */ /* 0x008fca0003f46320 */
[----:B------:R-:W-:Y:S02]  /*c520*/  @P1 SEL R16, RZ, 0xffffffff, !P0 ;  /* 0xffffffffff101807 */ /* 0x000fe40004000000 */
[----:B-----5:R-:W-:Y:S02]  /*c530*/  ISETP.NE.U32.AND P1, PT, R22, R14, PT ;  /* 0x0000000e1600720c */ /* 0x020fe40003f25070 */
[----:B------:R-:W-:Y:S02]  /*c540*/  LOP3.LUT R16, R16, 0x1, RZ, 0xc0, !PT ;  /* 0x0000000110107812 */ /* 0x000fe400078ec0ff */
[----:B------:R-:W-:Y:S02]  /*c550*/  ISETP.NE.AND.EX P1, PT, R23, R15, PT, P1 ;  /* 0x0000000f1700720c */ /* 0x000fe40003f25310 */
[----:B------:R-:W-:Y:S01]  /*c560*/  ISETP.NE.U32.AND P3, PT, R16, 0x1, PT ;  /* 0x000000011000780c */ /* 0x000fe20003f65070 */
[----:B------:R-:W-:Y:S01]  /*c570*/  IMAD R16, R19, R28, RZ ;  /* 0x0000001c13107224 */ /* 0x000fe200078e02ff */
[----:B------:R-:W-:-:S03]  /*c580*/  ISETP.GT.U32.AND P0, PT, R22, R14, PT ;  /* 0x0000000e1600720c */ /* 0x000fc60003f04070 */
[----:B------:R-:W-:Y:S01]  /*c590*/  IMAD.WIDE.U32 R16, R16, 0x8, R10 ;  /* 0x0000000810107825 */ /* 0x000fe200078e000a */
[----:B------:R-:W-:Y:S02]  /*c5a0*/  ISETP.GT.AND.EX P0, PT, R23, R15, PT, P0 ;  /* 0x0000000f1700720c */ /* 0x000fe40003f04300 */
[----:B------:R-:W-:-:S03]  /*c5b0*/  SEL R18, RZ, 0xffffffff, P2 ;  /* 0xffffffffff127807 */ /* 0x000fc60001000000 */
[----:B------:R-:W-:Y:S01]  /*c5c0*/  @P1 SEL R18, RZ, 0xffffffff, !P0 ;  /* 0xffffffffff121807 */ /* 0x000fe20004000000 */
[----:B------:R-:W3:Y:S01]  /*c5d0*/  LDG.E.64 R16, desc[UR36][R16.64] ;  /* 0x0000002410107981 */ /* 0x000ee2000c1e1b00 */
[----:B------:R-:W-:Y:S02]  /*c5e0*/  SEL R24, R24, R21, !P3 ;  /* 0x0000001518187207 */ /* 0x000fe40005800000 */
[----:B------:R-:W-:-:S04]  /*c5f0*/  LOP3.LUT R18, R18, 0x1, RZ, 0xc0, !PT ;  /* 0x0000000112127812 */ /* 0x000fc800078ec0ff */
[----:B------:R-:W-:Y:S01]  /*c600*/  ISETP.NE.U32.AND P4, PT, R18, 0x1, PT ;  /* 0x000000011200780c */ /* 0x000fe20003f85070 */
[----:B------:R-:W-:-:S04]  /*c610*/  IMAD R18, R19, R29, RZ ;  /* 0x0000001d13127224 */ /* 0x000fc800078e02ff */
[----:B------:R-:W-:-:S06]  /*c620*/  IMAD.WIDE.U32 R18, R18, 0x8, R10 ;  /* 0x0000000812127825 */ /* 0x000fcc00078e000a */
[----:B------:R-:W4:Y:S01]  /*c630*/  LDG.E.64 R18, desc[UR36][R18.64] ;  /* 0x0000002412127981 */ /* 0x000f22000c1e1b00 */
[----:B------:R-:W-:-:S04]  /*c640*/  ISETP.GE.U32.AND P2, PT, R5, R28, PT ;  /* 0x0000001c0500720c */ /* 0x000fc80003f46070 */
[----:B------:R-:W-:-:S04]  /*c650*/  ISETP.GE.AND.EX P2, PT, R4, RZ, PT, P2 ;  /* 0x000000ff0400720c */ /* 0x000fc80003f46320 */
[----:B------:R-:W-:Y:S02]  /*c660*/  SEL R21, RZ, 0xffffffff, P2 ;  /* 0xffffffffff157807 */ /* 0x000fe40001000000 */
[----:B------:R-:W-:-:S04]  /*c670*/  ISETP.GE.U32.AND P2, PT, R7, R29, PT ;  /* 0x0000001d0700720c */ /* 0x000fc80003f46070 */
[----:B------:R-:W-:Y:S02]  /*c680*/  ISETP.GE.AND.EX P2, PT, R6, RZ, PT, P2 ;  /* 0x000000ff0600720c */ /* 0x000fe40003f46320 */
[----:B------:R-:W-:Y:S02]  /*c690*/  SEL R0, R0, R27, !P4 ;  /* 0x0000001b00007207 */ /* 0x000fe40006000000 */
[----:B---3--:R-:W-:-:S04]  /*c6a0*/  ISETP.NE.U32.AND P1, PT, R3, R16, PT ;  /* 0x000000100300720c */ /* 0x008fc80003f25070 */
[----:B------:R-:W-:Y:S02]  /*c6b0*/  ISETP.NE.AND.EX P1, PT, R2, R17, PT, P1 ;  /* 0x000000110200720c */ /* 0x000fe40003f25310 */
[----:B------:R-:W-:-:S04]  /*c6c0*/  ISETP.GT.U32.AND P0, PT, R3, R16, PT ;  /* 0x000000100300720c */ /* 0x000fc80003f04070 */
[----:B------:R-:W-:-:S07]  /*c6d0*/  ISETP.GT.AND.EX P0, PT, R2, R17, PT, P0 ;  /* 0x000000110200720c */ /* 0x000fce0003f04300 */
[----:B------:R-:W-:Y:S02]  /*c6e0*/  @P1 SEL R21, RZ, 0xffffffff, !P0 ;  /* 0xffffffffff151807 */ /* 0x000fe40004000000 */
[----:B----4-:R-:W-:-:S04]  /*c6f0*/  ISETP.NE.U32.AND P0, PT, R9, R18, PT ;  /* 0x000000120900720c */ /* 0x010fc80003f05070 */
[CC--:B------:R-:W-:Y:S02]  /*c700*/  ISETP.NE.AND.EX P0, PT, R8.reuse, R19.reuse, PT, P0 ;  /* 0x000000130800720c */ /* 0x0c0fe40003f05300 */
[----:B------:R-:W-:Y:S02]  /*c710*/  ISETP.GT.U32.AND P1, PT, R9, R18, PT ;  /* 0x000000120900720c */ /* 0x000fe40003f24070 */
[----:B------:R-:W-:Y:S02]  /*c720*/  LOP3.LUT R21, R21, 0x1, RZ, 0xc0, !PT ;  /* 0x0000000115157812 */ /* 0x000fe400078ec0ff */
[----:B------:R-:W-:Y:S02]  /*c730*/  ISETP.GT.AND.EX P1, PT, R8, R19, PT, P1 ;  /* 0x000000130800720c */ /* 0x000fe40003f24310 */
[----:B------:R-:W-:Y:S02]  /*c740*/  ISETP.NE.U32.AND P5, PT, R21, 0x1, PT ;  /* 0x000000011500780c */ /* 0x000fe40003fa5070 */
[----:B------:R-:W-:-:S03]  /*c750*/  SEL R21, RZ, 0xffffffff, P2 ;  /* 0xffffffffff157807 */ /* 0x000fc60001000000 */
[----:B------:R-:W-:-:S04]  /*c760*/  @P0 SEL R21, RZ, 0xffffffff, !P1 ;  /* 0xffffffffff150807 */ /* 0x000fc80004800000 */
[----:B------:R-:W-:-:S04]  /*c770*/  LOP3.LUT R21, R21, 0x1, RZ, 0xc0, !PT ;  /* 0x0000000115157812 */ /* 0x000fc800078ec0ff */
[----:B------:R-:W-:Y:S01]  /*c780*/  ISETP.NE.U32.AND P0, PT, R21, 0x1, PT ;  /* 0x000000011500780c */ /* 0x000fe20003f05070 */
[----:B------:R-:W-:Y:S01]  /*c790*/  IMAD.IADD R21, R29, 0x1, R20 ;  /* 0x000000011d157824 */ /* 0x000fe200078e0214 */
[----:B------:R-:W-:Y:S02]  /*c7a0*/  SEL R5, R5, R28, !P5 ;  /* 0x0000001c05057207 */ /* 0x000fe40006800000 */
[----:B------:R-:W3:Y:S01]  /*c7b0*/  LDL.LU R28, [R1] ;  /* 0x00000000011c7983 */ /* 0x000ee20000300800 */
[----:B------:R-:W-:-:S03]  /*c7c0*/  SEL R7, R7, R29, !P0 ;  /* 0x0000001d07077207 */ /* 0x000fc60004000000 */
[----:B------:R-:W4:Y:S01]  /*c7d0*/  LDL.LU R29, [R1+0x4] ;  /* 0x00000400011d7983 */ /* 0x000f220000300800 */
[----:B------:R-:W-:-:S05]  /*c7e0*/  IMAD R27, R20, 0x3, R21 ;  /* 0x00000003141b7824 */ /* 0x000fca00078e0215 */
[----:B--2---:R-:W-:Y:S02]  /*c7f0*/  ISETP.GE.U32.AND P1, PT, R27, R12, PT ;  /* 0x0000000c1b00720c */ /* 0x004fe40003f26070 */
[----:B------:R-:W2:Y:S01]  /*c800*/  LDL.LU R12, [R1+0x14] ;  /* 0x00001400010c7983 */ /* 0x000ea20000300800 */
[----:B------:R-:W-:Y:S02]  /*c810*/  SEL R26, R26, R13, !P3 ;  /* 0x0000000d1a1a7207 */ /* 0x000fe40005800000 */
[----:B------:R-:W-:Y:S02]  /*c820*/  SEL R22, R22, R14, !P4 ;  /* 0x0000000e16167207 */ /* 0x000fe40006000000 */
[----:B------:R-:W-:Y:S02]  /*c830*/  SEL R23, R23, R15, !P4 ;  /* 0x0000000f17177207 */ /* 0x000fe40006000000 */
[----:B------:R-:W-:Y:S02]  /*c840*/  SEL R3, R3, R16, !P5 ;  /* 0x0000001003037207 */ /* 0x000fe40006800000 */
[----:B------:R-:W-:-:S02]  /*c850*/  SEL R2, R2, R17, !P5 ;  /* 0x0000001102027207 */ /* 0x000fc40006800000 */
[----:B0-----:R-:W-:Y:S02]  /*c860*/  SEL R4, R4, RZ, !P5 ;  /* 0x000000ff04047207 */ /* 0x001fe40006800000 */
[----:B------:R-:W-:Y:S02]  /*c870*/  SEL R9, R9, R18, !P0 ;  /* 0x0000001209097207 */ /* 0x000fe40004000000 */
[----:B------:R-:W-:Y:S02]  /*c880*/  SEL R8, R8, R19, !P0 ;  /* 0x0000001308087207 */ /* 0x000fe40004000000 */
[----:B------:R-:W-:Y:S02]  /*c890*/  SEL R6, R6, RZ, !P0 ;  /* 0x000000ff06067207 */ /* 0x000fe40004000000 */
[----:B---3--:R-:W-:Y:S02]  /*c8a0*/  SEL R28, R28, RZ, !P4 ;  /* 0x000000ff1c1c7207 */ /* 0x008fe40006000000 */
[----:B----4-:R-:W-:-:S05]  /*c8b0*/  SEL R29, R29, RZ, !P3 ;  /* 0x000000ff1d1d7207 */ /* 0x010fca0005800000 */
[----:B------:R1:W-:Y:S04]  /*c8c0*/  STL [R1+0x4], R29 ;  /* 0x0000041d01007387 */ /* 0x0003e80000100800 */
[----:B------:R1:W-:Y:S01]  /*c8d0*/  STL [R1], R28 ;  /* 0x0000001c01007387 */ /* 0x0003e20000100800 */
[----:B--2---:R-:W-:Y:S01]  /*c8e0*/  SEL R25, R25, R12, !P3 ;  /* 0x0000000c19197207 */ /* 0x004fe20005800000 */
[----:B------:R-:W-:Y:S06]  /*c8f0*/  @!P1 BRA `(.L_x_2935) ;  /* 0xfffffff800a89947 */ /* 0x000fec000383ffff */
[----:B------:R-:W-:Y:S05]  /*c900*/  BSYNC B2 ;  /* 0x0000000000027941 */ /* 0x000fea0003800000 */
.L_x_2934:
[----:B------:R-:W-:Y:S05]  /*c910*/  BSYNC B1 ;  /* 0x0000000000017941 */ /* 0x000fea0003800000 */
.L_x_2933:
[----:B------:R-:W2:Y:S04]  /*c920*/  LDL R27, [R1+0x8] ;  /* 0x00000800011b7983 */ /* 0x000ea80000100800 */
[----:B-1----:R0:W5:Y:S04]  /*c930*/  LDL R29, [R1] ;  /* 0x00000000011d7983 */ /* 0x0021680000100800 */
[----:B------:R0:W5:Y:S01]  /*c940*/  LDL R28, [R1+0x4] ;  /* 0x00000400011c7983 */ /* 0x0001620000100800 */
[----:B------:R-:W-:Y:S01]  /*c950*/  BSSY B1, `(.L_x_2936) ;  /* 0x000002a000017945 */ /* 0x000fe20003800000 */
[----:B--2---:R-:W-:-:S13]  /*c960*/  ISETP.GE.U32.AND P1, PT, R21, R27, PT ;  /* 0x0000001b1500720c */ /* 0x004fda0003f26070 */
[----:B0-----:R-:W-:Y:S05]  /*c970*/  @P1 BRA `(.L_x_2937) ;  /* 0x00000000009c1947 */ /* 0x001fea0003800000 */
[----:B------:R-:W-:Y:S01]  /*c980*/  IMAD.MOV.U32 R13, RZ, RZ, R27 ;  /* 0x000000ffff0d7224 */ /* 0x000fe200078e001b */
[----:B------:R0:W-:Y:S01]  /*c990*/  STL [R1+0x14], R0 ;  /* 0x0000140001007387 */ /* 0x0001e20000100800 */
[----:B------:R-:W1:Y:S02]  /*c9a0*/  LDC R27, c[0x0][0x398] ;  /* 0x0000e600ff1b7b82 */ /* 0x000e640000000800 */
[----:B0-----:R-:W-:Y:S01]  /*c9b0*/  IMAD.MOV.U32 R0, RZ, RZ, R13 ;  /* 0x000000ffff007224 */ /* 0x001fe200078e000d */
[----:B-1----:R-:W-:-:S05]  /*c9c0*/  SHF.R.U32.HI R27, RZ, 0x3, R27 ;  /* 0x00000003ff1b7819 */ /* 0x002fca000001161b */
[----:B------:R-:W-:Y:S01]  /*c9d0*/  IMAD R12, R27, R21, RZ ;  /* 0x000000151b0c7224 */ /* 0x000fe200078e02ff */
[----:B------:R-:W-:-:S03]  /*c9e0*/  IADD3 R27, R21, R20, RZ ;  /* 0x00000014151b7210 */ /* 0x000fc60007ffe0ff */
[----:B------:R-:W-:Y:S01]  /*c9f0*/  IMAD.WIDE.U32 R12, R12, 0x8, R10 ;  /* 0x000000080c0c7825 */ /* 0x000fe200078e000a */
[----:B------:R-:W-:Y:S02]  /*ca00*/  ISETP.GE.U32.AND P0, PT, R27, R0, PT ;  /* 0x000000001b00720c */ /* 0x000fe40003f06070 */
[----:B------:R0:W5:Y:S04]  /*ca10*/  LDL.LU R0, [R1+0x14] ;  /* 0x0000140001007983 */ /* 0x0001680000300800 */
[----:B------:R-:W5:Y:S07]  /*ca20*/  LDG.E.64 R12, desc[UR36][R12.64] ;  /* 0x000000240c0c7981 */ /* 0x000f6e000c1e1b00 */
[----:B0-----:R-:W-:Y:S05]  /*ca30*/  @P0 BRA `(.L_x_2937) ;  /* 0x00000000006c0947 */ /* 0x001fea0003800000 */
[----:B------:R-:W2:Y:S01]  /*ca40*/  LDL R14, [R1+0x8] ;  /* 0x00000800010e7983 */ /* 0x000ea20000100800 */
[----:B------:R-:W0:Y:S03]  /*ca50*/  LDC R15, c[0x0][0x398] ;  /* 0x0000e600ff0f7b82 */ /* 0x000e260000000800 */
[----:B-----5:R2:W-:Y:S01]  /*ca60*/  STL [R1+0x14], R0 ;  /* 0x0000140001007387 */ /* 0x0205e20000100800 */
[----:B0-----:R-:W-:Y:S01]  /*ca70*/  SHF.R.U32.HI R15, RZ, 0x3, R15 ;  /* 0x00000003ff0f7819 */ /* 0x001fe2000001160f */
[----:B--2---:R-:W-:-:S04]  /*ca80*/  IMAD.MOV.U32 R0, RZ, RZ, R14 ;  /* 0x000000ffff007224 */ /* 0x004fc800078e000e */
[----:B------:R-:W-:Y:S02]  /*ca90*/  IMAD R14, R15, R27, RZ ;  /* 0x0000001b0f0e7224 */ /* 0x000fe400078e02ff */
[----:B------:R-:W-:Y:S02]  /*caa0*/  IMAD.IADD R27, R27, 0x1, R20 ;  /* 0x000000011b1b7824 */ /* 0x000fe400078e0214 */
[----:B------:R-:W-:-:S03]  /*cab0*/  IMAD.WIDE.U32 R14, R14, 0x8, R10 ;  /* 0x000000080e0e7825 */ /* 0x000fc600078e000a */
[----:B------:R-:W-:Y:S02]  /*cac0*/  ISETP.GE.U32.AND P0, PT, R27, R0, PT ;  /* 0x000000001b00720c */ /* 0x000fe40003f06070 */
[----:B------:R0:W5:Y:S04]  /*cad0*/  LDL.LU R0, [R1+0x14] ;  /* 0x0000140001007983 */ /* 0x0001680000300800 */
[----:B------:R-:W5:Y:S07]  /*cae0*/  LDG.E.64 R14, desc[UR36][R14.64] ;  /* 0x000000240e0e7981 */ /* 0x000f6e000c1e1b00 */
[----:B0-----:R-:W-:Y:S05]  /*caf0*/  @P0 BRA `(.L_x_2937) ;  /* 0x00000000003c0947 */ /* 0x001fea0003800000 */
[----:B-----5:R0:W-:Y:S01]  /*cb00*/  STL [R1+0x14], R0 ;  /* 0x0000140001007387 */ /* 0x0201e20000100800 */
[----:B------:R-:W1:Y:S03]  /*cb10*/  LDC R17, c[0x0][0x398] ;  /* 0x0000e600ff117b82 */ /* 0x000e660000000800 */
[----:B0-----:R-:W2:Y:S01]  /*cb20*/  LDL R0, [R1+0x8] ;  /* 0x0000080001007983 */ /* 0x001ea20000100800 */
[----:B------:R-:W-:Y:S01]  /*cb30*/  IMAD.IADD R16, R27, 0x1, R20 ;  /* 0x000000011b107824 */ /* 0x000fe200078e0214 */
[----:B-1----:R-:W-:-:S05]  /*cb40*/  SHF.R.U32.HI R17, RZ, 0x3, R17 ;  /* 0x00000003ff117819 */ /* 0x002fca0000011611 */
[----:B------:R-:W-:Y:S02]  /*cb50*/  IMAD R17, R17, R27, RZ ;  /* 0x0000001b11117224 */ /* 0x000fe400078e02ff */
[----:B------:R-:W0:Y:S02]  /*cb60*/  LDC R27, c[0x0][0x398] ;  /* 0x0000e600ff1b7b82 */ /* 0x000e240000000800 */
[----:B0-----:R-:W-:Y:S02]  /*cb70*/  SHF.R.U32.HI R27, RZ, 0x3, R27 ;  /* 0x00000003ff1b7819 */ /* 0x001fe4000001161b */
[----:B--2---:R-:W-:Y:S02]  /*cb80*/  ISETP.GE.U32.AND P0, PT, R16, R0, PT ;  /* 0x000000001000720c */ /* 0x004fe40003f06070 */
[----:B------:R0:W5:Y:S11]  /*cb90*/  LDL.LU R0, [R1+0x14] ;  /* 0x0000140001007983 */ /* 0x0001760000300800 */
[----:B------:R-:W-:-:S02]  /*cba0*/  @!P0 IMAD R27, R27, R16, RZ ;  /* 0x000000101b1b8224 */ /* 0x000fc400078e02ff */
[----:B------:R-:W-:-:S04]  /*cbb0*/  IMAD.WIDE.U32 R16, R17, 0x8, R10 ;  /* 0x0000000811107825 */ /* 0x000fc800078e000a */
[----:B------:R-:W-:Y:S02]  /*cbc0*/  @!P0 IMAD.WIDE.U32 R10, R27, 0x8, R10 ;  /* 0x000000081b0a8825 */ /* 0x000fe400078e000a */
[----:B------:R-:W5:Y:S04]  /*cbd0*/  LDG.E.64 R16, desc[UR36][R16.64] ;  /* 0x0000002410107981 */ /* 0x000f68000c1e1b00 */
[----:B------:R0:W5:Y:S02]  /*cbe0*/  @!P0 LDG.E.64 R18, desc[UR36][R10.64] ;  /* 0x000000240a128981 */ /* 0x000164000c1e1b00 */
.L_x_2937:
[----:B------:R-:W-:Y:S05]  /*cbf0*/  BSYNC B1 ;  /* 0x0000000000017941 */ /* 0x000fea0003800000 */
.L_x_2936:
[----:B------:R-:W-:Y:S04]  /*cc00*/  BSSY B1, `(.L_x_2938) ;  /* 0x0000046000017945 */ /* 0x000fe80003800000 */
[----:B------:R-:W-:Y:S05]  /*cc10*/  @P1 BRA `(.L_x_2939) ;  /* 0x0000000400101947 */ /* 0x000fea0003800000 */
[----:B0-----:R-:W2:Y:S01]  /*cc20*/  LDL R11, [R1+0x8] ;  /* 0x00000800010b7983 */ /* 0x001ea20000100800 */
[CC--:B-----5:R-:W-:Y:S02]  /*cc30*/  ISETP.NE.U32.AND P2, PT, R25.reuse, R12.reuse, PT ;  /* 0x0000000c1900720c */ /* 0x0e0fe40003f45070 */
[----:B------:R-:W-:Y:S02]  /*cc40*/  ISETP.GT.U32.AND P0, PT, R25, R12, PT ;  /* 0x0000000c1900720c */ /* 0x000fe40003f04070 */
[----:B------:R-:W-:Y:S02]  /*cc50*/  ISETP.NE.AND.EX P2, PT, R26, R13, PT, P2 ;  /* 0x0000000d1a00720c */ /* 0x000fe40003f45320 */
[----:B------:R-:W-:Y:S02]  /*cc60*/  ISETP.GE.U32.AND P1, PT, R24, R21, PT ;  /* 0x000000151800720c */ /* 0x000fe40003f26070 */
[----:B------:R-:W-:Y:S02]  /*cc70*/  ISETP.GT.AND.EX P0, PT, R26, R13, PT, P0 ;  /* 0x0000000d1a00720c */ /* 0x000fe40003f04300 */
[----:B------:R-:W-:-:S02]  /*cc80*/  ISETP.GE.AND.EX P1, PT, R28, RZ, PT, P1 ;  /* 0x000000ff1c00720c */ /* 0x000fc40003f26310 */
[----:B------:R-:W-:-:S05]  /*cc90*/  SEL R10, RZ, 0xffffffff, !P0 ;  /* 0xffffffffff0a7807 */ /* 0x000fca0004000000 */
[----:B------:R-:W-:-:S04]  /*cca0*/  @!P2 SEL R10, RZ, 0xffffffff, P1 ;  /* 0xffffffffff0aa807 */ /* 0x000fc80000800000 */
[----:B------:R-:W-:-:S04]  /*ccb0*/  LOP3.LUT R10, R10, 0x1, RZ, 0xc0, !PT ;  /* 0x000000010a0a7812 */ /* 0x000fc800078ec0ff */
[----:B------:R-:W-:-:S04]  /*ccc0*/  ISETP.NE.U32.AND P0, PT, R10, 0x1, PT ;  /* 0x000000010a00780c */ /* 0x000fc80003f05070 */
[----:B------:R-:W-:Y:S02]  /*ccd0*/  SEL R28, R28, RZ, !P0 ;  /* 0x000000ff1c1c7207 */ /* 0x000fe40004000000 */
[----:B------:R-:W-:Y:S01]  /*cce0*/  SEL R24, R24, R21, !P0 ;  /* 0x0000001518187207 */ /* 0x000fe20004000000 */
[----:B------:R-:W-:Y:S01]  /*ccf0*/  IMAD.IADD R21, R21, 0x1, R20 ;  /* 0x0000000115157824 */ /* 0x000fe200078e0214 */
[----:B------:R-:W-:Y:S01]  /*cd00*/  SEL R25, R25, R12, !P0 ;  /* 0x0000000c19197207 */ /* 0x000fe20004000000 */
[----:B------:R1:W-:Y:S01]  /*cd10*/  STL [R1+0x4], R28 ;  /* 0x0000041c01007387 */ /* 0x0003e20000100800 */
[----:B------:R-:W-:Y:S02]  /*cd20*/  SEL R26, R26, R13, !P0 ;  /* 0x0000000d1a1a7207 */ /* 0x000fe40004000000 */
[----:B--2---:R-:W-:-:S13]  /*cd30*/  ISETP.GE.U32.AND P1, PT, R21, R11, PT ;  /* 0x0000000b1500720c */ /* 0x004fda0003f26070 */
[----:B-1----:R-:W-:Y:S05]  /*cd40*/  @P1 BRA `(.L_x_2939) ;  /* 0x0000000000c41947 */ /* 0x002fea0003800000 */
[CC--:B------:R-:W-:Y:S02]  /*cd50*/  ISETP.NE.U32.AND P2, PT, R22.reuse, R14.reuse, PT ;  /* 0x0000000e1600720c */ /* 0x0c0fe40003f45070 */
[----:B------:R-:W-:Y:S02]  /*cd60*/  ISETP.GT.U32.AND P0, PT, R22, R14, PT ;  /* 0x0000000e1600720c */ /* 0x000fe40003f04070 */
[C---:B------:R-:W-:Y:S02]  /*cd70*/  ISETP.NE.AND.EX P2, PT, R23.reuse, R15, PT, P2 ;  /* 0x0000000f1700720c */ /* 0x040fe40003f45320 */
[----:B------:R-:W-:Y:S02]  /*cd80*/  ISETP.GE.U32.AND P1, PT, R0, R21, PT ;  /* 0x000000150000720c */ /* 0x000fe40003f26070 */
[----:B------:R-:W-:Y:S02]  /*cd90*/  ISETP.GT.AND.EX P0, PT, R23, R15, PT, P0 ;  /* 0x0000000f1700720c */ /* 0x000fe40003f04300 */
[----:B------:R-:W-:-:S02]  /*cda0*/  ISETP.GE.AND.EX P1, PT, R29, RZ, PT, P1 ;  /* 0x000000ff1d00720c */ /* 0x000fc40003f26310 */
[----:B------:R-:W-:Y:S02]  /*cdb0*/  SEL R10, RZ, 0xffffffff, !P0 ;  /* 0xffffffffff0a7807 */ /* 0x000fe40004000000 */
[----:B------:R-:W-:-:S03]  /*cdc0*/  IADD3 R12, R21, R20, RZ ;  /* 0x00000014150c7210 */ /* 0x000fc60007ffe0ff */
[----:B------:R-:W-:Y:S02]  /*cdd0*/  @!P2 SEL R10, RZ, 0xffffffff, P1 ;  /* 0xffffffffff0aa807 */ /* 0x000fe40000800000 */
[----:B------:R-:W-:Y:S02]  /*cde0*/  ISETP.GE.U32.AND P1, PT, R12, R11, PT ;  /* 0x0000000b0c00720c */ /* 0x000fe40003f26070 */
[----:B------:R-:W-:-:S04]  /*cdf0*/  LOP3.LUT R10, R10, 0x1, RZ, 0xc0, !PT ;  /* 0x000000010a0a7812 */ /* 0x000fc800078ec0ff */
[----:B------:R-:W-:-:S04]  /*ce00*/  ISETP.NE.U32.AND P0, PT, R10, 0x1, PT ;  /* 0x000000010a00780c */ /* 0x000fc80003f05070 */
[----:B------:R-:W-:Y:S02]  /*ce10*/  SEL R29, R29, RZ, !P0 ;  /* 0x000000ff1d1d7207 */ /* 0x000fe40004000000 */
[----:B------:R-:W-:Y:S02]  /*ce20*/  SEL R22, R22, R14, !P0 ;  /* 0x0000000e16167207 */ /* 0x000fe40004000000 */
[----:B------:R-:W-:Y:S01]  /*ce30*/  SEL R23, R23, R15, !P0 ;  /* 0x0000000f17177207 */ /* 0x000fe20004000000 */
[----:B------:R1:W-:Y:S01]  /*ce40*/  STL [R1], R29 ;  /* 0x0000001d01007387 */ /* 0x0003e20000100800 */
[----:B------:R-:W-:Y:S01]  /*ce50*/  SEL R0, R0, R21, !P0 ;  /* 0x0000001500007207 */ /* 0x000fe20004000000 */
[----:B------:R-:W-:Y:S06]  /*ce60*/  @P1 BRA `(.L_x_2939) ;  /* 0x00000000007c1947 */ /* 0x000fec0003800000 */
[CC--:B------:R-:W-:Y:S01]  /*ce70*/  ISETP.NE.U32.AND P2, PT, R3.reuse, R16.reuse, PT ;  /* 0x000000100300720c */ /* 0x0c0fe20003f45070 */
[----:B------:R-:W-:Y:S01]  /*ce80*/  IMAD.IADD R20, R12, 0x1, R20 ;  /* 0x000000010c147824 */ /* 0x000fe200078e0214 */
[----:B------:R-:W-:Y:S02]  /*ce90*/  ISETP.GT.U32.AND P0, PT, R3, R16, PT ;  /* 0x000000100300720c */ /* 0x000fe40003f04070 */
[CC--:B------:R-:W-:Y:S02]  /*cea0*/  ISETP.NE.AND.EX P2, PT, R2.reuse, R17.reuse, PT, P2 ;  /* 0x000000110200720c */ /* 0x0c0fe40003f45320 */
[----:B------:R-:W-:Y:S02]  /*ceb0*/  ISETP.GE.U32.AND P1, PT, R5, R12, PT ;  /* 0x0000000c0500720c */ /* 0x000fe40003f26070 */
[----:B------:R-:W-:Y:S02]  /*cec0*/  ISETP.GT.AND.EX P0, PT, R2, R17, PT, P0 ;  /* 0x000000110200720c */ /* 0x000fe40003f04300 */
[----:B------:R-:W-:-:S02]  /*ced0*/  ISETP.GE.AND.EX P1, PT, R4, RZ, PT, P1 ;  /* 0x000000ff0400720c */ /* 0x000fc40003f26310 */
[----:B------:R-:W-:-:S05]  /*cee0*/  SEL R10, RZ, 0xffffffff, !P0 ;  /* 0xffffffffff0a7807 */ /* 0x000fca0004000000 */
[----:B------:R-:W-:Y:S02]  /*cef0*/  @!P2 SEL R10, RZ, 0xffffffff, P1 ;  /* 0xffffffffff0aa807 */ /* 0x000fe40000800000 */
[----:B------:R-:W-:Y:S02]  /*cf00*/  ISETP.GE.U32.AND P1, PT, R20, R11, PT ;  /* 0x0000000b1400720c */ /* 0x000fe40003f26070 */
[----:B------:R-:W-:-:S04]  /*cf10*/  LOP3.LUT R10, R10, 0x1, RZ, 0xc0, !PT ;  /* 0x000000010a0a7812 */ /* 0x000fc800078ec0ff */
[----:B------:R-:W-:-:S04]  /*cf20*/  ISETP.NE.U32.AND P0, PT, R10, 0x1, PT ;  /* 0x000000010a00780c */ /* 0x000fc80003f05070 */
[----:B------:R-:W-:Y:S02]  /*cf30*/  SEL R3, R3, R16, !P0 ;  /* 0x0000001003037207 */ /* 0x000fe40004000000 */
[----:B------:R-:W-:Y:S02]  /*cf40*/  SEL R2, R2, R17, !P0 ;  /* 0x0000001102027207 */ /* 0x000fe40004000000 */
[----:B------:R-:W-:Y:S02]  /*cf50*/  SEL R5, R5, R12, !P0 ;  /* 0x0000000c05057207 */ /* 0x000fe40004000000 */
[----:B------:R-:W-:Y:S01]  /*cf60*/  SEL R4, R4, RZ, !P0 ;  /* 0x000000ff04047207 */ /* 0x000fe20004000000 */
        /* <DEDUP_REMOVED lines=15> */
.L_x_2939:
[----:B------:R-:W-:Y:S05]  /*d060*/  BSYNC B1 ;  /* 0x0000000000017941 */ /* 0x000fea0003800000 */
.L_x_2938:
[CC--:B------:R-:W-:Y:S02]  /*d070*/  ISETP.NE.U32.AND P2, PT, R25.reuse, R22.reuse, PT ;  /* 0x000000161900720c */ /* 0x0c0fe40003f45070 */
[----:B------:R-:W-:Y:S02]  /*d080*/  ISETP.GT.U32.AND P0, PT, R25, R22, PT ;  /* 0x000000161900720c */ /* 0x000fe40003f04070 */
[-C--:B------:R-:W-:Y:S02]  /*d090*/  ISETP.NE.AND.EX P2, PT, R26, R23.reuse, PT, P2 ;  /* 0x000000171a00720c */ /* 0x080fe40003f45320 */
[----:B-----5:R-:W-:Y:S02]  /*d0a0*/  ISETP.GE.U32.AND P1, PT, R24, R0, PT ;  /* 0x000000001800720c */ /* 0x020fe40003f26070 */
[----:B------:R-:W-:Y:S02]  /*d0b0*/  ISETP.GT.AND.EX P0, PT, R26, R23, PT, P0 ;  /* 0x000000171a00720c */ /* 0x000fe40003f04300 */
[----:B------:R-:W-:-:S02]  /*d0c0*/  ISETP.GE.AND.EX P1, PT, R28, R29, PT, P1 ;  /* 0x0000001d1c00720c */ /* 0x000fc40003f26310 */
[----:B0-----:R-:W-:-:S05]  /*d0d0*/  SEL R10, RZ, 0xffffffff, !P0 ;  /* 0xffffffffff0a7807 */ /* 0x001fca0004000000 */
[----:B------:R-:W-:-:S04]  /*d0e0*/  @!P2 SEL R10, RZ, 0xffffffff, P1 ;  /* 0xffffffffff0aa807 */ /* 0x000fc80000800000 */
[----:B------:R-:W-:-:S04]  /*d0f0*/  LOP3.LUT R10, R10, 0x1, RZ, 0xc0, !PT ;  /* 0x000000010a0a7812 */ /* 0x000fc800078ec0ff */
[----:B------:R-:W-:-:S04]  /*d100*/  ISETP.NE.U32.AND P2, PT, R10, 0x1, PT ;  /* 0x000000010a00780c */ /* 0x000fc80003f45070 */
[----:B------:R-:W-:Y:S02]  /*d110*/  SEL R10, R25, R22, !P2 ;  /* 0x00000016190a7207 */ /* 0x000fe40005000000 */
[----:B------:R-:W-:Y:S02]  /*d120*/  SEL R11, R26, R23, !P2 ;  /* 0x000000171a0b7207 */ /* 0x000fe40005000000 */
[-C--:B------:R-:W-:Y:S02]  /*d130*/  ISETP.NE.U32.AND P1, PT, R10, R3.reuse, PT ;  /* 0x000000030a00720c */ /* 0x080fe40003f25070 */
        /* <DEDUP_REMOVED lines=30> */
.L_x_2915:
[----:B------:R-:W2:Y:S01]  /*d320*/  LDL R4, [R1+0x8] ;  /* 0x0000080001047983 */ /* 0x000ea20000100800 */
[----:B------:R-:W0:Y:S01]  /*d330*/  LDC R2, c[0x0][0x234] ;  /* 0x00008d00ff027b82 */ /* 0x000e220000000800 */
[----:B------:R-:W-:Y:S01]  /*d340*/  BSSY B1, `(.L_x_2940) ;  /* 0x000006b000017945 */ /* 0x000fe20003800000 */
[----:B------:R-:W-:-:S06]  /*d350*/  IMAD.MOV.U32 R22, RZ, RZ, R0 ;  /* 0x000000ffff167224 */ /* 0x000fcc00078e0000 */
[----:B------:R-:W1:Y:S08]  /*d360*/  LDC R24, c[0x0][0x218] ;  /* 0x00008600ff187b82 */ /* 0x000e700000000800 */
[----:B------:R-:W3:Y:S08]  /*d370*/  LDC R3, c[0x0][0x21c] ;  /* 0x00008700ff037b82 */ /* 0x000ef00000000800 */
[----:B------:R-:W4:Y:S01]  /*d380*/  LDC R6, c[0x0][0x220] ;  /* 0x00008800ff067b82 */ /* 0x000f220000000800 */
[----:B0-----:R-:W-:-:S07]  /*d390*/  IMAD R2, R2, 0x3, R0 ;  /* 0x0000000302027824 */ /* 0x001fce00078e0200 */
[----:B------:R-:W0:Y:S01]  /*d3a0*/  LDC R8, c[0x0][0x224] ;  /* 0x00008900ff087b82 */ /* 0x000e220000000800 */
[--C-:B-1----:R-:W-:Y:S01]  /*d3b0*/  IMAD.MOV.U32 R23, RZ, RZ, R24.reuse ;  /* 0x000000ffff177224 */ /* 0x102fe200078e0018 */
[----:B------:R-:W-:Y:S01]  /*d3c0*/  MOV R26, R24 ;  /* 0x00000018001a7202 */ /* 0x000fe20000000f00 */
[----:B------:R-:W-:Y:S02]  /*d3d0*/  IMAD.MOV.U32 R25, RZ, RZ, R24 ;  /* 0x000000ffff197224 */ /* 0x000fe400078e0018 */
[----:B---3--:R-:W-:Y:S02]  /*d3e0*/  IMAD.MOV.U32 R5, RZ, RZ, R3 ;  /* 0x000000ffff057224 */ /* 0x008fe400078e0003 */
[--C-:B----4-:R-:W-:Y:S01]  /*d3f0*/  IMAD.MOV.U32 R0, RZ, RZ, R6.reuse ;  /* 0x000000ffff007224 */ /* 0x110fe200078e0006 */
[----:B------:R-:W-:Y:S01]  /*d400*/  MOV R21, R6 ;  /* 0x0000000600157202 */ /* 0x000fe20000000f00 */
[----:B------:R-:W-:Y:S02]  /*d410*/  IMAD.MOV.U32 R27, RZ, RZ, R6 ;  /* 0x000000ffff1b7224 */ /* 0x000fe400078e0006 */
[----:B0-----:R-:W-:-:S02]  /*d420*/  IMAD.MOV.U32 R7, RZ, RZ, R8 ;  /* 0x000000ffff077224 */ /* 0x001fc400078e0008 */
[--C-:B------:R-:W-:Y:S02]  /*d430*/  IMAD.MOV.U32 R9, RZ, RZ, R8.reuse ;  /* 0x000000ffff097224 */ /* 0x100fe400078e0008 */
[----:B------:R-:W-:Y:S01]  /*d440*/  IMAD.MOV.U32 R20, RZ, RZ, R8 ;  /* 0x000000ffff147224 */ /* 0x000fe200078e0008 */
[----:B--2---:R-:W-:Y:S01]  /*d450*/  ISETP.GE.U32.AND P0, PT, R2, R4, PT ;  /* 0x000000040200720c */ /* 0x004fe20003f06070 */
[--C-:B------:R-:W-:Y:S02]  /*d460*/  IMAD.MOV.U32 R2, RZ, RZ, R3.reuse ;  /* 0x000000ffff027224 */ /* 0x100fe400078e0003 */
[----:B------:R-:W-:-:S10]  /*d470*/  IMAD.MOV.U32 R4, RZ, RZ, R3 ;  /* 0x000000ffff047224 */ /* 0x000fd400078e0003 */
[----:B------:R-:W-:Y:S05]  /*d480*/  @P0 BRA `(.L_x_2941) ;  /* 0x0000000400580947 */ /* 0x000fea0003800000 */
[----:B------:R-:W-:Y:S01]  /*d490*/  BSSY B2, `(.L_x_2941) ;  /* 0x0000055000027945 */ /* 0x000fe20003800000 */
[----:B------:R-:W-:Y:S01]  /*d4a0*/  MOV R21, R6 ;  /* 0x0000000600157202 */ /* 0x000fe20000000f00 */
[----:B------:R-:W-:Y:S01]  /*d4b0*/  IMAD.MOV.U32 R27, RZ, RZ, R6 ;  /* 0x000000ffff1b7224 */ /* 0x000fe200078e0006 */
[----:B------:R-:W-:Y:S01]  /*d4c0*/  MOV R26, R24 ;  /* 0x00000018001a7202 */ /* 0x000fe20000000f00 */
[--C-:B------:R-:W-:Y:S02]  /*d4d0*/  IMAD.MOV.U32 R9, RZ, RZ, R8.reuse ;  /* 0x000000ffff097224 */ /* 0x100fe400078e0008 */
[----:B------:R-:W-:Y:S02]  /*d4e0*/  IMAD.MOV.U32 R20, RZ, RZ, R8 ;  /* 0x000000ffff147224 */ /* 0x000fe400078e0008 */
[----:B------:R-:W-:Y:S02]  /*d4f0*/  IMAD.MOV.U32 R25, RZ, RZ, R24 ;  /* 0x000000ffff197224 */ /* 0x000fe400078e0018 */
[----:B------:R-:W-:-:S02]  /*d500*/  IMAD.MOV.U32 R4, RZ, RZ, R3 ;  /* 0x000000ffff047224 */ /* 0x000fc400078e0003 */
[----:B------:R-:W-:-:S07]  /*d510*/  IMAD.MOV.U32 R5, RZ, RZ, R3 ;  /* 0x000000ffff057224 */ /* 0x000fce00078e0003 */
.L_x_2942:
[----:B------:R-:W0:Y:S01]  /*d520*/  LDC R19, c[0x0][0x234] ;  /* 0x00008d00ff137b82 */ /* 0x000e220000000800 */
[C---:B------:R-:W-:Y:S01]  /*d530*/  IMAD.WIDE.U32 R12, R22.reuse, 0x8, R10 ;  /* 0x00000008160c7825 */ /* 0x040fe200078e000a */
[----:B------:R0:W-:Y:S05]  /*d540*/  STL [R1+0x14], R7 ;  /* 0x0000140701007387 */ /* 0x0001ea0000100800 */
[----:B------:R-:W2:Y:S01]  /*d550*/  LDG.E.64 R12, desc[UR36][R12.64] ;  /* 0x000000240c0c7981 */ /* 0x000ea2000c1e1b00 */
[----:B0-----:R-:W-:-:S04]  /*d560*/  IMAD.IADD R7, R22, 0x1, R19 ;  /* 0x0000000116077824 */ /* 0x001fc800078e0213 */
[----:B------:R-:W-:-:S06]  /*d570*/  IMAD.WIDE.U32 R14, R7, 0x8, R10 ;  /* 0x00000008070e7825 */ /* 0x000fcc00078e000a */
[----:B------:R-:W3:Y:S01]  /*d580*/  LDG.E.64 R14, desc[UR36][R14.64] ;  /* 0x000000240e0e7981 */ /* 0x000ee2000c1e1b00 */
[----:B------:R-:W-:Y:S01]  /*d590*/  ISETP.GE.U32.AND P0, PT, R27, R22, PT ;  /* 0x000000161b00720c */ /* 0x000fe20003f06070 */
[----:B------:R-:W-:-:S03]  /*d5a0*/  IMAD.IADD R28, R7, 0x1, R19 ;  /* 0x00000001071c7824 */ /* 0x000fc600078e0213 */
[----:B------:R-:W-:-:S04]  /*d5b0*/  ISETP.GE.AND.EX P0, PT, R20, RZ, PT, P0 ;  /* 0x000000ff1400720c */ /* 0x000fc80003f06300 */
[----:B------:R-:W-:Y:S02]  /*d5c0*/  SEL R16, RZ, 0xffffffff, P0 ;  /* 0xffffffffff107807 */ /* 0x000fe40000000000 */
[----:B------:R-:W-:Y:S02]  /*d5d0*/  IADD3 R29, R28, R19, RZ ;  /* 0x000000131c1d7210 */ /* 0x000fe40007ffe0ff */
[CC--:B--2---:R-:W-:Y:S02]  /*d5e0*/  ISETP.NE.U32.AND P1, PT, R26.reuse, R12.reuse, PT ;  /* 0x0000000c1a00720c */ /* 0x0c4fe40003f25070 */
[----:B------:R-:W-:Y:S02]  /*d5f0*/  ISETP.GT.U32.AND P2, PT, R26, R12, PT ;  /* 0x0000000c1a00720c */ /* 0x000fe40003f44070 */
[CC--:B------:R-:W-:Y:S02]  /*d600*/  ISETP.NE.AND.EX P1, PT, R5.reuse, R13.reuse, PT, P1 ;  /* 0x0000000d0500720c */ /* 0x0c0fe40003f25310 */
[----:B------:R-:W-:-:S02]  /*d610*/  ISETP.GT.AND.EX P0, PT, R5, R13, PT, P2 ;  /* 0x0000000d0500720c */ /* 0x000fc40003f04320 */
[----:B------:R-:W-:-:S04]  /*d620*/  ISETP.GE.U32.AND P2, PT, R6, R7, PT ;  /* 0x000000070600720c */ /* 0x000fc80003f46070 */
[----:B------:R-:W-:-:S05]  /*d630*/  ISETP.GE.AND.EX P2, PT, R9, RZ, PT, P2 ;  /* 0x000000ff0900720c */ /* 0x000fca0003f46320 */
[----:B------:R-:W-:-:S04]  /*d640*/  @P1 SEL R16, RZ, 0xffffffff, !P0 ;  /* 0xffffffffff101807 */ /* 0x000fc80004000000 */
[----:B------:R-:W-:-:S04]  /*d650*/  LOP3.LUT R16, R16, 0x1, RZ, 0xc0, !PT ;  /* 0x0000000110107812 */ /* 0x000fc800078ec0ff */
[----:B------:R-:W-:Y:S01]  /*d660*/  ISETP.NE.U32.AND P3, PT, R16, 0x1, PT ;  /* 0x000000011000780c */ /* 0x000fe20003f65070 */
[----:B------:R-:W-:Y:S01]  /*d670*/  IMAD.WIDE.U32 R16, R28, 0x8, R10 ;  /* 0x000000081c107825 */ /* 0x000fe200078e000a */
[CC--:B---3--:R-:W-:Y:S02]  /*d680*/  ISETP.NE.U32.AND P1, PT, R25.reuse, R14.reuse, PT ;  /* 0x0000000e1900720c */ /* 0x0c8fe40003f25070 */
[----:B------:R-:W-:Y:S02]  /*d690*/  ISETP.GT.U32.AND P0, PT, R25, R14, PT ;  /* 0x0000000e1900720c */ /* 0x000fe40003f04070 */
[CC--:B------:R-:W-:Y:S01]  /*d6a0*/  ISETP.NE.AND.EX P1, PT, R4.reuse, R15.reuse, PT, P1 ;  /* 0x0000000f0400720c */ /* 0x0c0fe20003f25310 */
[----:B------:R-:W2:Y:S01]  /*d6b0*/  LDG.E.64 R16, desc[UR36][R16.64] ;  /* 0x0000002410107981 */ /* 0x000ea2000c1e1b00 */
[----:B------:R-:W-:Y:S02]  /*d6c0*/  ISETP.GT.AND.EX P0, PT, R4, R15, PT, P0 ;  /* 0x0000000f0400720c */ /* 0x000fe40003f04300 */
[----:B------:R-:W-:-:S02]  /*d6d0*/  SEL R18, RZ, 0xffffffff, P2 ;  /* 0xffffffffff127807 */ /* 0x000fc40001000000 */
[----:B------:R-:W-:-:S07]  /*d6e0*/  SEL R27, R27, R22, !P3 ;  /* 0x000000161b1b7207 */ /* 0x000fce0005800000 */
[----:B------:R-:W-:-:S04]  /*d6f0*/  @P1 SEL R18, RZ, 0xffffffff, !P0 ;  /* 0xffffffffff121807 */ /* 0x000fc80004000000 */
[----:B------:R-:W-:-:S04]  /*d700*/  LOP3.LUT R18, R18, 0x1, RZ, 0xc0, !PT ;  /* 0x0000000112127812 */ /* 0x000fc800078ec0ff */
[----:B------:R-:W-:Y:S01]  /*d710*/  ISETP.NE.U32.AND P4, PT, R18, 0x1, PT ;  /* 0x000000011200780c */ /* 0x000fe20003f85070 */
[----:B------:R-:W-:-:S06]  /*d720*/  IMAD.WIDE.U32 R18, R29, 0x8, R10 ;  /* 0x000000081d127825 */ /* 0x000fcc00078e000a */
[----:B------:R-:W3:Y:S01]  /*d730*/  LDG.E.64 R18, desc[UR36][R18.64] ;  /* 0x0000002412127981 */ /* 0x000ee2000c1e1b00 */
[----:B------:R-:W-:-:S03]  /*d740*/  SEL R6, R6, R7, !P4 ;  /* 0x0000000706067207 */ /* 0x000fc60006000000 */
[----:B------:R-:W4:Y:S01]  /*d750*/  LDL.LU R7, [R1+0x14] ;  /* 0x0000140001077983 */ /* 0x000f220000300800 */
[----:B------:R-:W-:-:S04]  /*d760*/  ISETP.GE.U32.AND P2, PT, R21, R28, PT ;  /* 0x0000001c1500720c */ /* 0x000fc80003f46070 */
[----:B------:R-:W-:-:S04]  /*d770*/  ISETP.GE.AND.EX P2, PT, R8, RZ, PT, P2 ;  /* 0x000000ff0800720c */ /* 0x000fc80003f46320 */
[----:B------:R-:W-:Y:S02]  /*d780*/  SEL R22, RZ, 0xffffffff, P2 ;  /* 0xffffffffff167807 */ /* 0x000fe40001000000 */
[----:B------:R-:W-:Y:S02]  /*d790*/  ISETP.GE.U32.AND P2, PT, R0, R29, PT ;  /* 0x0000001d0000720c */ /* 0x000fe40003f46070 */
[----:B--2---:R-:W-:-:S04]  /*d7a0*/  ISETP.NE.U32.AND P1, PT, R24, R16, PT ;  /* 0x000000101800720c */ /* 0x004fc80003f25070 */
[----:B------:R-:W-:Y:S02]  /*d7b0*/  ISETP.NE.AND.EX P1, PT, R3, R17, PT, P1 ;  /* 0x000000110300720c */ /* 0x000fe40003f25310 */
[----:B------:R-:W-:-:S04]  /*d7c0*/  ISETP.GT.U32.AND P0, PT, R24, R16, PT ;  /* 0x000000101800720c */ /* 0x000fc80003f04070 */
[----:B------:R-:W-:-:S07]  /*d7d0*/  ISETP.GT.AND.EX P0, PT, R3, R17, PT, P0 ;  /* 0x000000110300720c */ /* 0x000fce0003f04300 */
[----:B------:R-:W-:-:S04]  /*d7e0*/  @P1 SEL R22, RZ, 0xffffffff, !P0 ;  /* 0xffffffffff161807 */ /* 0x000fc80004000000 */
[----:B------:R-:W-:-:S04]  /*d7f0*/  LOP3.LUT R22, R22, 0x1, RZ, 0xc0, !PT ;  /* 0x0000000116167812 */ /* 0x000fc800078ec0ff */
[----:B------:R-:W-:Y:S02]  /*d800*/  ISETP.NE.U32.AND P5, PT, R22, 0x1, PT ;  /* 0x000000011600780c */ /* 0x000fe40003fa5070 */
[----:B---3--:R-:W-:Y:S02]  /*d810*/  ISETP.NE.U32.AND P0, PT, R23, R18, PT ;  /* 0x000000121700720c */ /* 0x008fe40003f05070 */
[----:B------:R-:W-:Y:S02]  /*d820*/  SEL R21, R21, R28, !P5 ;  /* 0x0000001c15157207 */ /* 0x000fe40006800000 */
[----:B------:R-:W-:Y:S01]  /*d830*/  ISETP.NE.AND.EX P0, PT, R2, R19, PT, P0 ;  /* 0x000000130200720c */ /* 0x000fe20003f05300 */
[----:B------:R-:W0:Y:S01]  /*d840*/  LDC R28, c[0x0][0x234] ;  /* 0x00008d00ff1c7b82 */ /* 0x000e220000000800 */
[----:B------:R-:W-:Y:S02]  /*d850*/  ISETP.GT.U32.AND P1, PT, R23, R18, PT ;  /* 0x000000121700720c */ /* 0x000fe40003f24070 */
[----:B----4-:R-:W-:-:S02]  /*d860*/  ISETP.GE.AND.EX P2, PT, R7, RZ, PT, P2 ;  /* 0x000000ff0700720c */ /* 0x010fc40003f46320 */
[----:B------:R-:W-:Y:S02]  /*d870*/  ISETP.GT.AND.EX P1, PT, R2, R19, PT, P1 ;  /* 0x000000130200720c */ /* 0x000fe40003f24310 */
[----:B------:R-:W-:-:S05]  /*d880*/  SEL R22, RZ, 0xffffffff, P2 ;  /* 0xffffffffff167807 */ /* 0x000fca0001000000 */
[----:B------:R-:W-:-:S04]  /*d890*/  @P0 SEL R22, RZ, 0xffffffff, !P1 ;  /* 0xffffffffff160807 */ /* 0x000fc80004800000 */
[----:B------:R-:W-:-:S04]  /*d8a0*/  LOP3.LUT R22, R22, 0x1, RZ, 0xc0, !PT ;  /* 0x0000000116167812 */ /* 0x000fc800078ec0ff */
[----:B------:R-:W-:Y:S01]  /*d8b0*/  ISETP.NE.U32.AND P0, PT, R22, 0x1, PT ;  /* 0x000000011600780c */ /* 0x000fe20003f05070 */
[----:B0-----:R-:W-:-:S03]  /*d8c0*/  IMAD.IADD R22, R29, 0x1, R28 ;  /* 0x000000011d167824 */ /* 0x001fc600078e021c */
[----:B------:R-:W-:Y:S02]  /*d8d0*/  SEL R0, R0, R29, !P0 ;  /* 0x0000001d00007207 */ /* 0x000fe40004000000 */
[----:B------:R-:W2:Y:S01]  /*d8e0*/  LDL R29, [R1+0x8] ;  /* 0x00000800011d7983 */ /* 0x000ea20000100800 */
[----:B------:R-:W-:Y:S01]  /*d8f0*/  IMAD R28, R28, 0x3, R22 ;  /* 0x000000031c1c7824 */ /* 0x000fe200078e0216 */
[----:B------:R-:W-:Y:S02]  /*d900*/  SEL R20, R20, RZ, !P3 ;  /* 0x000000ff14147207 */ /* 0x000fe40005800000 */
[----:B------:R-:W-:Y:S02]  /*d910*/  SEL R26, R26, R12, !P3 ;  /* 0x0000000c1a1a7207 */ /* 0x000fe40005800000 */
[----:B------:R-:W-:Y:S02]  /*d920*/  SEL R5, R5, R13, !P3 ;  /* 0x0000000d05057207 */ /* 0x000fe40005800000 */
[----:B------:R-:W-:-:S02]  /*d930*/  SEL R9, R9, RZ, !P4 ;  /* 0x000000ff09097207 */ /* 0x000fc40006000000 */
[----:B------:R-:W-:Y:S02]  /*d940*/  SEL R25, R25, R14, !P4 ;  /* 0x0000000e19197207 */ /* 0x000fe40006000000 */
[----:B------:R-:W-:Y:S02]  /*d950*/  SEL R4, R4, R15, !P4 ;  /* 0x0000000f04047207 */ /* 0x000fe40006000000 */
[----:B------:R-:W-:Y:S02]  /*d960*/  SEL R8, R8, RZ, !P5 ;  /* 0x000000ff08087207 */ /* 0x000fe40006800000 */
[----:B------:R-:W-:Y:S02]  /*d970*/  SEL R24, R24, R16, !P5 ;  /* 0x0000001018187207 */ /* 0x000fe40006800000 */
[----:B------:R-:W-:Y:S02]  /*d980*/  SEL R3, R3, R17, !P5 ;  /* 0x0000001103037207 */ /* 0x000fe40006800000 */
[----:B------:R-:W-:-:S02]  /*d990*/  SEL R7, R7, RZ, !P0 ;  /* 0x000000ff07077207 */ /* 0x000fc40004000000 */
[----:B------:R-:W-:Y:S02]  /*d9a0*/  SEL R23, R23, R18, !P0 ;  /* 0x0000001217177207 */ /* 0x000fe40004000000 */
[----:B------:R-:W-:Y:S02]  /*d9b0*/  SEL R2, R2, R19, !P0 ;  /* 0x0000001302027207 */ /* 0x000fe40004000000 */
[----:B--2---:R-:W-:-:S13]  /*d9c0*/  ISETP.GE.U32.AND P1, PT, R28, R29, PT ;  /* 0x0000001d1c00720c */ /* 0x004fda0003f26070 */
[----:B------:R-:W-:Y:S05]  /*d9d0*/  @!P1 BRA `(.L_x_2942) ;  /* 0xfffffff800d09947 */ /* 0x000fea000383ffff */
[----:B------:R-:W-:Y:S05]  /*d9e0*/  BSYNC B2 ;  /* 0x0000000000027941 */ /* 0x000fea0003800000 */
.L_x_2941:
[----:B------:R-:W-:Y:S05]  /*d9f0*/  BSYNC B1 ;  /* 0x0000000000017941 */ /* 0x000fea0003800000 */
.L_x_2940:
[----:B------:R-:W2:Y:S01]  /*da00*/  LDL R29, [R1+0x8] ;  /* 0x00000800011d7983 */ /* 0x000ea20000100800 */
[----:B------:R-:W-:Y:S01]  /*da10*/  BSSY B1, `(.L_x_2943) ;  /* 0x0000018000017945 */ /* 0x000fe20003800000 */
[----:B--2---:R-:W-:-:S13]  /*da20*/  ISETP.GE.U32.AND P1, PT, R22, R29, PT ;  /* 0x0000001d1600720c */ /* 0x004fda0003f26070 */
[----:B------:R-:W-:Y:S05]  /*da30*/  @P1 BRA `(.L_x_2944) ;  /* 0x0000000000541947 */ /* 0x000fea0003800000 */
[C---:B------:R-:W-:Y:S01]  /*da40*/  IMAD.WIDE.U32 R12, R22.reuse, 0x8, R10 ;  /* 0x00000008160c7825 */ /* 0x040fe200078e000a */
[----:B------:R-:W0:Y:S05]  /*da50*/  LDC R28, c[0x0][0x234] ;  /* 0x00008d00ff1c7b82 */ /* 0x000e2a0000000800 */
[----:B------:R-:W5:Y:S01]  /*da60*/  LDG.E.64 R12, desc[UR36][R12.64] ;  /* 0x000000240c0c7981 */ /* 0x000f62000c1e1b00 */
[----:B0-----:R-:W-:-:S05]  /*da70*/  IMAD.IADD R28, R22, 0x1, R28 ;  /* 0x00000001161c7824 */ /* 0x001fca00078e021c */
[----:B------:R-:W-:-:S13]  /*da80*/  ISETP.GE.U32.AND P0, PT, R28, R29, PT ;  /* 0x0000001d1c00720c */ /* 0x000fda0003f06070 */
[----:B------:R-:W-:Y:S05]  /*da90*/  @P0 BRA `(.L_x_2944) ;  /* 0x00000000003c0947 */ /* 0x000fea0003800000 */
[----:B------:R0:W-:Y:S01]  /*daa0*/  STL [R1+0x14], R0 ;  /* 0x0000140001007387 */ /* 0x0001e20000100800 */
[----:B------:R-:W-:-:S06]  /*dab0*/  IMAD.WIDE.U32 R14, R28, 0x8, R10 ;  /* 0x000000081c0e7825 */ /* 0x000fcc00078e000a */
[----:B------:R-:W5:Y:S01]  /*dac0*/  LDG.E.64 R14, desc[UR36][R14.64] ;  /* 0x000000240e0e7981 */ /* 0x000f62000c1e1b00 */
[----:B0-----:R-:W0:Y:S02]  /*dad0*/  LDC R0, c[0x0][0x234] ;  /* 0x00008d00ff007b82 */ /* 0x001e240000000800 */
[----:B0-----:R-:W-:Y:S02]  /*dae0*/  IMAD.IADD R28, R28, 0x1, R0 ;  /* 0x000000011c1c7824 */ /* 0x001fe400078e0200 */
[----:B------:R0:W5:Y:S03]  /*daf0*/  LDL.LU R0, [R1+0x14] ;  /* 0x0000140001007983 */ /* 0x0001660000300800 */
[----:B------:R-:W-:-:S13]  /*db00*/  ISETP.GE.U32.AND P0, PT, R28, R29, PT ;  /* 0x0000001d1c00720c */ /* 0x000fda0003f06070 */
[----:B0-----:R-:W-:Y:S05]  /*db10*/  @P0 BRA `(.L_x_2944) ;  /* 0x00000000001c0947 */ /* 0x001fea0003800000 */
[----:B------:R-:W0:Y:S02]  /*db20*/  LDC R17, c[0x0][0x234] ;  /* 0x00008d00ff117b82 */ /* 0x000e240000000800 */
[----:B0-----:R-:W-:-:S05]  /*db30*/  IMAD.IADD R16, R28, 0x1, R17 ;  /* 0x000000011c107824 */ /* 0x001fca00078e0211 */
[----:B------:R-:W-:Y:S01]  /*db40*/  ISETP.GE.U32.AND P0, PT, R16, R29, PT ;  /* 0x0000001d1000720c */ /* 0x000fe20003f06070 */
[----:B------:R-:W-:-:S12]  /*db50*/  IMAD.WIDE.U32 R28, R28, 0x8, R10 ;  /* 0x000000081c1c7825 */ /* 0x000fd800078e000a */
[----:B------:R-:W-:Y:S02]  /*db60*/  @!P0 IMAD.WIDE.U32 R10, R16, 0x8, R10 ;  /* 0x00000008100a8825 */ /* 0x000fe400078e000a */
[----:B------:R0:W5:Y:S04]  /*db70*/  LDG.E.64 R16, desc[UR36][R28.64] ;  /* 0x000000241c107981 */ /* 0x000168000c1e1b00 */
[----:B------:R0:W5:Y:S02]  /*db80*/  @!P0 LDG.E.64 R18, desc[UR36][R10.64] ;  /* 0x000000240a128981 */ /* 0x000164000c1e1b00 */
.L_x_2944:
[----:B------:R-:W-:Y:S05]  /*db90*/  BSYNC B1 ;  /* 0x0000000000017941 */ /* 0x000fea0003800000 */
.L_x_2943:
[----:B------:R-:W-:Y:S04]  /*dba0*/  BSSY B1, `(.L_x_2945) ;  /* 0x0000045000017945 */ /* 0x000fe80003800000 */
[----:B------:R-:W-:Y:S05]  /*dbb0*/  @P1 BRA `(.L_x_2946) ;  /* 0x00000004000c1947 */ /* 0x000fea0003800000 */
[----:B0-----:R-:W2:Y:S01]  /*dbc0*/  LDL R28, [R1+0x8] ;  /* 0x00000800011c7983 */ /* 0x001ea20000100800 */
[----:B------:R-:W0:Y:S01]  /*dbd0*/  LDC R29, c[0x0][0x234] ;  /* 0x00008d00ff1d7b82 */ /* 0x000e220000000800 */
[CC--:B-----5:R-:W-:Y:S02]  /*dbe0*/  ISETP.NE.U32.AND P2, PT, R26.reuse, R12.reuse, PT ;  /* 0x0000000c1a00720c */ /* 0x0e0fe40003f45070 */
[----:B------:R-:W-:Y:S02]  /*dbf0*/  ISETP.GT.U32.AND P0, PT, R26, R12, PT ;  /* 0x0000000c1a00720c */ /* 0x000fe40003f04070 */
[-C--:B------:R-:W-:Y:S02]  /*dc00*/  ISETP.NE.AND.EX P2, PT, R5, R13.reuse, PT, P2 ;  /* 0x0000000d0500720c */ /* 0x080fe40003f45320 */
[----:B------:R-:W-:Y:S02]  /*dc10*/  ISETP.GE.U32.AND P1, PT, R27, R22, PT ;  /* 0x000000161b00720c */ /* 0x000fe40003f26070 */
[----:B------:R-:W-:-:S02]  /*dc20*/  ISETP.GT.AND.EX P0, PT, R5, R13, PT, P0 ;  /* 0x0000000d0500720c */ /* 0x000fc40003f04300 */
[----:B------:R-:W-:Y:S02]  /*dc30*/  ISETP.GE.AND.EX P1, PT, R20, RZ, PT, P1 ;  /* 0x000000ff1400720c */ /* 0x000fe40003f26310 */
[----:B------:R-:W-:-:S05]  /*dc40*/  SEL R10, RZ, 0xffffffff, !P0 ;  /* 0xffffffffff0a7807 */ /* 0x000fca0004000000 */
[----:B------:R-:W-:-:S04]  /*dc50*/  @!P2 SEL R10, RZ, 0xffffffff, P1 ;  /* 0xffffffffff0aa807 */ /* 0x000fc80000800000 */
[----:B------:R-:W-:Y:S02]  /*dc60*/  LOP3.LUT R10, R10, 0x1, RZ, 0xc0, !PT ;  /* 0x000000010a0a7812 */ /* 0x000fe400078ec0ff */
[----:B0-----:R-:W-:Y:S02]  /*dc70*/  IADD3 R11, R22, R29, RZ ;  /* 0x0000001d160b7210 */ /* 0x001fe40007ffe0ff */
[----:B------:R-:W-:-:S04]  /*dc80*/  ISETP.NE.U32.AND P0, PT, R10, 0x1, PT ;  /* 0x000000010a00780c */ /* 0x000fc80003f05070 */
[----:B------:R-:W-:Y:S02]  /*dc90*/  SEL R26, R26, R12, !P0 ;  /* 0x0000000c1a1a7207 */ /* 0x000fe40004000000 */
[----:B------:R-:W-:Y:S02]  /*dca0*/  SEL R5, R5, R13, !P0 ;  /* 0x0000000d05057207 */ /* 0x000fe40004000000 */
[----:B------:R-:W-:Y:S02]  /*dcb0*/  SEL R27, R27, R22, !P0 ;  /* 0x000000161b1b7207 */ /* 0x000fe40004000000 */
[----:B------:R-:W-:Y:S02]  /*dcc0*/  SEL R20, R20, RZ, !P0 ;  /* 0x000000ff14147207 */ /* 0x000fe40004000000 */
[----:B--2---:R-:W-:-:S13]  /*dcd0*/  ISETP.GE.U32.AND P1, PT, R11, R28, PT ;  /* 0x0000001c0b00720c */ /* 0x004fda0003f26070 */
[----:B------:R-:W-:Y:S05]  /*dce0*/  @P1 BRA `(.L_x_2946) ;  /* 0x0000000000c01947 */ /* 0x000fea0003800000 */
[-C--:B------:R-:W-:Y:S01]  /*dcf0*/  ISETP.NE.U32.AND P2, PT, R25, R14.reuse, PT ;  /* 0x0000000e1900720c */ /* 0x080fe20003f45070 */
[----:B------:R-:W-:Y:S01]  /*dd00*/  IMAD.IADD R12, R11, 0x1, R29 ;  /* 0x000000010b0c7824 */ /* 0x000fe200078e021d */
[----:B------:R-:W-:Y:S02]  /*dd10*/  ISETP.GT.U32.AND P0, PT, R25, R14, PT ;  /* 0x0000000e1900720c */ /* 0x000fe40003f04070 */
[----:B------:R-:W-:Y:S02]  /*dd20*/  ISETP.NE.AND.EX P2, PT, R4, R15, PT, P2 ;  /* 0x0000000f0400720c */ /* 0x000fe40003f45320 */
        /* <DEDUP_REMOVED lines=13> */
[-C--:B------:R-:W-:Y:S01]  /*de00*/  ISETP.NE.U32.AND P2, PT, R24, R16.reuse, PT ;  /* 0x000000101800720c */ /* 0x080fe20003f45070 */
[----:B------:R-:W-:Y:S01]  /*de10*/  IMAD.IADD R11, R12, 0x1, R29 ;  /* 0x000000010c0b7824 */ /* 0x000fe200078e021d */
[----:B------:R-:W-:Y:S02]  /*de20*/  ISETP.GT.U32.AND P0, PT, R24, R16, PT ;  /* 0x000000101800720c */ /* 0x000fe40003f04070 */
[-C--:B------:R-:W-:Y:S02]  /*de30*/  ISETP.NE.AND.EX P2, PT, R3, R17.reuse, PT, P2 ;  /* 0x000000110300720c */ /* 0x080fe40003f45320 */
        /* <DEDUP_REMOVED lines=27> */
.L_x_2946:
[----:B------:R-:W-:Y:S05]  /*dff0*/  BSYNC B1 ;  /* 0x0000000000017941 */ /* 0x000fea0003800000 */
.L_x_2945:
[CC--:B------:R-:W-:Y:S02]  /*e000*/  ISETP.NE.U32.AND P2, PT, R26.reuse, R25.reuse, PT ;  /* 0x000000191a00720c */ /* 0x0c0fe40003f45070 */
[----:B------:R-:W-:Y:S02]  /*e010*/  ISETP.GT.U32.AND P0, PT, R26, R25, PT ;  /* 0x000000191a00720c */ /* 0x000fe40003f04070 */
[----:B------:R-:W-:Y:S02]  /*e020*/  ISETP.NE.AND.EX P2, PT, R5, R4, PT, P2 ;  /* 0x000000040500720c */ /* 0x000fe40003f45320 */
[----:B------:R-:W-:Y:S02]  /*e030*/  ISETP.GE.U32.AND P1, PT, R27, R6, PT ;  /* 0x000000061b00720c */ /* 0x000fe40003f26070 */
        /* <DEDUP_REMOVED lines=27> */
[----:B-----5:R-:W-:Y:S02]  /*e1f0*/  ISETP.GE.U32.AND P2, PT, R21, R0, PT ;  /* 0x000000001500720c */ /* 0x020fe40003f46070 */
        /* <DEDUP_REMOVED lines=9> */
[----:B------:R-:W-:-:S07]  /*e290*/  SEL R8, R5, R2, !P0 ;  /* 0x0000000205087207 */ /* 0x000fce0004000000 */
.L_x_2900:
[----:B------:R-:W-:Y:S05]  /*e2a0*/  BSYNC B0 ;  /* 0x0000000000007941 */ /* 0x000fea0003800000 */
.L_x_2899:
[----:B------:R-:W2:Y:S01]  /*e2b0*/  S2R R16, SR_TID.X ;  /* 0x0000000000107919 */ /* 0x000ea20000002100 */
[----:B------:R-:W-:Y:S02]  /*e2c0*/  ULDC UR4, c[0x0][0x244] ;  /* 0x0000910000047ab9 */ /* 0x000fe40000000800 */
[----:B------:R-:W-:-:S13]  /*e2d0*/  ISETP.NE.AND P0, PT, RZ, UR4, PT ;  /* 0x00000004ff007c0c */ /* 0x000fda000bf05270 */
[----:B------:R-:W-:Y:S05]  /*e2e0*/  @!P0 BRA `(.L_x_2947) ;  /* 0x0000000000d08947 */ /* 0x000fea0003800000 */
[----:B------:R-:W2:Y:S01]  /*e2f0*/  S2R R0, SR_TID.Y ;  /* 0x0000000000007919 */ /* 0x000ea20000002200 */
[----:B------:R-:W3:Y:S01]  /*e300*/  S2UR UR5, SR_CgaCtaId ;  /* 0x00000000000579c3 */ /* 0x000ee20000008800 */
[----:B------:R-:W-:Y:S01]  /*e310*/  UMOV UR4, 0x400 ;  /* 0x0000040000047882 */ /* 0x000fe20000000000 */
[----:B------:R-:W-:Y:S01]  /*e320*/  ULDC UR6, c[0x0][0x0] ;  /* 0x0000000000067ab9 */ /* 0x000fe20000000800 */
[----:B------:R-:W-:Y:S01]  /*e330*/  UIADD3 UR4, UR4, 0x10, URZ ;  /* 0x0000001004047890 */ /* 0x000fe2000fffe03f */
[----:B------:R-:W-:Y:S01]  /*e340*/  IMAD.MOV.U32 R4, RZ, RZ, R9 ;  /* 0x000000ffff047224 */ /* 0x000fe200078e0009 */
[----:B0-----:R-:W-:Y:S01]  /*e350*/  MOV R6, R21 ;  /* 0x0000001500067202 */ /* 0x001fe20000000f00 */
[----:B------:R-:W-:Y:S01]  /*e360*/  IMAD.MOV.U32 R5, RZ, RZ, R8 ;  /* 0x000000ffff057224 */ /* 0x000fe200078e0008 */
[----:B------:R-:W-:Y:S01]  /*e370*/  ULDC UR7, c[0x0][0x4] ;  /* 0x0000010000077ab9 */ /* 0x000fe20000000800 */
[----:B------:R-:W-:Y:S01]  /*e380*/  IMAD.MOV.U32 R7, RZ, RZ, R20 ;  /* 0x000000ffff077224 */ /* 0x000fe200078e0014 */
[----:B---3--:R-:W-:-:S02]  /*e390*/  ULEA UR4, UR5, UR4, 0x18 ;  /* 0x0000000405047291 */ /* 0x008fc4000f8ec03f */
[----:B------:R-:W-:Y:S01]  /*e3a0*/  USHF.R.U32.HI UR5, URZ, 0x1, UR7 ;  /* 0x000000013f057899 */ /* 0x000fe20008011607 */
[----:B--2---:R-:W-:-:S05]  /*e3b0*/  IMAD R0, R0, UR6, R16 ;  /* 0x0000000600007c24 */ /* 0x004fca000f8e0210 */
[----:B------:R-:W-:Y:S02]  /*e3c0*/  ISETP.NE.AND P0, PT, RZ, UR5, PT ;  /* 0x00000005ff007c0c */ /* 0x000fe4000bf05270 */
[----:B------:R-:W-:-:S05]  /*e3d0*/  LEA R3, R0, UR4, 0x4 ;  /* 0x0000000400037c11 */ /* 0x000fca000f8e20ff */
[----:B------:R3:W-:Y:S06]  /*e3e0*/  STS.128 [R3], R4 ;  /* 0x0000000403007388 */ /* 0x0007ec0000000c00 */
[----:B------:R-:W-:Y:S05]  /*e3f0*/  @!P0 BRA `(.L_x_2947) ;  /* 0x00000000008c8947 */ /* 0x000fea0003800000 */
[----:B------:R-:W-:-:S07]  /*e400*/  IMAD.U32 R0, RZ, RZ, UR5 ;  /* 0x00000005ff007e24 */ /* 0x000fce000f8e00ff */
.L_x_2950:
[----:B------:R-:W3:Y:S01]  /*e410*/  S2R R2, SR_TID.Y ;  /* 0x0000000000027919 */ /* 0x000ee20000002200 */
[----:B------:R-:W-:Y:S01]  /*e420*/  BSSY B0, `(.L_x_2948) ;  /* 0x000001e000007945 */ /* 0x000fe20003800000 */
[----:B------:R-:W-:Y:S01]  /*e430*/  BAR.SYNC.DEFER_BLOCKING 0x0 ;  /* 0x0000000000007b1d */ /* 0x000fe20000010000 */
[----:B------:R-:W-:Y:S02]  /*e440*/  ISETP.GT.AND P3, PT, R0, 0x1, PT ;  /* 0x000000010000780c */ /* 0x000fe40003f64270 */
[--C-:B------:R-:W-:Y:S01]  /*e450*/  SHF.R.S32.HI R10, RZ, 0x1, R0.reuse ;  /* 0x00000001ff0a7819 */ /* 0x100fe20000011400 */
[----:B0--3--:R-:W-:-:S05]  /*e460*/  IMAD.IADD R5, R2, 0x1, R0 ;  /* 0x0000000102057824 */ /* 0x009fca00078e0200 */
[----:B------:R-:W-:-:S04]  /*e470*/  ISETP.GE.U32.AND P0, PT, R5, UR7, PT ;  /* 0x0000000705007c0c */ /* 0x000fc8000bf06070 */
[----:B------:R-:W-:-:S13]  /*e480*/  ISETP.GE.U32.OR P0, PT, R2, R0, P0 ;  /* 0x000000000200720c */ /* 0x000fda0000706470 */
[----:B------:R-:W-:Y:S05]  /*e490*/  @P0 BRA `(.L_x_2949) ;  /* 0x0000000000580947 */ /* 0x000fea0003800000 */
[----:B------:R-:W-:-:S05]  /*e4a0*/  IMAD R0, R5, UR6, R16 ;  /* 0x0000000605007c24 */ /* 0x000fca000f8e0210 */
[----:B------:R-:W-:-:S05]  /*e4b0*/  LEA R0, R0, UR4, 0x4 ;  /* 0x0000000400007c11 */ /* 0x000fca000f8e20ff */
[----:B------:R-:W0:Y:S02]  /*e4c0*/  LDS.128 R4, [R0] ;  /* 0x0000000000047984 */ /* 0x000e240000000c00 */
[CC--:B0-----:R-:W-:Y:S02]  /*e4d0*/  ISETP.NE.U32.AND P1, PT, R9.reuse, R4.reuse, PT ;  /* 0x000000040900720c */ /* 0x0c1fe40003f25070 */
[----:B------:R-:W-:Y:S02]  /*e4e0*/  ISETP.GT.U32.AND P0, PT, R9, R4, PT ;  /* 0x000000040900720c */ /* 0x000fe40003f04070 */
[CC--:B------:R-:W-:Y:S02]  /*e4f0*/  ISETP.NE.AND.EX P1, PT, R8.reuse, R5.reuse, PT, P1 ;  /* 0x000000050800720c */ /* 0x0c0fe40003f25310 */
[----:B------:R-:W-:Y:S02]  /*e500*/  ISETP.GE.U32.AND P2, PT, R21, R6, PT ;  /* 0x000000061500720c */ /* 0x000fe40003f46070 */
[----:B------:R-:W-:-:S02]  /*e510*/  ISETP.GT.AND.EX P0, PT, R8, R5, PT, P0 ;  /* 0x000000050800720c */ /* 0x000fc40003f04300 */
        /* <DEDUP_REMOVED lines=9> */
[----:B------:R-:W-:Y:S01]  /*e5b0*/  SEL R8, R8, R5, !P0 ;  /* 0x0000000508087207 */ /* 0x000fe20004000000 */
[----:B------:R-:W-:Y:S02]  /*e5c0*/  IMAD.MOV.U32 R6, RZ, RZ, R21 ;  /* 0x000000ffff067224 */ /* 0x000fe400078e0015 */
[----:B------:R-:W-:Y:S01]  /*e5d0*/  IMAD.MOV.U32 R7, RZ, RZ, R20 ;  /* 0x000000ffff077224 */ /* 0x000fe200078e0014 */
[----:B------:R-:W-:-:S05]  /*e5e0*/  MOV R5, R8 ;  /* 0x0000000800057202 */ /* 0x000fca0000000f00 */
[----:B------:R0:W-:Y:S02]  /*e5f0*/  STS.128 [R3], R4 ;  /* 0x0000000403007388 */ /* 0x0001e40000000c00 */
.L_x_2949:
[----:B------:R-:W-:Y:S05]  /*e600*/  BSYNC B0 ;  /* 0x0000000000007941 */ /* 0x000fea0003800000 */
.L_x_2948:
[----:B------:R-:W-:Y:S01]  /*e610*/  IMAD.MOV.U32 R0, RZ, RZ, R10 ;  /* 0x000000ffff007224 */ /* 0x000fe200078e000a */
[----:B------:R-:W-:Y:S06]  /*e620*/  @P3 BRA `(.L_x_2950) ;  /* 0xfffffffc00783947 */ /* 0x000fec000383ffff */
.L_x_2947:
[----:B------:R-:W-:Y:S02]  /*e630*/  ULDC UR4, c[0x0][0x240] ;  /* 0x0000900000047ab9 */ /* 0x000fe40000000800 */
[----:B------:R-:W-:-:S13]  /*e640*/  ISETP.NE.AND P0, PT, RZ, UR4, PT ;  /* 0x00000004ff007c0c */ /* 0x000fda000bf05270 */
[----:B------:R-:W-:Y:S05]  /*e650*/  @!P0 BRA `(.L_x_2951) ;  /* 0x0000000400388947 */ /* 0x000fea0003800000 */
[----:B------:R-:W4:Y:S02]  /*e660*/  LDC R11, c[0x0][RZ] ;  /* 0x00000000ff0b7b82 */ /* 0x000f240000000800 */
[----:B----4-:R-:W-:Y:S01]  /*e670*/  ISETP.GT.AND P0, PT, R11, 0x20, PT ;  /* 0x000000200b00780c */ /* 0x010fe20003f04270 */
[----:B------:R-:W-:-:S12]  /*e680*/  IMAD.MOV.U32 R0, RZ, RZ, R11 ;  /* 0x000000ffff007224 */ /* 0x000fd800078e000b */
[----:B------:R-:W-:Y:S05]  /*e690*/  @!P0 BRA `(.L_x_2952) ;  /* 0x0000000000c48947 */ /* 0x000fea0003800000 */
[----:B------:R-:W2:Y:S01]  /*e6a0*/  S2R R2, SR_TID.Y ;  /* 0x0000000000027919 */ /* 0x000ea20000002200 */
[----:B------:R-:W4:Y:S01]  /*e6b0*/  S2UR UR5, SR_CgaCtaId ;  /* 0x00000000000579c3 */ /* 0x000f220000008800 */
[----:B------:R-:W-:Y:S01]  /*e6c0*/  UMOV UR4, 0x400 ;  /* 0x0000040000047882 */ /* 0x000fe20000000000 */
[----:B0--3--:R-:W-:Y:S01]  /*e6d0*/  MOV R4, R9 ;  /* 0x0000000900047202 */ /* 0x009fe20000000f00 */
[----:B------:R-:W-:Y:S01]  /*e6e0*/  UIADD3 UR4, UR4, 0x10, URZ ;  /* 0x0000001004047890 */ /* 0x000fe2000fffe03f */
[----:B------:R-:W-:Y:S02]  /*e6f0*/  IMAD.MOV.U32 R5, RZ, RZ, R8 ;  /* 0x000000ffff057224 */ /* 0x000fe400078e0008 */
[----:B------:R-:W-:Y:S02]  /*e700*/  IMAD.MOV.U32 R6, RZ, RZ, R21 ;  /* 0x000000ffff067224 */ /* 0x000fe400078e0015 */
[----:B------:R-:W-:Y:S01]  /*e710*/  IMAD.MOV.U32 R7, RZ, RZ, R20 ;  /* 0x000000ffff077224 */ /* 0x000fe200078e0014 */
[----:B----4-:R-:W-:Y:S01]  /*e720*/  ULEA UR4, UR5, UR4, 0x18 ;  /* 0x0000000405047291 */ /* 0x010fe2000f8ec03f */
[----:B--2---:R-:W-:-:S05]  /*e730*/  IMAD R0, R2, R11, R16 ;  /* 0x0000000b02007224 */ /* 0x004fca00078e0210 */
[----:B------:R-:W-:Y:S02]  /*e740*/  LEA R3, R0, UR4, 0x4 ;  /* 0x0000000400037c11 */ /* 0x000fe4000f8e20ff */
[----:B------:R-:W-:-:S03]  /*e750*/  LEA.HI R0, R11, R11, RZ, 0x1 ;  /* 0x0000000b0b007211 */ /* 0x000fc600078f08ff */
[----:B------:R4:W-:Y:S01]  /*e760*/  STS.128 [R3], R4 ;  /* 0x0000000403007388 */ /* 0x0009e20000000c00 */
[----:B------:R-:W-:Y:S01]  /*e770*/  SHF.R.S32.HI R2, RZ, 0x1, R0 ;  /* 0x00000001ff027819 */ /* 0x000fe20000011400 */
[----:B------:R-:W-:-:S03]  /*e780*/  IMAD.MOV.U32 R0, RZ, RZ, 0x20 ;  /* 0x00000020ff007424 */ /* 0x000fc600078e00ff */
[----:B------:R-:W-:-:S13]  /*e790*/  ISETP.GE.AND P0, PT, R2, 0x20, PT ;  /* 0x000000200200780c */ /* 0x000fda0003f06270 */
[----:B----4-:R-:W-:Y:S05]  /*e7a0*/  @!P0 BRA `(.L_x_2952) ;  /* 0x0000000000808947 */ /* 0x010fea0003800000 */
.L_x_2955:
[----:B------:R-:W-:Y:S01]  /*e7b0*/  IADD3 R0, R16, R2, RZ ;  /* 0x0000000210007210 */ /* 0x000fe20007ffe0ff */
[----:B------:R-:W-:Y:S03]  /*e7c0*/  BAR.SYNC.DEFER_BLOCKING 0x0 ;  /* 0x0000000000007b1d */ /* 0x000fe60000010000 */
[----:B------:R-:W-:-:S03]  /*e7d0*/  ISETP.GE.U32.AND P0, PT, R0, R11, PT ;  /* 0x0000000b0000720c */ /* 0x000fc60003f06070 */
[----:B------:R-:W-:Y:S01]  /*e7e0*/  BSSY B0, `(.L_x_2953) ;  /* 0x0000018000007945 */ /* 0x000fe20003800000 */
[----:B------:R-:W-:-:S13]  /*e7f0*/  ISETP.GE.U32.OR P0, PT, R16, R2, P0 ;  /* 0x000000021000720c */ /* 0x000fda0000706470 */
[----:B0-----:R-:W-:Y:S05]  /*e800*/  @P0 BRA `(.L_x_2954) ;  /* 0x0000000000540947 */ /* 0x001fea0003800000 */
[----:B------:R-:W-:-:S06]  /*e810*/  IMAD R4, R2, 0x10, R3 ;  /* 0x0000001002047824 */ /* 0x000fcc00078e0203 */
        /* <DEDUP_REMOVED lines=20> */
.L_x_2954:
[----:B------:R-:W-:Y:S05]  /*e960*/  BSYNC B0 ;  /* 0x0000000000007941 */ /* 0x000fea0003800000 */
.L_x_2953:
[----:B------:R-:W-:-:S04]  /*e970*/  SHF.R.S32.HI R2, RZ, 0x1, R2 ;  /* 0x00000001ff027819 */ /* 0x000fc80000011402 */
[----:B------:R-:W-:-:S13]  /*e980*/  ISETP.GE.AND P0, PT, R2, 0x20, PT ;  /* 0x000000200200780c */ /* 0x000fda0003f06270 */
[----:B------:R-:W-:Y:S05]  /*e990*/  @P0 BRA `(.L_x_2955) ;  /* 0xfffffffc00840947 */ /* 0x000fea000383ffff */
[----:B------:R-:W-:-:S07]  /*e9a0*/  IMAD.MOV.U32 R0, RZ, RZ, 0x20 ;  /* 0x00000020ff007424 */ /* 0x000fce00078e00ff */
.L_x_2952:
[----:B------:R-:W-:Y:S01]  /*e9b0*/  BAR.SYNC.DEFER_BLOCKING 0x0 ;  /* 0x0000000000007b1d */ /* 0x000fe20000010000 */
[----:B------:R-:W-:-:S13]  /*e9c0*/  ISETP.GE.AND P0, PT, R0, 0x2, PT ;  /* 0x000000020000780c */ /* 0x000fda0003f06270 */
[----:B------:R-:W-:Y:S05]  /*e9d0*/  @!P0 BRA `(.L_x_2951) ;  /* 0x0000000000588947 */ /* 0x000fea0003800000 */
[----:B0--3--:R-:W-:-:S07]  /*e9e0*/  IMAD.MOV.U32 R3, RZ, RZ, 0x1 ;  /* 0x00000001ff037424 */ /* 0x009fce00078e00ff */
.L_x_2956:
[----:B------:R-:W0:Y:S04]  /*e9f0*/  SHFL.DOWN PT, R2, R9, R3, 0x1f ;  /* 0x08001f0309027589 */ /* 0x000e2800000e0000 */
[----:B------:R-:W3:Y:S04]  /*ea00*/  SHFL.DOWN PT, R5, R8, R3, 0x1f ;  /* 0x08001f0308057589 */ /* 0x000ee800000e0000 */
[----:B------:R-:W4:Y:S04]  /*ea10*/  SHFL.DOWN PT, R4, R21, R3, 0x1f ;  /* 0x08001f0315047589 */ /* 0x000f2800000e0000 */
[----:B------:R5:W1:Y:S02]  /*ea20*/  SHFL.DOWN PT, R7, R20, R3, 0x1f ;  /* 0x08001f0314077589 */ /* 0x000a6400000e0000 */
[----:B-----5:R-:W-:Y:S01]  /*ea30*/  IMAD.SHL.U32 R3, R3, 0x2, RZ ;  /* 0x0000000203037824 */ /* 0x020fe200078e00ff */
[----:B0-----:R-:W-:-:S02]  /*ea40*/  ISETP.NE.U32.AND P1, PT, R9, R2, PT ;  /* 0x000000020900720c */ /* 0x001fc40003f25070 */
[----:B------:R-:W-:Y:S02]  /*ea50*/  ISETP.GT.U32.AND P0, PT, R9, R2, PT ;  /* 0x000000020900720c */ /* 0x000fe40003f04070 */
[CC--:B---3--:R-:W-:Y:S02]  /*ea60*/  ISETP.NE.AND.EX P1, PT, R8.reuse, R5.reuse, PT, P1 ;  /* 0x000000050800720c */ /* 0x0c8fe40003f25310 */
[----:B------:R-:W-:Y:S02]  /*ea70*/  ISETP.GT.AND.EX P0, PT, R8, R5, PT, P0 ;  /* 0x000000050800720c */ /* 0x000fe40003f04300 */
[----:B----4-:R-:W-:Y:S02]  /*ea80*/  ISETP.GE.U32.AND P2, PT, R21, R4, PT ;  /* 0x000000041500720c */ /* 0x010fe40003f46070 */
[----:B------:R-:W-:Y:S02]  /*ea90*/  SEL R6, RZ, 0xffffffff, !P0 ;  /* 0xffffffffff067807 */ /* 0x000fe40004000000 */
[----:B-1----:R-:W-:-:S05]  /*eaa0*/  ISETP.GE.AND.EX P2, PT, R20, R7, PT, P2 ;  /* 0x000000071400720c */ /* 0x002fca0003f46320 */
[----:B------:R-:W-:Y:S02]  /*eab0*/  @!P1 SEL R6, RZ, 0xffffffff, P2 ;  /* 0xffffffffff069807 */ /* 0x000fe40001000000 */
[----:B------:R-:W-:Y:S02]  /*eac0*/  ISETP.GE.AND P1, PT, R3, R0, PT ;  /* 0x000000000300720c */ /* 0x000fe40003f26270 */
[----:B------:R-:W-:-:S04]  /*ead0*/  LOP3.LUT R6, R6, 0x1, RZ, 0xc0, !PT ;  /* 0x0000000106067812 */ /* 0x000fc800078ec0ff */
[----:B------:R-:W-:-:S04]  /*eae0*/  ISETP.NE.U32.AND P0, PT, R6, 0x1, PT ;  /* 0x000000010600780c */ /* 0x000fc80003f05070 */
[----:B------:R-:W-:Y:S02]  /*eaf0*/  SEL R9, R9, R2, !P0 ;  /* 0x0000000209097207 */ /* 0x000fe40004000000 */
[----:B------:R-:W-:Y:S02]  /*eb00*/  SEL R8, R8, R5, !P0 ;  /* 0x0000000508087207 */ /* 0x000fe40004000000 */
[----:B------:R-:W-:Y:S02]  /*eb10*/  SEL R21, R21, R4, !P0 ;  /* 0x0000000415157207 */ /* 0x000fe40004000000 */
[----:B------:R-:W-:Y:S01]  /*eb20*/  SEL R20, R20, R7, !P0 ;  /* 0x0000000714147207 */ /* 0x000fe20004000000 */
[----:B------:R-:W-:Y:S06]  /*eb30*/  @!P1 BRA `(.L_x_2956) ;  /* 0xfffffffc00ac9947 */ /* 0x000fec000383ffff */
.L_x_2951:
[----:B------:R-:W4:Y:S01]  /*eb40*/  LDC R0, c[0x0][0x3fc] ;  /* 0x0000ff00ff007b82 */ /* 0x000f220000000800 */
[----:B------:R-:W-:Y:S01]  /*eb50*/  ULDC UR4, c[0x0][0x24c] ;  /* 0x0000930000047ab9 */ /* 0x000fe20000000800 */
[----:B------:R-:W-:Y:S02]  /*eb60*/  IMAD.MOV.U32 R2, RZ, RZ, RZ ;  /* 0x000000ffff027224 */ /* 0x000fe400078e00ff */
[----:B--2---:R-:W-:Y:S01]  /*eb70*/  IMAD R17, R16, UR4, RZ ;  /* 0x0000000410117c24 */ /* 0x004fe2000f8e02ff */
[----:B----4-:R-:W-:-:S13]  /*eb80*/  ISETP.NE.AND P0, PT, R0, RZ, PT ;  /* 0x000000ff0000720c */ /* 0x010fda0003f05270 */
[----:B------:R-:W-:Y:S05]  /*eb90*/  @!P0 BRA `(.L_x_2957) ;  /* 0x00000010005c8947 */ /* 0x000fea0003800000 */
[----:B------:R-:W2:Y:S01]  /*eba0*/  S2R R2, SR_TID.Y ;  /* 0x0000000000027919 */ /* 0x000ea20000002200 */
[----:B------:R-:W4:Y:S01]  /*ebb0*/  S2UR UR4, SR_CTAID.X ;  /* 0x00000000000479c3 */ /* 0x000f220000002500 */
[----:B------:R-:W-:Y:S01]  /*ebc0*/  ULDC UR5, c[0x0][0x250] ;  /* 0x0000940000057ab9 */ /* 0x000fe20000000800 */
[----:B------:R-:W-:Y:S01]  /*ebd0*/  ULDC.64 UR6, c[0x0][0x400] ;  /* 0x0001000000067ab9 */ /* 0x000fe20000000a00 */
[----:B------:R-:W-:-:S05]  /*ebe0*/  ISETP.NE.AND P0, PT, R0, 0x1, PT ;  /* 0x000000010000780c */ /* 0x000fca0003f05270 */
[----:B0--3--:R-:W4:Y:S01]  /*ebf0*/  LDC R3, c[0x0][0x238] ;  /* 0x00008e00ff037b82 */ /* 0x009f220000000800 */
[----:B--2---:R-:W-:-:S04]  /*ec00*/  IMAD R2, R2, UR5, R17 ;  /* 0x0000000502027c24 */ /* 0x004fc8000f8e0211 */
[----:B----4-:R-:W-:Y:S01]  /*ec10*/  IMAD R3, R3, UR4, R2 ;  /* 0x0000000403037c24 */ /* 0x010fe2000f8e0202 */
[----:B------:R-:W-:Y:S01]  /*ec20*/  HFMA2.MMA R2, -RZ, RZ, 0, 0 ;  /* 0x00000000ff027435 */ /* 0x000fe200000001ff */
[----:B------:R-:W-:-:S09]  /*ec30*/  ULDC UR4, c[0x0][0x408] ;  /* 0x0001020000047ab9 */ /* 0x000fd20000000800 */
        /* <DEDUP_REMOVED lines=269> */
.L_x_2957:
[----:B------:R-:W-:Y:S01]  /*fd10*/  ULDC.64 UR4, c[0x0][0x610] ;  /* 0x0001840000047ab9 */ /* 0x000fe20000000a00 */
[----:B0--3--:R-:W-:Y:S02]  /*fd20*/  CS2R R6, SRZ ;  /* 0x0000000000067805 */ /* 0x009fe4000001ff00 */
[----:B------:R-:W-:Y:S02]  /*fd30*/  ISETP.NE.U32.AND P0, PT, RZ, UR4, PT ;  /* 0x00000004ff007c0c */ /* 0x000fe4000bf05070 */
[----:B------:R-:W-:Y:S02]  /*fd40*/  MOV R14, RZ ;  /* 0x000000ff000e7202 */ /* 0x000fe40000000f00 */
[----:B------:R-:W-:-:S13]  /*fd50*/  ISETP.NE.AND.EX P0, PT, RZ, UR5, PT, P0 ;  /* 0x00000005ff007c0c */ /* 0x000fda000bf05300 */
[----:B------:R-:W-:Y:S05]  /*fd60*/  @!P0 BRA `(.L_x_2958) ;  /* 0x00000008000c8947 */ /* 0x000fea0003800000 */
[----:B------:R-:W-:Y:S02]  /*fd70*/  IMAD.MOV.U32 R7, RZ, RZ, 0x8 ;  /* 0x00000008ff077424 */ /* 0x000fe400078e00ff */
[----:B------:R-:W-:Y:S02]  /*fd80*/  IMAD.MOV.U32 R13, RZ, RZ, RZ ;  /* 0x000000ffff0d7224 */ /* 0x000fe400078e00ff */
[----:B------:R-:W-:Y:S02]  /*fd90*/  IMAD.MOV.U32 R10, RZ, RZ, 0x10 ;  /* 0x00000010ff0a7424 */ /* 0x000fe400078e00ff */
[----:B------:R-:W-:-:S07]  /*fda0*/  IMAD.MOV.U32 R11, RZ, RZ, 0x0 ;  /* 0x00000000ff0b7424 */ /* 0x000fce00078e00ff */
.L_x_2961:
[----:B------:R-:W-:Y:S01]  /*fdb0*/  LOP3.LUT R0, R13, R11, RZ, 0xfc, !PT ;  /* 0x0000000b0d007212 */ /* 0x000fe200078efcff */
[----:B------:R-:W-:Y:S01]  /*fdc0*/  IMAD.MOV.U32 R6, RZ, RZ, R11 ;  /* 0x000000ffff067224 */ /* 0x000fe200078e000b */
[----:B------:R-:W-:Y:S02]  /*fdd0*/  MOV R5, R10 ;  /* 0x0000000a00057202 */ /* 0x000fe40000000f00 */
[----:B------:R-:W-:-:S13]  /*fde0*/  ISETP.NE.U32.AND P0, PT, R0, RZ, PT ;  /* 0x000000ff0000720c */ /* 0x000fda0003f05070 */
[----:B------:R-:W-:Y:S05]  /*fdf0*/  @!P0 BRA `(.L_x_2959) ;  /* 0x00000000001c8947 */ /* 0x000fea0003800000 */
[----:B------:R-:W-:Y:S01]  /*fe00*/  IMAD.MOV.U32 R0, RZ, RZ, R7 ;  /* 0x000000ffff007224 */ /* 0x000fe200078e0007 */
[----:B------:R-:W-:Y:S01]  /*fe10*/  MOV R7, R13 ;  /* 0x0000000d00077202 */ /* 0x000fe20000000f00 */
[----:B------:R-:W-:Y:S01]  /*fe20*/  IMAD.MOV.U32 R4, RZ, RZ, R10 ;  /* 0x000000ffff047224 */ /* 0x000fe200078e000a */
[----:B------:R-:W-:Y:S01]  /*fe30*/  MOV R14, 0xfe60 ;  /* 0x0000fe60000e7802 */ /* 0x000fe20000000f00 */
[----:B------:R-:W-:-:S07]  /*fe40*/  IMAD.MOV.U32 R3, RZ, RZ, R11 ;  /* 0x000000ffff037224 */ /* 0x000fce00078e000b */
[----:B-1----:R-:W-:Y:S05]  /*fe50*/  CALL.REL.NOINC `($__internal_19_$__cuda_sm20_rem_u64) ;  /* 0x0000003c00fc7944 */ /* 0x002fea0003c00000 */
[----:B------:R-:W-:Y:S05]  /*fe60*/  BRA `(.L_x_2960) ;  /* 0x00000000004c7947 */ /* 0x000fea0003800000 */
.L_x_2959:
        /* <DEDUP_REMOVED lines=14> */
[----:B------:R-:W-:-:S04]  /*ff50*/  @P0 IADD3 R3, R3, -R10, RZ ;  /* 0x8000000a03030210 */ /* 0x000fc80007ffe0ff */
[----:B------:R-:W-:-:S13]  /*ff60*/  ISETP.GE.U32.AND P0, PT, R3, R10, PT ;  /* 0x0000000a0300720c */ /* 0x000fda0003f06070 */
[----:B------:R-:W-:Y:S01]  /*ff70*/  @P0 IMAD.IADD R3, R3, 0x1, -R10 ;  /* 0x0000000103030824 */ /* 0x000fe200078e0a0a */
[----:B------:R-:W-:-:S05]  /*ff80*/  @!P1 LOP3.LUT R3, RZ, R10, RZ, 0x33, !PT ;  /* 0x0000000aff039212 */ /* 0x000fca00078e33ff */
[----:B------:R-:W-:-:S07]  /*ff90*/  IMAD.MOV.U32 R10, RZ, RZ, R3 ;  /* 0x000000ffff0a7224 */ /* 0x000fce00078e0003 */
.L_x_2960:
        /* <DEDUP_REMOVED lines=10> */
[----:B-1----:R-:W-:Y:S05]  /*10040*/  CALL.REL.NOINC `($__internal_18_$__cuda_sm20_div_u64) ;  /* 0x0000003800687944 */ /* 0x002fea0003c00000 */
[----:B------:R-:W-:Y:S02]  /*10050*/  IMAD.MOV.U32 R10, RZ, RZ, R4 ;  /* 0x000000ffff0a7224 */ /* 0x000fe400078e0004 */
[----:B------:R-:W-:Y:S01]  /*10060*/  IMAD.MOV.U32 R11, RZ, RZ, R7 ;  /* 0x000000ffff0b7224 */ /* 0x000fe200078e0007 */
[----:B------:R-:W-:Y:S06]  /*10070*/  BRA `(.L_x_2963) ;  /* 0x00000000004c7947 */ /* 0x000fec0003800000 */
.L_x_2962:
[----:B------:R-:W0:Y:S01]  /*10080*/  I2F.U32.RP R3, R5 ;  /* 0x0000000500037306 */ /* 0x000e220000209000 */
[----:B------:R-:W-:Y:S01]  /*10090*/  IMAD.MOV.U32 R10, RZ, RZ, RZ ;  /* 0x000000ffff0a7224 */ /* 0x000fe200078e00ff */
[----:B------:R-:W-:-:S06]  /*100a0*/  ISETP.NE.U32.AND P3, PT, R5, RZ, PT ;  /* 0x000000ff0500720c */ /* 0x000fcc0003f65070 */
[----:B0-----:R-:W0:Y:S02]  /*100b0*/  MUFU.RCP R3, R3 ;  /* 0x0000000300037308 */ /* 0x001e240000001000 */
[----:B0-----:R-:W-:-:S06]  /*100c0*/  IADD3 R11, R3, 0xffffffe, RZ ;  /* 0x0ffffffe030b7810 */ /* 0x001fcc0007ffe0ff */
        /* <DEDUP_REMOVED lines=9> */
[----:B------:R-:W-:Y:S01]  /*10160*/  @P0 IMAD.IADD R0, R0, 0x1, -R5 ;  /* 0x0000000100000824 */ /* 0x000fe200078e0a05 */
[----:B------:R-:W-:-:S04]  /*10170*/  @P0 IADD3 R10, R10, 0x1, RZ ;  /* 0x000000010a0a0810 */ /* 0x000fc80007ffe0ff */
[----:B------:R-:W-:-:S13]  /*10180*/  ISETP.GE.U32.AND P1, PT, R0, R5, PT ;  /* 0x000000050000720c */ /* 0x000fda0003f26070 */
[----:B------:R-:W-:Y:S01]  /*10190*/  @P1 VIADD R10, R10, 0x1 ;  /* 0x000000010a0a1836 */ /* 0x000fe20000000000 */
[----:B------:R-:W-:-:S07]  /*101a0*/  @!P3 LOP3.LUT R10, RZ, R5, RZ, 0x33, !PT ;  /* 0x00000005ff0ab212 */ /* 0x000fce00078e33ff */
.L_x_2963:
[----:B------:R-:W-:Y:S05]  /*101b0*/  @!P2 BRA `(.L_x_2964) ;  /* 0x000000000018a947 */ /* 0x000fea0003800000 */
[----:B------:R-:W-:Y:S01]  /*101c0*/  IMAD.MOV.U32 R3, RZ, RZ, 0x8 ;  /* 0x00000008ff037424 */ /* 0x000fe200078e00ff */
[----:B------:R-:W-:Y:S01]  /*101d0*/  MOV R0, 0x10200 ;  /* 0x0001020000007802 */ /* 0x000fe20000000f00 */
[----:B------:R-:W-:-:S07]  /*101e0*/  IMAD.MOV.U32 R4, RZ, RZ, RZ ;  /* 0x000000ffff047224 */ /* 0x000fce00078e00ff */
[----:B-1----:R-:W-:Y:S05]  /*101f0*/  CALL.REL.NOINC `($__internal_18_$__cuda_sm20_div_u64) ;  /* 0x0000003400fc7944 */ /* 0x002fea0003c00000 */
[----:B------:R-:W-:Y:S01]  /*10200*/  MOV R6, R4 ;  /* 0x0000000400067202 */ /* 0x000fe20000000f00 */
[----:B------:R-:W-:Y:S06]  /*10210*/  BRA `(.L_x_2965) ;  /* 0x00000000004c7947 */ /* 0x000fec0003800000 */
.L_x_2964:
        /* <DEDUP_REMOVED lines=14> */
[----:B------:R-:W-:Y:S01]  /*10300*/  @P0 IADD3 R0, R0, -R5, RZ ;  /* 0x8000000500000210 */ /* 0x000fe20007ffe0ff */
[----:B------:R-:W-:-:S03]  /*10310*/  @P0 VIADD R6, R6, 0x1 ;  /* 0x0000000106060836 */ /* 0x000fc60000000000 */
[----:B------:R-:W-:-:S13]  /*10320*/  ISETP.GE.U32.AND P1, PT, R0, R5, PT ;  /* 0x000000050000720c */ /* 0x000fda0003f26070 */
[----:B------:R-:W-:Y:S01]  /*10330*/  @P1 VIADD R6, R6, 0x1 ;  /* 0x0000000106061836 */ /* 0x000fe20000000000 */
[----:B------:R-:W-:-:S07]  /*10340*/  @!P2 LOP3.LUT R6, RZ, R5, RZ, 0x33, !PT ;  /* 0x00000005ff06a212 */ /* 0x000fce00078e33ff */
.L_x_2965:
        /* <DEDUP_REMOVED lines=10> */
[----:B-1----:R-:W-:Y:S05]  /*103f0*/  CALL.REL.NOINC `($__internal_18_$__cuda_sm20_div_u64) ;  /* 0x00000034007c7944 */ /* 0x002fea0003c00000 */
[----:B------:R-:W-:Y:S01]  /*10400*/  IMAD.MOV.U32 R5, RZ, RZ, R7 ;  /* 0x000000ffff057224 */ /* 0x000fe200078e0007 */
[----:B------:R-:W-:Y:S06]  /*10410*/  BRA `(.L_x_2968) ;  /* 0x00000000004c7947 */ /* 0x000fec0003800000 */
.L_x_2967:
[----:B------:R-:W0:Y:S01]  /*10420*/  I2F.U32.RP R0, R6 ;  /* 0x0000000600007306 */ /* 0x000e220000209000 */
[----:B------:R-:W-:-:S07]  /*10430*/  ISETP.NE.U32.AND P2, PT, R6, RZ, PT ;  /* 0x000000ff0600720c */ /* 0x000fce0003f45070 */
[----:B0-----:R-:W0:Y:S02]  /*10440*/  MUFU.RCP R0, R0 ;  /* 0x0000000000007308 */ /* 0x001e240000001000 */
[----:B0-----:R-:W-:-:S06]  /*10450*/  VIADD R4, R0, 0xffffffe ;  /* 0x0ffffffe00047836 */ /* 0x001fcc0000000000 */
[----:B------:R0:W2:Y:S02]  /*10460*/  F2I.FTZ.U32.TRUNC.NTZ R5, R4 ;  /* 0x0000000400057305 */ /* 0x0000a4000021f000 */
[----:B0-----:R-:W-:Y:S01]  /*10470*/  IMAD.MOV.U32 R4, RZ, RZ, RZ ;  /* 0x000000ffff047224 */ /* 0x001fe200078e00ff */
[----:B--2---:R-:W-:-:S05]  /*10480*/  IADD3 R3, RZ, -R5, RZ ;  /* 0x80000005ff037210 */ /* 0x004fca0007ffe0ff */
        /* <DEDUP_REMOVED lines=12> */
.L_x_2968:
[----:B------:R-:W-:Y:S05]  /*10550*/  BSYNC B0 ;  /* 0x0000000000007941 */ /* 0x000fea0003800000 */
.L_x_2966:
[----:B------:R-:W-:Y:S02]  /*10560*/  ULDC.64 UR4, c[0x0][0x610] ;  /* 0x0001840000047ab9 */ /* 0x000fe40000000a00 */
[----:B------:R-:W-:-:S04]  /*10570*/  IADD3 R6, P0, R4, UR4, RZ ;  /* 0x0000000404067c10 */ /* 0x000fc8000ff1e0ff */
[----:B------:R-:W-:-:S05]  /*10580*/  IADD3.X R7, R5, UR5, RZ, P0, !PT ;  /* 0x0000000505077c10 */ /* 0x000fca00087fe4ff */
[----:B------:R-:W-:-:S07]  /*10590*/  IMAD.MOV.U32 R14, RZ, RZ, R7 ;  /* 0x000000ffff0e7224 */ /* 0x000fce00078e0007 */
.L_x_2958:
[----:B------:R-:W-:Y:S02]  /*105a0*/  ULDC UR4, c[0x0][0x248] ;  /* 0x0000920000047ab9 */ /* 0x000fe40000000800 */
[----:B------:R-:W-:-:S13]  /*105b0*/  ISETP.NE.AND P0, PT, RZ, UR4, PT ;  /* 0x00000004ff007c0c */ /* 0x000fda000bf05270 */
[----:B------:R-:W-:Y:S05]  /*105c0*/  @!P0 BRA `(.L_x_2969) ;  /* 0x0000002800dc8947 */ /* 0x000fea0003800000 */
[----:B------:R-:W0:Y:S01]  /*105d0*/  LDC R0, c[0x0][0x3fc] ;  /* 0x0000ff00ff007b82 */ /* 0x000e220000000800 */
[----:B------:R-:W2:Y:S01]  /*105e0*/  S2R R13, SR_TID.Y ;  /* 0x00000000000d7919 */ /* 0x000ea20000002200 */
[----:B------:R-:W-:Y:S02]  /*105f0*/  ULDC UR4, c[0x0][0x24c] ;  /* 0x0000930000047ab9 */ /* 0x000fe40000000800 */
[----:B------:R-:W-:Y:S01]  /*10600*/  IMAD R2, R16, UR4, RZ ;  /* 0x0000000410027c24 */ /* 0x000fe2000f8e02ff */
[----:B------:R-:W3:Y:S01]  /*10610*/  S2R R12, SR_CTAID.X ;  /* 0x00000000000c7919 */ /* 0x000ee20000002500 */
[----:B------:R-:W-:Y:S01]  /*10620*/  ULDC UR4, c[0x0][0x250] ;  /* 0x0000940000047ab9 */ /* 0x000fe20000000800 */
[----:B0-----:R-:W-:Y:S01]  /*10630*/  ISETP.NE.AND P0, PT, R0, RZ, PT ;  /* 0x000000ff0000720c */ /* 0x001fe20003f05270 */
[----:B--2---:R-:W-:Y:S01]  /*10640*/  IMAD R11, R13, UR4, R2 ;  /* 0x000000040d0b7c24 */ /* 0x004fe2000f8e0202 */
[----:B------:R-:W-:Y:S01]  /*10650*/  ULDC UR4, c[0x0][0x238] ;  /* 0x00008e0000047ab9 */ /* 0x000fe20000000800 */
[----:B------:R-:W-:-:S02]  /*10660*/  IMAD.MOV.U32 R2, RZ, RZ, RZ ;  /* 0x000000ffff027224 */ /* 0x000fc400078e00ff */
[----:B---3--:R-:W-:-:S08]  /*10670*/  IMAD R11, R12, UR4, R11 ;  /* 0x000000040c0b7c24 */ /* 0x008fd0000f8e020b */
[----:B------:R-:W-:Y:S05]  /*10680*/  @!P0 BRA `(.L_x_2970) ;  /* 0x0000001000448947 */ /* 0x000fea0003800000 */
        /* <DEDUP_REMOVED lines=273> */
.L_x_2970:
        /* <DEDUP_REMOVED lines=15> */
.L_x_2972:
[----:B0-----:R-:W-:Y:S05]  /*11890*/  BSYNC B0 ;  /* 0x0000000000007941 */ /* 0x001fea0003800000 */
.L_x_2971:
[----:B------:R-:W-:Y:S01]  /*118a0*/  PRMT R0, R0, 0x9910, RZ ;  /* 0x0000991000007816 */ /* 0x000fe200000000ff */
[----:B------:R-:W-:Y:S01]  /*118b0*/  BSSY B0, `(.L_x_2973) ;  /* 0x0000014000007945 */ /* 0x000fe20003800000 */
[----:B------:R-:W-:Y:S02]  /*118c0*/  LOP3.LUT P0, RZ, R16, R13, RZ, 0xfc, !PT ;  /* 0x0000000d10ff7212 */ /* 0x000fe4000780fcff */
[----:B------:R-:W-:-:S13]  /*118d0*/  ISETP.NE.AND P1, PT, R0, RZ, PT ;  /* 0x000000ff0000720c */ /* 0x000fda0003f25270 */
[----:B------:R-:W-:Y:S05]  /*118e0*/  @!P1 BRA `(.L_x_2974) ;  /* 0x0000000000409947 */ /* 0x000fea0003800000 */
[----:B------:R-:W0:Y:S01]  /*118f0*/  S2UR UR4, SR_CTAID.Y ;  /* 0x00000000000479c3 */ /* 0x000e220000002600 */
[----:B------:R-:W-:Y:S02]  /*11900*/  ISETP.NE.AND P2, PT, RZ, UR9, PT ;  /* 0x00000009ff007c0c */ /* 0x000fe4000bf45270 */
[----:B------:R-:W-:Y:S02]  /*11910*/  LOP3.LUT R9, R9, R8, RZ, 0x3c, !PT ;  /* 0x0000000809097212 */ /* 0x000fe400078e3cff */
[----:B------:R-:W-:Y:S02]  /*11920*/  LOP3.LUT R21, R21, R20, RZ, 0x3c, !PT ;  /* 0x0000001415157212 */ /* 0x000fe400078e3cff */
[----:B------:R-:W-:Y:S01]  /*11930*/  LOP3.LUT R8, R9, R8, RZ, 0x3c, !PT ;  /* 0x0000000809087212 */ /* 0x000fe200078e3cff */
[----:B------:R-:W0:Y:S01]  /*11940*/  LDC R3, c[0x0][0x10] ;  /* 0x00000400ff037b82 */ /* 0x000e220000000800 */
[----:B------:R-:W-:Y:S02]  /*11950*/  LOP3.LUT R20, R21, R20, RZ, 0x3c, !PT ;  /* 0x0000001415147212 */ /* 0x000fe400078e3cff */
[----:B------:R-:W-:-:S02]  /*11960*/  LOP3.LUT R9, R9, R8, RZ, 0x3c, !PT ;  /* 0x0000000809097212 */ /* 0x000fc400078e3cff */
[----:B------:R-:W-:-:S03]  /*11970*/  LOP3.LUT R21, R21, R20, RZ, 0x3c, !PT ;  /* 0x0000001415157212 */ /* 0x000fc600078e3cff */
[----:B------:R-:W2:Y:S01]  /*11980*/  LDC.64 R4, c[0x0][0x618] ;  /* 0x00018600ff047b82 */ /* 0x000ea20000000a00 */
[----:B0-----:R-:W-:Y:S01]  /*11990*/  IMAD R3, R12, R3, UR4 ;  /* 0x000000040c037e24 */ /* 0x001fe2000f8e0203 */
[----:B------:R-:W-:-:S03]  /*119a0*/  ULDC UR4, c[0x0][0x0] ;  /* 0x0000000000047ab9 */ /* 0x000fc60000000800 */
[----:B------:R-:W-:-:S04]  /*119b0*/  @!P2 IMAD R3, R3, UR4, R16 ;  /* 0x000000040303ac24 */ /* 0x000fc8000f8e0210 */
[----:B--2---:R-:W-:-:S05]  /*119c0*/  IMAD.WIDE.U32 R4, R3, 0x10, R4 ;  /* 0x0000001003047825 */ /* 0x004fca00078e0004 */
[----:B------:R0:W-:Y:S04]  /*119d0*/  STG.E.64 desc[UR36][R4.64], R8 ;  /* 0x0000000804007986 */ /* 0x0001e8000c101b24 */
[----:B------:R0:W-:Y:S02]  /*119e0*/  STG.E.64 desc[UR36][R4.64+0x8], R20 ;  /* 0x0000081404007986 */ /* 0x0001e4000c101b24 */
.L_x_2974:
[----:B------:R-:W-:Y:S05]  /*119f0*/  BSYNC B0 ;  /* 0x0000000000007941 */ /* 0x000fea0003800000 */
.L_x_2973:
[----:B------:R-:W-:Y:S01]  /*11a00*/  UMOV UR7, 0x400 ;  /* 0x0000040000077882 */ /* 0x000fe20000000000 */
        /* <DEDUP_REMOVED lines=15> */
[----:B------:R-:W2:Y:S01]  /*11b00*/  LDC.64 R4, c[0x0][0x620] ;  /* 0x00018800ff047b82 */ /* 0x000ea20000000a00 */
[----:B------:R-:W0:Y:S08]  /*11b10*/  FLO.U32 R8, UR4 ;  /* 0x0000000400087d00 */ /* 0x000e3000080e0000 */
[----:B------:R-:W3:Y:S01]  /*11b20*/  POPC R3, UR4 ;  /* 0x0000000400037d09 */ /* 0x000ee20008000000 */
[----:B--2---:R-:W-:Y:S01]  /*11b30*/  IMAD.WIDE.U32 R4, R12, 0x4, R4 ;  /* 0x000000040c047825 */ /* 0x004fe200078e0004 */
[----:B0-----:R-:W-:-:S13]  /*11b40*/  ISETP.EQ.U32.AND P0, PT, R8, R9, PT ;  /* 0x000000090800720c */ /* 0x001fda0003f02070 */
        /* <DEDUP_REMOVED lines=14> */
.L_x_2976:
[----:B------:R-:W-:Y:S05]  /*11c30*/  BSYNC B0 ;  /* 0x0000000000007941 */ /* 0x000fea0003800000 */
.L_x_2975:
[----:B------:R-:W-:Y:S01]  /*11c40*/  BAR.SYNC.DEFER_BLOCKING 0x0 ;  /* 0x0000000000007b1d */ /* 0x000fe20000010000 */
[----:B------:R-:W-:-:S09]  /*11c50*/  ULEA UR4, UR8, UR7, 0x18 ;  /* 0x0000000708047291 */ /* 0x000fd2000f8ec03f */
        /* <DEDUP_REMOVED lines=18> */
[----:B0-----:R-:W-:Y:S02]  /*11d80*/  IMAD.U32 R4, RZ, RZ, UR10 ;  /* 0x0000000aff047e24 */ /* 0x001fe4000f8e00ff */
        /* <DEDUP_REMOVED lines=8> */
[----:B------:R-:W0:Y:S01]  /*11e10*/  LDC R22, c[0x0][0x4] ;  /* 0x00000100ff167b82 */ /* 0x000e220000000800 */
[----:B------:R-:W-:Y:S01]  /*11e20*/  BSSY B1, `(.L_x_2980) ;  /* 0x000001a000017945 */ /* 0x000fe20003800000 */
[----:B------:R-:W-:Y:S01]  /*11e30*/  MOV R15, R10 ;  /* 0x0000000a000f7202 */ /* 0x000fe20000000f00 */
[----:B------:R-:W-:-:S05]  /*11e40*/  IMAD R20, R12, UR5, RZ ;  /* 0x000000050c147c24 */ /* 0x000fca000f8e02ff */
[----:B------:R-:W2:Y:S01]  /*11e50*/  LDC.64 R8, c[0x0][0x618] ;  /* 0x00018600ff087b82 */ /* 0x000ea20000000a00 */
[----:B0-----:R-:W-:-:S07]  /*11e60*/  IMAD R22, R22, UR4, RZ ;  /* 0x0000000416167c24 */ /* 0x001fce000f8e02ff */
.L_x_2981:
[----:B------:R-:W-:-:S04]  /*11e70*/  IMAD.IADD R13, R20, 0x1, R15 ;  /* 0x00000001140d7824 */ /* 0x000fc800078e020f */
[----:B--2---:R-:W-:-:S05]  /*11e80*/  IMAD.WIDE.U32 R12, R13, 0x10, R8 ;  /* 0x000000100d0c7825 */ /* 0x004fca00078e0008 */
[----:B------:R-:W2:Y:S04]  /*11e90*/  LDG.E.64 R10, desc[UR36][R12.64] ;  /* 0x000000240c0a7981 */ /* 0x000ea8000c1e1b00 */
[----:B------:R-:W3:Y:S01]  /*11ea0*/  LDG.E.64 R18, desc[UR36][R12.64+0x8] ;  /* 0x000008240c127981 */ /* 0x000ee2000c1e1b00 */
[----:B------:R-:W-:Y:S01]  /*11eb0*/  IMAD.IADD R15, R22, 0x1, R15 ;  /* 0x00000001160f7824 */ /* 0x000fe200078e020f */
[CC--:B--2---:R-:W-:Y:S02]  /*11ec0*/  ISETP.NE.U32.AND P2, PT, R0.reuse, R10.reuse, PT ;  /* 0x0000000a0000720c */ /* 0x0c4fe40003f45070 */
[----:B------:R-:W-:Y:S02]  /*11ed0*/  ISETP.GT.U32.AND P0, PT, R0, R10, PT ;  /* 0x0000000a0000720c */ /* 0x000fe40003f04070 */
[----:B------:R-:W-:-:S02]  /*11ee0*/  ISETP.NE.AND.EX P2, PT, R3, R11, PT, P2 ;  /* 0x0000000b0300720c */ /* 0x000fc40003f45320 */
[----:B---3--:R-:W-:Y:S02]  /*11ef0*/  ISETP.GE.U32.AND P3, PT, R4, R18, PT ;  /* 0x000000120400720c */ /* 0x008fe40003f66070 */
[----:B------:R-:W-:Y:S02]  /*11f00*/  ISETP.GT.AND.EX P0, PT, R3, R11, PT, P0 ;  /* 0x0000000b0300720c */ /* 0x000fe40003f04300 */
[----:B------:R-:W-:Y:S02]  /*11f10*/  ISETP.GE.AND.EX P3, PT, R5, R19, PT, P3 ;  /* 0x000000130500720c */ /* 0x000fe40003f66330 */
[----:B------:R-:W-:-:S05]  /*11f20*/  SEL R17, RZ, 0xffffffff, !P0 ;  /* 0xffffffffff117807 */ /* 0x000fca0004000000 */
[----:B------:R-:W-:Y:S02]  /*11f30*/  @!P2 SEL R17, RZ, 0xffffffff, P3 ;  /* 0xffffffffff11a807 */ /* 0x000fe40001800000 */
[----:B------:R-:W-:Y:S02]  /*11f40*/  ISETP.GE.U32.AND P2, PT, R15, UR6, PT ;  /* 0x000000060f007c0c */ /* 0x000fe4000bf46070 */
[----:B------:R-:W-:-:S04]  /*11f50*/  LOP3.LUT R17, R17, 0x1, RZ, 0xc0, !PT ;  /* 0x0000000111117812 */ /* 0x000fc800078ec0ff */
[----:B------:R-:W-:-:S04]  /*11f60*/  ISETP.NE.U32.AND P0, PT, R17, 0x1, PT ;  /* 0x000000011100780c */ /* 0x000fc80003f05070 */
[----:B------:R-:W-:Y:S02]  /*11f70*/  SEL R0, R0, R10, !P0 ;  /* 0x0000000a00007207 */ /* 0x000fe40004000000 */
[----:B------:R-:W-:Y:S02]  /*11f80*/  SEL R3, R3, R11, !P0 ;  /* 0x0000000b03037207 */ /* 0x000fe40004000000 */
[----:B------:R-:W-:Y:S02]  /*11f90*/  SEL R4, R4, R18, !P0 ;  /* 0x0000001204047207 */ /* 0x000fe40004000000 */
[----:B------:R-:W-:Y:S01]  /*11fa0*/  SEL R5, R5, R19, !P0 ;  /* 0x0000001305057207 */ /* 0x000fe20004000000 */
[----:B------:R-:W-:Y:S06]  /*11fb0*/  @!P2 BRA `(.L_x_2981) ;  /* 0xfffffffc00aca947 */ /* 0x000fec000383ffff */
[----:B------:R-:W-:Y:S05]  /*11fc0*/  BSYNC B1 ;  /* 0x0000000000017941 */ /* 0x000fea0003800000 */
.L_x_2980:
[----:B------:R-:W-:Y:S05]  /*11fd0*/  BRA `(.L_x_2979) ;  /* 0x0000000000807947 */ /* 0x000fea0003800000 */
.L_x_2978:
[----:B------:R-:W0:Y:S01]  /*11fe0*/  S2R R10, SR_TID.Y ;  /* 0x00000000000a7919 */ /* 0x000e220000002200 */
[----:B------:R-:W-:Y:S02]  /*11ff0*/  ULDC UR5, c[0x0][0x23c] ;  /* 0x00008f0000057ab9 */ /* 0x000fe40000000800 */
[----:B0-----:R-:W-:-:S13]  /*12000*/  ISETP.GE.U32.AND P0, PT, R10, UR5, PT ;  /* 0x000000050a007c0c */ /* 0x001fda000bf06070 */
[----:B------:R-:W-:Y:S05]  /*12010*/  @P0 BRA `(.L_x_2979) ;  /* 0x0000000000700947 */ /* 0x000fea0003800000 */
[----:B------:R-:W-:Y:S01]  /*12020*/  ULDC UR4, c[0x0][0x10] ;  /* 0x0000040000047ab9 */ /* 0x000fe20000000800 */
[----:B------:R-:W0:Y:S01]  /*12030*/  LDC R21, c[0x0][RZ] ;  /* 0x00000000ff157b82 */ /* 0x000e220000000800 */
[----:B------:R-:W-:Y:S02]  /*12040*/  IMAD.MOV.U32 R20, RZ, RZ, R10 ;  /* 0x000000ffff147224 */ /* 0x000fe400078e000a */
[----:B------:R-:W-:-:S05]  /*12050*/  IMAD R15, R12, UR4, RZ ;  /* 0x000000040c0f7c24 */ /* 0x000fca000f8e02ff */
[----:B------:R-:W2:Y:S08]  /*12060*/  LDC.64 R8, c[0x0][0x618] ;  /* 0x00018600ff087b82 */ /* 0x000eb00000000a00 */
[----:B------:R-:W3:Y:S02]  /*12070*/  LDC R23, c[0x0][0x4] ;  /* 0x00000100ff177b82 */ /* 0x000ee40000000800 */
.L_x_2982:
[----:B------:R-:W-:-:S04]  /*12080*/  IMAD.IADD R11, R15, 0x1, R20 ;  /* 0x000000010f0b7824 */ /* 0x000fc800078e0214 */
[----:B0-----:R-:W-:-:S04]  /*12090*/  IMAD R11, R11, R21, R16 ;  /* 0x000000150b0b7224 */ /* 0x001fc800078e0210 */
[----:B--2---:R-:W-:-:S05]  /*120a0*/  IMAD.WIDE.U32 R12, R11, 0x10, R8 ;  /* 0x000000100b0c7825 */ /* 0x004fca00078e0008 */
[----:B------:R-:W2:Y:S04]  /*120b0*/  LDG.E.64 R10, desc[UR36][R12.64] ;  /* 0x000000240c0a7981 */ /* 0x000ea8000c1e1b00 */
[----:B------:R-:W4:Y:S01]  /*120c0*/  LDG.E.64 R18, desc[UR36][R12.64+0x8] ;  /* 0x000008240c127981 */ /* 0x000f22000c1e1b00 */
[----:B---3--:R-:W-:Y:S02]  /*120d0*/  IADD3 R20, R23, R20, RZ ;  /* 0x0000001417147210 */ /* 0x008fe40007ffe0ff */
[CC--:B--2---:R-:W-:Y:S02]  /*120e0*/  ISETP.NE.U32.AND P2, PT, R0.reuse, R10.reuse, PT ;  /* 0x0000000a0000720c */ /* 0x0c4fe40003f45070 */
[----:B------:R-:W-:Y:S02]  /*120f0*/  ISETP.GT.U32.AND P0, PT, R0, R10, PT ;  /* 0x0000000a0000720c */ /* 0x000fe40003f04070 */
[----:B------:R-:W-:-:S02]  /*12100*/  ISETP.NE.AND.EX P2, PT, R3, R11, PT, P2 ;  /* 0x0000000b0300720c */ /* 0x000fc40003f45320 */
[----:B----4-:R-:W-:Y:S02]  /*12110*/  ISETP.GE.U32.AND P3, PT, R4, R18, PT ;  /* 0x000000120400720c */ /* 0x010fe40003f66070 */
        /* <DEDUP_REMOVED lines=12> */
.L_x_2979:
[----:B------:R-:W-:Y:S05]  /*121e0*/  BSYNC B0 ;  /* 0x0000000000007941 */ /* 0x000fea0003800000 */
.L_x_2977:
[----:B------:R-:W0:Y:S01]  /*121f0*/  S2R R10, SR_TID.Y ;  /* 0x00000000000a7919 */ /* 0x000e220000002200 */
[----:B------:R-:W0:Y:S01]  /*12200*/  LDC R12, c[0x0][RZ] ;  /* 0x00000000ff0c7b82 */ /* 0x000e220000000800 */
[----:B------:R-:W-:Y:S01]  /*12210*/  UIADD3 UR7, UR7, 0x10, URZ ;  /* 0x0000001007077890 */ /* 0x000fe2000fffe03f */
[----:B------:R-:W-:Y:S01]  /*12220*/  IMAD.MOV.U32 R8, RZ, RZ, R0 ;  /* 0x000000ffff087224 */ /* 0x000fe200078e0000 */
[----:B------:R-:W-:Y:S01]  /*12230*/  ULDC UR5, c[0x0][0x4] ;  /* 0x0000010000057ab9 */ /* 0x000fe20000000800 */
[----:B------:R-:W-:Y:S01]  /*12240*/  IMAD.MOV.U32 R9, RZ, RZ, R3 ;  /* 0x000000ffff097224 */ /* 0x000fe200078e0003 */
[----:B------:R-:W-:Y:S01]  /*12250*/  ULEA UR7, UR8, UR7, 0x18 ;  /* 0x0000000708077291 */ /* 0x000fe2000f8ec03f */
[----:B------:R-:W-:Y:S01]  /*12260*/  IMAD.MOV.U32 R11, RZ, RZ, R5 ;  /* 0x000000ffff0b7224 */ /* 0x000fe200078e0005 */
[----:B------:R-:W-:-:S06]  /*12270*/  USHF.R.U32.HI UR4, URZ, 0x1, UR5 ;  /* 0x000000013f047899 */ /* 0x000fcc0008011605 */
[----:B------:R-:W-:Y:S01]  /*12280*/  ISETP.NE.AND P0, PT, RZ, UR4, PT ;  /* 0x00000004ff007c0c */ /* 0x000fe2000bf05270 */
[----:B0-----:R-:W-:Y:S02]  /*12290*/  IMAD R13, R10, R12, R16 ;  /* 0x0000000c0a0d7224 */ /* 0x001fe400078e0210 */
[----:B------:R-:W-:-:S03]  /*122a0*/  IMAD.MOV.U32 R10, RZ, RZ, R4 ;  /* 0x000000ffff0a7224 */ /* 0x000fc600078e0004 */
[----:B------:R-:W-:-:S05]  /*122b0*/  LEA R13, R13, UR7, 0x4 ;  /* 0x000000070d0d7c11 */ /* 0x000fca000f8e20ff */
[----:B------:R0:W-:Y:S02]  /*122c0*/  STS.128 [R13], R8 ;  /* 0x000000080d007388 */ /* 0x0001e40000000c00 */
[----:B------:R-:W-:Y:S05]  /*122d0*/  @!P0 BRA `(.L_x_2983) ;  /* 0x00000000008c8947 */ /* 0x000fea0003800000 */
[----:B0-----:R-:W-:-:S07]  /*122e0*/  MOV R8, UR4 ;  /* 0x0000000400087c02 */ /* 0x001fce0008000f00 */
.L_x_2986:
[----:B------:R-:W0:Y:S01]  /*122f0*/  S2R R10, SR_TID.Y ;  /* 0x00000000000a7919 */ /* 0x000e220000002200 */
[----:B------:R-:W-:Y:S01]  /*12300*/  BSSY B0, `(.L_x_2984) ;  /* 0x000001e000007945 */ /* 0x000fe20003800000 */
[----:B------:R-:W-:Y:S01]  /*12310*/  BAR.SYNC.DEFER_BLOCKING 0x0 ;  /* 0x0000000000007b1d */ /* 0x000fe20000010000 */
[----:B------:R-:W-:Y:S02]  /*12320*/  ISETP.GT.AND P4, PT, R8, 0x1, PT ;  /* 0x000000010800780c */ /* 0x000fe40003f84270 */
[--C-:B------:R-:W-:Y:S01]  /*12330*/  SHF.R.S32.HI R17, RZ, 0x1, R8.reuse ;  /* 0x00000001ff117819 */ /* 0x100fe20000011408 */
[----:B0-----:R-:W-:-:S05]  /*12340*/  IMAD.IADD R9, R10, 0x1, R8 ;  /* 0x000000010a097824 */ /* 0x001fca00078e0208 */
[----:B------:R-:W-:-:S04]  /*12350*/  ISETP.GE.U32.AND P0, PT, R9, UR5, PT ;  /* 0x0000000509007c0c */ /* 0x000fc8000bf06070 */
[----:B------:R-:W-:-:S13]  /*12360*/  ISETP.GE.U32.OR P0, PT, R10, R8, P0 ;  /* 0x000000080a00720c */ /* 0x000fda0000706470 */
[----:B------:R-:W-:Y:S05]  /*12370*/  @P0 BRA `(.L_x_2985) ;  /* 0x0000000000580947 */ /* 0x000fea0003800000 */
[----:B------:R-:W-:-:S05]  /*12380*/  IMAD R8, R9, R12, R16 ;  /* 0x0000000c09087224 */ /* 0x000fca00078e0210 */
[----:B------:R-:W-:-:S06]  /*12390*/  LEA R8, R8, UR7, 0x4 ;  /* 0x0000000708087c11 */ /* 0x000fcc000f8e20ff */
        /* <DEDUP_REMOVED lines=20> */
.L_x_2985:
[----:B------:R-:W-:Y:S05]  /*124e0*/  BSYNC B0 ;  /* 0x0000000000007941 */ /* 0x000fea0003800000 */
.L_x_2984:
[----:B0-----:R-:W-:Y:S01]  /*124f0*/  IMAD.MOV.U32 R8, RZ, RZ, R17 ;  /* 0x000000ffff087224 */ /* 0x001fe200078e0011 */
[----:B------:R-:W-:Y:S06]  /*12500*/  @P4 BRA `(.L_x_2986) ;  /* 0xfffffffc00784947 */ /* 0x000fec000383ffff */
.L_x_2983:
[----:B------:R-:W-:Y:S02]  /*12510*/  ULDC UR4, c[0x0][0x240] ;  /* 0x0000900000047ab9 */ /* 0x000fe40000000800 */
[----:B------:R-:W-:-:S13]  /*12520*/  ISETP.NE.AND P0, PT, RZ, UR4, PT ;  /* 0x00000004ff007c0c */ /* 0x000fda000bf05270 */
[----:B------:R-:W-:Y:S05]  /*12530*/  @!P0 BRA `(.L_x_2987) ;  /* 0x0000000400188947 */ /* 0x000fea0003800000 */
[----:B------:R-:W-:Y:S01]  /*12540*/  ISETP.GT.AND P0, PT, R12, 0x20, PT ;  /* 0x000000200c00780c */ /* 0x000fe20003f04270 */
[----:B------:R-:W-:-:S12]  /*12550*/  IMAD.MOV.U32 R15, RZ, RZ, R12 ;  /* 0x000000ffff0f7224 */ /* 0x000fd800078e000c */
[----:B------:R-:W-:Y:S05]  /*12560*/  @!P0 BRA `(.L_x_2988) ;  /* 0x0000000000a88947 */ /* 0x000fea0003800000 */
[----:B0-----:R-:W-:Y:S01]  /*12570*/  IMAD.MOV.U32 R8, RZ, RZ, R0 ;  /* 0x000000ffff087224 */ /* 0x001fe200078e0000 */
[----:B------:R-:W-:Y:S01]  /*12580*/  MOV R10, R4 ;  /* 0x00000004000a7202 */ /* 0x000fe20000000f00 */
[----:B------:R-:W-:Y:S01]  /*12590*/  IMAD.MOV.U32 R9, RZ, RZ, R3 ;  /* 0x000000ffff097224 */ /* 0x000fe200078e0003 */
[----:B------:R-:W-:Y:S01]  /*125a0*/  LEA.HI R15, R12, R12, RZ, 0x1 ;  /* 0x0000000c0c0f7211 */ /* 0x000fe200078f08ff */
[----:B------:R-:W-:-:S03]  /*125b0*/  IMAD.MOV.U32 R11, RZ, RZ, R5 ;  /* 0x000000ffff0b7224 */ /* 0x000fc600078e0005 */
[----:B------:R-:W-:Y:S01]  /*125c0*/  SHF.R.S32.HI R17, RZ, 0x1, R15 ;  /* 0x00000001ff117819 */ /* 0x000fe2000001140f */
[----:B------:R-:W-:Y:S01]  /*125d0*/  IMAD.MOV.U32 R15, RZ, RZ, 0x20 ;  /* 0x00000020ff0f7424 */ /* 0x000fe200078e00ff */
[----:B------:R2:W-:Y:S02]  /*125e0*/  STS.128 [R13], R8 ;  /* 0x000000080d007388 */ /* 0x0005e40000000c00 */
[----:B------:R-:W-:-:S13]  /*125f0*/  ISETP.GE.AND P0, PT, R17, 0x20, PT ;  /* 0x000000201100780c */ /* 0x000fda0003f06270 */
[----:B------:R-:W-:Y:S05]  /*12600*/  @!P0 BRA `(.L_x_2988) ;  /* 0x0000000000808947 */ /* 0x000fea0003800000 */
.L_x_2991:
[C---:B0-2---:R-:W-:Y:S01]  /*12610*/  IMAD.IADD R9, R16.reuse, 0x1, R17 ;  /* 0x0000000110097824 */ /* 0x045fe200078e0211 */
[----:B------:R-:W-:Y:S04]  /*12620*/  BAR.SYNC.DEFER_BLOCKING 0x0 ;  /* 0x0000000000007b1d */ /* 0x000fe80000010000 */
[----:B------:R-:W-:Y:S02]  /*12630*/  ISETP.GE.U32.AND P0, PT, R9, R12, PT ;  /* 0x0000000c0900720c */ /* 0x000fe40003f06070 */
[----:B------:R-:W-:Y:S02]  /*12640*/  BSSY B0, `(.L_x_2989) ;  /* 0x0000018000007945 */ /* 0x000fe40003800000 */
[----:B------:R-:W-:-:S13]  /*12650*/  ISETP.GE.U32.OR P0, PT, R16, R17, P0 ;  /* 0x000000111000720c */ /* 0x000fda0000706470 */
[----:B------:R-:W-:Y:S05]  /*12660*/  @P0 BRA `(.L_x_2990) ;  /* 0x0000000000540947 */ /* 0x000fea0003800000 */
        /* <DEDUP_REMOVED lines=21> */
.L_x_2990:
[----:B------:R-:W-:Y:S05]  /*127c0*/  BSYNC B0 ;  /* 0x0000000000007941 */ /* 0x000fea0003800000 */
.L_x_2989:
[----:B------:R-:W-:-:S04]  /*127d0*/  SHF.R.S32.HI R17, RZ, 0x1, R17 ;  /* 0x00000001ff117819 */ /* 0x000fc80000011411 */
[----:B------:R-:W-:-:S13]  /*127e0*/  ISETP.GE.AND P0, PT, R17, 0x20, PT ;  /* 0x000000201100780c */ /* 0x000fda0003f06270 */
[----:B------:R-:W-:Y:S05]  /*127f0*/  @P0 BRA `(.L_x_2991) ;  /* 0xfffffffc00840947 */ /* 0x000fea000383ffff */
[----:B------:R-:W-:-:S07]  /*12800*/  IMAD.MOV.U32 R15, RZ, RZ, 0x20 ;  /* 0x00000020ff0f7424 */ /* 0x000fce00078e00ff */
.L_x_2988:
[----:B------:R-:W-:Y:S01]  /*12810*/  BAR.SYNC.DEFER_BLOCKING 0x0 ;  /* 0x0000000000007b1d */ /* 0x000fe20000010000 */
[----:B------:R-:W-:-:S13]  /*12820*/  ISETP.GE.AND P0, PT, R15, 0x2, PT ;  /* 0x000000020f00780c */ /* 0x000fda0003f06270 */
[----:B------:R-:W-:Y:S05]  /*12830*/  @!P0 BRA `(.L_x_2987) ;  /* 0x0000000000588947 */ /* 0x000fea0003800000 */
[----:B0-2---:R-:W-:-:S11]  /*12840*/  HFMA2.MMA R8, -RZ, RZ, 0, 5.9604644775390625e-08 ;  /* 0x00000001ff087435 */ /* 0x005fd600000001ff */
.L_x_2992:
[----:B------:R-:W0:Y:S04]  /*12850*/  SHFL.DOWN PT, R9, R0, R8, 0x1f ;  /* 0x08001f0800097589 */ /* 0x000e2800000e0000 */
[----:B------:R-:W2:Y:S04]  /*12860*/  SHFL.DOWN PT, R10, R3, R8, 0x1f ;  /* 0x08001f08030a7589 */ /* 0x000ea800000e0000 */
[----:B------:R-:W3:Y:S04]  /*12870*/  SHFL.DOWN PT, R11, R4, R8, 0x1f ;  /* 0x08001f08040b7589 */ /* 0x000ee800000e0000 */
[----:B------:R4:W5:Y:S02]  /*12880*/  SHFL.DOWN PT, R12, R5, R8, 0x1f ;  /* 0x08001f08050c7589 */ /* 0x00096400000e0000 */
[----:B----4-:R-:W-:Y:S01]  /*12890*/  IMAD.SHL.U32 R8, R8, 0x2, RZ ;  /* 0x0000000208087824 */ /* 0x010fe200078e00ff */
[----:B0-----:R-:W-:-:S02]  /*128a0*/  ISETP.NE.U32.AND P2, PT, R0, R9, PT ;  /* 0x000000090000720c */ /* 0x001fc40003f45070 */
[----:B------:R-:W-:Y:S02]  /*128b0*/  ISETP.GT.U32.AND P0, PT, R0, R9, PT ;  /* 0x000000090000720c */ /* 0x000fe40003f04070 */
[CC--:B--2---:R-:W-:Y:S02]  /*128c0*/  ISETP.NE.AND.EX P2, PT, R3.reuse, R10.reuse, PT, P2 ;  /* 0x0000000a0300720c */ /* 0x0c4fe40003f45320 */
[----:B------:R-:W-:Y:S02]  /*128d0*/  ISETP.GT.AND.EX P0, PT, R3, R10, PT, P0 ;  /* 0x0000000a0300720c */ /* 0x000fe40003f04300 */
[----:B---3--:R-:W-:Y:S02]  /*128e0*/  ISETP.GE.U32.AND P3, PT, R4, R11, PT ;  /* 0x0000000b0400720c */ /* 0x008fe40003f66070 */
[----:B------:R-:W-:Y:S02]  /*128f0*/  SEL R13, RZ, 0xffffffff, !P0 ;  /* 0xffffffffff0d7807 */ /* 0x000fe40004000000 */
[----:B-----5:R-:W-:-:S05]  /*12900*/  ISETP.GE.AND.EX P3, PT, R5, R12, PT, P3 ;  /* 0x0000000c0500720c */ /* 0x020fca0003f66330 */
        /* <DEDUP_REMOVED lines=9> */
.L_x_2987:
[----:B------:R-:W-:Y:S05]  /*129a0*/  @!P1 EXIT ;  /* 0x000000000000994d */ /* 0x000fea0003800000 */
[----:B0-2---:R-:W0:Y:S01]  /*129b0*/  LDC.64 R10, c[0x0][0x628] ;  /* 0x00018a00ff0a7b82 */ /* 0x005e220000000a00 */
[----:B------:R-:W-:Y:S01]  /*129c0*/  ISETP.NE.U32.AND P0, PT, R6, RZ, PT ;  /* 0x000000ff0600720c */ /* 0x000fe20003f05070 */
[----:B------:R-:W-:Y:S02]  /*129d0*/  ULDC.U8 UR4, c[0x0][0x630] ;  /* 0x00018c0000047ab9 */ /* 0x000fe40000000000 */
[----:B------:R-:W-:Y:S02]  /*129e0*/  ISETP.NE.AND P1, PT, RZ, UR4, PT ;  /* 0x00000004ff007c0c */ /* 0x000fe4000bf25270 */
[----:B------:R-:W-:Y:S02]  /*129f0*/  ISETP.NE.AND.EX P0, PT, R14, RZ, PT, P0 ;  /* 0x000000ff0e00720c */ /* 0x000fe40003f05300 */
[----:B0-----:R-:W-:-:S04]  /*12a00*/  SEL R9, R10, RZ, P1 ;  /* 0x000000ff0a097207 */ /* 0x001fc80000800000 */
[----:B------:R-:W-:Y:S02]  /*12a10*/  IADD3 R16, P2, R4, R9, RZ ;  /* 0x0000000904107210 */ /* 0x000fe40007f5e0ff */
[----:B------:R-:W-:-:S05]  /*12a20*/  SEL R4, R11, RZ, P1 ;  /* 0x000000ff0b047207 */ /* 0x000fca0000800000 */
[----:B------:R-:W-:Y:S01]  /*12a30*/  IMAD.X R17, R5, 0x1, R4, P2 ;  /* 0x0000000105117824 */ /* 0x000fe200010e0604 */
[----:B------:R-:W-:Y:S06]  /*12a40*/  @!P0 BRA `(.L_x_2993) ;  /* 0x0000000000c48947 */ /* 0x000fec0003800000 */
[----:B------:R-:W-:Y:S02]  /*12a50*/  ULDC.U8 UR4, c[0x0][0x631] ;  /* 0x00018c4000047ab9 */ /* 0x000fe40000000000 */
[----:B------:R-:W-:Y:S01]  /*12a60*/  ISETP.NE.AND P3, PT, RZ, UR4, PT ;  /* 0x00000004ff007c0c */ /* 0x000fe2000bf65270 */
[----:B------:R-:W-:-:S12]  /*12a70*/  @!P1 BRA `(.L_x_2994) ;  /* 0x0000000000409947 */ /* 0x000fd80003800000 */
[----:B------:R-:W2:Y:S04]  /*12a80*/  LDG.E.64 R4, desc[UR36][R6.64] ;  /* 0x0000002406047981 */ /* 0x000ea8000c1e1b00 */
[----:B------:R-:W3:Y:S01]  /*12a90*/  LDG.E.64 R8, desc[UR36][R6.64+0x8] ;  /* 0x0000082406087981 */ /* 0x000ee2000c1e1b00 */
[CC--:B--2---:R-:W-:Y:S02]  /*12aa0*/  ISETP.NE.U32.AND P1, PT, R4.reuse, R0.reuse, PT ;  /* 0x000000000400720c */ /* 0x0c4fe40003f25070 */
[----:B------:R-:W-:Y:S02]  /*12ab0*/  ISETP.GT.U32.AND P0, PT, R4, R0, PT ;  /* 0x000000000400720c */ /* 0x000fe40003f04070 */
[----:B------:R-:W-:Y:S02]  /*12ac0*/  ISETP.NE.AND.EX P1, PT, R5, R3, PT, P1 ;  /* 0x000000030500720c */ /* 0x000fe40003f25310 */
[----:B---3--:R-:W-:-:S02]  /*12ad0*/  ISETP.GE.U32.AND P2, PT, R8, R16, PT ;  /* 0x000000100800720c */ /* 0x008fc40003f46070 */
[----:B------:R-:W-:Y:S02]  /*12ae0*/  ISETP.GT.AND.EX P0, PT, R5, R3, PT, P0 ;  /* 0x000000030500720c */ /* 0x000fe40003f04300 */
        /* <DEDUP_REMOVED lines=8> */
[----:B------:R-:W-:-:S07]  /*12b70*/  SEL R17, R9, R17, !P0 ;  /* 0x0000001109117207 */ /* 0x000fce0004000000 */
.L_x_2994:
[----:B------:R-:W-:Y:S02]  /*12b80*/  IMAD.MOV.U32 R4, RZ, RZ, R0 ;  /* 0x000000ffff047224 */ /* 0x000fe400078e0000 */
[----:B------:R-:W-:Y:S01]  /*12b90*/  IMAD.MOV.U32 R5, RZ, RZ, R3 ;  /* 0x000000ffff057224 */ /* 0x000fe200078e0003 */
[----:B------:R-:W-:Y:S06]  /*12ba0*/  @!P3 BRA `(.L_x_2995) ;  /* 0x000000000060b947 */ /* 0x000fec0003800000 */
        /* <DEDUP_REMOVED lines=18> */
[----:B01----:R-:W-:Y:S05]  /*12cd0*/  CALL.ABS.NOINC R14 ;  /* 0x000000000e007343 */ /* 0x003fea0003c00000 */
.L_x_2996:
[----:B------:R-:W-:Y:S02]  /*12ce0*/  ULDC.64 UR4, c[0x0][0x600] ;  /* 0x0001800000047ab9 */ /* 0x000fe40000000a00 */
[----:B------:R-:W-:-:S05]  /*12cf0*/  IADD3 R2, P0, R2, UR4, RZ ;  /* 0x0000000402027c10 */ /* 0x000fca000ff1e0ff */
[----:B------:R-:W-:-:S05]  /*12d00*/  IMAD.X R3, RZ, RZ, UR5, P0 ;  /* 0x00000005ff037e24 */ /* 0x000fca00080e06ff */
[----:B------:R-:W-:Y:S01]  /*12d10*/  STG.E.64 desc[UR36][R2.64], R16 ;  /* 0x0000001002007986 */ /* 0x000fe2000c101b24 */
[----:B------:R-:W-:Y:S05]  /*12d20*/  EXIT ;  /* 0x000000000000794d */ /* 0x000fea0003800000 */
.L_x_2995:
[----:B------:R-:W-:Y:S04]  /*12d30*/  STG.E.64 desc[UR36][R6.64], R4 ;  /* 0x0000000406007986 */ /* 0x000fe8000c101b24 */
[----:B------:R-:W-:Y:S01]  /*12d40*/  STG.E.64 desc[UR36][R6.64+0x8], R16 ;  /* 0x0000081006007986 */ /* 0x000fe2000c101b24 */
[----:B------:R-:W-:Y:S05]  /*12d50*/  EXIT ;  /* 0x000000000000794d */ /* 0x000fea0003800000 */
.L_x_2993:
        /* <DEDUP_REMOVED lines=16> */
[----:B-12---:R-:W-:Y:S05]  /*12e60*/  CALL.ABS.NOINC R14 ;  /* 0x000000000e007343 */ /* 0x006fea0003c00000 */
.L_x_2998:
[----:B------:R-:W-:-:S07]  /*12e70*/  CS2R R16, SRZ ;  /* 0x0000000000107805 */ /* 0x000fce000001ff00 */
.L_x_2997:
        /* <DEDUP_REMOVED lines=20> */
[----:B------:R-:W-:-:S07]  /*12fc0*/  LEPC R20, `(.L_x_3000) ;  /* 0x000000001014794e */ /* 0x000fce0000000000 */
[----:B01----:R-:W-:Y:S05]  /*12fd0*/  CALL.ABS.NOINC R14 ;  /* 0x000000000e007343 */ /* 0x003fea0003c00000 */
.L_x_3000:
[----:B------:R-:W-:Y:S02]  /*12fe0*/  ULDC.64 UR4, c[0x0][0x600] ;  /* 0x0001800000047ab9 */ /* 0x000fe40000000a00 */
[----:B------:R-:W-:-:S05]  /*12ff0*/  IADD3 R2, P0, R2, UR4, RZ ;  /* 0x0000000402027c10 */ /* 0x000fca000ff1e0ff */
[----:B------:R-:W-:-:S05]  /*13000*/  IMAD.X R3, RZ, RZ, UR5, P0 ;  /* 0x00000005ff037e24 */ /* 0x000fca00080e06ff */
[----:B------:R-:W-:Y:S01]  /*13010*/  STG.E.64 desc[UR36][R2.64], R16 ;  /* 0x0000001002007986 */ /* 0x000fe2000c101b24 */
[----:B------:R-:W-:Y:S05]  /*13020*/  EXIT ;  /* 0x000000000000794d */ /* 0x000fea0003800000 */
.L_x_2999:
[----:B------:R-:W-:Y:S01]  /*13030*/  MOV R0, 0x0 ;  /* 0x0000000000007802 */ /* 0x000fe20000000f00 */
[----:B------:R-:W-:Y:S01]  /*13040*/  ULDC.64 UR4, c[0x4][0x3c8] ;  /* 0x0100f20000047ab9 */ /* 0x000fe20000000a00 */
[----:B------:R-:W-:Y:S01]  /*13050*/  ULDC.64 UR6, c[0x4][0x3c0] ;  /* 0x0100f00000067ab9 */ /* 0x000fe20000000a00 */
[----:B------:R-:W-:Y:S01]  /*13060*/  IMAD.U32 R4, RZ, RZ, UR4 ;  /* 0x00000004ff047e24 */ /* 0x000fe2000f8e00ff */
[----:B------:R0:W2:Y:S01]  /*13070*/  LDC.64 R2, c[0x4][R0] ;  /* 0x0100000000027b82 */ /* 0x0000a20000000a00 */
[----:B------:R-:W-:Y:S01]  /*13080*/  MOV R5, UR5 ;  /* 0x0000000500057c02 */ /* 0x000fe20008000f00 */
[----:B------:R-:W-:Y:S01]  /*13090*/  ULDC.64 UR4, c[0x4][0x1b8] ;  /* 0x01006e0000047ab9 */ /* 0x000fe20000000a00 */
[----:B------:R-:W-:Y:S01]  /*130a0*/  HFMA2.MMA R8, -RZ, RZ, 0, 4.4405460357666015625e-05 ;  /* 0x000002e9ff087435 */ /* 0x000fe200000001ff */
        /* <DEDUP_REMOVED lines=8> */
.L_x_3001:
[----:B------:R-:W-:Y:S05]  /*13130*/  EXIT ;  /* 0x000000000000794d */ /* 0x000fea0003800000 */
.L_x_2969:
        /* <DEDUP_REMOVED lines=46> */
.L_x_3003:
[----:B------:R-:W-:-:S04]  /*13420*/  LOP3.LUT R9, R9, R8, RZ, 0x3c, !PT ;  /* 0x0000000809097212 */ /* 0x000fc800078e3cff */
[----:B------:R-:W-:-:S04]  /*13430*/  LOP3.LUT R8, R9, R8, RZ, 0x3c, !PT ;  /* 0x0000000809087212 */ /* 0x000fc800078e3cff */
[----:B------:R-:W-:Y:S01]  /*13440*/  LOP3.LUT R9, R9, R8, RZ, 0x3c, !PT ;  /* 0x0000000809097212 */ /* 0x000fe200078e3cff */
[----:B------:R-:W-:Y:S06]  /*13450*/  @!P3 BRA `(.L_x_3004) ;  /* 0x000000000060b947 */ /* 0x000fec0003800000 */
        /* <DEDUP_REMOVED lines=19> */
.L_x_3005:
[----:B------:R-:W-:Y:S02]  /*13590*/  ULDC.64 UR4, c[0x0][0x600] ;  /* 0x0001800000047ab9 */ /* 0x000fe40000000a00 */
[----:B------:R-:W-:-:S05]  /*135a0*/  IADD3 R2, P0, R2, UR4, RZ ;  /* 0x0000000402027c10 */ /* 0x000fca000ff1e0ff */
[----:B------:R-:W-:-:S05]  /*135b0*/  IMAD.X R3, RZ, RZ, UR5, P0 ;  /* 0x00000005ff037e24 */ /* 0x000fca00080e06ff */
[----:B------:R-:W-:Y:S01]  /*135c0*/  STG.E.64 desc[UR36][R2.64], R16 ;  /* 0x0000001002007986 */ /* 0x000fe2000c101b24 */
[----:B------:R-:W-:Y:S05]  /*135d0*/  EXIT ;  /* 0x000000000000794d */ /* 0x000fea0003800000 */
.L_x_3004:
[----:B------:R-:W-:Y:S04]  /*135e0*/  STG.E.64 desc[UR36][R6.64], R8 ;  /* 0x0000000806007986 */ /* 0x000fe8000c101b24 */
[----:B------:R-:W-:Y:S01]  /*135f0*/  STG.E.64 desc[UR36][R6.64+0x8], R16 ;  /* 0x0000081006007986 */ /* 0x000fe2000c101b24 */
[----:B------:R-:W-:Y:S05]  /*13600*/  EXIT ;  /* 0x000000000000794d */ /* 0x000fea0003800000 */
.L_x_3002:
        /* <DEDUP_REMOVED lines=17> */
.L_x_3007:
[----:B------:R-:W-:-:S07]  /*13720*/  CS2R R16, SRZ ;  /* 0x0000000000107805 */ /* 0x000fce000001ff00 */
.L_x_3006:
        /* <DEDUP_REMOVED lines=21> */
[----:B01----:R-:W-:Y:S05]  /*13880*/  CALL.ABS.NOINC R14 ;  /* 0x000000000e007343 */ /* 0x003fea0003c00000 */
.L_x_3009:
[----:B------:R-:W-:Y:S02]  /*13890*/  ULDC.64 UR4, c[0x0][0x600] ;  /* 0x0001800000047ab9 */ /* 0x000fe40000000a00 */
[----:B------:R-:W-:-:S05]  /*138a0*/  IADD3 R2, P0, R2, UR4, RZ ;  /* 0x0000000402027c10 */ /* 0x000fca000ff1e0ff */
[----:B------:R-:W-:-:S05]  /*138b0*/  IMAD.X R3, RZ, RZ, UR5, P0 ;  /* 0x00000005ff037e24 */ /* 0x000fca00080e06ff */
[----:B------:R-:W-:Y:S01]  /*138c0*/  STG.E.64 desc[UR36][R2.64], R16 ;  /* 0x0000001002007986 */ /* 0x000fe2000c101b24 */
[----:B------:R-:W-:Y:S05]  /*138d0*/  EXIT ;  /* 0x000000000000794d */ /* 0x000fea0003800000 */
.L_x_3008:
[----:B------:R-:W-:Y:S01]  /*138e0*/  MOV R0, 0x0 ;  /* 0x0000000000007802 */ /* 0x000fe20000000f00 */
[----:B------:R-:W-:Y:S01]  /*138f0*/  ULDC.64 UR4, c[0x4][0x3c8] ;  /* 0x0100f20000047ab9 */ /* 0x000fe20000000a00 */
[----:B------:R-:W-:Y:S01]  /*13900*/  ULDC.64 UR6, c[0x4][0x1b8] ;  /* 0x01006e0000067ab9 */ /* 0x000fe20000000a00 */
[----:B------:R-:W-:Y:S01]  /*13910*/  IMAD.U32 R4, RZ, RZ, UR4 ;  /* 0x00000004ff047e24 */ /* 0x000fe2000f8e00ff */
[----:B------:R0:W2:Y:S01]  /*13920*/  LDC.64 R2, c[0x4][R0] ;  /* 0x0100000000027b82 */ /* 0x0000a20000000a00 */
[----:B------:R-:W-:Y:S01]  /*13930*/  IMAD.U32 R5, RZ, RZ, UR5 ;  /* 0x00000005ff057e24 */ /* 0x000fe2000f8e00ff */
[----:B------:R-:W-:Y:S01]  /*13940*/  ULDC.64 UR4, c[0x4][0x3c0] ;  /* 0x0100f00000047ab9 */ /* 0x000fe20000000a00 */
[----:B------:R-:W-:Y:S01]  /*13950*/  HFMA2.MMA R12, -RZ, RZ, 0, 5.9604644775390625e-08 ;  /* 0x00000001ff0c7435 */ /* 0x000fe200000001ff */
[----:B------:R-:W-:Y:S01]  /*13960*/  MOV R6, UR4 ;  /* 0x0000000400067c02 */ /* 0x000fe20008000f00 */
[----:B------:R-:W-:Y:S02]  /*13970*/  IMAD.U32 R7, RZ, RZ, UR5 ;  /* 0x00000005ff077e24 */ /* 0x000fe4000f8e00ff */
[----:B------:R-:W-:-:S02]  /*13980*/  IMAD.U32 R10, RZ, RZ, UR6 ;  /* 0x00000006ff0a7e24 */ /* 0x000fc4000f8e00ff */
[----:B------:R-:W-:Y:S02]  /*13990*/  IMAD.U32 R11, RZ, RZ, UR7 ;  /* 0x00000007ff0b7e24 */ /* 0x000fe4000f8e00ff */
[----:B------:R-:W-:Y:S02]  /*139a0*/  IMAD.MOV.U32 R8, RZ, RZ, 0x2e9 ;  /* 0x000002e9ff087424 */ /* 0x000fe400078e00ff */
[----:B0-----:R-:W-:-:S07]  /*139b0*/  IMAD.MOV.U32 R13, RZ, RZ, RZ ;  /* 0x000000ffff0d7224 */ /* 0x001fce00078e00ff */
[----:B------:R-:W-:-:S07]  /*139c0*/  LEPC R20, `(.L_x_3010) ;  /* 0x000000001014794e */ /* 0x000fce0000000000 */
[----:B-12---:R-:W-:Y:S05]  /*139d0*/  CALL.ABS.NOINC R2 ;  /* 0x0000000002007343 */ /* 0x006fea0003c00000 */
.L_x_3010:
[----:B------:R-:W-:Y:S05]  /*139e0*/  EXIT ;  /* 0x000000000000794d */ /* 0x000fea0003800000 */
        .weak           $__internal_18_$__cuda_sm20_div_u64
        .type           $__internal_18_$__cuda_sm20_div_u64,@function
        .size           $__internal_18_$__cuda_sm20_div_u64,($__internal_19_$__cuda_sm20_rem_u64 - $__internal_18_$__cuda_sm20_div_u64)
$__internal_18_$__cuda_sm20_div_u64:
        /* <DEDUP_REMOVED lines=28> */
[----:B------:R-:W-:Y:S01]  /*13bb0*/  IMAD.HI.U32 R15, P1, R7, R13, R14 ;  /* 0x0000000d070f7227 */ /* 0x000fe2000782000e */
[----:B------:R-:W-:-:S03]  /*13bc0*/  MOV R13, RZ ;  /* 0x000000ff000d7202 */ /* 0x000fc60000000f00 */
        /* <DEDUP_REMOVED lines=18> */
[----:B------:R-:W-:Y:S02]  /*13cf0*/  IADD3 R12, P1, -R5, R18, RZ ;  /* 0x00000012050c7210 */ /* 0x000fe40007f3e1ff */
[----:B------:R-:W-:Y:S02]  /*13d00*/  IADD3 R4, P3, R7, 0x1, RZ ;  /* 0x0000000107047810 */ /* 0x000fe40007f7e0ff */
[C---:B------:R-:W-:Y:S01]  /*13d10*/  ISETP.GE.U32.AND.EX P0, PT, R19.reuse, R6, PT, P0 ;  /* 0x000000061300720c */ /* 0x040fe20003f06100 */
[----:B------:R-:W-:Y:S01]  /*13d20*/  IMAD.X R15, R19, 0x1, ~R6, P1 ;  /* 0x00000001130f7824 */ /* 0x000fe200008e0e06 */
[----:B------:R-:W-:Y:S02]  /*13d30*/  IADD3.X R13, RZ, R14, RZ, P3, !PT ;  /* 0x0000000eff0d7210 */ /* 0x000fe40001ffe4ff */
[----:B------:R-:W-:Y:S02]  /*13d40*/  SEL R12, R12, R18, P0 ;  /* 0x000000120c0c7207 */ /* 0x000fe40000000000 */
[----:B------:R-:W-:-:S02]  /*13d50*/  SEL R3, R4, R7, P0 ;  /* 0x0000000704037207 */ /* 0x000fc40000000000 */
[----:B------:R-:W-:Y:S02]  /*13d60*/  SEL R7, R15, R19, P0 ;  /* 0x000000130f077207 */ /* 0x000fe40000000000 */
[----:B------:R-:W-:Y:S01]  /*13d70*/  SEL R14, R13, R14, P0 ;  /* 0x0000000e0d0e7207 */ /* 0x000fe20000000000 */
[----:B------:R-:W-:Y:S01]  /*13d80*/  IMAD.MOV.U32 R13, RZ, RZ, 0x0 ;  /* 0x00000000ff0d7424 */ /* 0x000fe200078e00ff */
[----:B------:R-:W-:Y:S01]  /*13d90*/  ISETP.GE.U32.AND P0, PT, R12, R5, PT ;  /* 0x000000050c00720c */ /* 0x000fe20003f06070 */
[----:B------:R-:W-:Y:S01]  /*13da0*/  IMAD.MOV.U32 R12, RZ, RZ, R0 ;  /* 0x000000ffff0c7224 */ /* 0x000fe200078e0000 */
[----:B------:R-:W-:Y:S02]  /*13db0*/  IADD3 R4, P3, R3, 0x1, RZ ;  /* 0x0000000103047810 */ /* 0x000fe40007f7e0ff */
[----:B------:R-:W-:Y:S02]  /*13dc0*/  ISETP.GE.U32.AND.EX P0, PT, R7, R6, PT, P0 ;  /* 0x000000060700720c */ /* 0x000fe40003f06100 */
[----:B------:R-:W-:Y:S01]  /*13dd0*/  ISETP.NE.U32.AND P1, PT, R5, RZ, PT ;  /* 0x000000ff0500720c */ /* 0x000fe20003f25070 */
[----:B------:R-:W-:Y:S01]  /*13de0*/  IMAD.X R7, RZ, RZ, R14, P3 ;  /* 0x000000ffff077224 */ /* 0x000fe200018e060e */
[----:B------:R-:W-:-:S02]  /*13df0*/  SEL R4, R4, R3, P0 ;  /* 0x0000000304047207 */ /* 0x000fc40000000000 */
[----:B------:R-:W-:Y:S02]  /*13e00*/  ISETP.NE.AND.EX P1, PT, R6, RZ, PT, P1 ;  /* 0x000000ff0600720c */ /* 0x000fe40003f25310 */
[----:B------:R-:W-:Y:S02]  /*13e10*/  SEL R7, R7, R14, P0 ;  /* 0x0000000e07077207 */ /* 0x000fe40000000000 */
[----:B------:R-:W-:Y:S02]  /*13e20*/  SEL R4, R4, 0xffffffff, P1 ;  /* 0xffffffff04047807 */ /* 0x000fe40000800000 */
[----:B------:R-:W-:Y:S01]  /*13e30*/  SEL R7, R7, 0xffffffff, P1 ;  /* 0xffffffff07077807 */ /* 0x000fe20000800000 */
[----:B------:R-:W-:Y:S06]  /*13e40*/  RET.REL.NODEC R12 `(_ZN2at6native13reduce_kernelILi512ELi1ENS0_8ReduceOpIlNS0_9ArgMaxOpsIlEEjlLi4ELi4EEEEEvT1_) ;  /* 0xfffffec00c6c7950 */ /* 0x000fec0003c3ffff */
        .weak           $__internal_19_$__cuda_sm20_rem_u64
        .type           $__internal_19_$__cuda_sm20_rem_u64,@function
        .size           $__internal_19_$__cuda_sm20_rem_u64,(.L_x_6976 - $__internal_19_$__cuda_sm20_rem_u64)
$__internal_19_$__cuda_sm20_rem_u64:
        /* <DEDUP_REMOVED lines=46> */
[----:B------:R-:W-:Y:S01]  /*14130*/  ISETP.GE.U32.AND P0, PT, R11, R4, PT ;  /* 0x000000040b00720c */ /* 0x000fe20003f06070 */
[----:B------:R-:W-:-:S03]  /*14140*/  IMAD.MOV.U32 R15, RZ, RZ, 0x0 ;  /* 0x00000000ff0f7424 */ /* 0x000fc600078e00ff */
[----:B------:R-:W-:Y:S02]  /*14150*/  IADD3.X R10, ~R0, R7, RZ, P1, !PT ;  /* 0x00000007000a7210 */ /* 0x000fe40000ffe5ff */
[----:B------:R-:W-:Y:S02]  /*14160*/  IADD3 R7, P1, -R4, R11, RZ ;  /* 0x0000000b04077210 */ /* 0x000fe40007f3e1ff */
[----:B------:R-:W-:-:S03]  /*14170*/  ISETP.GE.U32.AND.EX P0, PT, R10, R3, PT, P0 ;  /* 0x000000030a00720c */ /* 0x000fc60003f06100 */
[--C-:B------:R-:W-:Y:S01]  /*14180*/  IMAD.X R0, R10, 0x1, ~R3.reuse, P1 ;  /* 0x000000010a007824 */ /* 0x100fe200008e0e03 */
[----:B------:R-:W-:Y:S02]  /*14190*/  SEL R7, R7, R11, P0 ;  /* 0x0000000b07077207 */ /* 0x000fe40000000000 */
[----:B------:R-:W-:Y:S02]  /*141a0*/  ISETP.NE.U32.AND P1, PT, R4, RZ, PT ;  /* 0x000000ff0400720c */ /* 0x000fe40003f25070 */
[----:B------:R-:W-:Y:S02]  /*141b0*/  SEL R0, R0, R10, P0 ;  /* 0x0000000a00007207 */ /* 0x000fe40000000000 */
[----:B------:R-:W-:Y:S02]  /*141c0*/  IADD3 R10, P2, -R4, R7, RZ ;  /* 0x00000007040a7210 */ /* 0x000fe40007f5e1ff */
[----:B------:R-:W-:Y:S02]  /*141d0*/  ISETP.GE.U32.AND P0, PT, R7, R4, PT ;  /* 0x000000040700720c */ /* 0x000fe40003f06070 */
[----:B------:R-:W-:Y:S01]  /*141e0*/  ISETP.NE.AND.EX P1, PT, R3, RZ, PT, P1 ;  /* 0x000000ff0300720c */ /* 0x000fe20003f25310 */
[C---:B------:R-:W-:Y:S01]  /*141f0*/  IMAD.X R11, R0.reuse, 0x1, ~R3, P2 ;  /* 0x00000001000b7824 */ /* 0x040fe200010e0e03 */
[----:B------:R-:W-:-:S04]  /*14200*/  ISETP.GE.U32.AND.EX P0, PT, R0, R3, PT, P0 ;  /* 0x000000030000720c */ /* 0x000fc80003f06100 */
[----:B------:R-:W-:Y:S02]  /*14210*/  SEL R10, R10, R7, P0 ;  /* 0x000000070a0a7207 */ /* 0x000fe40000000000 */
[----:B------:R-:W-:Y:S02]  /*14220*/  SEL R11, R11, R0, P0 ;  /* 0x000000000b0b7207 */ /* 0x000fe40000000000 */
[----:B------:R-:W-:Y:S02]  /*14230*/  SEL R10, R10, 0xffffffff, P1 ;  /* 0xffffffff0a0a7807 */ /* 0x000fe40000800000 */
[----:B------:R-:W-:Y:S01]  /*14240*/  SEL R11, R11, 0xffffffff, P1 ;  /* 0xffffffff0b0b7807 */ /* 0x000fe20000800000 */
[----:B------:R-:W-:Y:S06]  /*14250*/  RET.REL.NODEC R14 `(_ZN2at6native13reduce_kernelILi512ELi1ENS0_8ReduceOpIlNS0_9ArgMaxOpsIlEEjlLi4ELi4EEEEEvT1_) ;  /* 0xfffffebc0e687950 */ /* 0x000fec0003c3ffff */
.L_x_3011:
        /* <DEDUP_REMOVED lines=10> */
.L_x_6976:


//--------------------- .text._ZN2at6native13reduce_kernelILi256ELi2ENS0_8ReduceOpIlNS0_9ArgMaxOpsIlEEjlLi4ELi4EEEEEvT1_ --------------------------
	.section	.text._ZN2at6native13reduce_kernelILi256ELi2ENS0_8ReduceOpIlNS0_9ArgMaxOpsIlEEjlLi4ELi4EEEEEvT1_,"ax",@progbits
	.align	128
        .global         _ZN2at6native13reduce_kernelILi256ELi2ENS0_8ReduceOpIlNS0_9ArgMaxOpsIlEEjlLi4ELi4EEEEEvT1_
        .type           _ZN2at6native13reduce_kernelILi256ELi2ENS0_8ReduceOpIlNS0_9ArgMaxOpsIlEEjlLi4ELi4EEEEEvT1_,@function
        .size           _ZN2at6native13reduce_kernelILi256ELi2ENS0_8ReduceOpIlNS0_9ArgMaxOpsIlEEjlLi4ELi4EEEEEvT1_,(.L_x_6978 - _ZN2at6native13reduce_kernelILi256ELi2ENS0_8ReduceOpIlNS0_9ArgMaxOpsIlEEjlLi4ELi4EEEEEvT1_)
        .other          _ZN2at6native13reduce_kernelILi256ELi2ENS0_8ReduceOpIlNS0_9ArgMaxOpsIlEEjlLi4ELi4EEEEEvT1_,@"STO_CUDA_ENTRY STV_DEFAULT"
_ZN2at6native13reduce_kernelILi256ELi2ENS0_8ReduceOpIlNS0_9ArgMaxOpsIlEEjlLi4ELi4EEEEEvT1_:
.text._ZN2at6native13reduce_kernelILi256ELi2ENS0_8ReduceOpIlNS0_9ArgMaxOpsIlEEjlLi4ELi4EEEEEvT1_:
[----:B------:R-:W0:Y:S01]  /*0000*/  LDC R1, c[0x0][0x28] ;  /* 0x00000a00ff017b82 */ /* 0x000e220000000800 */
[----:B------:R-:W1:Y:S07]  /*0010*/  S2R R25, SR_TID.X ;  /* 0x0000000000197919 */ /* 0x000e6e0000002100 */
[----:B------:R-:W2:Y:S01]  /*0020*/  LDC R3, c[0x0][0x3fc] ;  /* 0x0000ff00ff037b82 */ /* 0x000ea20000000800 */
[----:B------:R-:W-:Y:S01]  /*0030*/  ULDC UR5, c[0x0][0x24c] ;  /* 0x0000930000057ab9 */ /* 0x000fe20000000800 */
[----:B0-----:R-:W-:Y:S01]  /*0040*/  VIADD R1, R1, 0xfffffff0 ;  /* 0xfffffff001017836 */ /* 0x001fe20000000000 */
[----:B------:R-:W0:Y:S01]  /*0050*/  S2R R23, SR_TID.Y ;  /* 0x0000000000177919 */ /* 0x000e220000002200 */
[----:B------:R-:W-:-:S04]  /*0060*/  IMAD.MOV.U32 R2, RZ, RZ, RZ ;  /* 0x000000ffff027224 */ /* 0x000fc800078e00ff */
[----:B------:R-:W3:Y:S08]  /*0070*/  S2UR UR4, SR_CTAID.X ;  /* 0x00000000000479c3 */ /* 0x000ef00000002500 */
[----:B------:R-:W3:Y:S01]  /*0080*/  LDC R5, c[0x0][0x238] ;  /* 0x00008e00ff057b82 */ /* 0x000ee20000000800 */
[----:B--2---:R-:W-:Y:S01]  /*0090*/  ISETP.NE.AND P0, PT, R3, RZ, PT ;  /* 0x000000ff0300720c */ /* 0x004fe20003f05270 */
[----:B-1----:R-:W-:Y:S01]  /*00a0*/  IMAD R0, R25, UR5, RZ ;  /* 0x0000000519007c24 */ /* 0x002fe2000f8e02ff */
[----:B------:R-:W-:-:S03]  /*00b0*/  ULDC UR5, c[0x0][0x250] ;  /* 0x0000940000057ab9 */ /* 0x000fc60000000800 */
[----:B0-----:R-:W-:-:S04]  /*00c0*/  IMAD R0, R23, UR5, R0 ;  /* 0x0000000517007c24 */ /* 0x001fc8000f8e0200 */
[----:B---3--:R-:W-:-:S04]  /*00d0*/  IMAD R0, R5, UR4, R0 ;  /* 0x0000000405007c24 */ /* 0x008fc8000f8e0200 */
[----:B------:R-:W-:Y:S01]  /*00e0*/  IMAD.SHL.U32 R61, R0, 0x2, RZ ;  /* 0x00000002003d7824 */ /* 0x000fe200078e00ff */
        /* <DEDUP_REMOVED lines=274> */
.L_x_3012:
        /* <DEDUP_REMOVED lines=9> */
[----:B------:R-:W-:Y:S01]  /*12a0*/  IMAD.MOV.U32 R5, RZ, RZ, RZ ;  /* 0x000000ffff057224 */ /* 0x000fe200078e00ff */
[----:B------:R-:W-:Y:S01]  /*12b0*/  CS2R R34, SRZ ;  /* 0x0000000000227805 */ /* 0x000fe2000001ff00 */
[----:B------:R-:W-:-:S02]  /*12c0*/  IMAD.MOV.U32 R9, RZ, RZ, RZ ;  /* 0x000000ffff097224 */ /* 0x000fc400078e00ff */
[----:B------:R-:W-:Y:S02]  /*12d0*/  IMAD.MOV.U32 R43, RZ, RZ, RZ ;  /* 0x000000ffff2b7224 */ /* 0x000fe400078e00ff */
[----:B------:R-:W-:Y:S02]  /*12e0*/  IMAD.MOV.U32 R3, RZ, RZ, RZ ;  /* 0x000000ffff037224 */ /* 0x000fe400078e00ff */
[----:B0-----:R-:W-:Y:S02]  /*12f0*/  IMAD R53, R53, UR36, R0 ;  /* 0x0000002435357c24 */ /* 0x001fe4000f8e0200 */
[----:B------:R-:W-:Y:S01]  /*1300*/  IMAD.U32 R0, RZ, RZ, UR4 ;  /* 0x00000004ff007e24 */ /* 0x000fe2000f8e00ff */
[----:B------:R-:W-:-:S04]  /*1310*/  ULDC UR4, c[0x0][0x230] ;  /* 0x00008c0000047ab9 */ /* 0x000fc80000000800 */
        /* <DEDUP_REMOVED lines=16> */
[----:B------:R-:W-:Y:S01]  /*1420*/  MOV R10, UR6 ;  /* 0x00000006000a7c02 */ /* 0x000fe20008000f00 */
        /* <DEDUP_REMOVED lines=9> */
.L_x_3016:
        /* <DEDUP_REMOVED lines=8> */
[----:B------:R-:W2:Y:S08]  /*1540*/  LDC R12, c[0x0][0x220] ;  /* 0x00008800ff0c7b82 */ /* 0x000eb00000000800 */
[----:B------:R-:W3:Y:S01]  /*1550*/  LDC R14, c[0x0][0x224] ;  /* 0x00008900ff0e7b82 */ /* 0x000ee20000000800 */
[----:B0-----:R-:W-:Y:S02]  /*1560*/  IMAD.MOV.U32 R3, RZ, RZ, R22 ;  /* 0x000000ffff037224 */ /* 0x001fe400078e0016 */
[----:B-1----:R-:W-:-:S02]  /*1570*/  IMAD.MOV.U32 R15, RZ, RZ, R20 ;  /* 0x000000ffff0f7224 */ /* 0x002fc400078e0014 */
[----:B--2---:R-:W-:Y:S02]  /*1580*/  IMAD.MOV.U32 R0, RZ, RZ, R12 ;  /* 0x000000ffff007224 */ /* 0x004fe400078e000c */
[----:B---3--:R-:W-:Y:S01]  /*1590*/  IMAD.MOV.U32 R2, RZ, RZ, R14 ;  /* 0x000000ffff027224 */ /* 0x008fe200078e000e */
        /* <DEDUP_REMOVED lines=17> */
.L_x_3022:
[----:B------:R-:W-:Y:S05]  /*16b0*/  BSYNC B2 ;  /* 0x0000000000027941 */ /* 0x000fea0003800000 */
.L_x_3021:
[----:B------:R-:W-:-:S04]  /*16c0*/  PRMT R4, R4, 0x9910, RZ ;  /* 0x0000991004047816 */ /* 0x000fc800000000ff */
[----:B------:R-:W-:-:S13]  /*16d0*/  ISETP.NE.AND P0, PT, R4, RZ, PT ;  /* 0x000000ff0400720c */ /* 0x000fda0003f05270 */
[----:B------:R-:W-:Y:S05]  /*16e0*/  @!P0 BRA `(.L_x_3020) ;  /* 0x0000000000588947 */ /* 0x000fea0003800000 */
[----:B------:R-:W-:Y:S01]  /*16f0*/  IADD3 R3, P0, R25, -R8, RZ ;  /* 0x8000000819037210 */ /* 0x000fe20007f1e0ff */
[----:B------:R-:W0:Y:S01]  /*1700*/  LDC.64 R6, c[0x0][0x220] ;  /* 0x00008800ff067b82 */ /* 0x000e220000000a00 */
[----:B------:R-:W-:-:S03]  /*1710*/  ULDC.64 UR4, c[0x0][0x218] ;  /* 0x0000860000047ab9 */ /* 0x000fc60000000a00 */
[----:B------:R-:W-:Y:S01]  /*1720*/  IMAD.X R0, RZ, RZ, -0x1, P0 ;  /* 0xffffffffff007424 */ /* 0x000fe200000e06ff */
[----:B------:R-:W-:-:S04]  /*1730*/  LEA R4, P0, R3, R16, 0x3 ;  /* 0x0000001003047211 */ /* 0x000fc800078018ff */
[----:B------:R-:W-:-:S06]  /*1740*/  LEA.HI.X R5, R3, R17, R0, 0x3, P0 ;  /* 0x0000001103057211 */ /* 0x000fcc00000f1c00 */
        /* <DEDUP_REMOVED lines=16> */
.L_x_3020:
[----:B------:R-:W-:Y:S05]  /*1850*/  BSYNC B1 ;  /* 0x0000000000017941 */ /* 0x000fea0003800000 */
.L_x_3019:
[----:B------:R-:W0:Y:S01]  /*1860*/  LDC R7, c[0x0][0x22c] ;  /* 0x00008b00ff077b82 */ /* 0x000e220000000800 */
[C---:B------:R-:W-:Y:S02]  /*1870*/  IADD3 R5, P0, -R8.reuse, 0x4, RZ ;  /* 0x0000000408057810 */ /* 0x040fe40007f1e1ff */
[----:B------:R-:W-:Y:S02]  /*1880*/  IADD3 R18, -R8, 0x4, RZ ;  /* 0x0000000408127810 */ /* 0x000fe40007ffe1ff */
[----:B------:R-:W-:Y:S01]  /*1890*/  LEA R16, P1, R5, R16, 0x3 ;  /* 0x0000001005107211 */ /* 0x000fe200078218ff */
[----:B------:R-:W-:-:S05]  /*18a0*/  IMAD.X R4, RZ, RZ, -0x1, P0 ;  /* 0xffffffffff047424 */ /* 0x000fca00000e06ff */
[----:B------:R-:W-:Y:S02]  /*18b0*/  LEA.HI.X R17, R5, R17, R4, 0x3, P1 ;  /* 0x0000001105117211 */ /* 0x000fe400008f1c04 */
[----:B0-----:R-:W-:-:S07]  /*18c0*/  IADD3 R24, R8, -0x4, R7 ;  /* 0xfffffffc08187810 */ /* 0x001fce0007ffe007 */
.L_x_3018:
[----:B------:R-:W-:Y:S05]  /*18d0*/  BSYNC B0 ;  /* 0x0000000000007941 */ /* 0x000fea0003800000 */
.L_x_3017:
[----:B------:R-:W0:Y:S01]  /*18e0*/  LDC.64 R6, c[0x0][0x240] ;  /* 0x00009000ff067b82 */ /* 0x000e220000000a00 */
[----:B------:R-:W-:Y:S01]  /*18f0*/  BSSY B0, `(.L_x_3023) ;  /* 0x000005d000007945 */ /* 0x000fe20003800000 */
[----:B------:R-:W-:Y:S01]  /*1900*/  ISETP.NE.AND P5, PT, R23, RZ, PT ;  /* 0x000000ff1700720c */ /* 0x000fe20003fa5270 */
[----:B------:R-:W-:Y:S02]  /*1910*/  IMAD.MOV.U32 R19, RZ, RZ, R22 ;  /* 0x000000ffff137224 */ /* 0x000fe400078e0016 */
[----:B------:R-:W-:Y:S02]  /*1920*/  IMAD.MOV.U32 R13, RZ, RZ, R20 ;  /* 0x000000ffff0d7224 */ /* 0x000fe400078e0014 */
[----:B------:R-:W-:Y:S01]  /*1930*/  IMAD.MOV.U32 R34, RZ, RZ, R12 ;  /* 0x000000ffff227224 */ /* 0x000fe200078e000c */
[----:B------:R-:W1:Y:S01]  /*1940*/  LDC R26, c[0x0][0x248] ;  /* 0x00009200ff1a7b82 */ /* 0x000e620000000800 */
[----:B------:R-:W-:Y:S02]  /*1950*/  IMAD.MOV.U32 R35, RZ, RZ, R14 ;  /* 0x000000ffff237224 */ /* 0x000fe400078e000e */
[----:B------:R-:W-:-:S02]  /*1960*/  IMAD.MOV.U32 R21, RZ, RZ, R20 ;  /* 0x000000ffff157224 */ /* 0x000fc400078e0014 */
[----:B------:R-:W-:Y:S02]  /*1970*/  IMAD.MOV.U32 R27, RZ, RZ, R12 ;  /* 0x000000ffff1b7224 */ /* 0x000fe400078e000c */
[----:B0-----:R-:W-:Y:S01]  /*1980*/  IMAD R6, R25, R6, RZ ;  /* 0x0000000619067224 */ /* 0x001fe200078e02ff */
[----:B------:R-:W-:Y:S01]  /*1990*/  ISETP.NE.AND P6, PT, R7, RZ, PT ;  /* 0x000000ff0700720c */ /* 0x000fe20003fc5270 */
[----:B------:R-:W-:Y:S02]  /*19a0*/  IMAD.MOV.U32 R25, RZ, RZ, R14 ;  /* 0x000000ffff197224 */ /* 0x000fe400078e000e */
[----:B------:R-:W-:Y:S01]  /*19b0*/  IMAD R5, R23, R7, R6 ;  /* 0x0000000717057224 */ /* 0x000fe200078e0206 */
[----:B------:R-:W-:-:S03]  /*19c0*/  MOV R23, R22 ;  /* 0x0000001600177202 */ /* 0x000fc60000000f00 */
[----:B-1----:R-:W-:-:S04]  /*19d0*/  IMAD R31, R26, UR36, R5 ;  /* 0x000000241a1f7c24 */ /* 0x002fc8000f8e0205 */
[----:B------:R-:W-:-:S04]  /*19e0*/  IMAD.SHL.U32 R4, R31, 0x4, RZ ;  /* 0x000000041f047824 */ /* 0x000fc800078e00ff */
[----:B------:R-:W-:-:S05]  /*19f0*/  VIADD R5, R4, 0x3 ;  /* 0x0000000304057836 */ /* 0x000fca0000000000 */
[----:B------:R-:W-:-:S13]  /*1a00*/  ISETP.GE.U32.AND P0, PT, R5, R24, PT ;  /* 0x000000180500720c */ /* 0x000fda0003f06070 */
[----:B------:R-:W-:Y:S05]  /*1a10*/  @P0 BRA `(.L_x_3024) ;  /* 0x0000000400280947 */ /* 0x000fea0003800000 */
[----:B------:R-:W-:Y:S02]  /*1a20*/  IMAD.MOV.U32 R33, RZ, RZ, R4 ;  /* 0x000000ffff217224 */ /* 0x000fe400078e0004 */
[----:B------:R-:W-:Y:S02]  /*1a30*/  IMAD.MOV.U32 R27, RZ, RZ, R12 ;  /* 0x000000ffff1b7224 */ /* 0x000fe400078e000c */
[----:B------:R-:W-:Y:S02]  /*1a40*/  IMAD.MOV.U32 R25, RZ, RZ, R14 ;  /* 0x000000ffff197224 */ /* 0x000fe400078e000e */
[----:B------:R-:W-:Y:S02]  /*1a50*/  IMAD.MOV.U32 R23, RZ, RZ, R22 ;  /* 0x000000ffff177224 */ /* 0x000fe400078e0016 */
[----:B------:R-:W-:-:S07]  /*1a60*/  IMAD.MOV.U32 R21, RZ, RZ, R20 ;  /* 0x000000ffff157224 */ /* 0x000fce00078e0014 */
.L_x_3025:
[----:B------:R-:W-:Y:S01]  /*1a70*/  IMAD.WIDE.U32 R28, R31, 0x20, R16 ;  /* 0x000000201f1c7825 */ /* 0x000fe200078e0010 */
[----:B------:R-:W-:-:S04]  /*1a80*/  ULDC UR4, c[0x0][0x234] ;  /* 0x00008d0000047ab9 */ /* 0x000fc80000000800 */
[----:B------:R-:W2:Y:S04]  /*1a90*/  LDG.E.128 R4, desc[UR60][R28.64] ;  /* 0x0000003c1c047981 */ /* 0x000ea8000c1e1d00 */
[----:B------:R0:W3:Y:S01]  /*1aa0*/  LDG.E.128 R8, desc[UR60][R28.64+0x10] ;  /* 0x0000103c1c087981 */ /* 0x0000e2000c1e1d00 */
[----:B------:R-:W-:Y:S02]  /*1ab0*/  IMAD.IADD R37, R33, 0x1, R18 ;  /* 0x0000000121257824 */ /* 0x000fe400078e0212 */
[----:B------:R-:W-:Y:S02]  /*1ac0*/  VIADD R31, R31, UR4 ;  /* 0x000000041f1f7c36 */ /* 0x000fe40008000000 */
[C---:B------:R-:W-:Y:S01]  /*1ad0*/  VIADD R30, R37.reuse, 0x1 ;  /* 0x00000001251e7836 */ /* 0x040fe20000000000 */
[----:B------:R-:W-:Y:S01]  /*1ae0*/  ISETP.GE.U32.AND P2, PT, R0, R37, PT ;  /* 0x000000250000720c */ /* 0x000fe20003f46070 */
[----:B------:R-:W-:-:S02]  /*1af0*/  VIADD R39, R37, 0x2 ;  /* 0x0000000225277836 */ /* 0x000fc40000000000 */
[----:B------:R-:W-:Y:S01]  /*1b00*/  VIADD R41, R37, 0x3 ;  /* 0x0000000325297836 */ /* 0x000fe20000000000 */
[----:B------:R-:W-:Y:S01]  /*1b10*/  ISETP.GE.AND.EX P2, PT, R2, RZ, PT, P2 ;  /* 0x000000ff0200720c */ /* 0x000fe20003f46320 */
[----:B------:R-:W-:Y:S01]  /*1b20*/  IMAD.SHL.U32 R33, R31, 0x4, RZ ;  /* 0x000000041f217824 */ /* 0x000fe200078e00ff */
[----:B------:R-:W-:Y:S02]  /*1b30*/  ISETP.GE.U32.AND P0, PT, R27, R30, PT ;  /* 0x0000001e1b00720c */ /* 0x000fe40003f06070 */
[----:B0-----:R-:W-:Y:S01]  /*1b40*/  SEL R28, RZ, 0xffffffff, P2 ;  /* 0xffffffffff1c7807 */ /* 0x001fe20001000000 */
[----:B------:R-:W-:Y:S01]  /*1b50*/  VIADD R43, R33, 0x3 ;  /* 0x00000003212b7836 */ /* 0x000fe20000000000 */
[----:B------:R-:W-:-:S04]  /*1b60*/  ISETP.GE.AND.EX P0, PT, R25, RZ, PT, P0 ;  /* 0x000000ff1900720c */ /* 0x000fc80003f06300 */
[----:B------:R-:W-:Y:S02]  /*1b70*/  SEL R29, RZ, 0xffffffff, P0 ;  /* 0xffffffffff1d7807 */ /* 0x000fe40000000000 */
[----:B------:R-:W-:-:S04]  /*1b80*/  ISETP.GE.U32.AND P0, PT, R34, R41, PT ;  /* 0x000000292200720c */ /* 0x000fc80003f06070 */
[----:B------:R-:W-:Y:S02]  /*1b90*/  ISETP.GE.AND.EX P0, PT, R35, RZ, PT, P0 ;  /* 0x000000ff2300720c */ /* 0x000fe40003f06300 */
[CC--:B--2---:R-:W-:Y:S02]  /*1ba0*/  ISETP.NE.U32.AND P1, PT, R3.reuse, R4.reuse, PT ;  /* 0x000000040300720c */ /* 0x0c4fe40003f25070 */
[----:B------:R-:W-:Y:S02]  /*1bb0*/  ISETP.GT.U32.AND P4, PT, R3, R4, PT ;  /* 0x000000040300720c */ /* 0x000fe40003f84070 */
[CC--:B------:R-:W-:Y:S02]  /*1bc0*/  ISETP.NE.AND.EX P1, PT, R15.reuse, R5.reuse, PT, P1 ;  /* 0x000000050f00720c */ /* 0x0c0fe40003f25310 */
[----:B------:R-:W-:Y:S02]  /*1bd0*/  ISETP.NE.U32.AND P3, PT, R22, R6, PT ;  /* 0x000000061600720c */ /* 0x000fe40003f65070 */
[----:B------:R-:W-:-:S02]  /*1be0*/  ISETP.GT.AND.EX P2, PT, R15, R5, PT, P4 ;  /* 0x000000050f00720c */ /* 0x000fc40003f44340 */
[----:B------:R-:W-:Y:S02]  /*1bf0*/  ISETP.NE.AND.EX P3, PT, R20, R7, PT, P3 ;  /* 0x000000071400720c */ /* 0x000fe40003f65330 */
[----:B------:R-:W-:-:S04]  /*1c00*/  ISETP.GE.U32.AND P4, PT, R12, R39, PT ;  /* 0x000000270c00720c */ /* 0x000fc80003f86070 */
[----:B------:R-:W-:Y:S02]  /*1c10*/  ISETP.GE.AND.EX P4, PT, R14, RZ, PT, P4 ;  /* 0x000000ff0e00720c */ /* 0x000fe40003f86340 */
[----:B------:R-:W-:Y:S02]  /*1c20*/  @P1 SEL R28, RZ, 0xffffffff, !P2 ;  /* 0xffffffffff1c1807 */ /* 0x000fe40005000000 */
[----:B------:R-:W-:Y:S02]  /*1c30*/  ISETP.GT.U32.AND P2, PT, R22, R6, PT ;  /* 0x000000061600720c */ /* 0x000fe40003f44070 */
[----:B---3--:R-:W-:Y:S02]  /*1c40*/  ISETP.NE.U32.AND P1, PT, R23, R8, PT ;  /* 0x000000081700720c */ /* 0x008fe40003f25070 */
[----:B------:R-:W-:Y:S02]  /*1c50*/  ISETP.GT.AND.EX P2, PT, R20, R7, PT, P2 ;  /* 0x000000071400720c */ /* 0x000fe40003f44320 */
[----:B------:R-:W-:-:S02]  /*1c60*/  ISETP.NE.AND.EX P1, PT, R21, R9, PT, P1 ;  /* 0x000000091500720c */ /* 0x000fc40003f25310 */
[----:B------:R-:W-:Y:S02]  /*1c70*/  @P3 SEL R29, RZ, 0xffffffff, !P2 ;  /* 0xffffffffff1d3807 */ /* 0x000fe40005000000 */
[----:B------:R-:W-:Y:S02]  /*1c80*/  ISETP.NE.U32.AND P3, PT, R19, R10, PT ;  /* 0x0000000a1300720c */ /* 0x000fe40003f65070 */
[----:B------:R-:W-:Y:S02]  /*1c90*/  ISETP.GT.U32.AND P2, PT, R23, R8, PT ;  /* 0x000000081700720c */ /* 0x000fe40003f44070 */
[----:B------:R-:W-:Y:S02]  /*1ca0*/  ISETP.NE.AND.EX P3, PT, R13, R11, PT, P3 ;  /* 0x0000000b0d00720c */ /* 0x000fe40003f65330 */
[----:B------:R-:W-:Y:S02]  /*1cb0*/  SEL R32, RZ, 0xffffffff, P4 ;  /* 0xffffffffff207807 */ /* 0x000fe40002000000 */
[----:B------:R-:W-:-:S02]  /*1cc0*/  ISETP.GT.U32.AND P4, PT, R19, R10, PT ;  /* 0x0000000a1300720c */ /* 0x000fc40003f84070 */
[----:B------:R-:W-:Y:S02]  /*1cd0*/  ISETP.GT.AND.EX P2, PT, R21, R9, PT, P2 ;  /* 0x000000091500720c */ /* 0x000fe40003f44320 */
[----:B------:R-:W-:Y:S02]  /*1ce0*/  LOP3.LUT R28, R28, 0x1, RZ, 0xc0, !PT ;  /* 0x000000011c1c7812 */ /* 0x000fe400078ec0ff */
[----:B------:R-:W-:Y:S02]  /*1cf0*/  @P1 SEL R32, RZ, 0xffffffff, !P2 ;  /* 0xffffffffff201807 */ /* 0x000fe40005000000 */
[----:B------:R-:W-:Y:S02]  /*1d00*/  ISETP.GT.AND.EX P4, PT, R13, R11, PT, P4 ;  /* 0x0000000b0d00720c */ /* 0x000fe40003f84340 */
[----:B------:R-:W-:Y:S02]  /*1d10*/  ISETP.GE.U32.AND P1, PT, R43, R24, PT ;  /* 0x000000182b00720c */ /* 0x000fe40003f26070 */
[----:B------:R-:W-:-:S02]  /*1d20*/  ISETP.NE.U32.AND P2, PT, R28, 0x1, PT ;  /* 0x000000011c00780c */ /* 0x000fc40003f45070 */
[----:B------:R-:W-:Y:S02]  /*1d30*/  SEL R28, RZ, 0xffffffff, P0 ;  /* 0xffffffffff1c7807 */ /* 0x000fe40000000000 */
[----:B------:R-:W-:Y:S02]  /*1d40*/  @P3 SEL R28, RZ, 0xffffffff, !P4 ;  /* 0xffffffffff1c3807 */ /* 0x000fe40006000000 */
[----:B------:R-:W-:Y:S02]  /*1d50*/  LOP3.LUT R29, R29, 0x1, RZ, 0xc0, !PT ;  /* 0x000000011d1d7812 */ /* 0x000fe400078ec0ff */
[----:B------:R-:W-:Y:S02]  /*1d60*/  LOP3.LUT R32, R32, 0x1, RZ, 0xc0, !PT ;  /* 0x0000000120207812 */ /* 0x000fe400078ec0ff */
[----:B------:R-:W-:Y:S02]  /*1d70*/  LOP3.LUT R28, R28, 0x1, RZ, 0xc0, !PT ;  /* 0x000000011c1c7812 */ /* 0x000fe400078ec0ff */
[----:B------:R-:W-:-:S02]  /*1d80*/  SEL R3, R3, R4, !P2 ;  /* 0x0000000403037207 */ /* 0x000fc40005000000 */
[----:B------:R-:W-:Y:S02]  /*1d90*/  SEL R15, R15, R5, !P2 ;  /* 0x000000050f0f7207 */ /* 0x000fe40005000000 */
[----:B------:R-:W-:Y:S02]  /*1da0*/  SEL R0, R0, R37, !P2 ;  /* 0x0000002500007207 */ /* 0x000fe40005000000 */
[----:B------:R-:W-:Y:S02]  /*1db0*/  SEL R2, R2, RZ, !P2 ;  /* 0x000000ff02027207 */ /* 0x000fe40005000000 */
        /* <DEDUP_REMOVED lines=12> */
[----:B------:R-:W-:Y:S02]  /*1e80*/  SEL R25, R25, RZ, !P0 ;  /* 0x000000ff19197207 */ /* 0x000fe40004000000 */
[----:B------:R-:W-:Y:S02]  /*1e90*/  SEL R14, R14, RZ, !P3 ;  /* 0x000000ff0e0e7207 */ /* 0x000fe40005800000 */
[----:B------:R-:W-:Y:S01]  /*1ea0*/  SEL R35, R35, RZ, !P2 ;  /* 0x000000ff23237207 */ /* 0x000fe20005000000 */
[----:B------:R-:W-:Y:S06]  /*1eb0*/  @!P1 BRA `(.L_x_3025) ;  /* 0xfffffff800ec9947 */ /* 0x000fec000383ffff */
.L_x_3024:
[----:B------:R-:W-:Y:S05]  /*1ec0*/  BSYNC B0 ;  /* 0x0000000000007941 */ /* 0x000fea0003800000 */
.L_x_3023:
        /* <DEDUP_REMOVED lines=8> */
.L_x_3027:
[----:B------:R-:W-:Y:S05]  /*1f50*/  BSYNC B0 ;  /* 0x0000000000007941 */ /* 0x000fea0003800000 */
.L_x_3026:
[----:B------:R-:W-:Y:S01]  /*1f60*/  PRMT R4, R4, 0x9910, RZ ;  /* 0x0000991004047816 */ /* 0x000fe200000000ff */
[----:B------:R-:W-:Y:S03]  /*1f70*/  BSSY B0, `(.L_x_3028) ;  /* 0x000001a000007945 */ /* 0x000fe60003800000 */
[----:B------:R-:W-:-:S13]  /*1f80*/  ISETP.NE.AND P0, PT, R4, RZ, PT ;  /* 0x000000ff0400720c */ /* 0x000fda0003f05270 */
[----:B------:R-:W-:Y:S05]  /*1f90*/  @!P0 BRA `(.L_x_3029) ;  /* 0x00000000005c8947 */ /* 0x000fea0003800000 */
[----:B------:R-:W0:Y:S01]  /*1fa0*/  S2R R5, SR_TID.X ;  /* 0x0000000000057919 */ /* 0x000e220000002100 */
[----:B------:R-:W-:-:S05]  /*1fb0*/  LOP3.LUT R4, R24, 0xfffffffc, RZ, 0xc0, !PT ;  /* 0xfffffffc18047812 */ /* 0x000fca00078ec0ff */
[----:B0-----:R-:W-:-:S05]  /*1fc0*/  IMAD.IADD R5, R4, 0x1, R5 ;  /* 0x0000000104057824 */ /* 0x001fca00078e0205 */
[----:B------:R-:W-:-:S13]  /*1fd0*/  ISETP.GE.U32.AND P0, PT, R5, R24, PT ;  /* 0x000000180500720c */ /* 0x000fda0003f06070 */
[----:B------:R-:W-:Y:S05]  /*1fe0*/  @P0 BRA `(.L_x_3029) ;  /* 0x0000000000480947 */ /* 0x000fea0003800000 */
[----:B------:R-:W-:-:S06]  /*1ff0*/  IMAD.WIDE R16, R5, 0x8, R16 ;  /* 0x0000000805107825 */ /* 0x000fcc00078e0210 */
[----:B------:R-:W2:Y:S01]  /*2000*/  LDG.E.64 R16, desc[UR60][R16.64] ;  /* 0x0000003c10107981 */ /* 0x000ea2000c1e1b00 */
[----:B------:R-:W-:-:S05]  /*2010*/  IMAD.IADD R5, R5, 0x1, R18 ;  /* 0x0000000105057824 */ /* 0x000fca00078e0212 */
[----:B------:R-:W-:Y:S02]  /*2020*/  ISETP.GE.U32.AND P0, PT, R0, R5, PT ;  /* 0x000000050000720c */ /* 0x000fe40003f06070 */
[----:B------:R-:W-:-:S04]  /*2030*/  SHF.R.S32.HI R7, RZ, 0x1f, R5 ;  /* 0x0000001fff077819 */ /* 0x000fc80000011405 */
[----:B------:R-:W-:-:S04]  /*2040*/  ISETP.GE.AND.EX P0, PT, R2, R7, PT, P0 ;  /* 0x000000070200720c */ /* 0x000fc80003f06300 */
[----:B------:R-:W-:Y:S02]  /*2050*/  SEL R4, RZ, 0xffffffff, P0 ;  /* 0xffffffffff047807 */ /* 0x000fe40000000000 */
[CC--:B--2---:R-:W-:Y:S02]  /*2060*/  ISETP.NE.U32.AND P1, PT, R3.reuse, R16.reuse, PT ;  /* 0x000000100300720c */ /* 0x0c4fe40003f25070 */
[----:B------:R-:W-:Y:S02]  /*2070*/  ISETP.GT.U32.AND P2, PT, R3, R16, PT ;  /* 0x000000100300720c */ /* 0x000fe40003f44070 */
[CC--:B------:R-:W-:Y:S02]  /*2080*/  ISETP.NE.AND.EX P1, PT, R15.reuse, R17.reuse, PT, P1 ;  /* 0x000000110f00720c */ /* 0x0c0fe40003f25310 */
[----:B------:R-:W-:-:S11]  /*2090*/  ISETP.GT.AND.EX P0, PT, R15, R17, PT, P2 ;  /* 0x000000110f00720c */ /* 0x000fd60003f04320 */
[----:B------:R-:W-:-:S04]  /*20a0*/  @P1 SEL R4, RZ, 0xffffffff, !P0 ;  /* 0xffffffffff041807 */ /* 0x000fc80004000000 */
[----:B------:R-:W-:-:S04]  /*20b0*/  LOP3.LUT R4, R4, 0x1, RZ, 0xc0, !PT ;  /* 0x0000000104047812 */ /* 0x000fc800078ec0ff */
[----:B------:R-:W-:-:S04]  /*20c0*/  ISETP.NE.U32.AND P0, PT, R4, 0x1, PT ;  /* 0x000000010400780c */ /* 0x000fc80003f05070 */
[----:B------:R-:W-:Y:S02]  /*20d0*/  SEL R3, R3, R16, !P0 ;  /* 0x0000001003037207 */ /* 0x000fe40004000000 */
[----:B------:R-:W-:Y:S02]  /*20e0*/  SEL R15, R15, R17, !P0 ;  /* 0x000000110f0f7207 */ /* 0x000fe40004000000 */
[----:B------:R-:W-:Y:S02]  /*20f0*/  SEL R0, R0, R5, !P0 ;  /* 0x0000000500007207 */ /* 0x000fe40004000000 */
[----:B------:R-:W-:-:S07]  /*2100*/  SEL R2, R2, R7, !P0 ;  /* 0x0000000702027207 */ /* 0x000fce0004000000 */
.L_x_3029:
[----:B------:R-:W-:Y:S05]  /*2110*/  BSYNC B0 ;  /* 0x0000000000007941 */ /* 0x000fea0003800000 */
.L_x_3028:
[CC--:B------:R-:W-:Y:S01]  /*2120*/  ISETP.NE.U32.AND P2, PT, R3.reuse, R22.reuse, PT ;  /* 0x000000160300720c */ /* 0x0c0fe20003f45070 */
[----:B------:R-:W-:Y:S01]  /*2130*/  HFMA2.MMA R18, -RZ, RZ, 0, 0 ;  /* 0x00000000ff127435 */ /* 0x000fe200000001ff */
[----:B------:R-:W-:Y:S01]  /*2140*/  ISETP.GT.U32.AND P0, PT, R3, R22, PT ;  /* 0x000000160300720c */ /* 0x000fe20003f04070 */
[----:B------:R-:W-:Y:S01]  /*2150*/  IMAD.MOV.U32 R9, RZ, RZ, RZ ;  /* 0x000000ffff097224 */ /* 0x000fe200078e00ff */
[CC--:B------:R-:W-:Y:S01]  /*2160*/  ISETP.NE.AND.EX P2, PT, R15.reuse, R20.reuse, PT, P2 ;  /* 0x000000140f00720c */ /* 0x0c0fe20003f45320 */
[----:B------:R-:W-:Y:S01]  /*2170*/  IMAD.MOV.U32 R43, RZ, RZ, RZ ;  /* 0x000000ffff2b7224 */ /* 0x000fe200078e00ff */
[----:B------:R-:W-:Y:S01]  /*2180*/  ISETP.GE.U32.AND P1, PT, R0, R27, PT ;  /* 0x0000001b0000720c */ /* 0x000fe20003f26070 */
[----:B------:R-:W-:Y:S01]  /*2190*/  IMAD.MOV.U32 R5, RZ, RZ, RZ ;  /* 0x000000ffff057224 */ /* 0x000fe200078e00ff */
        /* <DEDUP_REMOVED lines=39> */
.L_x_3015:
        /* <DEDUP_REMOVED lines=13> */
[----:B------:R-:W2:Y:S08]  /*24e0*/  LDC R51, c[0x0][0x224] ;  /* 0x00008900ff337b82 */ /* 0x000eb00000000800 */
[----:B------:R-:W3:Y:S01]  /*24f0*/  LDC R18, c[0x0][0x220] ;  /* 0x00008800ff127b82 */ /* 0x000ee20000000800 */
[----:B0-----:R-:W-:Y:S02]  /*2500*/  IMAD.MOV.U32 R9, RZ, RZ, R19 ;  /* 0x000000ffff097224 */ /* 0x001fe400078e0013 */
[----:B-1----:R-:W-:-:S02]  /*2510*/  IMAD.MOV.U32 R4, RZ, RZ, R32 ;  /* 0x000000ffff047224 */ /* 0x002fc400078e0020 */
[----:B--2---:R-:W-:Y:S01]  /*2520*/  IMAD.MOV.U32 R5, RZ, RZ, R51 ;  /* 0x000000ffff057224 */ /* 0x004fe200078e0033 */
[----:B------:R-:W-:Y:S06]  /*2530*/  @!P0 BRA `(.L_x_3031) ;  /* 0x0000009c00d88947 */ /* 0x000fec0003800000 */
[----:B------:R-:W-:Y:S01]  /*2540*/  ISETP.GE.U32.AND P0, PT, R7, R0, PT ;  /* 0x000000000700720c */ /* 0x000fe20003f06070 */
[----:B------:R-:W-:Y:S01]  /*2550*/  BSSY B0, `(.L_x_3032) ;  /* 0x00004b5000007945 */ /* 0x000fe20003800000 */
[----:B---3--:R-:W-:Y:S01]  /*2560*/  IMAD.MOV.U32 R39, RZ, RZ, R18 ;  /* 0x000000ffff277224 */ /* 0x008fe200078e0012 */
[----:B------:R-:W-:Y:S01]  /*2570*/  MOV R54, R51 ;  /* 0x0000003300367202 */ /* 0x000fe20000000f00 */
        /* <DEDUP_REMOVED lines=10> */
[--C-:B------:R-:W-:Y:S02]  /*2620*/  IMAD.MOV.U32 R45, RZ, RZ, R18.reuse ;  /* 0x000000ffff2d7224 */ /* 0x100fe400078e0012 */
        /* <DEDUP_REMOVED lines=13> */
[----:B------:R-:W-:Y:S01]  /*2700*/  ISETP.NE.AND P0, PT, R40, RZ, PT ;  /* 0x000000ff2800720c */ /* 0x000fe20003f05270 */
[----:B------:R-:W-:Y:S01]  /*2710*/  BSSY B1, `(.L_x_3034) ;  /* 0x0000494000017945 */ /* 0x000fe20003800000 */
[----:B------:R-:W-:Y:S01]  /*2720*/  LOP3.LUT R48, R48, 0xfffffffd, RZ, 0xc0, !PT ;  /* 0xfffffffd30307812 */ /* 0x000fe200078ec0ff */
[--C-:B------:R-:W-:Y:S01]  /*2730*/  IMAD.MOV.U32 R39, RZ, RZ, R18.reuse ;  /* 0x000000ffff277224 */ /* 0x100fe200078e0012 */
[----:B------:R-:W-:Y:S01]  /*2740*/  MOV R54, R51 ;  /* 0x0000003300367202 */ /* 0x000fe20000000f00 */
[--C-:B------:R-:W-:Y:S02]  /*2750*/  IMAD.MOV.U32 R42, RZ, RZ, R18.reuse ;  /* 0x000000ffff2a7224 */ /* 0x100fe400078e0012 */
[--C-:B------:R-:W-:Y:S02]  /*2760*/  IMAD.MOV.U32 R43, RZ, RZ, R18.reuse ;  /* 0x000000ffff2b7224 */ /* 0x100fe400078e0012 */
[--C-:B------:R-:W-:Y:S02]  /*2770*/  IMAD.MOV.U32 R45, RZ, RZ, R18.reuse ;  /* 0x000000ffff2d7224 */ /* 0x100fe400078e0012 */
[----:B------:R-:W-:-:S02]  /*2780*/  IMAD.MOV.U32 R46, RZ, RZ, R18 ;  /* 0x000000ffff2e7224 */ /* 0x000fc400078e0012 */
[----:B------:R-:W-:Y:S01]  /*2790*/  @P0 LOP3.LUT R48, R48, 0x2, RZ, 0xfc, !PT ;  /* 0x0000000230300812 */ /* 0x000fe200078efcff */
[--C-:B------:R-:W-:Y:S02]  /*27a0*/  IMAD.MOV.U32 R47, RZ, RZ, R18.reuse ;  /* 0x000000ffff2f7224 */ /* 0x100fe400078e0012 */
[----:B------:R-:W-:Y:S02]  /*27b0*/  IMAD.MOV.U32 R49, RZ, RZ, R18 ;  /* 0x000000ffff317224 */ /* 0x000fe400078e0012 */
        /* <DEDUP_REMOVED lines=17> */
.L_x_3039:
[----:B------:R-:W0:Y:S01]  /*28d0*/  LDC.64 R20, c[0x0][0x268] ;  /* 0x00009a00ff147b82 */ /* 0x000e220000000a00 */
[----:B------:R-:W-:Y:S01]  /*28e0*/  ISETP.NE.AND P1, PT, R40, RZ, PT ;  /* 0x000000ff2800720c */ /* 0x000fe20003f25270 */
        /* <DEDUP_REMOVED lines=287> */
.L_x_3035:
        /* <DEDUP_REMOVED lines=240> */
.L_x_3036:
[----:B------:R-:W-:-:S04]  /*49e0*/  LOP3.LUT R21, R0, 0xfffffff0, RZ, 0xc0, !PT ;  /* 0xfffffff000157812 */ /* 0x000fc800078ec0ff */
[----:B------:R-:W-:-:S05]  /*49f0*/  IADD3 R20, P0, R16, R21, RZ ;  /* 0x0000001510147210 */ /* 0x000fca0007f1e0ff */
[----:B------:R-:W-:-:S06]  /*4a00*/  IMAD.X R21, RZ, RZ, R17, P0 ;  /* 0x000000ffff157224 */ /* 0x000fcc00000e0611 */
[----:B------:R-:W5:Y:S01]  /*4a10*/  LDG.E.128 R20, desc[UR60][R20.64] ;  /* 0x0000003c14147981 */ /* 0x000f62000c1e1d00 */
[----:B------:R-:W-:Y:S02]  /*4a20*/  IMAD.MOV.U32 R0, RZ, RZ, RZ ;  /* 0x000000ffff007224 */ /* 0x000fe400078e00ff */
[----:B------:R-:W-:Y:S01]  /*4a30*/  IMAD.MOV.U32 R3, RZ, RZ, RZ ;  /* 0x000000ffff037224 */ /* 0x000fe200078e00ff */
[----:B------:R-:W-:Y:S06]  /*4a40*/  @!P1 BRA `(.L_x_3037) ;  /* 0x0000000c00b09947 */ /* 0x000fec0003800000 */
[----:B------:R-:W0:Y:S01]  /*4a50*/  LDC R27, c[0x0][0x234] ;  /* 0x00008d00ff1b7b82 */ /* 0x000e220000000800 */
[----:B------:R-:W-:-:S07]  /*4a60*/  IMAD.MOV.U32 R26, RZ, RZ, RZ ;  /* 0x000000ffff1a7224 */ /* 0x000fce00078e00ff */
[----:B------:R-:W1:Y:S01]  /*4a70*/  LDC.64 R24, c[0x0][0x268] ;  /* 0x00009a00ff187b82 */ /* 0x000e620000000a00 */
[----:B0-----:R-:W-:-:S05]  /*4a80*/  LEA R27, R27, R44, 0x1 ;  /* 0x0000002c1b1b7211 */ /* 0x001fca00078e08ff */
        /* <DEDUP_REMOVED lines=232> */
.L_x_3037:
[----:B------:R-:W-:-:S04]  /*5910*/  LOP3.LUT R3, R3, 0xfffffff0, RZ, 0xc0, !PT ;  /* 0xfffffff003037812 */ /* 0x000fc800078ec0ff */
[----:B------:R-:W-:-:S04]  /*5920*/  IADD3 R24, P0, R16, R3, RZ ;  /* 0x0000000310187210 */ /* 0x000fc80007f1e0ff */
[----:B------:R-:W-:-:S06]  /*5930*/  IADD3.X R25, RZ, R17, RZ, P0, !PT ;  /* 0x00000011ff197210 */ /* 0x000fcc00007fe4ff */
[----:B------:R-:W5:Y:S01]  /*5940*/  LDG.E.128 R24, desc[UR60][R24.64] ;  /* 0x0000003c18187981 */ /* 0x000f62000c1e1d00 */
[----:B------:R-:W-:Y:S05]  /*5950*/  @!P1 BRA `(.L_x_3038) ;  /* 0x0000000c00b49947 */ /* 0x000fea0003800000 */
[----:B------:R-:W0:Y:S08]  /*5960*/  LDC R31, c[0x0][0x234] ;  /* 0x00008d00ff1f7b82 */ /* 0x000e300000000800 */
[----:B------:R-:W1:Y:S01]  /*5970*/  LDC.64 R28, c[0x0][0x268] ;  /* 0x00009a00ff1c7b82 */ /* 0x000e620000000a00 */
[----:B0-----:R-:W-:-:S04]  /*5980*/  IMAD R30, R31, 0x2, R44 ;  /* 0x000000021f1e7824 */ /* 0x001fc800078e022c */
[----:B------:R-:W-:Y:S02]  /*5990*/  IMAD.IADD R31, R30, 0x1, R31 ;  /* 0x000000011e1f7824 */ /* 0x000fe400078e021f */
[----:B------:R-:W-:Y:S01]  /*59a0*/  IMAD.MOV.U32 R30, RZ, RZ, RZ ;  /* 0x000000ffff1e7224 */ /* 0x000fe200078e00ff */
        /* <DEDUP_REMOVED lines=222> */
[----:B------:R-:W1:Y:S01]  /*6790*/  @P0 LDC R41, c[0x0][0x3f8] ;  /* 0x0000fe00ff290b82 */ /* 0x000e620000000800 */
[----:B0-----:R-:W-:-:S07]  /*67a0*/  @P0 IMAD.HI.U32 R28, R31, R28, R30 ;  /* 0x0000001c1f1c0227 */ /* 0x001fce00078e001e */
[----:B------:R-:W0:Y:S01]  /*67b0*/  @P0 LDC R30, c[0x0][0x38c] ;  /* 0x0000e300ff1e0b82 */ /* 0x000e220000000800 */
[----:B------:R-:W-:Y:S02]  /*67c0*/  @P0 SHF.R.U32.HI R29, RZ, R29, R28 ;  /* 0x0000001dff1d0219 */ /* 0x000fe4000001161c */
[----:B------:R-:W-:-:S03]  /*67d0*/  IADD3 R28, -R31, RZ, RZ ;  /* 0x000000ff1f1c7210 */ /* 0x000fc60007ffe1ff */
[----:B------:R-:W-:Y:S02]  /*67e0*/  @P0 IMAD.MOV R29, RZ, RZ, -R29 ;  /* 0x000000ffff1d0224 */ /* 0x000fe400078e0a1d */
[----:B------:R-:W-:-:S04]  /*67f0*/  IMAD R3, R28, UR4, R3 ;  /* 0x000000041c037c24 */ /* 0x000fc8000f8e0203 */
[----:B------:R-:W-:Y:S02]  /*6800*/  IMAD R0, R3, UR27, R0 ;  /* 0x0000001b03007c24 */ /* 0x000fe4000f8e0200 */
[----:B0-----:R-:W-:-:S04]  /*6810*/  @P0 IMAD R30, R30, R29, R31 ;  /* 0x0000001d1e1e0224 */ /* 0x001fc800078e021f */
[----:B-1----:R-:W-:-:S07]  /*6820*/  @P0 IMAD R0, R30, R41, R0 ;  /* 0x000000291e000224 */ /* 0x002fce00078e0200 */
.L_x_3038:
[----:B------:R-:W-:Y:S01]  /*6830*/  LOP3.LUT R29, R0, 0xfffffff0, RZ, 0xc0, !PT ;  /* 0xfffffff0001d7812 */ /* 0x000fe200078ec0ff */
[----:B------:R-:W-:-:S03]  /*6840*/  ULDC UR4, c[0x0][0x234] ;  /* 0x00008d0000047ab9 */ /* 0x000fc60000000800 */
[----:B------:R-:W-:-:S05]  /*6850*/  IADD3 R28, P0, R16, R29, RZ ;  /* 0x0000001d101c7210 */ /* 0x000fca0007f1e0ff */
[----:B------:R-:W-:-:S06]  /*6860*/  IMAD.X R29, RZ, RZ, R17, P0 ;  /* 0x000000ffff1d7224 */ /* 0x000fcc00000e0611 */
[----:B------:R-:W2:Y:S01]  /*6870*/  LDG.E.128 R28, desc[UR60][R28.64] ;  /* 0x0000003c1c1c7981 */ /* 0x000ea2000c1e1d00 */
[----:B-----5:R-:W-:Y:S02]  /*6880*/  ISETP.NE.U32.AND P0, PT, R35, R14, PT ;  /* 0x0000000e2300720c */ /* 0x020fe40003f05070 */
[----:B------:R-:W-:Y:S02]  /*6890*/  ISETP.NE.U32.AND P1, PT, R37, R12, PT ;  /* 0x0000000c2500720c */ /* 0x000fe40003f25070 */
[----:B------:R-:W-:Y:S02]  /*68a0*/  ISETP.NE.AND.EX P0, PT, R36, R15, PT, P0 ;  /* 0x0000000f2400720c */ /* 0x000fe40003f05300 */
[----:B------:R-:W-:Y:S02]  /*68b0*/  ISETP.NE.AND.EX P1, PT, R38, R13, PT, P1 ;  /* 0x0000000d2600720c */ /* 0x000fe40003f25310 */
[----:B------:R-:W-:Y:S02]  /*68c0*/  ISETP.GT.U32.AND P5, PT, R35, R14, PT ;  /* 0x0000000e2300720c */ /* 0x000fe40003fa4070 */
[----:B------:R-:W-:-:S02]  /*68d0*/  ISETP.GE.U32.AND P3, PT, R47, R44, PT ;  /* 0x0000002c2f00720c */ /* 0x000fc40003f66070 */
[----:B------:R-:W-:Y:S02]  /*68e0*/  ISETP.GT.U32.AND P4, PT, R37, R12, PT ;  /* 0x0000000c2500720c */ /* 0x000fe40003f84070 */
[----:B------:R-:W-:Y:S02]  /*68f0*/  ISETP.GT.AND.EX P5, PT, R36, R15, PT, P5 ;  /* 0x0000000f2400720c */ /* 0x000fe40003fa4350 */
[----:B------:R-:W-:Y:S02]  /*6900*/  ISETP.GE.U32.AND P2, PT, R49, R44, PT ;  /* 0x0000002c3100720c */ /* 0x000fe40003f46070 */
[----:B------:R-:W-:Y:S02]  /*6910*/  ISETP.GE.AND.EX P3, PT, R55, RZ, PT, P3 ;  /* 0x000000ff3700720c */ /* 0x000fe40003f66330 */
[----:B------:R-:W-:Y:S02]  /*6920*/  ISETP.GT.AND.EX P4, PT, R38, R13, PT, P4 ;  /* 0x0000000d2600720c */ /* 0x000fe40003f84340 */
[----:B------:R-:W-:-:S02]  /*6930*/  SEL R3, RZ, 0xffffffff, !P5 ;  /* 0xffffffffff037807 */ /* 0x000fc40006800000 */
[----:B------:R-:W-:Y:S02]  /*6940*/  ISETP.GE.AND.EX P2, PT, R56, RZ, PT, P2 ;  /* 0x000000ff3800720c */ /* 0x000fe40003f46320 */
[----:B------:R-:W-:Y:S02]  /*6950*/  @!P0 SEL R3, RZ, 0xffffffff, P3 ;  /* 0xffffffffff038807 */ /* 0x000fe40001800000 */
[----:B------:R-:W-:Y:S02]  /*6960*/  SEL R0, RZ, 0xffffffff, !P4 ;  /* 0xffffffffff007807 */ /* 0x000fe40006000000 */
[----:B------:R-:W-:Y:S02]  /*6970*/  @!P1 SEL R0, RZ, 0xffffffff, P2 ;  /* 0xffffffffff009807 */ /* 0x000fe40001000000 */
[----:B------:R-:W-:Y:S02]  /*6980*/  LOP3.LUT R3, R3, 0x1, RZ, 0xc0, !PT ;  /* 0x0000000103037812 */ /* 0x000fe400078ec0ff */
[----:B------:R-:W-:-:S02]  /*6990*/  LOP3.LUT R0, R0, 0x1, RZ, 0xc0, !PT ;  /* 0x0000000100007812 */ /* 0x000fc400078ec0ff */
[----:B------:R-:W-:Y:S01]  /*69a0*/  ISETP.NE.U32.AND P2, PT, R3, 0x1, PT ;  /* 0x000000010300780c */ /* 0x000fe20003f45070 */
[----:B------:R-:W-:Y:S01]  /*69b0*/  IMAD.U32 R3, RZ, RZ, UR4 ;  /* 0x00000004ff037e24 */ /* 0x000fe2000f8e00ff */
[CC--:B------:R-:W-:Y:S01]  /*69c0*/  ISETP.NE.U32.AND P0, PT, R33.reuse, R20.reuse, PT ;  /* 0x000000142100720c */ /* 0x0c0fe20003f05070 */
[----:B------:R-:W-:Y:S01]  /*69d0*/  ULDC UR4, c[0x0][0x22c] ;  /* 0x00008b0000047ab9 */ /* 0x000fe20000000800 */
[----:B------:R-:W-:Y:S01]  /*69e0*/  ISETP.NE.U32.AND P5, PT, R0, 0x1, PT ;  /* 0x000000010000780c */ /* 0x000fe20003fa5070 */
[----:B------:R-:W-:Y:S01]  /*69f0*/  IMAD.IADD R0, R44, 0x1, R3 ;  /* 0x000000012c007824 */ /* 0x000fe200078e0203 */
[----:B------:R-:W-:Y:S02]  /*6a00*/  ISETP.NE.AND.EX P0, PT, R34, R21, PT, P0 ;  /* 0x000000152200720c */ /* 0x000fe40003f05300 */
[----:B------:R-:W-:Y:S02]  /*6a10*/  ISETP.GT.U32.AND P1, PT, R33, R20, PT ;  /* 0x000000142100720c */ /* 0x000fe40003f24070 */
[----:B------:R-:W-:-:S02]  /*6a20*/  ISETP.GE.U32.AND P3, PT, R46, R0, PT ;  /* 0x000000002e00720c */ /* 0x000fc40003f66070 */
[----:B------:R-:W-:Y:S02]  /*6a30*/  ISETP.GT.AND.EX P1, PT, R34, R21, PT, P1 ;  /* 0x000000152200720c */ /* 0x000fe40003f24310 */
[----:B------:R-:W-:Y:S02]  /*6a40*/  ISETP.GE.AND.EX P3, PT, R54, RZ, PT, P3 ;  /* 0x000000ff3600720c */ /* 0x000fe40003f66330 */
[----:B------:R-:W-:Y:S02]  /*6a50*/  SEL R41, RZ, 0xffffffff, !P1 ;  /* 0xffffffffff297807 */ /* 0x000fe40004800000 */
[----:B------:R-:W-:Y:S02]  /*6a60*/  ISETP.GE.U32.AND P4, PT, R45, R0, PT ;  /* 0x000000002d00720c */ /* 0x000fe40003f86070 */
[----:B------:R-:W-:Y:S02]  /*6a70*/  @!P0 SEL R41, RZ, 0xffffffff, P3 ;  /* 0xffffffffff298807 */ /* 0x000fe40001800000 */
[----:B------:R-:W-:-:S02]  /*6a80*/  ISETP.NE.U32.AND P0, PT, R19, R22, PT ;  /* 0x000000161300720c */ /* 0x000fc40003f05070 */
[----:B------:R-:W-:Y:S02]  /*6a90*/  ISETP.GT.U32.AND P3, PT, R19, R22, PT ;  /* 0x000000161300720c */ /* 0x000fe40003f64070 */
[----:B------:R-:W-:Y:S02]  /*6aa0*/  LOP3.LUT R41, R41, 0x1, RZ, 0xc0, !PT ;  /* 0x0000000129297812 */ /* 0x000fe400078ec0ff */
[CC--:B------:R-:W-:Y:S02]  /*6ab0*/  ISETP.NE.AND.EX P0, PT, R32.reuse, R23.reuse, PT, P0 ;  /* 0x000000172000720c */ /* 0x0c0fe40003f05300 */
[----:B------:R-:W-:Y:S02]  /*6ac0*/  ISETP.GT.AND.EX P3, PT, R32, R23, PT, P3 ;  /* 0x000000172000720c */ /* 0x000fe40003f64330 */
[----:B------:R-:W-:Y:S02]  /*6ad0*/  ISETP.NE.U32.AND P1, PT, R41, 0x1, PT ;  /* 0x000000012900780c */ /* 0x000fe40003f25070 */
[----:B------:R-:W-:-:S02]  /*6ae0*/  SEL R41, RZ, 0xffffffff, !P3 ;  /* 0xffffffffff297807 */ /* 0x000fc40005800000 */
[----:B------:R-:W-:Y:S02]  /*6af0*/  ISETP.NE.U32.AND P3, PT, R10, R24, PT ;  /* 0x000000180a00720c */ /* 0x000fe40003f65070 */
[-C--:B------:R-:W-:Y:S02]  /*6b00*/  SEL R49, R49, R44.reuse, !P5 ;  /* 0x0000002c31317207 */ /* 0x080fe40006800000 */
[----:B------:R-:W-:Y:S01]  /*6b10*/  SEL R47, R47, R44, !P2 ;  /* 0x0000002c2f2f7207 */ /* 0x000fe20005000000 */
[----:B------:R-:W-:Y:S01]  /*6b20*/  IMAD.IADD R44, R0, 0x1, R3 ;  /* 0x00000001002c7824 */ /* 0x000fe200078e0203 */
[----:B------:R-:W-:Y:S02]  /*6b30*/  ISETP.GE.AND.EX P4, PT, R53, RZ, PT, P4 ;  /* 0x000000ff3500720c */ /* 0x000fe40003f86340 */
[----:B------:R-:W-:Y:S02]  /*6b40*/  ISETP.NE.AND.EX P3, PT, R11, R25, PT, P3 ;  /* 0x000000190b00720c */ /* 0x000fe40003f65330 */
[----:B------:R-:W-:-:S02]  /*6b50*/  @!P0 SEL R41, RZ, 0xffffffff, P4 ;  /* 0xffffffffff298807 */ /* 0x000fc40002000000 */
[----:B------:R-:W-:Y:S02]  /*6b60*/  ISETP.GT.U32.AND P0, PT, R10, R24, PT ;  /* 0x000000180a00720c */ /* 0x000fe40003f04070 */
[----:B------:R-:W-:Y:S02]  /*6b70*/  ISETP.GE.U32.AND P4, PT, R43, R44, PT ;  /* 0x0000002c2b00720c */ /* 0x000fe40003f86070 */
[----:B------:R-:W-:Y:S02]  /*6b80*/  ISETP.GT.AND.EX P0, PT, R11, R25, PT, P0 ;  /* 0x000000190b00720c */ /* 0x000fe40003f04300 */
[----:B------:R-:W-:Y:S02]  /*6b90*/  ISETP.GE.AND.EX P4, PT, R52, RZ, PT, P4 ;  /* 0x000000ff3400720c */ /* 0x000fe40003f86340 */
[----:B------:R-:W-:Y:S02]  /*6ba0*/  SEL R57, RZ, 0xffffffff, !P0 ;  /* 0xffffffffff397807 */ /* 0x000fe40004000000 */
[----:B------:R-:W-:-:S02]  /*6bb0*/  @!P3 SEL R57, RZ, 0xffffffff, P4 ;  /* 0xffffffffff39b807 */ /* 0x000fc40002000000 */
[CC--:B------:R-:W-:Y:S02]  /*6bc0*/  ISETP.NE.U32.AND P0, PT, R7.reuse, R26.reuse, PT ;  /* 0x0000001a0700720c */ /* 0x0c0fe40003f05070 */
[----:B------:R-:W-:Y:S02]  /*6bd0*/  ISETP.GT.U32.AND P4, PT, R7, R26, PT ;  /* 0x0000001a0700720c */ /* 0x000fe40003f84070 */
[----:B------:R-:W-:Y:S02]  /*6be0*/  LOP3.LUT R41, R41, 0x1, RZ, 0xc0, !PT ;  /* 0x0000000129297812 */ /* 0x000fe400078ec0ff */
[CC--:B------:R-:W-:Y:S02]  /*6bf0*/  ISETP.NE.AND.EX P3, PT, R8.reuse, R27.reuse, PT, P0 ;  /* 0x0000001b0800720c */ /* 0x0c0fe40003f65300 */
[----:B------:R-:W-:Y:S02]  /*6c00*/  ISETP.GT.AND.EX P4, PT, R8, R27, PT, P4 ;  /* 0x0000001b0800720c */ /* 0x000fe40003f84340 */
[----:B------:R-:W-:-:S02]  /*6c10*/  ISETP.NE.U32.AND P0, PT, R41, 0x1, PT ;  /* 0x000000012900780c */ /* 0x000fc40003f05070 */
[----:B------:R-:W-:Y:S02]  /*6c20*/  SEL R41, RZ, 0xffffffff, !P4 ;  /* 0xffffffffff297807 */ /* 0x000fe40006000000 */
[----:B------:R-:W-:Y:S02]  /*6c30*/  ISETP.GE.U32.AND P4, PT, R42, R44, PT ;  /* 0x0000002c2a00720c */ /* 0x000fe40003f86070 */
[-C--:B------:R-:W-:Y:S02]  /*6c40*/  SEL R46, R46, R0.reuse, !P1 ;  /* 0x000000002e2e7207 */ /* 0x080fe40004800000 */
[----:B------:R-:W-:Y:S01]  /*6c50*/  SEL R45, R45, R0, !P0 ;  /* 0x000000002d2d7207 */ /* 0x000fe20004000000 */
[----:B------:R-:W-:Y:S01]  /*6c60*/  IMAD.IADD R0, R44, 0x1, R3 ;  /* 0x000000012c007824 */ /* 0x000fe200078e0203 */
[----:B------:R-:W-:Y:S02]  /*6c70*/  ISETP.GE.AND.EX P4, PT, R51, RZ, PT, P4 ;  /* 0x000000ff3300720c */ /* 0x000fe40003f86340 */
[----:B------:R-:W-:-:S02]  /*6c80*/  LOP3.LUT R57, R57, 0x1, RZ, 0xc0, !PT ;  /* 0x0000000139397812 */ /* 0x000fc400078ec0ff */
[----:B------:R-:W-:Y:S02]  /*6c90*/  @!P3 SEL R41, RZ, 0xffffffff, P4 ;  /* 0xffffffffff29b807 */ /* 0x000fe40002000000 */
[----:B------:R-:W-:Y:S02]  /*6ca0*/  ISETP.GE.U32.AND P3, PT, R39, R0, PT ;  /* 0x000000002700720c */ /* 0x000fe40003f66070 */
[----:B------:R-:W-:Y:S02]  /*6cb0*/  ISETP.NE.U32.AND P4, PT, R57, 0x1, PT ;  /* 0x000000013900780c */ /* 0x000fe40003f85070 */
[----:B------:R-:W-:Y:S02]  /*6cc0*/  ISETP.GE.AND.EX P3, PT, R50, RZ, PT, P3 ;  /* 0x000000ff3200720c */ /* 0x000fe40003f66330 */
[----:B------:R-:W-:Y:S02]  /*6cd0*/  LOP3.LUT R41, R41, 0x1, RZ, 0xc0, !PT ;  /* 0x0000000129297812 */ /* 0x000fe400078ec0ff */
[----:B------:R-:W-:-:S02]  /*6ce0*/  SEL R57, RZ, 0xffffffff, P3 ;  /* 0xffffffffff397807 */ /* 0x000fc40001800000 */
[----:B------:R-:W-:Y:S02]  /*6cf0*/  LOP3.LUT R48, R48, 0xfffffffb, RZ, 0xc0, !PT ;  /* 0xfffffffb30307812 */ /* 0x000fe400078ec0ff */
[----:B------:R-:W-:Y:S02]  /*6d00*/  SEL R35, R35, R14, !P2 ;  /* 0x0000000e23237207 */ /* 0x000fe40005000000 */
[----:B------:R-:W-:Y:S02]  /*6d10*/  @P5 LOP3.LUT R48, R48, 0x4, RZ, 0xfc, !PT ;  /* 0x0000000430305812 */ /* 0x000fe400078efcff */
[----:B------:R-:W-:Y:S02]  /*6d20*/  SEL R36, R36, R15, !P2 ;  /* 0x0000000f24247207 */ /* 0x000fe40005000000 */
[----:B------:R-:W-:Y:S02]  /*6d30*/  SEL R55, R55, RZ, !P2 ;  /* 0x000000ff37377207 */ /* 0x000fe40005000000 */
[----:B------:R-:W-:-:S02]  /*6d40*/  SEL R43, R43, R44, !P4 ;  /* 0x0000002c2b2b7207 */ /* 0x000fc40006000000 */
        /* <DEDUP_REMOVED lines=8> */
[----:B------:R-:W-:Y:S02]  /*6dd0*/  SEL R52, R52, RZ, !P4 ;  /* 0x000000ff34347207 */ /* 0x000fe40006000000 */
[CC--:B--2---:R-:W-:Y:S02]  /*6de0*/  ISETP.NE.U32.AND P3, PT, R2.reuse, R28.reuse, PT ;  /* 0x0000001c0200720c */ /* 0x0c4fe40003f65070 */
[----:B------:R-:W-:Y:S02]  /*6df0*/  ISETP.GT.U32.AND P6, PT, R2, R28, PT ;  /* 0x0000001c0200720c */ /* 0x000fe40003fc4070 */
[----:B------:R-:W-:-:S02]  /*6e00*/  ISETP.NE.AND.EX P3, PT, R6, R29, PT, P3 ;  /* 0x0000001d0600720c */ /* 0x000fc40003f65330 */
[----:B------:R-:W-:-:S11]  /*6e10*/  ISETP.GT.AND.EX P6, PT, R6, R29, PT, P6 ;  /* 0x0000001d0600720c */ /* 0x000fd60003fc4360 */
[----:B------:R-:W-:Y:S02]  /*6e20*/  @P3 SEL R57, RZ, 0xffffffff, !P6 ;  /* 0xffffffffff393807 */ /* 0x000fe40007000000 */
[----:B------:R-:W-:Y:S02]  /*6e30*/  ISETP.GE.U32.AND P6, PT, R18, R0, PT ;  /* 0x000000001200720c */ /* 0x000fe40003fc6070 */
[----:B------:R-:W-:Y:S02]  /*6e40*/  ISETP.NE.U32.AND P3, PT, R41, 0x1, PT ;  /* 0x000000012900780c */ /* 0x000fe40003f65070 */
[----:B------:R-:W-:Y:S02]  /*6e50*/  ISETP.GE.AND.EX P6, PT, R5, RZ, PT, P6 ;  /* 0x000000ff0500720c */ /* 0x000fe40003fc6360 */
[----:B------:R-:W-:Y:S02]  /*6e60*/  LOP3.LUT R57, R57, 0x1, RZ, 0xc0, !PT ;  /* 0x0000000139397812 */ /* 0x000fe400078ec0ff */
[----:B------:R-:W-:-:S02]  /*6e70*/  SEL R41, RZ, 0xffffffff, P6 ;  /* 0xffffffffff297807 */ /* 0x000fc40003000000 */
[C---:B------:R-:W-:Y:S02]  /*6e80*/  ISETP.NE.U32.AND P6, PT, R9.reuse, R30, PT ;  /* 0x0000001e0900720c */ /* 0x040fe40003fc5070 */
[----:B------:R-:W-:Y:S01]  /*6e90*/  SEL R42, R42, R44, !P3 ;  /* 0x0000002c2a2a7207 */ /* 0x000fe20005800000 */
[----:B------:R-:W-:Y:S01]  /*6ea0*/  IMAD.IADD R44, R0, 0x1, R3 ;  /* 0x00000001002c7824 */ /* 0x000fe200078e0203 */
[CC--:B------:R-:W-:Y:S02]  /*6eb0*/  ISETP.NE.AND.EX P5, PT, R4.reuse, R31.reuse, PT, P6 ;  /* 0x0000001f0400720c */ /* 0x0c0fe40003fa5360 */
[----:B------:R-:W-:Y:S02]  /*6ec0*/  ISETP.GT.U32.AND P6, PT, R9, R30, PT ;  /* 0x0000001e0900720c */ /* 0x000fe40003fc4070 */
[----:B------:R-:W-:Y:S02]  /*6ed0*/  SEL R7, R7, R26, !P3 ;  /* 0x0000001a07077207 */ /* 0x000fe40005800000 */
[----:B------:R-:W-:-:S02]  /*6ee0*/  ISETP.GT.AND.EX P6, PT, R4, R31, PT, P6 ;  /* 0x0000001f0400720c */ /* 0x000fc40003fc4360 */
[----:B------:R-:W-:Y:S02]  /*6ef0*/  SEL R8, R8, R27, !P3 ;  /* 0x0000001b08087207 */ /* 0x000fe40005800000 */
[----:B------:R-:W-:-:S03]  /*6f00*/  SEL R51, R51, RZ, !P3 ;  /* 0x000000ff33337207 */ /* 0x000fc60005800000 */
[----:B------:R-:W-:Y:S02]  /*6f10*/  @P5 SEL R41, RZ, 0xffffffff, !P6 ;  /* 0xffffffffff295807 */ /* 0x000fe40007000000 */
[----:B------:R-:W-:Y:S02]  /*6f20*/  LOP3.LUT P5, RZ, R48, 0x4, RZ, 0xc0, !PT ;  /* 0x0000000430ff7812 */ /* 0x000fe400078ac0ff */
[----:B------:R-:W-:Y:S02]  /*6f30*/  LOP3.LUT R41, R41, 0x1, RZ, 0xc0, !PT ;  /* 0x0000000129297812 */ /* 0x000fe400078ec0ff */
[----:B------:R-:W-:Y:S02]  /*6f40*/  SEL R37, R37, R12, !P5 ;  /* 0x0000000c25257207 */ /* 0x000fe40006800000 */
[----:B------:R-:W-:Y:S02]  /*6f50*/  SEL R38, R38, R13, !P5 ;  /* 0x0000000d26267207 */ /* 0x000fe40006800000 */
[----:B------:R-:W-:-:S02]  /*6f60*/  SEL R56, R56, RZ, !P5 ;  /* 0x000000ff38387207 */ /* 0x000fc40006800000 */
[----:B------:R-:W-:Y:S02]  /*6f70*/  ISETP.NE.U32.AND P5, PT, R57, 0x1, PT ;  /* 0x000000013900780c */ /* 0x000fe40003fa5070 */
[----:B------:R-:W-:Y:S01]  /*6f80*/  ISETP.NE.U32.AND P2, PT, R41, 0x1, PT ;  /* 0x000000012900780c */ /* 0x000fe20003f45070 */
[----:B------:R-:W-:Y:S01]  /*6f90*/  IMAD R41, R3, 0x3, R44 ;  /* 0x0000000303297824 */ /* 0x000fe200078e022c */
[-C--:B------:R-:W-:Y:S02]  /*6fa0*/  SEL R39, R39, R0.reuse, !P5 ;  /* 0x0000000027277207 */ /* 0x080fe40006800000 */
[----:B------:R-:W-:Y:S01]  /*6fb0*/  SEL R18, R18, R0, !P2 ;  /* 0x0000000012127207 */ /* 0x000fe20005000000 */
[----:B------:R-:W-:Y:S01]  /*6fc0*/  IMAD.U32 R0, RZ, RZ, UR4 ;  /* 0x00000004ff007e24 */ /* 0x000fe2000f8e00ff */
[----:B------:R-:W-:Y:S02]  /*6fd0*/  SEL R2, R2, R28, !P5 ;  /* 0x0000001c02027207 */ /* 0x000fe40006800000 */
[----:B------:R-:W-:-:S02]  /*6fe0*/  SEL R6, R6, R29, !P5 ;  /* 0x0000001d06067207 */ /* 0x000fc40006800000 */
[----:B------:R-:W-:Y:S02]  /*6ff0*/  ISETP.GE.U32.AND P1, PT, R41, R0, PT ;  /* 0x000000002900720c */ /* 0x000fe40003f26070 */
[----:B------:R-:W-:Y:S02]  /*7000*/  SEL R50, R50, RZ, !P5 ;  /* 0x000000ff32327207 */ /* 0x000fe40006800000 */
[----:B------:R-:W-:Y:S02]  /*7010*/  SEL R9, R9, R30, !P2 ;  /* 0x0000001e09097207 */ /* 0x000fe40005000000 */
[----:B------:R-:W-:Y:S02]  /*7020*/  SEL R4, R4, R31, !P2 ;  /* 0x0000001f04047207 */ /* 0x000fe40005000000 */
[----:B------:R-:W-:-:S05]  /*7030*/  SEL R5, R5, RZ, !P2 ;  /* 0x000000ff05057207 */ /* 0x000fca0005000000 */
[----:B------:R-:W-:Y:S05]  /*7040*/  @!P1 BRA `(.L_x_3039) ;  /* 0xffffffb800209947 */ /* 0x000fea000383ffff */
[----:B------:R-:W-:Y:S05]  /*7050*/  BSYNC B1 ;  /* 0x0000000000017941 */ /* 0x000fea0003800000 */
.L_x_3034:
[----:B------:R0:W-:Y:S04]  /*7060*/  STL [R1], R28 ;  /* 0x0000001c01007387 */ /* 0x0001e80000100800 */
[----:B------:R0:W-:Y:S04]  /*7070*/  STL [R1+0x4], R29 ;  /* 0x0000041d01007387 */ /* 0x0001e80000100800 */
[----:B------:R0:W-:Y:S04]  /*7080*/  STL [R1+0x8], R30 ;  /* 0x0000081e01007387 */ /* 0x0001e80000100800 */
[----:B------:R0:W-:Y:S02]  /*7090*/  STL [R1+0xc], R31 ;  /* 0x00000c1f01007387 */ /* 0x0001e40000100800 */
.L_x_3033:
[----:B------:R-:W-:Y:S05]  /*70a0*/  BSYNC B0 ;  /* 0x0000000000007941 */ /* 0x000fea0003800000 */
.L_x_3032:
[----:B------:R-:W-:Y:S01]  /*70b0*/  ISETP.GE.U32.AND P0, PT, R44, R0, PT ;  /* 0x000000002c00720c */ /* 0x000fe20003f06070 */
[----:B------:R-:W-:-:S12]  /*70c0*/  BSSY B0, `(.L_x_3040) ;  /* 0x0000468000007945 */ /* 0x000fd80003800000 */
[----:B------:R-:W-:Y:S05]  /*70d0*/  @P0 BRA `(.L_x_3041) ;  /* 0x0000004400980947 */ /* 0x000fea0003800000 */
[----:B------:R-:W1:Y:S01]  /*70e0*/  LDC R48, c[0x0][0x268] ;  /* 0x00009a00ff307b82 */ /* 0x000e620000000800 */
[----:B------:R-:W-:Y:S01]  /*70f0*/  IMAD.MOV.U32 R12, RZ, RZ, RZ ;  /* 0x000000ffff0c7224 */ /* 0x000fe200078e00ff */
[----:B-1----:R-:W-:-:S13]  /*7100*/  ISETP.NE.AND P1, PT, R48, RZ, PT ;  /* 0x000000ff3000720c */ /* 0x002fda0003f25270 */
[----:B------:R-:W-:Y:S05]  /*7110*/  @!P1 BRA `(.L_x_3042) ;  /* 0x0000001000449947 */ /* 0x000fea0003800000 */
[----:B------:R-:W-:Y:S01]  /*7120*/  IMAD.MOV.U32 R12, RZ, RZ, RZ ;  /* 0x000000ffff0c7224 */ /* 0x000fe200078e00ff */
[----:B------:R-:W-:Y:S01]  /*7130*/  ULDC.64 UR4, c[0x0][0x270] ;  /* 0x00009c0000047ab9 */ /* 0x000fe20000000a00 */
[----:B------:R-:W-:Y:S01]  /*7140*/  IMAD.MOV.U32 R13, RZ, RZ, R44 ;  /* 0x000000ffff0d7224 */ /* 0x000fe200078e002c */
[----:B------:R-:W-:Y:S01]  /*7150*/  ISETP.NE.AND P2, PT, R48, 0x1, PT ;  /* 0x000000013000780c */ /* 0x000fe20003f45270 */
[----:B0-----:R-:W-:Y:S01]  /*7160*/  IMAD.HI.U32 R28, R44, UR4, R12 ;  /* 0x000000042c1c7c27 */ /* 0x001fe2000f8e000c */
        /* <DEDUP_REMOVED lines=262> */
[----:B0-----:R-:W-:-:S05]  /*81d0*/  @P2 IMAD.HI.U32 R28, R15, R28, R14 ;  /* 0x0000001c0f1c2227 */ /* 0x001fca00078e000e */
[----:B------:R-:W-:Y:S02]  /*81e0*/  @P2 SHF.R.U32.HI R28, RZ, R29, R28 ;  /* 0x0000001dff1c2219 */ /* 0x000fe4000001161c */
[----:B------:R-:W0:Y:S03]  /*81f0*/  @P2 LDC R29, c[0x0][0x38c] ;  /* 0x0000e300ff1d2b82 */ /* 0x000e260000000800 */
[----:B------:R-:W-:-:S04]  /*8200*/  @P2 IMAD.MOV R14, RZ, RZ, -R28 ;  /* 0x000000ffff0e2224 */ /* 0x000fc800078e0a1c */
[----:B0-----:R-:W-:-:S04]  /*8210*/  @P2 IMAD R14, R29, R14, R15 ;  /* 0x0000000e1d0e2224 */ /* 0x001fc800078e020f */
[----:B-1----:R-:W-:-:S07]  /*8220*/  @P2 IMAD R12, R14, R13, R12 ;  /* 0x0000000d0e0c2224 */ /* 0x002fce00078e020c */
.L_x_3042:
[----:B------:R-:W-:-:S04]  /*8230*/  LOP3.LUT R13, R12, 0xfffffff0, RZ, 0xc0, !PT ;  /* 0xfffffff00c0d7812 */ /* 0x000fc800078ec0ff */
[----:B------:R-:W-:-:S05]  /*8240*/  IADD3 R12, P2, R16, R13, RZ ;  /* 0x0000000d100c7210 */ /* 0x000fca0007f5e0ff */
[----:B------:R-:W-:-:S06]  /*8250*/  IMAD.X R13, RZ, RZ, R17, P2 ;  /* 0x000000ffff0d7224 */ /* 0x000fcc00010e0611 */
[----:B------:R-:W5:Y:S01]  /*8260*/  LDG.E.128 R12, desc[UR60][R12.64] ;  /* 0x0000003c0c0c7981 */ /* 0x000f62000c1e1d00 */
[----:B0-----:R-:W-:-:S05]  /*8270*/  IMAD.IADD R31, R44, 0x1, R3 ;  /* 0x000000012c1f7824 */ /* 0x001fca00078e0203 */
[----:B------:R-:W-:-:S13]  /*8280*/  ISETP.GE.U32.AND P2, PT, R31, R0, PT ;  /* 0x000000001f00720c */ /* 0x000fda0003f46070 */
[----:B------:R-:W-:Y:S05]  /*8290*/  @P2 BRA `(.L_x_3041) ;  /* 0x0000003400282947 */ /* 0x000fea0003800000 */
        /* <DEDUP_REMOVED lines=269> */
[----:B------:R-:W-:-:S05]  /*9370*/  @P2 SHF.R.U32.HI R28, RZ, R29, R28 ;  /* 0x0000001dff1c2219 */ /* 0x000fca000001161c */
[----:B------:R-:W-:-:S04]  /*9380*/  @P2 IMAD.MOV R22, RZ, RZ, -R28 ;  /* 0x000000ffff162224 */ /* 0x000fc800078e0a1c */
[----:B-1----:R-:W-:Y:S02]  /*9390*/  @P2 IMAD R21, R21, R22, R23 ;  /* 0x0000001615152224 */ /* 0x002fe400078e0217 */
[----:B------:R-:W0:Y:S02]  /*93a0*/  @P2 LDC R22, c[0x0][0x3f8] ;  /* 0x0000fe00ff162b82 */ /* 0x000e240000000800 */
[----:B0-----:R-:W-:-:S07]  /*93b0*/  @P2 IMAD R20, R21, R22, R20 ;  /* 0x0000001615142224 */ /* 0x001fce00078e0214 */
.L_x_3043:
        /* <DEDUP_REMOVED lines=281> */
.L_x_3044:
[----:B------:R-:W-:-:S04]  /*a550*/  LOP3.LUT R25, R24, 0xfffffff0, RZ, 0xc0, !PT ;  /* 0xfffffff018197812 */ /* 0x000fc800078ec0ff */
[----:B------:R-:W-:-:S05]  /*a560*/  IADD3 R24, P2, R16, R25, RZ ;  /* 0x0000001910187210 */ /* 0x000fca0007f5e0ff */
[----:B------:R-:W-:-:S06]  /*a570*/  IMAD.X R25, RZ, RZ, R17, P2 ;  /* 0x000000ffff197224 */ /* 0x000fcc00010e0611 */
[----:B------:R-:W5:Y:S01]  /*a580*/  LDG.E.128 R24, desc[UR60][R24.64] ;  /* 0x0000003c18187981 */ /* 0x000f62000c1e1d00 */
[----:B------:R-:W-:-:S04]  /*a590*/  IADD3 R29, R31, R3, RZ ;  /* 0x000000031f1d7210 */ /* 0x000fc80007ffe0ff */
        /* <DEDUP_REMOVED lines=265> */
[----:B------:R-:W-:-:S07]  /*b630*/  @P1 IMAD.MOV.U32 R28, RZ, RZ, RZ ;  /* 0x000000ffff1c1224 */ /* 0x000fce00078e00ff */
[----:B------:R-:W1:Y:S01]  /*b640*/  @P1 LDC R31, c[0x0][0x3f8] ;  /* 0x0000fe00ff1f1b82 */ /* 0x000e620000000800 */
[----:B0-----:R-:W-:-:S07]  /*b650*/  @P1 IMAD.HI.U32 R58, R29, R58, R28 ;  /* 0x0000003a1d3a1227 */ /* 0x001fce00078e001c */
[----:B------:R-:W0:Y:S01]  /*b660*/  @P1 LDC R28, c[0x0][0x38c] ;  /* 0x0000e300ff1c1b82 */ /* 0x000e220000000800 */
[----:B------:R-:W-:-:S05]  /*b670*/  @P1 SHF.R.U32.HI R58, RZ, R59, R58 ;  /* 0x0000003bff3a1219 */ /* 0x000fca000001163a */
[----:B------:R-:W-:-:S04]  /*b680*/  @P1 IMAD.MOV R57, RZ, RZ, -R58 ;  /* 0x000000ffff391224 */ /* 0x000fc800078e0a3a */
[--C-:B0-----:R-:W-:Y:S02]  /*b690*/  @P1 IMAD R28, R28, R57, R29.reuse ;  /* 0x000000391c1c1224 */ /* 0x101fe400078e021d */
[----:B------:R-:W-:-:S04]  /*b6a0*/  IMAD.MOV R29, RZ, RZ, -R29 ;  /* 0x000000ffff1d7224 */ /* 0x000fc800078e0a1d */
[----:B------:R-:W-:-:S04]  /*b6b0*/  IMAD R41, R29, UR6, R41 ;  /* 0x000000061d297c24 */ /* 0x000fc8000f8e0229 */
[----:B------:R-:W-:-:S04]  /*b6c0*/  IMAD R30, R41, UR4, R30 ;  /* 0x00000004291e7c24 */ /* 0x000fc8000f8e021e */
[----:B-1----:R-:W-:-:S07]  /*b6d0*/  @P1 IMAD R30, R28, R31, R30 ;  /* 0x0000001f1c1e1224 */ /* 0x002fce00078e021e */
.L_x_3045:
[----:B------:R-:W-:-:S04]  /*b6e0*/  LOP3.LUT R29, R30, 0xfffffff0, RZ, 0xc0, !PT ;  /* 0xfffffff01e1d7812 */ /* 0x000fc800078ec0ff */
[----:B------:R-:W-:-:S05]  /*b6f0*/  IADD3 R16, P1, R16, R29, RZ ;  /* 0x0000001d10107210 */ /* 0x000fca0007f3e0ff */
[----:B------:R-:W-:-:S05]  /*b700*/  IMAD.X R17, RZ, RZ, R17, P1 ;  /* 0x000000ffff117224 */ /* 0x000fca00008e0611 */
[----:B------:R-:W2:Y:S04]  /*b710*/  LDG.E.128 R28, desc[UR60][R16.64] ;  /* 0x0000003c101c7981 */ /* 0x000ea8000c1e1d00 */
[----:B--2---:R1:W-:Y:S04]  /*b720*/  STL.64 [R1], R28 ;  /* 0x0000001c01007387 */ /* 0x0043e80000100a00 */
[----:B------:R1:W-:Y:S02]  /*b730*/  STL.64 [R1+0x8], R30 ;  /* 0x0000081e01007387 */ /* 0x0003e40000100a00 */
.L_x_3041:
[----:B------:R-:W-:Y:S05]  /*b740*/  BSYNC B0 ;  /* 0x0000000000007941 */ /* 0x000fea0003800000 */
.L_x_3040:
[----:B------:R-:W-:Y:S04]  /*b750*/  BSSY B0, `(.L_x_3046) ;  /* 0x000007f000007945 */ /* 0x000fe80003800000 */
[----:B------:R-:W-:Y:S05]  /*b760*/  @P0 BRA `(.L_x_3047) ;  /* 0x0000000400f40947 */ /* 0x000fea0003800000 */
[----:B-----5:R-:W-:Y:S02]  /*b770*/  ISETP.NE.U32.AND P1, PT, R37, R12, PT ;  /* 0x0000000c2500720c */ /* 0x020fe40003f25070 */
[----:B------:R-:W-:Y:S02]  /*b780*/  ISETP.NE.U32.AND P0, PT, R35, R14, PT ;  /* 0x0000000e2300720c */ /* 0x000fe40003f05070 */
[----:B------:R-:W-:Y:S02]  /*b790*/  ISETP.NE.AND.EX P1, PT, R38, R13, PT, P1 ;  /* 0x0000000d2600720c */ /* 0x000fe40003f25310 */
[----:B------:R-:W-:Y:S02]  /*b7a0*/  ISETP.GT.U32.AND P4, PT, R37, R12, PT ;  /* 0x0000000c2500720c */ /* 0x000fe40003f84070 */
[----:B------:R-:W-:Y:S02]  /*b7b0*/  ISETP.GE.U32.AND P5, PT, R49, R44, PT ;  /* 0x0000002c3100720c */ /* 0x000fe40003fa6070 */
[----:B------:R-:W-:-:S02]  /*b7c0*/  ISETP.NE.AND.EX P0, PT, R36, R15, PT, P0 ;  /* 0x0000000f2400720c */ /* 0x000fc40003f05300 */
[----:B------:R-:W-:Y:S02]  /*b7d0*/  ISETP.GT.AND.EX P4, PT, R38, R13, PT, P4 ;  /* 0x0000000d2600720c */ /* 0x000fe40003f84340 */
[----:B------:R-:W-:Y:S02]  /*b7e0*/  ISETP.GE.AND.EX P5, PT, R56, RZ, PT, P5 ;  /* 0x000000ff3800720c */ /* 0x000fe40003fa6350 */
[----:B------:R-:W-:Y:S02]  /*b7f0*/  ISETP.GT.U32.AND P3, PT, R35, R14, PT ;  /* 0x0000000e2300720c */ /* 0x000fe40003f64070 */
[----:B------:R-:W-:Y:S02]  /*b800*/  ISETP.GE.U32.AND P2, PT, R47, R44, PT ;  /* 0x0000002c2f00720c */ /* 0x000fe40003f46070 */
[----:B------:R-:W-:Y:S02]  /*b810*/  SEL R16, RZ, 0xffffffff, !P4 ;  /* 0xffffffffff107807 */ /* 0x000fe40006000000 */
[----:B------:R-:W-:-:S02]  /*b820*/  @!P1 SEL R16, RZ, 0xffffffff, P5 ;  /* 0xffffffffff109807 */ /* 0x000fc40002800000 */
[----:B------:R-:W-:Y:S02]  /*b830*/  ISETP.GT.AND.EX P3, PT, R36, R15, PT, P3 ;  /* 0x0000000f2400720c */ /* 0x000fe40003f64330 */
[----:B------:R-:W-:Y:S02]  /*b840*/  ISETP.GE.AND.EX P2, PT, R55, RZ, PT, P2 ;  /* 0x000000ff3700720c */ /* 0x000fe40003f46320 */
[----:B------:R-:W-:Y:S02]  /*b850*/  LOP3.LUT R16, R16, 0x1, RZ, 0xc0, !PT ;  /* 0x0000000110107812 */ /* 0x000fe400078ec0ff */
[----:B------:R-:W-:Y:S02]  /*b860*/  SEL R17, RZ, 0xffffffff, !P3 ;  /* 0xffffffffff117807 */ /* 0x000fe40005800000 */
[----:B------:R-:W-:Y:S02]  /*b870*/  @!P0 SEL R17, RZ, 0xffffffff, P2 ;  /* 0xffffffffff118807 */ /* 0x000fe40001000000 */
[----:B------:R-:W-:Y:S01]  /*b880*/  ISETP.NE.U32.AND P0, PT, R16, 0x1, PT ;  /* 0x000000011000780c */ /* 0x000fe20003f05070 */
[----:B------:R-:W-:Y:S01]  /*b890*/  IMAD.IADD R16, R44, 0x1, R3 ;  /* 0x000000012c107824 */ /* 0x000fe200078e0203 */
[----:B------:R-:W-:-:S02]  /*b8a0*/  LOP3.LUT R17, R17, 0x1, RZ, 0xc0, !PT ;  /* 0x0000000111117812 */ /* 0x000fc400078ec0ff */
[----:B------:R-:W-:Y:S02]  /*b8b0*/  SEL R37, R37, R12, !P0 ;  /* 0x0000000c25257207 */ /* 0x000fe40004000000 */
[----:B------:R-:W-:Y:S02]  /*b8c0*/  ISETP.GE.U32.AND P2, PT, R16, R0, PT ;  /* 0x000000001000720c */ /* 0x000fe40003f46070 */
[----:B------:R-:W-:Y:S02]  /*b8d0*/  ISETP.NE.U32.AND P1, PT, R17, 0x1, PT ;  /* 0x000000011100780c */ /* 0x000fe40003f25070 */
[----:B------:R-:W-:Y:S02]  /*b8e0*/  SEL R38, R38, R13, !P0 ;  /* 0x0000000d26267207 */ /* 0x000fe40004000000 */
[----:B------:R-:W-:Y:S02]  /*b8f0*/  SEL R35, R35, R14, !P1 ;  /* 0x0000000e23237207 */ /* 0x000fe40004800000 */
[----:B------:R-:W-:-:S02]  /*b900*/  SEL R36, R36, R15, !P1 ;  /* 0x0000000f24247207 */ /* 0x000fc40004800000 */
[-C--:B------:R-:W-:Y:S02]  /*b910*/  SEL R49, R49, R44.reuse, !P0 ;  /* 0x0000002c31317207 */ /* 0x080fe40004000000 */
[----:B------:R-:W-:Y:S02]  /*b920*/  SEL R47, R47, R44, !P1 ;  /* 0x0000002c2f2f7207 */ /* 0x000fe40004800000 */
[----:B------:R-:W-:Y:S02]  /*b930*/  SEL R56, R56, RZ, !P0 ;  /* 0x000000ff38387207 */ /* 0x000fe40004000000 */
[----:B------:R-:W-:Y:S01]  /*b940*/  SEL R55, R55, RZ, !P1 ;  /* 0x000000ff37377207 */ /* 0x000fe20004800000 */
[----:B------:R-:W-:Y:S06]  /*b950*/  @P2 BRA `(.L_x_3047) ;  /* 0x0000000400782947 */ /* 0x000fec0003800000 */
[----:B------:R-:W-:Y:S01]  /*b960*/  ISETP.NE.U32.AND P0, PT, R19, R22, PT ;  /* 0x000000161300720c */ /* 0x000fe20003f05070 */
[----:B------:R-:W-:Y:S01]  /*b970*/  IMAD.IADD R14, R16, 0x1, R3 ;  /* 0x00000001100e7824 */ /* 0x000fe200078e0203 */
        /* <DEDUP_REMOVED lines=24> */
[-C--:B------:R-:W-:Y:S02]  /*bb00*/  SEL R46, R46, R16.reuse, !P0 ;  /* 0x000000102e2e7207 */ /* 0x080fe40004000000 */
[----:B------:R-:W-:Y:S02]  /*bb10*/  SEL R45, R45, R16, !P1 ;  /* 0x000000102d2d7207 */ /* 0x000fe40004800000 */
[----:B------:R-:W-:Y:S02]  /*bb20*/  SEL R54, R54, RZ, !P0 ;  /* 0x000000ff36367207 */ /* 0x000fe40004000000 */
[----:B------:R-:W-:Y:S01]  /*bb30*/  SEL R53, R53, RZ, !P1 ;  /* 0x000000ff35357207 */ /* 0x000fe20004800000 */
[----:B------:R-:W-:Y:S06]  /*bb40*/  @P2 BRA `(.L_x_3047) ;  /* 0x0000000000fc2947 */ /* 0x000fec0003800000 */
[----:B------:R-:W-:Y:S01]  /*bb50*/  ISETP.NE.U32.AND P1, PT, R10, R24, PT ;  /* 0x000000180a00720c */ /* 0x000fe20003f25070 */
[----:B------:R-:W-:Y:S01]  /*bb60*/  IMAD.IADD R15, R14, 0x1, R3 ;  /* 0x000000010e0f7824 */ /* 0x000fe200078e0203 */
[-C--:B------:R-:W-:Y:S02]  /*bb70*/  ISETP.NE.U32.AND P0, PT, R7, R26.reuse, PT ;  /* 0x0000001a0700720c */ /* 0x080fe40003f05070 */
[----:B------:R-:W-:Y:S02]  /*bb80*/  ISETP.NE.AND.EX P1, PT, R11, R25, PT, P1 ;  /* 0x000000190b00720c */ /* 0x000fe40003f25310 */
[----:B------:R-:W-:Y:S02]  /*bb90*/  ISETP.NE.AND.EX P0, PT, R8, R27, PT, P0 ;  /* 0x0000001b0800720c */ /* 0x000fe40003f05300 */
[----:B------:R-:W-:Y:S02]  /*bba0*/  ISETP.GT.U32.AND P2, PT, R7, R26, PT ;  /* 0x0000001a0700720c */ /* 0x000fe40003f44070 */
[----:B------:R-:W-:-:S02]  /*bbb0*/  ISETP.GT.U32.AND P4, PT, R10, R24, PT ;  /* 0x000000180a00720c */ /* 0x000fc40003f84070 */
[-C--:B------:R-:W-:Y:S02]  /*bbc0*/  ISETP.GE.U32.AND P3, PT, R43, R14.reuse, PT ;  /* 0x0000000e2b00720c */ /* 0x080fe40003f66070 */
[----:B------:R-:W-:Y:S02]  /*bbd0*/  ISETP.GE.U32.AND P5, PT, R42, R14, PT ;  /* 0x0000000e2a00720c */ /* 0x000fe40003fa6070 */
[----:B------:R-:W-:Y:S02]  /*bbe0*/  ISETP.GT.AND.EX P2, PT, R8, R27, PT, P2 ;  /* 0x0000001b0800720c */ /* 0x000fe40003f44320 */
[----:B------:R-:W-:Y:S02]  /*bbf0*/  ISETP.GT.AND.EX P4, PT, R11, R25, PT, P4 ;  /* 0x000000190b00720c */ /* 0x000fe40003f84340 */
[----:B------:R-:W-:Y:S02]  /*bc00*/  ISETP.GE.AND.EX P3, PT, R52, RZ, PT, P3 ;  /* 0x000000ff3400720c */ /* 0x000fe40003f66330 */
[----:B------:R-:W-:-:S02]  /*bc10*/  ISETP.GE.AND.EX P5, PT, R51, RZ, PT, P5 ;  /* 0x000000ff3300720c */ /* 0x000fc40003fa6350 */
[----:B------:R-:W-:Y:S02]  /*bc20*/  SEL R13, RZ, 0xffffffff, !P2 ;  /* 0xffffffffff0d7807 */ /* 0x000fe40005000000 */
[----:B------:R-:W-:Y:S02]  /*bc30*/  ISETP.GE.U32.AND P2, PT, R15, R0, PT ;  /* 0x000000000f00720c */ /* 0x000fe40003f46070 */
[----:B------:R-:W-:Y:S02]  /*bc40*/  SEL R12, RZ, 0xffffffff, !P4 ;  /* 0xffffffffff0c7807 */ /* 0x000fe40006000000 */
[----:B------:R-:W-:Y:S02]  /*bc50*/  @!P1 SEL R12, RZ, 0xffffffff, P3 ;  /* 0xffffffffff0c9807 */ /* 0x000fe40001800000 */
        /* <DEDUP_REMOVED lines=14> */
[----:B01----:R-:W2:Y:S04]  /*bd40*/  LDL.LU R31, [R1] ;  /* 0x00000000011f7983 */ /* 0x003ea80000300800 */
[----:B------:R-:W3:Y:S04]  /*bd50*/  LDL.LU R30, [R1+0x4] ;  /* 0x00000400011e7983 */ /* 0x000ee80000300800 */
[----:B------:R-:W4:Y:S04]  /*bd60*/  LDL.LU R29, [R1+0x8] ;  /* 0x00000800011d7983 */ /* 0x000f280000300800 */
[----:B------:R-:W5:Y:S01]  /*bd70*/  LDL.LU R28, [R1+0xc] ;  /* 0x00000c00011c7983 */ /* 0x000f620000300800 */
[----:B------:R-:W-:-:S02]  /*bd80*/  ISETP.GE.U32.AND P3, PT, R39, R15, PT ;  /* 0x0000000f2700720c */ /* 0x000fc40003f66070 */
[----:B------:R-:W-:Y:S02]  /*bd90*/  ISETP.GE.U32.AND P5, PT, R18, R15, PT ;  /* 0x0000000f1200720c */ /* 0x000fe40003fa6070 */
[----:B------:R-:W-:Y:S02]  /*bda0*/  ISETP.GE.AND.EX P3, PT, R50, RZ, PT, P3 ;  /* 0x000000ff3200720c */ /* 0x000fe40003f66330 */
[----:B------:R-:W-:Y:S02]  /*bdb0*/  ISETP.GE.AND.EX P5, PT, R5, RZ, PT, P5 ;  /* 0x000000ff0500720c */ /* 0x000fe40003fa6350 */
[CC--:B--2---:R-:W-:Y:S02]  /*bdc0*/  ISETP.NE.U32.AND P1, PT, R2.reuse, R31.reuse, PT ;  /* 0x0000001f0200720c */ /* 0x0c4fe40003f25070 */
[----:B------:R-:W-:Y:S02]  /*bdd0*/  ISETP.GT.U32.AND P4, PT, R2, R31, PT ;  /* 0x0000001f0200720c */ /* 0x000fe40003f84070 */
[----:B---3--:R-:W-:-:S02]  /*bde0*/  ISETP.NE.AND.EX P1, PT, R6, R30, PT, P1 ;  /* 0x0000001e0600720c */ /* 0x008fc40003f25310 */
[----:B------:R-:W-:Y:S02]  /*bdf0*/  ISETP.GT.AND.EX P4, PT, R6, R30, PT, P4 ;  /* 0x0000001e0600720c */ /* 0x000fe40003f84340 */
[CC--:B----4-:R-:W-:Y:S02]  /*be00*/  ISETP.NE.U32.AND P0, PT, R9.reuse, R29.reuse, PT ;  /* 0x0000001d0900720c */ /* 0x0d0fe40003f05070 */
[----:B------:R-:W-:Y:S02]  /*be10*/  ISETP.GT.U32.AND P2, PT, R9, R29, PT ;  /* 0x0000001d0900720c */ /* 0x000fe40003f44070 */
[CC--:B-----5:R-:W-:Y:S02]  /*be20*/  ISETP.NE.AND.EX P0, PT, R4.reuse, R28.reuse, PT, P0 ;  /* 0x0000001c0400720c */ /* 0x0e0fe40003f05300 */
[----:B------:R-:W-:Y:S02]  /*be30*/  ISETP.GT.AND.EX P2, PT, R4, R28, PT, P2 ;  /* 0x0000001c0400720c */ /* 0x000fe40003f44320 */
[----:B------:R-:W-:-:S02]  /*be40*/  SEL R0, RZ, 0xffffffff, !P4 ;  /* 0xffffffffff007807 */ /* 0x000fc40006000000 */
[----:B------:R-:W-:Y:S02]  /*be50*/  SEL R3, RZ, 0xffffffff, !P2 ;  /* 0xffffffffff037807 */ /* 0x000fe40005000000 */
[----:B------:R-:W-:-:S04]  /*be60*/  @!P1 SEL R0, RZ, 0xffffffff, P3 ;  /* 0xffffffffff009807 */ /* 0x000fc80001800000 */
[----:B------:R-:W-:Y:S02]  /*be70*/  LOP3.LUT R0, R0, 0x1, RZ, 0xc0, !PT ;  /* 0x0000000100007812 */ /* 0x000fe400078ec0ff */
[----:B------:R-:W-:Y:S02]  /*be80*/  @!P0 SEL R3, RZ, 0xffffffff, P5 ;  /* 0xffffffffff038807 */ /* 0x000fe40002800000 */
[----:B------:R-:W-:Y:S02]  /*be90*/  ISETP.NE.U32.AND P0, PT, R0, 0x1, PT ;  /* 0x000000010000780c */ /* 0x000fe40003f05070 */
[----:B------:R-:W-:Y:S02]  /*bea0*/  LOP3.LUT R3, R3, 0x1, RZ, 0xc0, !PT ;  /* 0x0000000103037812 */ /* 0x000fe400078ec0ff */
[----:B------:R-:W-:Y:S02]  /*beb0*/  SEL R2, R2, R31, !P0 ;  /* 0x0000001f02027207 */ /* 0x000fe40004000000 */
[----:B------:R-:W-:-:S02]  /*bec0*/  ISETP.NE.U32.AND P1, PT, R3, 0x1, PT ;  /* 0x000000010300780c */ /* 0x000fc40003f25070 */
[----:B------:R-:W-:Y:S02]  /*bed0*/  SEL R6, R6, R30, !P0 ;  /* 0x0000001e06067207 */ /* 0x000fe40004000000 */
[----:B------:R-:W-:Y:S02]  /*bee0*/  SEL R9, R9, R29, !P1 ;  /* 0x0000001d09097207 */ /* 0x000fe40004800000 */
[----:B------:R-:W-:Y:S02]  /*bef0*/  SEL R4, R4, R28, !P1 ;  /* 0x0000001c04047207 */ /* 0x000fe40004800000 */
[-C--:B------:R-:W-:Y:S02]  /*bf00*/  SEL R39, R39, R15.reuse, !P0 ;  /* 0x0000000f27277207 */ /* 0x080fe40004000000 */
[----:B------:R-:W-:Y:S02]  /*bf10*/  SEL R18, R18, R15, !P1 ;  /* 0x0000000f12127207 */ /* 0x000fe40004800000 */
[----:B------:R-:W-:-:S02]  /*bf20*/  SEL R50, R50, RZ, !P0 ;  /* 0x000000ff32327207 */ /* 0x000fc40004000000 */
[----:B------:R-:W-:-:S07]  /*bf30*/  SEL R5, R5, RZ, !P1 ;  /* 0x000000ff05057207 */ /* 0x000fce0004800000 */
.L_x_3047:
[----:B------:R-:W-:Y:S05]  /*bf40*/  BSYNC B0 ;  /* 0x0000000000007941 */ /* 0x000fea0003800000 */
.L_x_3046:
[----:B------:R-:W-:Y:S02]  /*bf50*/  ISETP.NE.U32.AND P1, PT, R37, R33, PT ;  /* 0x000000212500720c */ /* 0x000fe40003f25070 */
[----:B------:R-:W-:Y:S02]  /*bf60*/  ISETP.NE.U32.AND P0, PT, R35, R19, PT ;  /* 0x000000132300720c */ /* 0x000fe40003f05070 */
[----:B------:R-:W-:Y:S02]  /*bf70*/  ISETP.NE.AND.EX P1, PT, R38, R34, PT, P1 ;  /* 0x000000222600720c */ /* 0x000fe40003f25310 */
[----:B------:R-:W-:Y:S02]  /*bf80*/  ISETP.NE.AND.EX P0, PT, R36, R32, PT, P0 ;  /* 0x000000202400720c */ /* 0x000fe40003f05300 */
[----:B------:R-:W-:Y:S02]  /*bf90*/  ISETP.GT.U32.AND P3, PT, R37, R33, PT ;  /* 0x000000212500720c */ /* 0x000fe40003f64070 */
[----:B------:R-:W-:-:S02]  /*bfa0*/  ISETP.GE.U32.AND P4, PT, R49, R46, PT ;  /* 0x0000002e3100720c */ /* 0x000fc40003f86070 */
[----:B------:R-:W-:Y:S02]  /*bfb0*/  ISETP.GT.U32.AND P5, PT, R35, R19, PT ;  /* 0x000000132300720c */ /* 0x000fe40003fa4070 */
[----:B------:R-:W-:Y:S02]  /*bfc0*/  ISETP.GE.U32.AND P2, PT, R47, R45, PT ;  /* 0x0000002d2f00720c */ /* 0x000fe40003f46070 */
[----:B------:R-:W-:Y:S02]  /*bfd0*/  ISETP.GT.AND.EX P3, PT, R38, R34, PT, P3 ;  /* 0x000000222600720c */ /* 0x000fe40003f64330 */
[----:B------:R-:W-:Y:S02]  /*bfe0*/  ISETP.GE.AND.EX P4, PT, R56, R54, PT, P4 ;  /* 0x000000363800720c */ /* 0x000fe40003f86340 */
[----:B------:R-:W-:Y:S02]  /*bff0*/  ISETP.GT.AND.EX P5, PT, R36, R32, PT, P5 ;  /* 0x000000202400720c */ /* 0x000fe40003fa4350 */
        /* <DEDUP_REMOVED lines=10> */
[----:B-----5:R-:W-:Y:S02]  /*c0a0*/  SEL R14, R35, R19, !P2 ;  /* 0x00000013230e7207 */ /* 0x020fe40005000000 */
[----:B------:R-:W-:Y:S02]  /*c0b0*/  SEL R38, R38, R34, !P0 ;  /* 0x0000002226267207 */ /* 0x000fe40004000000 */
[----:B------:R-:W-:-:S02]  /*c0c0*/  SEL R34, R49, R46, !P0 ;  /* 0x0000002e31227207 */ /* 0x000fc40004000000 */
[----:B------:R-:W-:Y:S02]  /*c0d0*/  SEL R15, R56, R54, !P0 ;  /* 0x00000036380f7207 */ /* 0x000fe40004000000 */
[----:B------:R-:W-:Y:S02]  /*c0e0*/  ISETP.NE.U32.AND P1, PT, R33, R10, PT ;  /* 0x0000000a2100720c */ /* 0x000fe40003f25070 */
[----:B------:R-:W-:Y:S02]  /*c0f0*/  SEL R13, R36, R32, !P2 ;  /* 0x00000020240d7207 */ /* 0x000fe40005000000 */
[----:B------:R-:W-:Y:S02]  /*c100*/  ISETP.NE.U32.AND P0, PT, R14, R7, PT ;  /* 0x000000070e00720c */ /* 0x000fe40003f05070 */
[----:B------:R-:W-:Y:S02]  /*c110*/  ISETP.NE.AND.EX P1, PT, R38, R11, PT, P1 ;  /* 0x0000000b2600720c */ /* 0x000fe40003f25310 */
[----:B------:R-:W-:-:S02]  /*c120*/  ISETP.NE.AND.EX P0, PT, R13, R8, PT, P0 ;  /* 0x000000080d00720c */ /* 0x000fc40003f05300 */
[----:B------:R-:W-:Y:S02]  /*c130*/  SEL R45, R47, R45, !P2 ;  /* 0x0000002d2f2d7207 */ /* 0x000fe40005000000 */
[----:B------:R-:W-:Y:S02]  /*c140*/  SEL R12, R55, R53, !P2 ;  /* 0x00000035370c7207 */ /* 0x000fe40005000000 */
[----:B------:R-:W-:Y:S02]  /*c150*/  ISETP.GT.U32.AND P4, PT, R33, R10, PT ;  /* 0x0000000a2100720c */ /* 0x000fe40003f84070 */
[----:B------:R-:W-:Y:S02]  /*c160*/  ISETP.GT.U32.AND P2, PT, R14, R7, PT ;  /* 0x000000070e00720c */ /* 0x000fe40003f44070 */
[----:B------:R-:W-:Y:S02]  /*c170*/  ISETP.GE.U32.AND P3, PT, R34, R43, PT ;  /* 0x0000002b2200720c */ /* 0x000fe40003f66070 */
[----:B------:R-:W-:-:S02]  /*c180*/  ISETP.GE.U32.AND P5, PT, R45, R42, PT ;  /* 0x0000002a2d00720c */ /* 0x000fc40003fa6070 */
[----:B------:R-:W-:Y:S02]  /*c190*/  ISETP.GT.AND.EX P4, PT, R38, R11, PT, P4 ;  /* 0x0000000b2600720c */ /* 0x000fe40003f84340 */
[----:B------:R-:W-:Y:S02]  /*c1a0*/  ISETP.GT.AND.EX P2, PT, R13, R8, PT, P2 ;  /* 0x000000080d00720c */ /* 0x000fe40003f44320 */
        /* <DEDUP_REMOVED lines=16> */
[----:B------:R-:W-:Y:S02]  /*c2b0*/  ISETP.NE.U32.AND P1, PT, R10, R9, PT ;  /* 0x000000090a00720c */ /* 0x000fe40003f25070 */
[----:B------:R-:W-:Y:S02]  /*c2c0*/  ISETP.NE.U32.AND P0, PT, R19, R2, PT ;  /* 0x000000021300720c */ /* 0x000fe40003f05070 */
[----:B------:R-:W-:Y:S02]  /*c2d0*/  ISETP.NE.AND.EX P1, PT, R43, R4, PT, P1 ;  /* 0x000000042b00720c */ /* 0x000fe40003f25310 */
[----:B------:R-:W-:Y:S02]  /*c2e0*/  ISETP.NE.AND.EX P0, PT, R11, R6, PT, P0 ;  /* 0x000000060b00720c */ /* 0x000fe40003f05300 */
[----:B------:R-:W-:Y:S02]  /*c2f0*/  SEL R7, R45, R42, !P2 ;  /* 0x0000002a2d077207 */ /* 0x000fe40005000000 */
[----:B------:R-:W-:-:S02]  /*c300*/  SEL R8, R12, R51, !P2 ;  /* 0x000000330c087207 */ /* 0x000fc40005000000 */
[----:B------:R-:W-:Y:S02]  /*c310*/  ISETP.GT.U32.AND P4, PT, R10, R9, PT ;  /* 0x000000090a00720c */ /* 0x000fe40003f84070 */
[----:B------:R-:W-:Y:S02]  /*c320*/  ISETP.GT.U32.AND P2, PT, R19, R2, PT ;  /* 0x000000021300720c */ /* 0x000fe40003f44070 */
[----:B------:R-:W-:Y:S02]  /*c330*/  ISETP.GE.U32.AND P5, PT, R7, R18, PT ;  /* 0x000000120700720c */ /* 0x000fe40003fa6070 */
[----:B------:R-:W-:Y:S02]  /*c340*/  ISETP.GE.U32.AND P3, PT, R34, R39, PT ;  /* 0x000000272200720c */ /* 0x000fe40003f66070 */
[----:B------:R-:W-:Y:S02]  /*c350*/  ISETP.GT.AND.EX P4, PT, R43, R4, PT, P4 ;  /* 0x000000042b00720c */ /* 0x000fe40003f84340 */
[----:B------:R-:W-:-:S02]  /*c360*/  ISETP.GT.AND.EX P2, PT, R11, R6, PT, P2 ;  /* 0x000000060b00720c */ /* 0x000fc40003f44320 */
        /* <DEDUP_REMOVED lines=12> */
[----:B------:R-:W-:Y:S02]  /*c430*/  SEL R9, R10, R9, !P1 ;  /* 0x000000090a097207 */ /* 0x000fe40004800000 */
[----:B------:R-:W-:Y:S02]  /*c440*/  SEL R43, R43, R4, !P1 ;  /* 0x000000042b2b7207 */ /* 0x000fe40004800000 */
[----:B------:R-:W-:Y:S02]  /*c450*/  SEL R34, R34, R39, !P0 ;  /* 0x0000002722227207 */ /* 0x000fe40004000000 */
[----:B------:R-:W-:Y:S02]  /*c460*/  SEL R35, R35, R50, !P0 ;  /* 0x0000003223237207 */ /* 0x000fe40004000000 */
[----:B------:R-:W-:Y:S02]  /*c470*/  SEL R19, R19, R2, !P0 ;  /* 0x0000000213137207 */ /* 0x000fe40004000000 */
[----:B------:R-:W-:Y:S01]  /*c480*/  SEL R3, R11, R6, !P0 ;  /* 0x000000060b037207 */ /* 0x000fe20004000000 */
[----:B------:R-:W-:Y:S06]  /*c490*/  BRA `(.L_x_3014) ;  /* 0x0000003400807947 */ /* 0x000fec0003800000 */
.L_x_3031:
[----:B------:R-:W-:Y:S01]  /*c4a0*/  ISETP.GE.U32.AND P0, PT, R7, R0, PT ;  /* 0x000000000700720c */ /* 0x000fe20003f06070 */
[----:B------:R-:W-:Y:S01]  /*c4b0*/  BSSY B0, `(.L_x_3048) ;  /* 0x00000c3000007945 */ /* 0x000fe20003800000 */
[----:B---3--:R-:W-:Y:S01]  /*c4c0*/  IMAD.MOV.U32 R2, RZ, RZ, R18 ;  /* 0x000000ffff027224 */ /* 0x008fe200078e0012 */
[----:B------:R-:W-:Y:S01]  /*c4d0*/  MOV R36, R51 ;  /* 0x0000003300247202 */ /* 0x000fe20000000f00 */
[--C-:B------:R-:W-:Y:S02]  /*c4e0*/  IMAD.MOV.U32 R11, RZ, RZ, R51.reuse ;  /* 0x000000ffff0b7224 */ /* 0x100fe400078e0033 */
        /* <DEDUP_REMOVED lines=48> */
[----:B------:R-:W-:-:S07]  /*c7f0*/  IMAD.MOV.U32 R46, RZ, RZ, R32 ;  /* 0x000000ffff2e7224 */ /* 0x000fce00078e0020 */
.L_x_3050:
[----:B------:R-:W-:-:S05]  /*c800*/  IMAD R12, R56, R44, RZ ;  /* 0x0000002c380c7224 */ /* 0x000fca00078e02ff */
[----:B------:R-:W-:-:S05]  /*c810*/  SHF.R.U32.HI R13, RZ, 0x1, R12 ;  /* 0x00000001ff0d7819 */ /* 0x000fca000001160c */
[----:B------:R-:W-:-:S06]  /*c820*/  IMAD.WIDE.U32 R12, R13, 0x10, R16 ;  /* 0x000000100d0c7825 */ /* 0x000fcc00078e0010 */
[----:B------:R-:W2:Y:S01]  /*c830*/  LDG.E.128 R12, desc[UR60][R12.64] ;  /* 0x0000003c0c0c7981 */ /* 0x000ea2000c1e1d00 */
[----:B------:R-:W-:-:S04]  /*c840*/  IMAD.IADD R55, R3, 0x1, R44 ;  /* 0x0000000103377824 */ /* 0x000fc800078e022c */
[----:B------:R-:W-:-:S05]  /*c850*/  IMAD R20, R56, R55, RZ ;  /* 0x0000003738147224 */ /* 0x000fca00078e02ff */
[----:B------:R-:W-:-:S05]  /*c860*/  SHF.R.U32.HI R21, RZ, 0x1, R20 ;  /* 0x00000001ff157819 */ /* 0x000fca0000011614 */
[----:B------:R-:W-:-:S06]  /*c870*/  IMAD.WIDE.U32 R20, R21, 0x10, R16 ;  /* 0x0000001015147825 */ /* 0x000fcc00078e0010 */
[----:B------:R-:W3:Y:S01]  /*c880*/  LDG.E.128 R20, desc[UR60][R20.64] ;  /* 0x0000003c14147981 */ /* 0x000ee2000c1e1d00 */
[----:B------:R-:W-:-:S04]  /*c890*/  IMAD.IADD R57, R55, 0x1, R3 ;  /* 0x0000000137397824 */ /* 0x000fc800078e0203 */
[----:B------:R-:W-:-:S05]  /*c8a0*/  IMAD R24, R56, R57, RZ ;  /* 0x0000003938187224 */ /* 0x000fca00078e02ff */
[----:B------:R-:W-:-:S05]  /*c8b0*/  SHF.R.U32.HI R25, RZ, 0x1, R24 ;  /* 0x00000001ff197819 */ /* 0x000fca0000011618 */
[----:B------:R-:W-:-:S06]  /*c8c0*/  IMAD.WIDE.U32 R24, R25, 0x10, R16 ;  /* 0x0000001019187825 */ /* 0x000fcc00078e0010 */
[----:B------:R-:W4:Y:S01]  /*c8d0*/  LDG.E.128 R24, desc[UR60][R24.64] ;  /* 0x0000003c18187981 */ /* 0x000f22000c1e1d00 */
[----:B------:R-:W-:-:S04]  /*c8e0*/  IMAD.IADD R58, R57, 0x1, R3 ;  /* 0x00000001393a7824 */ /* 0x000fc800078e0203 */
[----:B------:R-:W-:-:S05]  /*c8f0*/  IMAD R28, R56, R58, RZ ;  /* 0x0000003a381c7224 */ /* 0x000fca00078e02ff */
[----:B------:R-:W-:-:S05]  /*c900*/  SHF.R.U32.HI R29, RZ, 0x1, R28 ;  /* 0x00000001ff1d7819 */ /* 0x000fca000001161c */
[----:B------:R-:W-:-:S06]  /*c910*/  IMAD.WIDE.U32 R28, R29, 0x10, R16 ;  /* 0x000000101d1c7825 */ /* 0x000fcc00078e0010 */
[----:B------:R-:W5:Y:S01]  /*c920*/  LDG.E.128 R28, desc[UR60][R28.64] ;  /* 0x0000003c1c1c7981 */ /* 0x000f62000c1e1d00 */
[-C--:B------:R-:W-:Y:S02]  /*c930*/  ISETP.GE.U32.AND P2, PT, R52, R44.reuse, PT ;  /* 0x0000002c3400720c */ /* 0x080fe40003f46070 */
[----:B------:R-:W-:Y:S02]  /*c940*/  ISETP.GE.U32.AND P3, PT, R8, R55, PT ;  /* 0x000000370800720c */ /* 0x000fe40003f66070 */
[----:B------:R-:W-:Y:S02]  /*c950*/  ISETP.GE.AND.EX P2, PT, R51, RZ, PT, P2 ;  /* 0x000000ff3300720c */ /* 0x000fe40003f46320 */
[----:B------:R-:W-:Y:S02]  /*c960*/  ISETP.GE.AND.EX P3, PT, R43, RZ, PT, P3 ;  /* 0x000000ff2b00720c */ /* 0x000fe40003f66330 */
[----:B------:R-:W-:Y:S02]  /*c970*/  SEL R59, RZ, 0xffffffff, P2 ;  /* 0xffffffffff3b7807 */ /* 0x000fe40001000000 */
[----:B------:R-:W-:-:S02]  /*c980*/  ISETP.GE.U32.AND P2, PT, R53, R44, PT ;  /* 0x0000002c3500720c */ /* 0x000fc40003f46070 */
[----:B------:R-:W-:Y:S02]  /*c990*/  ISETP.GE.U32.AND P4, PT, R54, R55, PT ;  /* 0x000000373600720c */ /* 0x000fe40003f86070 */
[----:B------:R-:W-:Y:S02]  /*c9a0*/  ISETP.GE.AND.EX P2, PT, R47, RZ, PT, P2 ;  /* 0x000000ff2f00720c */ /* 0x000fe40003f46320 */
[----:B------:R-:W-:Y:S02]  /*c9b0*/  ISETP.GE.AND.EX P4, PT, R40, RZ, PT, P4 ;  /* 0x000000ff2800720c */ /* 0x000fe40003f86340 */
[----:B------:R-:W-:Y:S02]  /*c9c0*/  LOP3.LUT R48, R48, 0xfffffffb, RZ, 0xc0, !PT ;  /* 0xfffffffb30307812 */ /* 0x000fe400078ec0ff */
[CC--:B--2---:R-:W-:Y:S02]  /*c9d0*/  ISETP.NE.U32.AND P1, PT, R49.reuse, R12.reuse, PT ;  /* 0x0000000c3100720c */ /* 0x0c4fe40003f25070 */
[----:B------:R-:W-:-:S02]  /*c9e0*/  ISETP.GT.U32.AND P0, PT, R49, R12, PT ;  /* 0x0000000c3100720c */ /* 0x000fc40003f04070 */
[CC--:B------:R-:W-:Y:S02]  /*c9f0*/  ISETP.NE.AND.EX P1, PT, R50.reuse, R13.reuse, PT, P1 ;  /* 0x0000000d3200720c */ /* 0x0c0fe40003f25310 */
[----:B------:R-:W-:-:S11]  /*ca00*/  ISETP.GT.AND.EX P0, PT, R50, R13, PT, P0 ;  /* 0x0000000d3200720c */ /* 0x000fd60003f04300 */
[----:B------:R-:W-:Y:S02]  /*ca10*/  @P1 SEL R59, RZ, 0xffffffff, !P0 ;  /* 0xffffffffff3b1807 */ /* 0x000fe40004000000 */
[-C--:B------:R-:W-:Y:S02]  /*ca20*/  ISETP.NE.U32.AND P1, PT, R45, R14.reuse, PT ;  /* 0x0000000e2d00720c */ /* 0x080fe40003f25070 */
[----:B------:R-:W-:Y:S02]  /*ca30*/  LOP3.LUT R59, R59, 0x1, RZ, 0xc0, !PT ;  /* 0x000000013b3b7812 */ /* 0x000fe400078ec0ff */
[----:B------:R-:W-:Y:S02]  /*ca40*/  ISETP.NE.AND.EX P1, PT, R46, R15, PT, P1 ;  /* 0x0000000f2e00720c */ /* 0x000fe40003f25310 */
[----:B------:R-:W-:Y:S02]  /*ca50*/  ISETP.GT.U32.AND P0, PT, R45, R14, PT ;  /* 0x0000000e2d00720c */ /* 0x000fe40003f04070 */
[----:B------:R-:W-:-:S02]  /*ca60*/  ISETP.NE.U32.AND P5, PT, R59, 0x1, PT ;  /* 0x000000013b00780c */ /* 0x000fc40003fa5070 */
[----:B------:R-:W-:Y:S02]  /*ca70*/  ISETP.GT.AND.EX P0, PT, R46, R15, PT, P0 ;  /* 0x0000000f2e00720c */ /* 0x000fe40003f04300 */
[----:B------:R-:W-:Y:S02]  /*ca80*/  SEL R59, RZ, 0xffffffff, P2 ;  /* 0xffffffffff3b7807 */ /* 0x000fe40001000000 */
[----:B---3--:R-:W-:Y:S02]  /*ca90*/  ISETP.NE.U32.AND P2, PT, R6, R20, PT ;  /* 0x000000140600720c */ /* 0x008fe40003f45070 */
[----:B------:R-:W-:Y:S02]  /*caa0*/  SEL R52, R52, R44, !P5 ;  /* 0x0000002c34347207 */ /* 0x000fe40006800000 */
[----:B------:R-:W-:Y:S02]  /*cab0*/  @P1 SEL R59, RZ, 0xffffffff, !P0 ;  /* 0xffffffffff3b1807 */ /* 0x000fe40004000000 */
[----:B------:R-:W-:-:S02]  /*cac0*/  ISETP.NE.AND.EX P2, PT, R42, R21, PT, P2 ;  /* 0x000000152a00720c */ /* 0x000fc40003f45320 */
[----:B------:R-:W-:Y:S02]  /*cad0*/  LOP3.LUT R59, R59, 0x1, RZ, 0xc0, !PT ;  /* 0x000000013b3b7812 */ /* 0x000fe400078ec0ff */
[----:B------:R-:W-:Y:S02]  /*cae0*/  ISETP.GT.U32.AND P0, PT, R6, R20, PT ;  /* 0x000000140600720c */ /* 0x000fe40003f04070 */
[----:B------:R-:W-:Y:S02]  /*caf0*/  ISETP.NE.U32.AND P1, PT, R59, 0x1, PT ;  /* 0x000000013b00780c */ /* 0x000fe40003f25070 */
[----:B------:R-:W-:Y:S02]  /*cb00*/  ISETP.GT.AND.EX P0, PT, R42, R21, PT, P0 ;  /* 0x000000152a00720c */ /* 0x000fe40003f04300 */
[----:B------:R-:W-:Y:S02]  /*cb10*/  SEL R53, R53, R44, !P1 ;  /* 0x0000002c35357207 */ /* 0x000fe40004800000 */
[----:B------:R-:W-:-:S02]  /*cb20*/  SEL R44, RZ, 0xffffffff, P3 ;  /* 0xffffffffff2c7807 */ /* 0x000fc40001800000 */
[----:B------:R-:W-:Y:S02]  /*cb30*/  @P2 SEL R44, RZ, 0xffffffff, !P0 ;  /* 0xffffffffff2c2807 */ /* 0x000fe40004000000 */
[CC--:B------:R-:W-:Y:S02]  /*cb40*/  ISETP.NE.U32.AND P2, PT, R41.reuse, R22.reuse, PT ;  /* 0x000000162900720c */ /* 0x0c0fe40003f45070 */
[----:B------:R-:W-:Y:S02]  /*cb50*/  ISETP.GT.U32.AND P3, PT, R41, R22, PT ;  /* 0x000000162900720c */ /* 0x000fe40003f64070 */
[CC--:B------:R-:W-:Y:S02]  /*cb60*/  ISETP.NE.AND.EX P2, PT, R39.reuse, R23.reuse, PT, P2 ;  /* 0x000000172700720c */ /* 0x0c0fe40003f45320 */
[----:B------:R-:W-:Y:S02]  /*cb70*/  LOP3.LUT R44, R44, 0x1, RZ, 0xc0, !PT ;  /* 0x000000012c2c7812 */ /* 0x000fe400078ec0ff */
[----:B------:R-:W-:-:S02]  /*cb80*/  ISETP.GT.AND.EX P3, PT, R39, R23, PT, P3 ;  /* 0x000000172700720c */ /* 0x000fc40003f64330 */
[----:B------:R-:W-:Y:S02]  /*cb90*/  ISETP.NE.U32.AND P0, PT, R44, 0x1, PT ;  /* 0x000000012c00780c */ /* 0x000fe40003f05070 */
[----:B------:R-:W-:Y:S02]  /*cba0*/  SEL R44, RZ, 0xffffffff, P4 ;  /* 0xffffffffff2c7807 */ /* 0x000fe40002000000 */
[-C--:B----4-:R-:W-:Y:S02]  /*cbb0*/  ISETP.GT.U32.AND P6, PT, R38, R24.reuse, PT ;  /* 0x000000182600720c */ /* 0x090fe40003fc4070 */
[----:B------:R-:W-:Y:S02]  /*cbc0*/  SEL R8, R8, R55, !P0 ;  /* 0x0000003708087207 */ /* 0x000fe40004000000 */
[----:B------:R-:W-:Y:S02]  /*cbd0*/  @P2 SEL R44, RZ, 0xffffffff, !P3 ;  /* 0xffffffffff2c2807 */ /* 0x000fe40005800000 */
[----:B------:R-:W-:-:S02]  /*cbe0*/  ISETP.NE.U32.AND P2, PT, R38, R24, PT ;  /* 0x000000182600720c */ /* 0x000fc40003f45070 */
[----:B------:R-:W-:Y:S02]  /*cbf0*/  ISETP.GE.U32.AND P3, PT, R37, R57, PT ;  /* 0x000000392500720c */ /* 0x000fe40003f66070 */
[CC--:B------:R-:W-:Y:S02]  /*cc00*/  ISETP.NE.AND.EX P2, PT, R35.reuse, R25.reuse, PT, P2 ;  /* 0x000000192300720c */ /* 0x0c0fe40003f45320 */
[----:B------:R-:W-:Y:S02]  /*cc10*/  LOP3.LUT R44, R44, 0x1, RZ, 0xc0, !PT ;  /* 0x000000012c2c7812 */ /* 0x000fe400078ec0ff */
[----:B------:R-:W-:Y:S02]  /*cc20*/  ISETP.GE.AND.EX P3, PT, R36, RZ, PT, P3 ;  /* 0x000000ff2400720c */ /* 0x000fe40003f66330 */
[----:B------:R-:W-:Y:S02]  /*cc30*/  ISETP.GT.AND.EX P6, PT, R35, R25, PT, P6 ;  /* 0x000000192300720c */ /* 0x000fe40003fc4360 */
[----:B------:R-:W-:-:S02]  /*cc40*/  ISETP.NE.U32.AND P4, PT, R44, 0x1, PT ;  /* 0x000000012c00780c */ /* 0x000fc40003f85070 */
[----:B------:R-:W-:Y:S02]  /*cc50*/  SEL R44, RZ, 0xffffffff, P3 ;  /* 0xffffffffff2c7807 */ /* 0x000fe40001800000 */
[----:B------:R-:W-:Y:S02]  /*cc60*/  SEL R54, R54, R55, !P4 ;  /* 0x0000003736367207 */ /* 0x000fe40006000000 */
[----:B------:R-:W-:Y:S02]  /*cc70*/  @P2 SEL R44, RZ, 0xffffffff, !P6 ;  /* 0xffffffffff2c2807 */ /* 0x000fe40007000000 */
[----:B------:R-:W-:Y:S02]  /*cc80*/  ISETP.GE.U32.AND P2, PT, R7, R57, PT ;  /* 0x000000390700720c */ /* 0x000fe40003f46070 */
[----:B------:R-:W-:Y:S02]  /*cc90*/  ISETP.NE.U32.AND P6, PT, R34, R26, PT ;  /* 0x0000001a2200720c */ /* 0x000fe40003fc5070 */
[----:B------:R-:W-:-:S02]  /*cca0*/  LOP3.LUT R44, R44, 0x1, RZ, 0xc0, !PT ;  /* 0x000000012c2c7812 */ /* 0x000fc400078ec0ff */
[----:B------:R-:W-:Y:S02]  /*ccb0*/  ISETP.GE.AND.EX P2, PT, R33, RZ, PT, P2 ;  /* 0x000000ff2100720c */ /* 0x000fe40003f46320 */
[----:B------:R-:W-:Y:S02]  /*ccc0*/  ISETP.NE.AND.EX P6, PT, R32, R27, PT, P6 ;  /* 0x0000001b2000720c */ /* 0x000fe40003fc5360 */
[----:B------:R-:W-:Y:S02]  /*ccd0*/  ISETP.NE.U32.AND P3, PT, R44, 0x1, PT ;  /* 0x000000012c00780c */ /* 0x000fe40003f65070 */
[----:B------:R-:W-:Y:S02]  /*cce0*/  SEL R44, RZ, 0xffffffff, P2 ;  /* 0xffffffffff2c7807 */ /* 0x000fe40001000000 */
[----:B------:R-:W-:Y:S02]  /*ccf0*/  ISETP.GT.U32.AND P2, PT, R34, R26, PT ;  /* 0x0000001a2200720c */ /* 0x000fe40003f44070 */
[----:B------:R-:W-:-:S02]  /*cd00*/  @P5 LOP3.LUT R48, R48, 0x4, RZ, 0xfc, !PT ;  /* 0x0000000430305812 */ /* 0x000fc400078efcff */
[----:B------:R-:W-:Y:S02]  /*cd10*/  ISETP.GT.AND.EX P2, PT, R32, R27, PT, P2 ;  /* 0x0000001b2000720c */ /* 0x000fe40003f44320 */
[----:B------:R-:W-:Y:S02]  /*cd20*/  LOP3.LUT R48, R48, 0xfffffff7, RZ, 0xc0, !PT ;  /* 0xfffffff730307812 */ /* 0x000fe400078ec0ff */
[----:B------:R-:W-:Y:S02]  /*cd30*/  @P6 SEL R44, RZ, 0xffffffff, !P2 ;  /* 0xffffffffff2c6807 */ /* 0x000fe40005000000 */
[----:B------:R-:W-:Y:S02]  /*cd40*/  ISETP.GE.U32.AND P6, PT, R2, R58, PT ;  /* 0x0000003a0200720c */ /* 0x000fe40003fc6070 */
[----:B------:R-:W-:Y:S02]  /*cd50*/  LOP3.LUT R44, R44, 0x1, RZ, 0xc0, !PT ;  /* 0x000000012c2c7812 */ /* 0x000fe400078ec0ff */
[----:B------:R-:W-:-:S02]  /*cd60*/  ISETP.GE.AND.EX P6, PT, R11, RZ, PT, P6 ;  /* 0x000000ff0b00720c */ /* 0x000fc40003fc6360 */
[----:B------:R-:W-:Y:S02]  /*cd70*/  ISETP.NE.U32.AND P2, PT, R44, 0x1, PT ;  /* 0x000000012c00780c */ /* 0x000fe40003f45070 */
[----:B------:R-:W-:Y:S02]  /*cd80*/  SEL R55, RZ, 0xffffffff, P6 ;  /* 0xffffffffff377807 */ /* 0x000fe40003000000 */
[CC--:B-----5:R-:W-:Y:S02]  /*cd90*/  ISETP.NE.U32.AND P6, PT, R19.reuse, R28.reuse, PT ;  /* 0x0000001c1300720c */ /* 0x0e0fe40003fc5070 */
[----:B------:R-:W-:Y:S02]  /*cda0*/  @P1 LOP3.LUT R48, R48, 0x8, RZ, 0xfc, !PT ;  /* 0x0000000830301812 */ /* 0x000fe400078efcff */
[----:B------:R-:W-:Y:S02]  /*cdb0*/  ISETP.NE.AND.EX P5, PT, R10, R29, PT, P6 ;  /* 0x0000001d0a00720c */ /* 0x000fe40003fa5360 */
[----:B------:R-:W-:-:S02]  /*cdc0*/  ISETP.GT.U32.AND P6, PT, R19, R28, PT ;  /* 0x0000001c1300720c */ /* 0x000fc40003fc4070 */
[----:B------:R-:W-:Y:S02]  /*cdd0*/  SEL R37, R37, R57, !P3 ;  /* 0x0000003925257207 */ /* 0x000fe40005800000 */
[----:B------:R-:W-:Y:S02]  /*cde0*/  ISETP.GT.AND.EX P6, PT, R10, R29, PT, P6 ;  /* 0x0000001d0a00720c */ /* 0x000fe40003fc4360 */
[----:B------:R-:W-:Y:S02]  /*cdf0*/  SEL R7, R7, R57, !P2 ;  /* 0x0000003907077207 */ /* 0x000fe40005000000 */
[----:B------:R-:W-:Y:S02]  /*ce00*/  SEL R6, R6, R20, !P0 ;  /* 0x0000001406067207 */ /* 0x000fe40004000000 */
[----:B------:R-:W-:Y:S02]  /*ce10*/  SEL R42, R42, R21, !P0 ;  /* 0x000000152a2a7207 */ /* 0x000fe40004000000 */
[----:B------:R-:W-:-:S02]  /*ce20*/  @P5 SEL R55, RZ, 0xffffffff, !P6 ;  /* 0xffffffffff375807 */ /* 0x000fc40007000000 */
[----:B------:R-:W-:Y:S02]  /*ce30*/  ISETP.GE.U32.AND P6, PT, R18, R58, PT ;  /* 0x0000003a1200720c */ /* 0x000fe40003fc6070 */
[----:B------:R-:W-:Y:S02]  /*ce40*/  LOP3.LUT R55, R55, 0x1, RZ, 0xc0, !PT ;  /* 0x0000000137377812 */ /* 0x000fe400078ec0ff */
[----:B------:R-:W-:Y:S02]  /*ce50*/  ISETP.GE.AND.EX P6, PT, R5, RZ, PT, P6 ;  /* 0x000000ff0500720c */ /* 0x000fe40003fc6360 */
[----:B------:R-:W-:Y:S02]  /*ce60*/  SEL R43, R43, RZ, !P0 ;  /* 0x000000ff2b2b7207 */ /* 0x000fe40004000000 */
[----:B------:R-:W-:Y:S02]  /*ce70*/  SEL R44, RZ, 0xffffffff, P6 ;  /* 0xffffffffff2c7807 */ /* 0x000fe40003000000 */
[----:B------:R-:W-:-:S02]  /*ce80*/  ISETP.NE.U32.AND P6, PT, R9, R30, PT ;  /* 0x0000001e0900720c */ /* 0x000fc40003fc5070 */
[----:B------:R-:W-:Y:S02]  /*ce90*/  SEL R41, R41, R22, !P4 ;  /* 0x0000001629297207 */ /* 0x000fe40006000000 */
[C---:B------:R-:W-:Y:S02]  /*cea0*/  ISETP.NE.AND.EX P1, PT, R4.reuse, R31, PT, P6 ;  /* 0x0000001f0400720c */ /* 0x040fe40003f25360 */
[----:B------:R-:W-:Y:S02]  /*ceb0*/  ISETP.GT.U32.AND P6, PT, R9, R30, PT ;  /* 0x0000001e0900720c */ /* 0x000fe40003fc4070 */
[----:B------:R-:W-:Y:S02]  /*cec0*/  SEL R39, R39, R23, !P4 ;  /* 0x0000001727277207 */ /* 0x000fe40006000000 */
[----:B------:R-:W-:Y:S02]  /*ced0*/  ISETP.GT.AND.EX P5, PT, R4, R31, PT, P6 ;  /* 0x0000001f0400720c */ /* 0x000fe40003fa4360 */
[----:B------:R-:W-:-:S02]  /*cee0*/  ISETP.NE.U32.AND P6, PT, R55, 0x1, PT ;  /* 0x000000013700780c */ /* 0x000fc40003fc5070 */
[----:B------:R-:W-:Y:S02]  /*cef0*/  SEL R40, R40, RZ, !P4 ;  /* 0x000000ff28287207 */ /* 0x000fe40006000000 */
[----:B------:R-:W-:Y:S02]  /*cf00*/  SEL R2, R2, R58, !P6 ;  /* 0x0000003a02027207 */ /* 0x000fe40007000000 */
[----:B------:R-:W-:Y:S02]  /*cf10*/  @P1 SEL R44, RZ, 0xffffffff, !P5 ;  /* 0xffffffffff2c1807 */ /* 0x000fe40006800000 */
[----:B------:R-:W-:Y:S02]  /*cf20*/  LOP3.LUT P5, RZ, R48, 0x4, RZ, 0xc0, !PT ;  /* 0x0000000430ff7812 */ /* 0x000fe400078ac0ff */
[----:B------:R-:W-:Y:S02]  /*cf30*/  LOP3.LUT R44, R44, 0x1, RZ, 0xc0, !PT ;  /* 0x000000012c2c7812 */ /* 0x000fe400078ec0ff */
[----:B------:R-:W-:-:S02]  /*cf40*/  SEL R49, R49, R12, !P5 ;  /* 0x0000000c31317207 */ /* 0x000fc40006800000 */
[----:B------:R-:W-:Y:S02]  /*cf50*/  SEL R50, R50, R13, !P5 ;  /* 0x0000000d32327207 */ /* 0x000fe40006800000 */
[----:B------:R-:W-:Y:S02]  /*cf60*/  SEL R51, R51, RZ, !P5 ;  /* 0x000000ff33337207 */ /* 0x000fe40006800000 */
[----:B------:R-:W-:Y:S01]  /*cf70*/  ISETP.NE.U32.AND P5, PT, R44, 0x1, PT ;  /* 0x000000012c00780c */ /* 0x000fe20003fa5070 */
[----:B------:R-:W-:Y:S01]  /*cf80*/  IMAD.IADD R44, R58, 0x1, R3 ;  /* 0x000000013a2c7824 */ /* 0x000fe200078e0203 */
[----:B------:R-:W-:Y:S02]  /*cf90*/  LOP3.LUT P1, RZ, R48, 0x8, RZ, 0xc0, !PT ;  /* 0x0000000830ff7812 */ /* 0x000fe4000782c0ff */
[----:B------:R-:W-:Y:S01]  /*cfa0*/  SEL R18, R18, R58, !P5 ;  /* 0x0000003a12127207 */ /* 0x000fe20006800000 */
[----:B------:R-:W-:Y:S01]  /*cfb0*/  IMAD R55, R3, 0x3, R44 ;  /* 0x0000000303377824 */ /* 0x000fe200078e022c */
[----:B------:R-:W-:-:S02]  /*cfc0*/  SEL R45, R45, R14, !P1 ;  /* 0x0000000e2d2d7207 */ /* 0x000fc40004800000 */
[----:B------:R-:W-:Y:S02]  /*cfd0*/  SEL R46, R46, R15, !P1 ;  /* 0x0000000f2e2e7207 */ /* 0x000fe40004800000 */
[----:B------:R-:W-:Y:S02]  /*cfe0*/  SEL R47, R47, RZ, !P1 ;  /* 0x000000ff2f2f7207 */ /* 0x000fe40004800000 */
[----:B------:R-:W-:Y:S02]  /*cff0*/  ISETP.GE.U32.AND P1, PT, R55, R0, PT ;  /* 0x000000003700720c */ /* 0x000fe40003f26070 */
        /* <DEDUP_REMOVED lines=11> */
[----:B------:R-:W-:Y:S01]  /*d0b0*/  SEL R5, R5, RZ, !P5 ;  /* 0x000000ff05057207 */ /* 0x000fe20006800000 */
[----:B------:R-:W-:Y:S06]  /*d0c0*/  @!P1 BRA `(.L_x_3050) ;  /* 0xfffffff400cc9947 */ /* 0x000fec000383ffff */
[----:B------:R-:W-:Y:S05]  /*d0d0*/  BSYNC B1 ;  /* 0x0000000000017941 */ /* 0x000fea0003800000 */
.L_x_3049:
[----:B------:R-:W-:Y:S05]  /*d0e0*/  BSYNC B0 ;  /* 0x0000000000007941 */ /* 0x000fea0003800000 */
.L_x_3048:
        /* <DEDUP_REMOVED lines=25> */
[----:B------:R0:W5:Y:S04]  /*d280*/  @!P0 LDG.E.128 R28, desc[UR60][R24.64] ;  /* 0x0000003c181c8981 */ /* 0x000168000c1e1d00 */
[----:B------:R0:W5:Y:S02]  /*d290*/  LDG.E.128 R24, desc[UR60][R16.64] ;  /* 0x0000003c10187981 */ /* 0x000164000c1e1d00 */
.L_x_3052:
[----:B------:R-:W-:Y:S05]  /*d2a0*/  BSYNC B0 ;  /* 0x0000000000007941 */ /* 0x000fea0003800000 */
.L_x_3051:
        /* <DEDUP_REMOVED lines=12> */
[----:B0-----:R-:W-:Y:S02]  /*d370*/  SEL R17, RZ, 0xffffffff, !P3 ;  /* 0xffffffffff117807 */ /* 0x001fe40005800000 */
        /* <DEDUP_REMOVED lines=82> */
[----:B------:R-:W-:Y:S02]  /*d8a0*/  ISETP.NE.U32.AND P1, PT, R19, R28, PT ;  /* 0x0000001c1300720c */ /* 0x000fe40003f25070 */
[----:B------:R-:W-:Y:S02]  /*d8b0*/  ISETP.NE.U32.AND P0, PT, R9, R30, PT ;  /* 0x0000001e0900720c */ /* 0x000fe40003f05070 */
        /* <DEDUP_REMOVED lines=22> */
[-C--:B------:R-:W-:Y:S02]  /*da20*/  SEL R2, R2, R15.reuse, !P0 ;  /* 0x0000000f02027207 */ /* 0x080fe40004000000 */
[----:B------:R-:W-:Y:S02]  /*da30*/  SEL R18, R18, R15, !P1 ;  /* 0x0000000f12127207 */ /* 0x000fe40004800000 */
[----:B------:R-:W-:Y:S02]  /*da40*/  SEL R11, R11, RZ, !P0 ;  /* 0x000000ff0b0b7207 */ /* 0x000fe40004000000 */
[----:B------:R-:W-:-:S07]  /*da50*/  SEL R5, R5, RZ, !P1 ;  /* 0x000000ff05057207 */ /* 0x000fce0004800000 */
.L_x_3054:
[----:B------:R-:W-:Y:S05]  /*da60*/  BSYNC B0 ;  /* 0x0000000000007941 */ /* 0x000fea0003800000 */
.L_x_3053:
[----:B------:R-:W-:Y:S02]  /*da70*/  ISETP.NE.U32.AND P0, PT, R45, R41, PT ;  /* 0x000000292d00720c */ /* 0x000fe40003f05070 */
[----:B------:R-:W-:Y:S02]  /*da80*/  ISETP.NE.U32.AND P1, PT, R49, R6, PT ;  /* 0x000000063100720c */ /* 0x000fe40003f25070 */
[----:B------:R-:W-:Y:S02]  /*da90*/  ISETP.NE.AND.EX P0, PT, R46, R39, PT, P0 ;  /* 0x000000272e00720c */ /* 0x000fe40003f05300 */
[----:B------:R-:W-:Y:S02]  /*daa0*/  ISETP.NE.AND.EX P1, PT, R50, R42, PT, P1 ;  /* 0x0000002a3200720c */ /* 0x000fe40003f25310 */
[----:B------:R-:W-:Y:S02]  /*dab0*/  ISETP.GT.U32.AND P5, PT, R45, R41, PT ;  /* 0x000000292d00720c */ /* 0x000fe40003fa4070 */
[----:B------:R-:W-:-:S02]  /*dac0*/  ISETP.GT.U32.AND P3, PT, R49, R6, PT ;  /* 0x000000063100720c */ /* 0x000fc40003f64070 */
[----:B------:R-:W-:Y:S02]  /*dad0*/  ISETP.GE.U32.AND P2, PT, R53, R54, PT ;  /* 0x000000363500720c */ /* 0x000fe40003f46070 */
[----:B------:R-:W-:Y:S02]  /*dae0*/  ISETP.GE.U32.AND P4, PT, R52, R8, PT ;  /* 0x000000083400720c */ /* 0x000fe40003f86070 */
[----:B------:R-:W-:Y:S02]  /*daf0*/  ISETP.GT.AND.EX P5, PT, R46, R39, PT, P5 ;  /* 0x000000272e00720c */ /* 0x000fe40003fa4350 */
[----:B------:R-:W-:Y:S02]  /*db00*/  ISETP.GT.AND.EX P3, PT, R50, R42, PT, P3 ;  /* 0x0000002a3200720c */ /* 0x000fe40003f64330 */
        /* <DEDUP_REMOVED lines=15> */
[----:B------:R-:W-:Y:S02]  /*dc00*/  SEL R39, R46, R39, !P2 ;  /* 0x000000272e277207 */ /* 0x000fe40005000000 */
[----:B------:R-:W-:Y:S02]  /*dc10*/  ISETP.NE.U32.AND P0, PT, R41, R34, PT ;  /* 0x000000222900720c */ /* 0x000fe40003f05070 */
[----:B------:R-:W-:Y:S02]  /*dc20*/  ISETP.NE.U32.AND P1, PT, R49, R38, PT ;  /* 0x000000263100720c */ /* 0x000fe40003f25070 */
[----:B------:R-:W-:Y:S02]  /*dc30*/  ISETP.NE.AND.EX P0, PT, R39, R32, PT, P0 ;  /* 0x000000202700720c */ /* 0x000fe40003f05300 */
[----:B------:R-:W-:-:S02]  /*dc40*/  SEL R54, R53, R54, !P2 ;  /* 0x0000003635367207 */ /* 0x000fc40005000000 */
[----:B------:R-:W-:Y:S02]  /*dc50*/  ISETP.NE.AND.EX P1, PT, R42, R35, PT, P1 ;  /* 0x000000232a00720c */ /* 0x000fe40003f25310 */
        /* <DEDUP_REMOVED lines=20> */
[----:B-----5:R-:W-:Y:S02]  /*dda0*/  SEL R13, R42, R35, !P0 ;  /* 0x000000232a0d7207 */ /* 0x020fe40004000000 */
[----:B------:R-:W-:Y:S02]  /*ddb0*/  SEL R37, R8, R37, !P0 ;  /* 0x0000002508257207 */ /* 0x000fe40004000000 */
[----:B------:R-:W-:-:S02]  /*ddc0*/  SEL R43, R39, R32, !P2 ;  /* 0x00000020272b7207 */ /* 0x000fc40005000000 */
[----:B------:R-:W-:Y:S02]  /*ddd0*/  ISETP.NE.U32.AND P1, PT, R34, R9, PT ;  /* 0x000000092200720c */ /* 0x000fe40003f25070 */
[----:B------:R-:W-:Y:S02]  /*dde0*/  ISETP.NE.U32.AND P0, PT, R38, R19, PT ;  /* 0x000000132600720c */ /* 0x000fe40003f05070 */
[----:B------:R-:W-:Y:S02]  /*ddf0*/  ISETP.NE.AND.EX P1, PT, R43, R4, PT, P1 ;  /* 0x000000042b00720c */ /* 0x000fe40003f25310 */
[----:B------:R-:W-:Y:S02]  /*de00*/  SEL R7, R54, R7, !P2 ;  /* 0x0000000736077207 */ /* 0x000fe40005000000 */
[----:B------:R-:W-:Y:S02]  /*de10*/  ISETP.NE.AND.EX P0, PT, R13, R10, PT, P0 ;  /* 0x0000000a0d00720c */ /* 0x000fe40003f05300 */
        /* <DEDUP_REMOVED lines=26> */
.L_x_3030:
[----:B------:R-:W0:Y:S01]  /*dfc0*/  LDC R54, c[0x0][0x234] ;  /* 0x00008d00ff367b82 */ /* 0x000e220000000800 */
[----:B------:R-:W-:Y:S07]  /*dfd0*/  BSSY B0, `(.L_x_3055) ;  /* 0x00000c4000007945 */ /* 0x000fee0003800000 */
[----:B------:R-:W1:Y:S08]  /*dfe0*/  LDC R44, c[0x0][0x218] ;  /* 0x00008600ff2c7b82 */ /* 0x000e700000000800 */
[----:B------:R-:W2:Y:S08]  /*dff0*/  LDC R36, c[0x0][0x21c] ;  /* 0x00008700ff247b82 */ /* 0x000eb00000000800 */
[----:B------:R-:W3:Y:S01]  /*e000*/  LDC R10, c[0x0][0x220] ;  /* 0x00008800ff0a7b82 */ /* 0x000ee20000000800 */
[----:B0-----:R-:W-:-:S05]  /*e010*/  IMAD R3, R54, 0x3, R53 ;  /* 0x0000000336037824 */ /* 0x001fca00078e0235 */
[----:B------:R-:W-:Y:S02]  /*e020*/  ISETP.GE.U32.AND P0, PT, R3, R0, PT ;  /* 0x000000000300720c */ /* 0x000fe40003f06070 */
[----:B------:R-:W0:Y:S01]  /*e030*/  LDC R2, c[0x0][0x224] ;  /* 0x00008900ff027b82 */ /* 0x000e220000000800 */
[--C-:B-1----:R-:W-:Y:S02]  /*e040*/  IMAD.MOV.U32 R52, RZ, RZ, R44.reuse ;  /* 0x000000ffff347224 */ /* 0x102fe400078e002c */
[--C-:B------:R-:W-:Y:S02]  /*e050*/  IMAD.MOV.U32 R51, RZ, RZ, R44.reuse ;  /* 0x000000ffff337224 */ /* 0x100fe400078e002c */
[--C-:B------:R-:W-:Y:S02]  /*e060*/  IMAD.MOV.U32 R50, RZ, RZ, R44.reuse ;  /* 0x000000ffff327224 */ /* 0x100fe400078e002c */
[--C-:B------:R-:W-:Y:S01]  /*e070*/  IMAD.MOV.U32 R49, RZ, RZ, R44.reuse ;  /* 0x000000ffff317224 */ /* 0x100fe200078e002c */
[----:B--2---:R-:W-:Y:S01]  /*e080*/  MOV R40, R36 ;  /* 0x0000002400287202 */ /* 0x004fe20000000f00 */
        /* <DEDUP_REMOVED lines=9> */
[--C-:B---3--:R-:W-:Y:S02]  /*e120*/  IMAD.MOV.U32 R35, RZ, RZ, R10.reuse ;  /* 0x000000ffff237224 */ /* 0x108fe400078e000a */
[--C-:B------:R-:W-:Y:S02]  /*e130*/  IMAD.MOV.U32 R34, RZ, RZ, R10.reuse ;  /* 0x000000ffff227224 */ /* 0x100fe400078e000a */
[--C-:B------:R-:W-:Y:S02]  /*e140*/  IMAD.MOV.U32 R33, RZ, RZ, R10.reuse ;  /* 0x000000ffff217224 */ /* 0x100fe400078e000a */
[----:B------:R-:W-:-:S02]  /*e150*/  IMAD.MOV.U32 R32, RZ, RZ, R10 ;  /* 0x000000ffff207224 */ /* 0x000fc400078e000a */
[--C-:B------:R-:W-:Y:S02]  /*e160*/  IMAD.MOV.U32 R19, RZ, RZ, R10.reuse ;  /* 0x000000ffff137224 */ /* 0x100fe400078e000a */
[--C-:B------:R-:W-:Y:S02]  /*e170*/  IMAD.MOV.U32 R18, RZ, RZ, R10.reuse ;  /* 0x000000ffff127224 */ /* 0x100fe400078e000a */
[----:B------:R-:W-:Y:S02]  /*e180*/  IMAD.MOV.U32 R11, RZ, RZ, R10 ;  /* 0x000000ffff0b7224 */ /* 0x000fe400078e000a */
[--C-:B0-----:R-:W-:Y:S02]  /*e190*/  IMAD.MOV.U32 R9, RZ, RZ, R2.reuse ;  /* 0x000000ffff097224 */ /* 0x101fe400078e0002 */
[--C-:B------:R-:W-:Y:S02]  /*e1a0*/  IMAD.MOV.U32 R8, RZ, RZ, R2.reuse ;  /* 0x000000ffff087224 */ /* 0x100fe400078e0002 */
[----:B------:R-:W-:-:S02]  /*e1b0*/  IMAD.MOV.U32 R7, RZ, RZ, R2 ;  /* 0x000000ffff077224 */ /* 0x000fc400078e0002 */
[--C-:B------:R-:W-:Y:S02]  /*e1c0*/  IMAD.MOV.U32 R6, RZ, RZ, R2.reuse ;  /* 0x000000ffff067224 */ /* 0x100fe400078e0002 */
[--C-:B------:R-:W-:Y:S02]  /*e1d0*/  IMAD.MOV.U32 R5, RZ, RZ, R2.reuse ;  /* 0x000000ffff057224 */ /* 0x100fe400078e0002 */
[--C-:B------:R-:W-:Y:S02]  /*e1e0*/  IMAD.MOV.U32 R4, RZ, RZ, R2.reuse ;  /* 0x000000ffff047224 */ /* 0x100fe400078e0002 */
[----:B------:R-:W-:Y:S01]  /*e1f0*/  IMAD.MOV.U32 R3, RZ, RZ, R2 ;  /* 0x000000ffff037224 */ /* 0x000fe200078e0002 */
[----:B------:R-:W-:Y:S06]  /*e200*/  @P0 BRA `(.L_x_3056) ;  /* 0x0000000800800947 */ /* 0x000fec0003800000 */
[----:B------:R-:W-:Y:S01]  /*e210*/  BSSY B1, `(.L_x_3056) ;  /* 0x000009f000017945 */ /* 0x000fe20003800000 */
[--C-:B------:R-:W-:Y:S01]  /*e220*/  IMAD.MOV.U32 R34, RZ, RZ, R10.reuse ;  /* 0x000000ffff227224 */ /* 0x100fe200078e000a */
[----:B------:R-:W-:Y:S01]  /*e230*/  MOV R19, R10 ;  /* 0x0000000a00137202 */ /* 0x000fe20000000f00 */
        /* <DEDUP_REMOVED lines=21> */
[----:B------:R-:W-:-:S07]  /*e390*/  IMAD.MOV.U32 R37, RZ, RZ, R36 ;  /* 0x000000ffff257224 */ /* 0x000fce00078e0024 */
.L_x_3057:
[----:B------:R-:W-:-:S05]  /*e3a0*/  SHF.R.U32.HI R13, RZ, 0x1, R53 ;  /* 0x00000001ff0d7819 */ /* 0x000fca0000011635 */
[----:B------:R-:W-:-:S06]  /*e3b0*/  IMAD.WIDE.U32 R12, R13, 0x10, R16 ;  /* 0x000000100d0c7825 */ /* 0x000fcc00078e0010 */
[----:B------:R-:W2:Y:S01]  /*e3c0*/  LDG.E.128 R12, desc[UR60][R12.64] ;  /* 0x0000003c0c0c7981 */ /* 0x000ea2000c1e1d00 */
[----:B------:R-:W-:-:S04]  /*e3d0*/  IADD3 R55, R53, R54, RZ ;  /* 0x0000003635377210 */ /* 0x000fc80007ffe0ff */
[----:B------:R-:W-:-:S05]  /*e3e0*/  SHF.R.U32.HI R21, RZ, 0x1, R55 ;  /* 0x00000001ff157819 */ /* 0x000fca0000011637 */
[----:B------:R-:W-:-:S06]  /*e3f0*/  IMAD.WIDE.U32 R20, R21, 0x10, R16 ;  /* 0x0000001015147825 */ /* 0x000fcc00078e0010 */
[----:B------:R-:W3:Y:S01]  /*e400*/  LDG.E.128 R20, desc[UR60][R20.64] ;  /* 0x0000003c14147981 */ /* 0x000ee2000c1e1d00 */
[----:B------:R-:W-:-:S05]  /*e410*/  IMAD.IADD R56, R55, 0x1, R54 ;  /* 0x0000000137387824 */ /* 0x000fca00078e0236 */
[----:B------:R-:W-:-:S05]  /*e420*/  SHF.R.U32.HI R25, RZ, 0x1, R56 ;  /* 0x00000001ff197819 */ /* 0x000fca0000011638 */
[----:B------:R-:W-:-:S06]  /*e430*/  IMAD.WIDE.U32 R24, R25, 0x10, R16 ;  /* 0x0000001019187825 */ /* 0x000fcc00078e0010 */
[----:B------:R-:W4:Y:S01]  /*e440*/  LDG.E.128 R24, desc[UR60][R24.64] ;  /* 0x0000003c18187981 */ /* 0x000f22000c1e1d00 */
[----:B------:R-:W-:-:S05]  /*e450*/  IMAD.IADD R57, R56, 0x1, R54 ;  /* 0x0000000138397824 */ /* 0x000fca00078e0236 */
        /* <DEDUP_REMOVED lines=38> */
[-C--:B------:R-:W-:Y:S02]  /*e6c0*/  ISETP.NE.AND.EX P3, PT, R39, R23.reuse, PT, P3 ;  /* 0x000000172700720c */ /* 0x080fe40003f65330 */
[----:B------:R-:W-:Y:S02]  /*e6d0*/  LOP3.LUT R53, R53, 0x1, RZ, 0xc0, !PT ;  /* 0x0000000135357812 */ /* 0x000fe400078ec0ff */
[----:B------:R-:W-:-:S02]  /*e6e0*/  ISETP.GT.AND.EX P4, PT, R39, R23, PT, P4 ;  /* 0x000000172700720c */ /* 0x000fc40003f84340 */
[----:B------:R-:W-:Y:S02]  /*e6f0*/  ISETP.NE.U32.AND P0, PT, R53, 0x1, PT ;  /* 0x000000013500780c */ /* 0x000fe40003f05070 */
[----:B------:R-:W-:Y:S02]  /*e700*/  SEL R53, RZ, 0xffffffff, P5 ;  /* 0xffffffffff357807 */ /* 0x000fe40002800000 */
[CC--:B----4-:R-:W-:Y:S02]  /*e710*/  ISETP.GT.U32.AND P6, PT, R49.reuse, R24.reuse, PT ;  /* 0x000000183100720c */ /* 0x0d0fe40003fc4070 */
[----:B------:R-:W-:Y:S02]  /*e720*/  @P2 LOP3.LUT R48, R48, 0x4, RZ, 0xfc, !PT ;  /* 0x0000000430302812 */ /* 0x000fe400078efcff */
[----:B------:R-:W-:Y:S02]  /*e730*/  @P3 SEL R53, RZ, 0xffffffff, !P4 ;  /* 0xffffffffff353807 */ /* 0x000fe40006000000 */
[----:B------:R-:W-:-:S02]  /*e740*/  ISETP.NE.U32.AND P3, PT, R49, R24, PT ;  /* 0x000000183100720c */ /* 0x000fc40003f65070 */
[----:B------:R-:W-:Y:S02]  /*e750*/  ISETP.GE.U32.AND P4, PT, R32, R56, PT ;  /* 0x000000382000720c */ /* 0x000fe40003f86070 */
[-C--:B------:R-:W-:Y:S02]  /*e760*/  ISETP.NE.AND.EX P3, PT, R40, R25.reuse, PT, P3 ;  /* 0x000000192800720c */ /* 0x080fe40003f65330 */
[----:B------:R-:W-:Y:S02]  /*e770*/  LOP3.LUT R53, R53, 0x1, RZ, 0xc0, !PT ;  /* 0x0000000135357812 */ /* 0x000fe400078ec0ff */
[----:B------:R-:W-:Y:S02]  /*e780*/  ISETP.GE.AND.EX P4, PT, R6, RZ, PT, P4 ;  /* 0x000000ff0600720c */ /* 0x000fe40003f86340 */
[----:B------:R-:W-:Y:S02]  /*e790*/  ISETP.GT.AND.EX P6, PT, R40, R25, PT, P6 ;  /* 0x000000192800720c */ /* 0x000fe40003fc4360 */
[----:B------:R-:W-:-:S02]  /*e7a0*/  ISETP.NE.U32.AND P5, PT, R53, 0x1, PT ;  /* 0x000000013500780c */ /* 0x000fc40003fa5070 */
[----:B------:R-:W-:Y:S02]  /*e7b0*/  SEL R53, RZ, 0xffffffff, P4 ;  /* 0xffffffffff357807 */ /* 0x000fe40002000000 */
[----:B------:R-:W-:Y:S02]  /*e7c0*/  ISETP.GE.U32.AND P4, PT, R33, R56, PT ;  /* 0x000000382100720c */ /* 0x000fe40003f86070 */
[----:B------:R-:W-:Y:S02]  /*e7d0*/  @P3 SEL R53, RZ, 0xffffffff, !P6 ;  /* 0xffffffffff353807 */ /* 0x000fe40007000000 */
[----:B------:R-:W-:Y:S02]  /*e7e0*/  ISETP.NE.U32.AND P3, PT, R50, R26, PT ;  /* 0x0000001a3200720c */ /* 0x000fe40003f65070 */
[----:B------:R-:W-:Y:S02]  /*e7f0*/  LOP3.LUT R53, R53, 0x1, RZ, 0xc0, !PT ;  /* 0x0000000135357812 */ /* 0x000fe400078ec0ff */
[----:B------:R-:W-:-:S02]  /*e800*/  ISETP.GE.AND.EX P6, PT, R7, RZ, PT, P4 ;  /* 0x000000ff0700720c */ /* 0x000fc40003fc6340 */
[----:B------:R-:W-:Y:S02]  /*e810*/  ISETP.NE.AND.EX P3, PT, R41, R27, PT, P3 ;  /* 0x0000001b2900720c */ /* 0x000fe40003f65330 */
[----:B------:R-:W-:Y:S02]  /*e820*/  ISETP.NE.U32.AND P4, PT, R53, 0x1, PT ;  /* 0x000000013500780c */ /* 0x000fe40003f85070 */
[----:B------:R-:W-:Y:S02]  /*e830*/  SEL R53, RZ, 0xffffffff, P6 ;  /* 0xffffffffff357807 */ /* 0x000fe40003000000 */
[----:B------:R-:W-:Y:S02]  /*e840*/  ISETP.GT.U32.AND P6, PT, R50, R26, PT ;  /* 0x0000001a3200720c */ /* 0x000fe40003fc4070 */
[----:B------:R-:W-:Y:S02]  /*e850*/  SEL R18, R18, R55, !P0 ;  /* 0x0000003712127207 */ /* 0x000fe40004000000 */
[----:B------:R-:W-:-:S02]  /*e860*/  ISETP.GT.AND.EX P6, PT, R41, R27, PT, P6 ;  /* 0x0000001b2900720c */ /* 0x000fc40003fc4360 */
[----:B------:R-:W-:Y:S02]  /*e870*/  SEL R19, R19, R55, !P5 ;  /* 0x0000003713137207 */ /* 0x000fe40006800000 */
[----:B------:R-:W-:Y:S02]  /*e880*/  @P3 SEL R53, RZ, 0xffffffff, !P6 ;  /* 0xffffffffff353807 */ /* 0x000fe40007000000 */
[----:B------:R-:W-:Y:S02]  /*e890*/  ISETP.GE.U32.AND P6, PT, R34, R57, PT ;  /* 0x000000392200720c */ /* 0x000fe40003fc6070 */
[----:B------:R-:W-:Y:S02]  /*e8a0*/  LOP3.LUT R53, R53, 0x1, RZ, 0xc0, !PT ;  /* 0x0000000135357812 */ /* 0x000fe400078ec0ff */
[----:B------:R-:W-:Y:S02]  /*e8b0*/  ISETP.GE.AND.EX P6, PT, R8, RZ, PT, P6 ;  /* 0x000000ff0800720c */ /* 0x000fe40003fc6360 */
[----:B------:R-:W-:-:S02]  /*e8c0*/  ISETP.NE.U32.AND P3, PT, R53, 0x1, PT ;  /* 0x000000013500780c */ /* 0x000fc40003f65070 */
[----:B------:R-:W-:Y:S02]  /*e8d0*/  SEL R53, RZ, 0xffffffff, P6 ;  /* 0xffffffffff357807 */ /* 0x000fe40003000000 */
[----:B-----5:R-:W-:Y:S02]  /*e8e0*/  ISETP.NE.U32.AND P6, PT, R51, R28, PT ;  /* 0x0000001c3300720c */ /* 0x020fe40003fc5070 */
[----:B------:R-:W-:Y:S02]  /*e8f0*/  SEL R45, R45, R14, !P1 ;  /* 0x0000000e2d2d7207 */ /* 0x000fe40004800000 */
[----:B------:R-:W-:Y:S02]  /*e900*/  ISETP.NE.AND.EX P2, PT, R42, R29, PT, P6 ;  /* 0x0000001d2a00720c */ /* 0x000fe40003f45360 */
[----:B------:R-:W-:Y:S02]  /*e910*/  ISETP.GT.U32.AND P6, PT, R51, R28, PT ;  /* 0x0000001c3300720c */ /* 0x000fe40003fc4070 */
[----:B------:R-:W-:-:S02]  /*e920*/  SEL R37, R37, R15, !P1 ;  /* 0x0000000f25257207 */ /* 0x000fc40004800000 */
[----:B------:R-:W-:Y:S02]  /*e930*/  ISETP.GT.AND.EX P6, PT, R42, R29, PT, P6 ;  /* 0x0000001d2a00720c */ /* 0x000fe40003fc4360 */
[----:B------:R-:W-:Y:S02]  /*e940*/  SEL R3, R3, RZ, !P1 ;  /* 0x000000ff03037207 */ /* 0x000fe40004800000 */
[-C--:B------:R-:W-:Y:S02]  /*e950*/  SEL R32, R32, R56.reuse, !P4 ;  /* 0x0000003820207207 */ /* 0x080fe40006000000 */
[----:B------:R-:W-:Y:S02]  /*e960*/  SEL R33, R33, R56, !P3 ;  /* 0x0000003821217207 */ /* 0x000fe40005800000 */
[----:B------:R-:W-:Y:S02]  /*e970*/  @P2 SEL R53, RZ, 0xffffffff, !P6 ;  /* 0xffffffffff352807 */ /* 0x000fe40007000000 */
[----:B------:R-:W-:-:S02]  /*e980*/  ISETP.GE.U32.AND P6, PT, R35, R57, PT ;  /* 0x000000392300720c */ /* 0x000fc40003fc6070 */
[----:B------:R-:W-:Y:S02]  /*e990*/  LOP3.LUT R53, R53, 0x1, RZ, 0xc0, !PT ;  /* 0x0000000135357812 */ /* 0x000fe400078ec0ff */
[----:B------:R-:W-:Y:S02]  /*e9a0*/  ISETP.GE.AND.EX P6, PT, R9, RZ, PT, P6 ;  /* 0x000000ff0900720c */ /* 0x000fe40003fc6360 */
[----:B------:R-:W-:Y:S02]  /*e9b0*/  SEL R46, R46, R20, !P0 ;  /* 0x000000142e2e7207 */ /* 0x000fe40004000000 */
[----:B------:R-:W-:Y:S02]  /*e9c0*/  SEL R55, RZ, 0xffffffff, P6 ;  /* 0xffffffffff377807 */ /* 0x000fe40003000000 */
[----:B------:R-:W-:Y:S02]  /*e9d0*/  ISETP.NE.U32.AND P6, PT, R52, R30, PT ;  /* 0x0000001e3400720c */ /* 0x000fe40003fc5070 */
[----:B------:R-:W-:-:S02]  /*e9e0*/  SEL R38, R38, R21, !P0 ;  /* 0x0000001526267207 */ /* 0x000fc40004000000 */
[CC--:B------:R-:W-:Y:S02]  /*e9f0*/  ISETP.NE.AND.EX P2, PT, R43.reuse, R31.reuse, PT, P6 ;  /* 0x0000001f2b00720c */ /* 0x0c0fe40003f45360 */
[----:B------:R-:W-:Y:S02]  /*ea00*/  ISETP.GT.U32.AND P6, PT, R52, R30, PT ;  /* 0x0000001e3400720c */ /* 0x000fe40003fc4070 */
[----:B------:R-:W-:Y:S02]  /*ea10*/  SEL R4, R4, RZ, !P0 ;  /* 0x000000ff04047207 */ /* 0x000fe40004000000 */
[----:B------:R-:W-:Y:S02]  /*ea20*/  ISETP.GT.AND.EX P6, PT, R43, R31, PT, P6 ;  /* 0x0000001f2b00720c */ /* 0x000fe40003fc4360 */
[----:B------:R-:W-:Y:S02]  /*ea30*/  SEL R47, R47, R22, !P5 ;  /* 0x000000162f2f7207 */ /* 0x000fe40006800000 */
[----:B------:R-:W-:-:S02]  /*ea40*/  SEL R39, R39, R23, !P5 ;  /* 0x0000001727277207 */ /* 0x000fc40006800000 */
[----:B------:R-:W-:Y:S02]  /*ea50*/  SEL R5, R5, RZ, !P5 ;  /* 0x000000ff05057207 */ /* 0x000fe40006800000 */
[----:B------:R-:W-:Y:S02]  /*ea60*/  @P2 SEL R55, RZ, 0xffffffff, !P6 ;  /* 0xffffffffff372807 */ /* 0x000fe40007000000 */
[----:B------:R-:W-:Y:S02]  /*ea70*/  LOP3.LUT P2, RZ, R48, 0x4, RZ, 0xc0, !PT ;  /* 0x0000000430ff7812 */ /* 0x000fe4000784c0ff */
[----:B------:R-:W-:Y:S01]  /*ea80*/  ISETP.NE.U32.AND P6, PT, R53, 0x1, PT ;  /* 0x000000013500780c */ /* 0x000fe20003fc5070 */
[----:B------:R-:W-:Y:S01]  /*ea90*/  IMAD.IADD R53, R57, 0x1, R54 ;  /* 0x0000000139357824 */ /* 0x000fe200078e0236 */
[----:B------:R-:W-:Y:S02]  /*eaa0*/  LOP3.LUT R55, R55, 0x1, RZ, 0xc0, !PT ;  /* 0x0000000137377812 */ /* 0x000fe400078ec0ff */
[----:B------:R-:W-:-:S02]  /*eab0*/  SEL R44, R44, R12, !P2 ;  /* 0x0000000c2c2c7207 */ /* 0x000fc40005000000 */
[----:B------:R-:W-:Y:S02]  /*eac0*/  SEL R36, R36, R13, !P2 ;  /* 0x0000000d24247207 */ /* 0x000fe40005000000 */
[----:B------:R-:W-:Y:S02]  /*ead0*/  SEL R2, R2, RZ, !P2 ;  /* 0x000000ff02027207 */ /* 0x000fe40005000000 */
[----:B------:R-:W-:Y:S01]  /*eae0*/  ISETP.NE.U32.AND P2, PT, R55, 0x1, PT ;  /* 0x000000013700780c */ /* 0x000fe20003f45070 */
[----:B------:R-:W-:Y:S01]  /*eaf0*/  IMAD R55, R54, 0x3, R53 ;  /* 0x0000000336377824 */ /* 0x000fe200078e0235 */
[-C--:B------:R-:W-:Y:S02]  /*eb00*/  SEL R34, R34, R57.reuse, !P6 ;  /* 0x0000003922227207 */ /* 0x080fe40007000000 */
[----:B------:R-:W-:Y:S02]  /*eb10*/  SEL R35, R35, R57, !P2 ;  /* 0x0000003923237207 */ /* 0x000fe40005000000 */
[----:B------:R-:W-:-:S02]  /*eb20*/  ISETP.GE.U32.AND P1, PT, R55, R0, PT ;  /* 0x000000003700720c */ /* 0x000fc40003f26070 */
        /* <DEDUP_REMOVED lines=11> */
[----:B------:R-:W-:Y:S01]  /*ebe0*/  SEL R9, R9, RZ, !P2 ;  /* 0x000000ff09097207 */ /* 0x000fe20005000000 */
[----:B------:R-:W-:Y:S06]  /*ebf0*/  @!P1 BRA `(.L_x_3057) ;  /* 0xfffffff400e89947 */ /* 0x000fec000383ffff */
[----:B------:R-:W-:Y:S05]  /*ec00*/  BSYNC B1 ;  /* 0x0000000000017941 */ /* 0x000fea0003800000 */
.L_x_3056:
[----:B------:R-:W-:Y:S05]  /*ec10*/  BSYNC B0 ;  /* 0x0000000000007941 */ /* 0x000fea0003800000 */
.L_x_3055:
        /* <DEDUP_REMOVED lines=23> */
.L_x_3059:
[----:B------:R-:W-:Y:S05]  /*ed90*/  BSYNC B0 ;  /* 0x0000000000007941 */ /* 0x000fea0003800000 */
.L_x_3058:
        /* <DEDUP_REMOVED lines=123> */
.L_x_3061:
[----:B------:R-:W-:Y:S05]  /*f550*/  BSYNC B0 ;  /* 0x0000000000007941 */ /* 0x000fea0003800000 */
.L_x_3060:
        /* <DEDUP_REMOVED lines=12> */
[----:B-----5:R-:W-:Y:S02]  /*f620*/  SEL R12, RZ, 0xffffffff, !P5 ;  /* 0xffffffffff0c7807 */ /* 0x020fe40006800000 */
        /* <DEDUP_REMOVED lines=11> */
[----:B0-----:R-:W-:Y:S02]  /*f6e0*/  SEL R17, R2, R4, !P0 ;  /* 0x0000000402117207 */ /* 0x001fe40004000000 */
        /* <DEDUP_REMOVED lines=8> */
[----:B------:R-:W-:Y:S02]  /*f770*/  ISETP.GE.U32.AND P5, PT, R18, R33, PT ;  /* 0x000000211200720c */ /* 0x000fe40003fa6070 */
[----:B------:R-:W-:Y:S02]  /*f780*/  ISETP.GT.U32.AND P4, PT, R44, R49, PT ;  /* 0x000000312c00720c */ /* 0x000fe40003f84070 */
[----:B------:R-:W-:-:S02]  /*f790*/  ISETP.GE.U32.AND P3, PT, R13, R32, PT ;  /* 0x000000200d00720c */ /* 0x000fc40003f66070 */
[----:B------:R-:W-:Y:S02]  /*f7a0*/  ISETP.GT.AND.EX P2, PT, R12, R41, PT, P2 ;  /* 0x000000290c00720c */ /* 0x000fe40003f44320 */
[----:B------:R-:W-:Y:S02]  /*f7b0*/  ISETP.GE.AND.EX P5, PT, R4, R7, PT, P5 ;  /* 0x000000070400720c */ /* 0x000fe40003fa6350 */
[----:B------:R-:W-:Y:S02]  /*f7c0*/  ISETP.GT.AND.EX P4, PT, R15, R40, PT, P4 ;  /* 0x000000280f00720c */ /* 0x000fe40003f84340 */
        /* <DEDUP_REMOVED lines=14> */
[----:B------:R-:W-:-:S02]  /*f8b0*/  ISETP.NE.U32.AND P1, PT, R3, R52, PT ;  /* 0x000000340300720c */ /* 0x000fc40003f25070 */
[----:B------:R-:W-:Y:S02]  /*f8c0*/  SEL R15, R15, R40, !P0 ;  /* 0x000000280f0f7207 */ /* 0x000fe40004000000 */
[----:B------:R-:W-:Y:S02]  /*f8d0*/  ISETP.NE.U32.AND P0, PT, R10, R51, PT ;  /* 0x000000330a00720c */ /* 0x000fe40003f05070 */
[----:B------:R-:W-:Y:S02]  /*f8e0*/  ISETP.NE.AND.EX P1, PT, R6, R43, PT, P1 ;  /* 0x0000002b0600720c */ /* 0x000fe40003f25310 */
[----:B------:R-:W-:Y:S02]  /*f8f0*/  SEL R18, R18, R33, !P2 ;  /* 0x0000002112127207 */ /* 0x000fe40005000000 */
[----:B------:R-:W-:Y:S02]  /*f900*/  ISETP.NE.AND.EX P0, PT, R15, R42, PT, P0 ;  /* 0x0000002a0f00720c */ /* 0x000fe40003f05300 */
[----:B------:R-:W-:-:S02]  /*f910*/  ISETP.GT.U32.AND P4, PT, R3, R52, PT ;  /* 0x000000340300720c */ /* 0x000fc40003f84070 */
[----:B------:R-:W-:Y:S02]  /*f920*/  SEL R4, R4, R7, !P2 ;  /* 0x0000000704047207 */ /* 0x000fe40005000000 */
[----:B------:R-:W-:Y:S02]  /*f930*/  ISETP.GE.U32.AND P5, PT, R18, R35, PT ;  /* 0x000000231200720c */ /* 0x000fe40003fa6070 */
[----:B------:R-:W-:Y:S02]  /*f940*/  ISETP.GT.U32.AND P2, PT, R10, R51, PT ;  /* 0x000000330a00720c */ /* 0x000fe40003f44070 */
[----:B------:R-:W-:Y:S02]  /*f950*/  ISETP.GE.U32.AND P3, PT, R11, R34, PT ;  /* 0x000000220b00720c */ /* 0x000fe40003f66070 */
[----:B------:R-:W-:Y:S02]  /*f960*/  ISETP.GT.AND.EX P4, PT, R6, R43, PT, P4 ;  /* 0x0000002b0600720c */ /* 0x000fe40003f84340 */
[----:B------:R-:W-:-:S02]  /*f970*/  ISETP.GE.AND.EX P5, PT, R4, R9, PT, P5 ;  /* 0x000000090400720c */ /* 0x000fc40003fa6350 */
[----:B------:R-:W-:Y:S02]  /*f980*/  ISETP.GT.AND.EX P2, PT, R15, R42, PT, P2 ;  /* 0x0000002a0f00720c */ /* 0x000fe40003f44320 */
        /* <DEDUP_REMOVED lines=17> */
.L_x_3014:
[----:B------:R-:W-:Y:S05]  /*faa0*/  BSYNC B6 ;  /* 0x0000000000067941 */ /* 0x000fea0003800000 */
.L_x_3013:
[----:B------:R-:W-:Y:S02]  /*fab0*/  ULDC UR4, c[0x0][0x244] ;  /* 0x0000910000047ab9 */ /* 0x000fe40000000800 */
[----:B------:R-:W-:-:S13]  /*fac0*/  ISETP.NE.AND P0, PT, RZ, UR4, PT ;  /* 0x00000004ff007c0c */ /* 0x000fda000bf05270 */
[----:B------:R-:W-:Y:S05]  /*fad0*/  @!P0 BRA `(.L_x_3062) ;  /* 0x00000004002c8947 */ /* 0x000fea0003800000 */
[----:B------:R-:W2:Y:S01]  /*fae0*/  S2R R7, SR_CgaCtaId ;  /* 0x0000000000077919 */ /* 0x000ea20000008800 */
[----:B------:R-:W3:Y:S01]  /*faf0*/  LDC R6, c[0x0][RZ] ;  /* 0x00000000ff067b82 */ /* 0x000ee20000000800 */
[----:B------:R-:W-:Y:S01]  /*fb00*/  MOV R0, 0x400 ;  /* 0x0000040000007802 */ /* 0x000fe20000000f00 */
[----:B------:R-:W-:Y:S01]  /*fb10*/  IMAD.MOV.U32 R32, RZ, RZ, R19 ;  /* 0x000000ffff207224 */ /* 0x000fe200078e0013 */
[----:B------:R-:W3:Y:S01]  /*fb20*/  S2R R4, SR_TID.Y ;  /* 0x0000000000047919 */ /* 0x000ee20000002200 */
[----:B------:R-:W-:Y:S02]  /*fb30*/  IMAD.MOV.U32 R33, RZ, RZ, R3 ;  /* 0x000000ffff217224 */ /* 0x000fe400078e0003 */
[----:B------:R-:W-:Y:S01]  /*fb40*/  VIADD R2, R0, 0x10 ;  /* 0x0000001000027836 */ /* 0x000fe20000000000 */
[----:B------:R-:W3:Y:S01]  /*fb50*/  S2R R10, SR_TID.X ;  /* 0x00000000000a7919 */ /* 0x000ee20000002100 */
[----:B------:R-:W4:Y:S01]  /*fb60*/  LDC R8, c[0x0][0x4] ;  /* 0x00000100ff087b82 */ /* 0x000f220000000800 */
[----:B------:R-:W-:-:S02]  /*fb70*/  IMAD.MOV.U32 R12, RZ, RZ, R9 ;  /* 0x000000ffff0c7224 */ /* 0x000fc400078e0009 */
[----:B------:R-:W-:Y:S02]  /*fb80*/  IMAD.MOV.U32 R13, RZ, RZ, R43 ;  /* 0x000000ffff0d7224 */ /* 0x000fe400078e002b */
[----:B------:R-:W-:Y:S02]  /*fb90*/  IMAD.MOV.U32 R14, RZ, RZ, R18 ;  /* 0x000000ffff0e7224 */ /* 0x000fe400078e0012 */
[----:B------:R-:W-:Y:S01]  /*fba0*/  IMAD.MOV.U32 R15, RZ, RZ, R5 ;  /* 0x000000ffff0f7224 */ /* 0x000fe200078e0005 */
[----:B--2---:R-:W-:Y:S01]  /*fbb0*/  LEA R7, R7, R2, 0x18 ;  /* 0x0000000207077211 */ /* 0x004fe200078ec0ff */
[----:B---3--:R-:W-:-:S04]  /*fbc0*/  IMAD R0, R4, R6, R10 ;  /* 0x0000000604007224 */ /* 0x008fc800078e020a */
[----:B------:R-:W-:Y:S01]  /*fbd0*/  IMAD R11, R0, 0x20, R7 ;  /* 0x00000020000b7824 */ /* 0x000fe200078e0207 */
[----:B----4-:R-:W-:-:S04]  /*fbe0*/  SHF.R.U32.HI R0, RZ, 0x1, R8 ;  /* 0x00000001ff007819 */ /* 0x010fc80000011608 */
[----:B------:R2:W-:Y:S01]  /*fbf0*/  STS.128 [R11], R32 ;  /* 0x000000200b007388 */ /* 0x0005e20000000c00 */
[----:B------:R-:W-:-:S03]  /*fc00*/  ISETP.NE.AND P0, PT, R0, RZ, PT ;  /* 0x000000ff0000720c */ /* 0x000fc60003f05270 */
[----:B------:R2:W-:Y:S10]  /*fc10*/  STS.128 [R11+0x10], R12 ;  /* 0x0000100c0b007388 */ /* 0x0005f40000000c00 */
[----:B------:R-:W-:Y:S05]  /*fc20*/  @!P0 BRA `(.L_x_3062) ;  /* 0x0000000000d88947 */ /* 0x000fea0003800000 */
.L_x_3065:
[----:B--2---:R-:W2:Y:S01]  /*fc30*/  S2R R2, SR_TID.Y ;  /* 0x0000000000027919 */ /* 0x004ea20000002200 */
[----:B------:R-:W-:Y:S05]  /*fc40*/  WARPSYNC.ALL ;  /* 0x0000000000007948 */ /* 0x000fea0003800000 */
[----:B------:R-:W-:Y:S01]  /*fc50*/  BAR.SYNC.DEFER_BLOCKING 0x0 ;  /* 0x0000000000007b1d */ /* 0x000fe20000010000 */
[----:B------:R-:W-:Y:S02]  /*fc60*/  ISETP.GT.AND P6, PT, R0, 0x1, PT ;  /* 0x000000010000780c */ /* 0x000fe40003fc4270 */
[----:B------:R-:W-:-:S03]  /*fc70*/  SHF.R.S32.HI R4, RZ, 0x1, R0 ;  /* 0x00000001ff047819 */ /* 0x000fc60000011400 */
[----:B------:R-:W-:Y:S01]  /*fc80*/  BSSY B0, `(.L_x_3063) ;  /* 0x000002e000007945 */ /* 0x000fe20003800000 */
[----:B--2---:R-:W-:-:S05]  /*fc90*/  IMAD.IADD R13, R2, 0x1, R0 ;  /* 0x00000001020d7824 */ /* 0x004fca00078e0200 */
[----:B------:R-:W-:-:S04]  /*fca0*/  ISETP.GE.U32.AND P0, PT, R13, R8, PT ;  /* 0x000000080d00720c */ /* 0x000fc80003f06070 */
[----:B------:R-:W-:-:S13]  /*fcb0*/  ISETP.GE.U32.OR P0, PT, R2, R0, P0 ;  /* 0x000000000200720c */ /* 0x000fda0000706470 */
[----:B------:R-:W-:Y:S05]  /*fcc0*/  @P0 BRA `(.L_x_3064) ;  /* 0x0000000000a40947 */ /* 0x000fea0003800000 */
[----:B------:R-:W2:Y:S02]  /*fcd0*/  S2R R2, SR_TID.X ;  /* 0x0000000000027919 */ /* 0x000ea40000002100 */
[----:B--2---:R-:W-:-:S04]  /*fce0*/  IMAD R0, R13, R6, R2 ;  /* 0x000000060d007224 */ /* 0x004fc800078e0202 */
[----:B------:R-:W-:-:S05]  /*fcf0*/  IMAD R0, R0, 0x20, R7 ;  /* 0x0000002000007824 */ /* 0x000fca00078e0207 */
[----:B------:R-:W2:Y:S04]  /*fd00*/  LDS.128 R12, [R0] ;  /* 0x00000000000c7984 */ /* 0x000ea80000000c00 */
[----:B------:R-:W3:Y:S01]  /*fd10*/  LDS.128 R20, [R0+0x10] ;  /* 0x0000100000147984 */ /* 0x000ee20000000c00 */
[CC--:B--2---:R-:W-:Y:S02]  /*fd20*/  ISETP.NE.U32.AND P2, PT, R19.reuse, R12.reuse, PT ;  /* 0x0000000c1300720c */ /* 0x0c4fe40003f45070 */
[----:B------:R-:W-:Y:S02]  /*fd30*/  ISETP.GT.U32.AND P4, PT, R19, R12, PT ;  /* 0x0000000c1300720c */ /* 0x000fe40003f84070 */
[----:B---3--:R-:W-:Y:S02]  /*fd40*/  ISETP.NE.U32.AND P0, PT, R9, R20, PT ;  /* 0x000000140900720c */ /* 0x008fe40003f05070 */
[----:B------:R-:W-:-:S02]  /*fd50*/  ISETP.NE.AND.EX P2, PT, R3, R13, PT, P2 ;  /* 0x0000000d0300720c */ /* 0x000fc40003f45320 */
[----:B------:R-:W-:Y:S02]  /*fd60*/  ISETP.NE.AND.EX P0, PT, R43, R21, PT, P0 ;  /* 0x000000152b00720c */ /* 0x000fe40003f05300 */
        /* <DEDUP_REMOVED lines=17> */
[----:B------:R-:W-:Y:S01]  /*fe80*/  SEL R5, R5, R23, !P1 ;  /* 0x0000001705057207 */ /* 0x000fe20004800000 */
[----:B------:R-:W-:Y:S01]  /*fe90*/  IMAD.MOV.U32 R32, RZ, RZ, R19 ;  /* 0x000000ffff207224 */ /* 0x000fe200078e0013 */
[----:B------:R-:W-:Y:S02]  /*fea0*/  SEL R9, R9, R20, !P1 ;  /* 0x0000001409097207 */ /* 0x000fe40004800000 */
[----:B------:R-:W-:Y:S02]  /*feb0*/  SEL R43, R43, R21, !P1 ;  /* 0x000000152b2b7207 */ /* 0x000fe40004800000 */
[----:B------:R-:W-:Y:S01]  /*fec0*/  SEL R3, R3, R13, !P0 ;  /* 0x0000000d03037207 */ /* 0x000fe20004000000 */
[----:B------:R-:W-:Y:S01]  /*fed0*/  IMAD.MOV.U32 R12, RZ, RZ, R9 ;  /* 0x000000ffff0c7224 */ /* 0x000fe200078e0009 */
[----:B------:R-:W-:Y:S01]  /*fee0*/  SEL R34, R34, R14, !P0 ;  /* 0x0000000e22227207 */ /* 0x000fe20004000000 */
[----:B------:R-:W-:Y:S01]  /*fef0*/  IMAD.MOV.U32 R14, RZ, RZ, R18 ;  /* 0x000000ffff0e7224 */ /* 0x000fe200078e0012 */
[----:B------:R-:W-:Y:S01]  /*ff00*/  SEL R35, R35, R15, !P0 ;  /* 0x0000000f23237207 */ /* 0x000fe20004000000 */
[----:B------:R-:W-:Y:S01]  /*ff10*/  IMAD.MOV.U32 R15, RZ, RZ, R5 ;  /* 0x000000ffff0f7224 */ /* 0x000fe200078e0005 */
[----:B------:R-:W-:Y:S01]  /*ff20*/  MOV R33, R3 ;  /* 0x0000000300217202 */ /* 0x000fe20000000f00 */
[----:B------:R-:W-:-:S04]  /*ff30*/  IMAD.MOV.U32 R13, RZ, RZ, R43 ;  /* 0x000000ffff0d7224 */ /* 0x000fc800078e002b */
[----:B------:R2:W-:Y:S04]  /*ff40*/  STS.128 [R11], R32 ;  /* 0x000000200b007388 */ /* 0x0005e80000000c00 */
[----:B------:R2:W-:Y:S02]  /*ff50*/  STS.128 [R11+0x10], R12 ;  /* 0x0000100c0b007388 */ /* 0x0005e40000000c00 */
.L_x_3064:
[----:B------:R-:W-:Y:S05]  /*ff60*/  BSYNC B0 ;  /* 0x0000000000007941 */ /* 0x000fea0003800000 */
.L_x_3063:
[----:B------:R-:W-:Y:S01]  /*ff70*/  IMAD.MOV.U32 R0, RZ, RZ, R4 ;  /* 0x000000ffff007224 */ /* 0x000fe200078e0004 */
[----:B------:R-:W-:Y:S06]  /*ff80*/  @P6 BRA `(.L_x_3065) ;  /* 0xfffffffc00286947 */ /* 0x000fec000383ffff */
.L_x_3062:
[----:B------:R-:W-:Y:S02]  /*ff90*/  ULDC UR4, c[0x0][0x240] ;  /* 0x0000900000047ab9 */ /* 0x000fe40000000800 */
[----:B------:R-:W-:-:S13]  /*ffa0*/  ISETP.NE.AND P0, PT, RZ, UR4, PT ;  /* 0x00000004ff007c0c */ /* 0x000fda000bf05270 */
[----:B------:R-:W-:Y:S05]  /*ffb0*/  @!P0 BRA `(.L_x_3066) ;  /* 0x0000000400e48947 */ /* 0x000fea0003800000 */
[----:B--2---:R-:W2:Y:S02]  /*ffc0*/  LDC R11, c[0x0][RZ] ;  /* 0x00000000ff0b7b82 */ /* 0x004ea40000000800 */
[----:B--2---:R-:W-:Y:S01]  /*ffd0*/  ISETP.GT.AND P0, PT, R11, 0x20, PT ;  /* 0x000000200b00780c */ /* 0x004fe20003f04270 */
[----:B------:R-:W-:-:S12]  /*ffe0*/  IMAD.MOV.U32 R0, RZ, RZ, R11 ;  /* 0x000000ffff007224 */ /* 0x000fd800078e000b */
[----:B------:R-:W-:Y:S05]  /*fff0*/  @!P0 BRA `(.L_x_3067) ;  /* 0x0000000400248947 */ /* 0x000fea0003800000 */
[----:B------:R-:W2:Y:S01]  /*10000*/  S2R R2, SR_TID.Y ;  /* 0x0000000000027919 */ /* 0x000ea20000002200 */
[----:B------:R-:W3:Y:S01]  /*10010*/  S2UR UR5, SR_CgaCtaId ;  /* 0x00000000000579c3 */ /* 0x000ee20000008800 */
[----:B------:R-:W-:Y:S01]  /*10020*/  UMOV UR4, 0x400 ;  /* 0x0000040000047882 */ /* 0x000fe20000000000 */
[----:B------:R-:W-:Y:S01]  /*10030*/  IMAD.MOV.U32 R32, RZ, RZ, R19 ;  /* 0x000000ffff207224 */ /* 0x000fe200078e0013 */
[----:B------:R-:W2:Y:S01]  /*10040*/  S2R R4, SR_TID.X ;  /* 0x0000000000047919 */ /* 0x000ea20000002100 */
[----:B------:R-:W-:Y:S01]  /*10050*/  UIADD3 UR4, UR4, 0x10, URZ ;  /* 0x0000001004047890 */ /* 0x000fe2000fffe03f */
[----:B------:R-:W-:Y:S02]  /*10060*/  IMAD.MOV.U32 R33, RZ, RZ, R3 ;  /* 0x000000ffff217224 */ /* 0x000fe400078e0003 */
[----:B------:R-:W-:Y:S02]  /*10070*/  IMAD.MOV.U32 R12, RZ, RZ, R9 ;  /* 0x000000ffff0c7224 */ /* 0x000fe400078e0009 */
[----:B------:R-:W-:-:S02]  /*10080*/  IMAD.MOV.U32 R13, RZ, RZ, R43 ;  /* 0x000000ffff0d7224 */ /* 0x000fc400078e002b */
[----:B------:R-:W-:Y:S02]  /*10090*/  IMAD.MOV.U32 R14, RZ, RZ, R18 ;  /* 0x000000ffff0e7224 */ /* 0x000fe400078e0012 */
[----:B------:R-:W-:Y:S01]  /*100a0*/  IMAD.MOV.U32 R15, RZ, RZ, R5 ;  /* 0x000000ffff0f7224 */ /* 0x000fe200078e0005 */
[----:B---3--:R-:W-:Y:S01]  /*100b0*/  ULEA UR4, UR5, UR4, 0x18 ;  /* 0x0000000405047291 */ /* 0x008fe2000f8ec03f */
[----:B--2---:R-:W-:-:S05]  /*100c0*/  IMAD R0, R2, R11, R4 ;  /* 0x0000000b02007224 */ /* 0x004fca00078e0204 */
[----:B------:R-:W-:Y:S02]  /*100d0*/  LEA R7, R0, UR4, 0x5 ;  /* 0x0000000400077c11 */ /* 0x000fe4000f8e28ff */
[----:B------:R-:W-:-:S03]  /*100e0*/  LEA.HI R0, R11, R11, RZ, 0x1 ;  /* 0x0000000b0b007211 */ /* 0x000fc600078f08ff */
[----:B------:R2:W-:Y:S01]  /*100f0*/  STS.128 [R7], R32 ;  /* 0x0000002007007388 */ /* 0x0005e20000000c00 */
[----:B------:R-:W-:Y:S01]  /*10100*/  SHF.R.S32.HI R2, RZ, 0x1, R0 ;  /* 0x00000001ff027819 */ /* 0x000fe20000011400 */
[----:B------:R-:W-:Y:S02]  /*10110*/  IMAD.MOV.U32 R0, RZ, RZ, 0x20 ;  /* 0x00000020ff007424 */ /* 0x000fe400078e00ff */
[----:B------:R2:W-:Y:S01]  /*10120*/  STS.128 [R7+0x10], R12 ;  /* 0x0000100c07007388 */ /* 0x0005e20000000c00 */
[----:B------:R-:W-:-:S13]  /*10130*/  ISETP.GE.AND P0, PT, R2, 0x20, PT ;  /* 0x000000200200780c */ /* 0x000fda0003f06270 */
[----:B------:R-:W-:Y:S05]  /*10140*/  @!P0 BRA `(.L_x_3067) ;  /* 0x0000000000d08947 */ /* 0x000fea0003800000 */
.L_x_3070:
[----:B---3--:R-:W3:Y:S01]  /*10150*/  S2R R4, SR_TID.X ;  /* 0x0000000000047919 */ /* 0x008ee20000002100 */
[----:B------:R-:W-:Y:S05]  /*10160*/  WARPSYNC.ALL ;  /* 0x0000000000007948 */ /* 0x000fea0003800000 */
[----:B------:R-:W-:Y:S06]  /*10170*/  BAR.SYNC.DEFER_BLOCKING 0x0 ;  /* 0x0000000000007b1d */ /* 0x000fec0000010000 */
[----:B------:R-:W-:Y:S01]  /*10180*/  BSSY B0, `(.L_x_3068) ;  /* 0x000002c000007945 */ /* 0x000fe20003800000 */
[----:B---3--:R-:W-:-:S05]  /*10190*/  IMAD.IADD R0, R4, 0x1, R2 ;  /* 0x0000000104007824 */ /* 0x008fca00078e0202 */
[----:B------:R-:W-:-:S04]  /*101a0*/  ISETP.GE.U32.AND P0, PT, R0, R11, PT ;  /* 0x0000000b0000720c */ /* 0x000fc80003f06070 */
[----:B------:R-:W-:-:S13]  /*101b0*/  ISETP.GE.U32.OR P0, PT, R4, R2, P0 ;  /* 0x000000020400720c */ /* 0x000fda0000706470 */
[----:B------:R-:W-:Y:S05]  /*101c0*/  @P0 BRA `(.L_x_3069) ;  /* 0x00000000009c0947 */ /* 0x000fea0003800000 */
[----:B------:R-:W-:-:S05]  /*101d0*/  IMAD R0, R2, 0x20, R7 ;  /* 0x0000002002007824 */ /* 0x000fca00078e0207 */
[----:B--2---:R-:W2:Y:S04]  /*101e0*/  LDS.128 R12, [R0] ;  /* 0x00000000000c7984 */ /* 0x004ea80000000c00 */
        /* <DEDUP_REMOVED lines=33> */
[----:B------:R-:W-:-:S02]  /*10400*/  SEL R35, R35, R15, !P0 ;  /* 0x0000000f23237207 */ /* 0x000fc40004000000 */
[----:B------:R-:W-:-:S03]  /*10410*/  MOV R15, R5 ;  /* 0x00000005000f7202 */ /* 0x000fc60000000f00 */
[----:B------:R3:W-:Y:S04]  /*10420*/  STS.128 [R7], R32 ;  /* 0x0000002007007388 */ /* 0x0007e80000000c00 */
[----:B------:R3:W-:Y:S02]  /*10430*/  STS.128 [R7+0x10], R12 ;  /* 0x0000100c07007388 */ /* 0x0007e40000000c00 */
.L_x_3069:
[----:B------:R-:W-:Y:S05]  /*10440*/  BSYNC B0 ;  /* 0x0000000000007941 */ /* 0x000fea0003800000 */
.L_x_3068:
[----:B------:R-:W-:-:S04]  /*10450*/  SHF.R.S32.HI R2, RZ, 0x1, R2 ;  /* 0x00000001ff027819 */ /* 0x000fc80000011402 */
[----:B------:R-:W-:-:S13]  /*10460*/  ISETP.GE.AND P0, PT, R2, 0x20, PT ;  /* 0x000000200200780c */ /* 0x000fda0003f06270 */
[----:B------:R-:W-:Y:S05]  /*10470*/  @P0 BRA `(.L_x_3070) ;  /* 0xfffffffc00340947 */ /* 0x000fea000383ffff */
[----:B------:R-:W-:-:S07]  /*10480*/  IMAD.MOV.U32 R0, RZ, RZ, 0x20 ;  /* 0x00000020ff007424 */ /* 0x000fce00078e00ff */
.L_x_3067:
[----:B------:R-:W-:Y:S01]  /*10490*/  ISETP.GE.AND P0, PT, R0, 0x2, PT ;  /* 0x000000020000780c */ /* 0x000fe20003f06270 */
[----:B------:R-:W-:Y:S05]  /*104a0*/  WARPSYNC.ALL ;  /* 0x0000000000007948 */ /* 0x000fea0003800000 */
[----:B------:R-:W-:Y:S07]  /*104b0*/  BAR.SYNC.DEFER_BLOCKING 0x0 ;  /* 0x0000000000007b1d */ /* 0x000fee0000010000 */
[----:B------:R-:W-:Y:S05]  /*104c0*/  @!P0 BRA `(.L_x_3066) ;  /* 0x0000000000a08947 */ /* 0x000fea0003800000 */
[----:B------:R-:W-:-:S07]  /*104d0*/  IMAD.MOV.U32 R2, RZ, RZ, 0x1 ;  /* 0x00000001ff027424 */ /* 0x000fce00078e00ff */
.L_x_3071:
[----:B--23--:R-:W2:Y:S04]  /*104e0*/  SHFL.DOWN PT, R14, R9, R2, 0x1f ;  /* 0x08001f02090e7589 */ /* 0x00cea800000e0000 */
[----:B------:R-:W3:Y:S04]  /*104f0*/  SHFL.DOWN PT, R6, R19, R2, 0x1f ;  /* 0x08001f0213067589 */ /* 0x000ee800000e0000 */
[----:B------:R-:W4:Y:S04]  /*10500*/  SHFL.DOWN PT, R12, R43, R2, 0x1f ;  /* 0x08001f022b0c7589 */ /* 0x000f2800000e0000 */
[----:B------:R-:W5:Y:S04]  /*10510*/  SHFL.DOWN PT, R4, R3, R2, 0x1f ;  /* 0x08001f0203047589 */ /* 0x000f6800000e0000 */
[----:B------:R-:W1:Y:S04]  /*10520*/  SHFL.DOWN PT, R11, R18, R2, 0x1f ;  /* 0x08001f02120b7589 */ /* 0x000e6800000e0000 */
[----:B------:R-:W1:Y:S04]  /*10530*/  SHFL.DOWN PT, R7, R34, R2, 0x1f ;  /* 0x08001f0222077589 */ /* 0x000e6800000e0000 */
[----:B0-----:R-:W0:Y:S01]  /*10540*/  SHFL.DOWN PT, R16, R5, R2, 0x1f ;  /* 0x08001f0205107589 */ /* 0x001e2200000e0000 */
[----:B--2---:R-:W-:-:S02]  /*10550*/  ISETP.NE.U32.AND P0, PT, R9, R14, PT ;  /* 0x0000000e0900720c */ /* 0x004fc40003f05070 */
[----:B------:R-:W-:Y:S01]  /*10560*/  ISETP.GT.U32.AND P5, PT, R9, R14, PT ;  /* 0x0000000e0900720c */ /* 0x000fe20003fa4070 */
[----:B------:R2:W0:Y:S01]  /*10570*/  SHFL.DOWN PT, R8, R35, R2, 0x1f ;  /* 0x08001f0223087589 */ /* 0x00042200000e0000 */
[CC--:B---3--:R-:W-:Y:S02]  /*10580*/  ISETP.NE.U32.AND P1, PT, R19.reuse, R6.reuse, PT ;  /* 0x000000061300720c */ /* 0x0c8fe40003f25070 */
[----:B------:R-:W-:Y:S02]  /*10590*/  ISETP.GT.U32.AND P3, PT, R19, R6, PT ;  /* 0x000000061300720c */ /* 0x000fe40003f64070 */
[CC--:B----4-:R-:W-:Y:S02]  /*105a0*/  ISETP.NE.AND.EX P0, PT, R43.reuse, R12.reuse, PT, P0 ;  /* 0x0000000c2b00720c */ /* 0x0d0fe40003f05300 */
[----:B------:R-:W-:Y:S02]  /*105b0*/  ISETP.GT.AND.EX P5, PT, R43, R12, PT, P5 ;  /* 0x0000000c2b00720c */ /* 0x000fe40003fa4350 */
[CC--:B-----5:R-:W-:Y:S01]  /*105c0*/  ISETP.NE.AND.EX P1, PT, R3.reuse, R4.reuse, PT, P1 ;  /* 0x000000040300720c */ /* 0x0e0fe20003f25310 */
[----:B--2---:R-:W-:Y:S01]  /*105d0*/  IMAD.SHL.U32 R2, R2, 0x2, RZ ;  /* 0x0000000202027824 */ /* 0x004fe200078e00ff */
[----:B------:R-:W-:-:S02]  /*105e0*/  ISETP.GT.AND.EX P3, PT, R3, R4, PT, P3 ;  /* 0x000000040300720c */ /* 0x000fc40003f64330 */
[----:B-1----:R-:W-:Y:S02]  /*105f0*/  ISETP.GE.U32.AND P2, PT, R18, R11, PT ;  /* 0x0000000b1200720c */ /* 0x002fe40003f46070 */
[----:B------:R-:W-:Y:S02]  /*10600*/  SEL R13, RZ, 0xffffffff, !P5 ;  /* 0xffffffffff0d7807 */ /* 0x000fe40006800000 */
[----:B------:R-:W-:Y:S02]  /*10610*/  ISETP.GE.U32.AND P4, PT, R34, R7, PT ;  /* 0x000000072200720c */ /* 0x000fe40003f86070 */
[----:B------:R-:W-:Y:S02]  /*10620*/  SEL R10, RZ, 0xffffffff, !P3 ;  /* 0xffffffffff0a7807 */ /* 0x000fe40005800000 */
[----:B0-----:R-:W-:Y:S02]  /*10630*/  ISETP.GE.AND.EX P2, PT, R5, R16, PT, P2 ;  /* 0x000000100500720c */ /* 0x001fe40003f46320 */
[----:B------:R-:W-:-:S02]  /*10640*/  ISETP.GE.AND.EX P4, PT, R35, R8, PT, P4 ;  /* 0x000000082300720c */ /* 0x000fc40003f86340 */
[----:B------:R-:W-:Y:S02]  /*10650*/  @!P0 SEL R13, RZ, 0xffffffff, P2 ;  /* 0xffffffffff0d8807 */ /* 0x000fe40001000000 */
[----:B------:R-:W-:Y:S02]  /*10660*/  ISETP.GE.AND P2, PT, R2, R0, PT ;  /* 0x000000000200720c */ /* 0x000fe40003f46270 */
        /* <DEDUP_REMOVED lines=12> */
[----:B------:R-:W-:Y:S01]  /*10730*/  SEL R5, R5, R16, !P1 ;  /* 0x0000001005057207 */ /* 0x000fe20004800000 */
[----:B------:R-:W-:Y:S06]  /*10740*/  @!P2 BRA `(.L_x_3071) ;  /* 0xfffffffc0064a947 */ /* 0x000fec000383ffff */
.L_x_3066:
[----:B------:R-:W4:Y:S01]  /*10750*/  LDC R0, c[0x0][0x3fc] ;  /* 0x0000ff00ff007b82 */ /* 0x000f220000000800 */
[----:B0-----:R-:W-:Y:S02]  /*10760*/  CS2R R16, SRZ ;  /* 0x0000000000107805 */ /* 0x001fe4000001ff00 */
[----:B----4-:R-:W-:-:S13]  /*10770*/  ISETP.NE.AND P0, PT, R0, RZ, PT ;  /* 0x000000ff0000720c */ /* 0x010fda0003f05270 */
[----:B------:R-:W-:Y:S05]  /*10780*/  @!P0 BRA `(.L_x_3072) ;  /* 0x0000001000488947 */ /* 0x000fea0003800000 */
[----:B------:R-:W-:Y:S01]  /*10790*/  IMAD.MOV.U32 R6, RZ, RZ, RZ ;  /* 0x000000ffff067224 */ /* 0x000fe200078e00ff */
[----:B------:R-:W-:Y:S01]  /*107a0*/  ULDC.64 UR6, c[0x0][0x400] ;  /* 0x0001000000067ab9 */ /* 0x000fe20000000a00 */
[----:B--23--:R-:W-:Y:S01]  /*107b0*/  IMAD.MOV.U32 R7, RZ, RZ, R61 ;  /* 0x000000ffff077224 */ /* 0x00cfe200078e003d */
        /* <DEDUP_REMOVED lines=271> */
.L_x_3072:
[----:B------:R-:W-:Y:S05]  /*118b0*/  @!P0 BRA `(.L_x_3073) ;  /* 0x0000001000488947 */ /* 0x000fea0003800000 */
[----:B--23--:R-:W-:Y:S01]  /*118c0*/  VIADD R7, R61, 0x1 ;  /* 0x000000013d077836 */ /* 0x00cfe20000000000 */
        /* <DEDUP_REMOVED lines=273> */
.L_x_3073:
[----:B------:R-:W-:Y:S01]  /*129e0*/  ULDC.64 UR4, c[0x0][0x610] ;  /* 0x0001840000047ab9 */ /* 0x000fe20000000a00 */
[----:B--23--:R-:W-:Y:S02]  /*129f0*/  CS2R R12, SRZ ;  /* 0x00000000000c7805 */ /* 0x00cfe4000001ff00 */
        /* <DEDUP_REMOVED lines=9> */
.L_x_3079:
        /* <DEDUP_REMOVED lines=9> */
[----:B-1----:R-:W-:Y:S05]  /*12b20*/  CALL.REL.NOINC `($__internal_21_$__cuda_sm20_rem_u64) ;  /* 0x0000006000ec7944 */ /* 0x002fea0003c00000 */
[----:B------:R-:W-:Y:S02]  /*12b30*/  IMAD.MOV.U32 R6, RZ, RZ, R2 ;  /* 0x000000ffff067224 */ /* 0x000fe400078e0002 */
[----:B------:R-:W-:Y:S01]  /*12b40*/  IMAD.MOV.U32 R7, RZ, RZ, R13 ;  /* 0x000000ffff077224 */ /* 0x000fe200078e000d */
[----:B------:R-:W-:Y:S06]  /*12b50*/  BRA `(.L_x_3078) ;  /* 0x00000000004c7947 */ /* 0x000fec0003800000 */
.L_x_3077:
        /* <DEDUP_REMOVED lines=19> */
.L_x_3078:
[----:B------:R-:W-:Y:S05]  /*12c90*/  BSYNC B1 ;  /* 0x0000000000017941 */ /* 0x000fea0003800000 */
.L_x_3076:
[----:B------:R-:W-:Y:S01]  /*12ca0*/  ISETP.NE.U32.AND P0, PT, R6, RZ, PT ;  /* 0x000000ff0600720c */ /* 0x000fe20003f05070 */
[----:B------:R-:W-:Y:S01]  /*12cb0*/  IMAD.MOV.U32 R8, RZ, RZ, R0 ;  /* 0x000000ffff087224 */ /* 0x000fe200078e0000 */
[----:B------:R-:W-:Y:S02]  /*12cc0*/  MOV R13, R11 ;  /* 0x0000000b000d7202 */ /* 0x000fe40000000f00 */
[----:B------:R-:W-:-:S13]  /*12cd0*/  ISETP.NE.AND.EX P0, PT, R7, RZ, PT, P0 ;  /* 0x000000ff0700720c */ /* 0x000fda0003f05300 */
[----:B------:R-:W-:Y:S05]  /*12ce0*/  @P0 BRA `(.L_x_3079) ;  /* 0xfffffffc00680947 */ /* 0x000fea000383ffff */
[----:B------:R-:W-:Y:S05]  /*12cf0*/  BSYNC B0 ;  /* 0x0000000000007941 */ /* 0x000fea0003800000 */
.L_x_3075:
[----:B------:R-:W-:Y:S01]  /*12d00*/  ISETP.NE.U32.AND P2, PT, R11, RZ, PT ;  /* 0x000000ff0b00720c */ /* 0x000fe20003f45070 */
[----:B------:R-:W-:-:S12]  /*12d10*/  BSSY B0, `(.L_x_3080) ;  /* 0x000001c000007945 */ /* 0x000fd80003800000 */
[----:B------:R-:W-:Y:S05]  /*12d20*/  @!P2 BRA `(.L_x_3081) ;  /* 0x00000000001ca947 */ /* 0x000fea0003800000 */
[----:B------:R-:W-:Y:S01]  /*12d30*/  IMAD.MOV.U32 R2, RZ, RZ, 0x10 ;  /* 0x00000010ff027424 */ /* 0x000fe200078e00ff */
[----:B------:R-:W-:Y:S01]  /*12d40*/  MOV R4, 0x12d70 ;  /* 0x00012d7000047802 */ /* 0x000fe20000000f00 */
[----:B------:R-:W-:-:S07]  /*12d50*/  IMAD.MOV.U32 R8, RZ, RZ, RZ ;  /* 0x000000ffff087224 */ /* 0x000fce00078e00ff */
[----:B-1----:R-:W-:Y:S05]  /*12d60*/  CALL.REL.NOINC `($__internal_20_$__cuda_sm20_div_u64) ;  /* 0x0000005c00447944 */ /* 0x002fea0003c00000 */
[----:B------:R-:W-:Y:S02]  /*12d70*/  IMAD.MOV.U32 R6, RZ, RZ, R10 ;  /* 0x000000ffff067224 */ /* 0x000fe400078e000a */
[----:B------:R-:W-:Y:S01]  /*12d80*/  IMAD.MOV.U32 R7, RZ, RZ, R15 ;  /* 0x000000ffff077224 */ /* 0x000fe200078e000f */
[----:B------:R-:W-:Y:S06]  /*12d90*/  BRA `(.L_x_3082) ;  /* 0x00000000004c7947 */ /* 0x000fec0003800000 */
.L_x_3081:
        /* <DEDUP_REMOVED lines=19> */
.L_x_3082:
[----:B------:R-:W-:Y:S05]  /*12ed0*/  BSYNC B0 ;  /* 0x0000000000007941 */ /* 0x000fea0003800000 */
.L_x_3080:
[----:B------:R-:W-:Y:S04]  /*12ee0*/  BSSY B0, `(.L_x_3083) ;  /* 0x000001b000007945 */ /* 0x000fe80003800000 */
[----:B------:R-:W-:Y:S05]  /*12ef0*/  @!P2 BRA `(.L_x_3084) ;  /* 0x000000000018a947 */ /* 0x000fea0003800000 */
[----:B------:R-:W-:Y:S01]  /*12f00*/  IMAD.MOV.U32 R2, RZ, RZ, 0x8 ;  /* 0x00000008ff027424 */ /* 0x000fe200078e00ff */
[----:B------:R-:W-:Y:S01]  /*12f10*/  MOV R4, 0x12f40 ;  /* 0x00012f4000047802 */ /* 0x000fe20000000f00 */
[----:B------:R-:W-:-:S07]  /*12f20*/  IMAD.MOV.U32 R8, RZ, RZ, RZ ;  /* 0x000000ffff087224 */ /* 0x000fce00078e00ff */
[----:B-1----:R-:W-:Y:S05]  /*12f30*/  CALL.REL.NOINC `($__internal_20_$__cuda_sm20_div_u64) ;  /* 0x0000005800d07944 */ /* 0x002fea0003c00000 */
[----:B------:R-:W-:Y:S01]  /*12f40*/  IMAD.MOV.U32 R11, RZ, RZ, R15 ;  /* 0x000000ffff0b7224 */ /* 0x000fe200078e000f */
[----:B------:R-:W-:Y:S06]  /*12f50*/  BRA `(.L_x_3085) ;  /* 0x00000000004c7947 */ /* 0x000fec0003800000 */
.L_x_3084:
        /* <DEDUP_REMOVED lines=13> */
[----:B------:R-:W-:Y:S01]  /*13030*/  @P0 IMAD.IADD R11, R11, 0x1, -R0 ;  /* 0x000000010b0b0824 */ /* 0x000fe200078e0a00 */
[----:B------:R-:W-:-:S04]  /*13040*/  @P0 IADD3 R10, R10, 0x1, RZ ;  /* 0x000000010a0a0810 */ /* 0x000fc80007ffe0ff */
[----:B------:R-:W-:Y:S01]  /*13050*/  ISETP.GE.U32.AND P1, PT, R11, R0, PT ;  /* 0x000000000b00720c */ /* 0x000fe20003f26070 */
[----:B------:R-:W-:-:S12]  /*13060*/  IMAD.MOV.U32 R11, RZ, RZ, RZ ;  /* 0x000000ffff0b7224 */ /* 0x000fd800078e00ff */
[----:B------:R-:W-:Y:S01]  /*13070*/  @P1 VIADD R10, R10, 0x1 ;  /* 0x000000010a0a1836 */ /* 0x000fe20000000000 */
[----:B------:R-:W-:-:S07]  /*13080*/  @!P2 LOP3.LUT R10, RZ, R0, RZ, 0x33, !PT ;  /* 0x00000000ff0aa212 */ /* 0x000fce00078e33ff */
.L_x_3085:
[----:B------:R-:W-:Y:S05]  /*13090*/  BSYNC B0 ;  /* 0x0000000000007941 */ /* 0x000fea0003800000 */
.L_x_3083:
        /* <DEDUP_REMOVED lines=9> */
[----:B-1----:R-:W-:Y:S05]  /*13130*/  CALL.REL.NOINC `($__internal_20_$__cuda_sm20_div_u64) ;  /* 0x0000005800507944 */ /* 0x002fea0003c00000 */
[----:B------:R-:W-:Y:S02]  /*13140*/  IMAD.MOV.U32 R6, RZ, RZ, R10 ;  /* 0x000000ffff067224 */ /* 0x000fe400078e000a */
[----:B------:R-:W-:Y:S01]  /*13150*/  IMAD.MOV.U32 R7, RZ, RZ, R15 ;  /* 0x000000ffff077224 */ /* 0x000fe200078e000f */
[----:B------:R-:W-:Y:S06]  /*13160*/  BRA `(.L_x_3088) ;  /* 0x0000000000507947 */ /* 0x000fec0003800000 */
.L_x_3087:
        /* <DEDUP_REMOVED lines=20> */
.L_x_3088:
[----:B------:R-:W-:Y:S05]  /*132b0*/  BSYNC B0 ;  /* 0x0000000000007941 */ /* 0x000fea0003800000 */
.L_x_3086:
[----:B------:R-:W-:Y:S02]  /*132c0*/  ULDC.64 UR4, c[0x0][0x610] ;  /* 0x0001840000047ab9 */ /* 0x000fe40000000a00 */
[----:B------:R-:W-:-:S04]  /*132d0*/  IADD3 R12, P0, R6, UR4, RZ ;  /* 0x00000004060c7c10 */ /* 0x000fc8000ff1e0ff */
[----:B------:R-:W-:-:S05]  /*132e0*/  IADD3.X R13, R7, UR5, RZ, P0, !PT ;  /* 0x00000005070d7c10 */ /* 0x000fca00087fe4ff */
[----:B------:R-:W-:-:S07]  /*132f0*/  IMAD.MOV.U32 R14, RZ, RZ, R13 ;  /* 0x000000ffff0e7224 */ /* 0x000fce00078e000d */
.L_x_3074:
[----:B------:R-:W-:Y:S02]  /*13300*/  ULDC UR4, c[0x0][0x248] ;  /* 0x0000920000047ab9 */ /* 0x000fe40000000800 */
[----:B------:R-:W-:-:S13]  /*13310*/  ISETP.NE.AND P0, PT, RZ, UR4, PT ;  /* 0x00000004ff007c0c */ /* 0x000fda000bf05270 */
[----:B------:R-:W-:Y:S05]  /*13320*/  @!P0 BRA `(.L_x_3089) ;  /* 0x0000004800708947 */ /* 0x000fea0003800000 */
[----:B------:R-:W0:Y:S01]  /*13330*/  S2R R24, SR_TID.X ;  /* 0x0000000000187919 */ /* 0x000e220000002100 */
[----:B------:R-:W2:Y:S01]  /*13340*/  LDC R0, c[0x0][0x3fc] ;  /* 0x0000ff00ff007b82 */ /* 0x000ea20000000800 */
[----:B------:R-:W-:Y:S01]  /*13350*/  ULDC UR4, c[0x0][0x24c] ;  /* 0x0000930000047ab9 */ /* 0x000fe20000000800 */
[----:B------:R-:W-:Y:S01]  /*13360*/  IMAD.MOV.U32 R16, RZ, RZ, RZ ;  /* 0x000000ffff107224 */ /* 0x000fe200078e00ff */
[----:B------:R-:W3:Y:S01]  /*13370*/  S2R R15, SR_TID.Y ;  /* 0x00000000000f7919 */ /* 0x000ee20000002200 */
[----:B------:R-:W4:Y:S01]  /*13380*/  S2R R10, SR_CTAID.X ;  /* 0x00000000000a7919 */ /* 0x000f220000002500 */
[----:B--2---:R-:W-:Y:S01]  /*13390*/  ISETP.NE.AND P0, PT, R0, RZ, PT ;  /* 0x000000ff0000720c */ /* 0x004fe20003f05270 */
[----:B0-----:R-:W-:Y:S01]  /*133a0*/  IMAD R2, R24, UR4, RZ ;  /* 0x0000000418027c24 */ /* 0x001fe2000f8e02ff */
[----:B------:R-:W-:-:S03]  /*133b0*/  ULDC UR4, c[0x0][0x250] ;  /* 0x0000940000047ab9 */ /* 0x000fc60000000800 */
[----:B---3--:R-:W-:Y:S01]  /*133c0*/  IMAD R7, R15, UR4, R2 ;  /* 0x000000040f077c24 */ /* 0x008fe2000f8e0202 */
[----:B------:R-:W-:Y:S01]  /*133d0*/  ULDC UR4, c[0x0][0x238] ;  /* 0x00008e0000047ab9 */ /* 0x000fe20000000800 */
[----:B------:R-:W-:Y:S02]  /*133e0*/  IMAD.MOV.U32 R2, RZ, RZ, RZ ;  /* 0x000000ffff027224 */ /* 0x000fe400078e00ff */
[----:B----4-:R-:W-:-:S04]  /*133f0*/  IMAD R7, R10, UR4, R7 ;  /* 0x000000040a077c24 */ /* 0x010fc8000f8e0207 */
[----:B------:R-:W-:Y:S01]  /*13400*/  IMAD.SHL.U32 R7, R7, 0x2, RZ ;  /* 0x0000000207077824 */ /* 0x000fe200078e00ff */
        /* <DEDUP_REMOVED lines=274> */
.L_x_3090:
        /* <DEDUP_REMOVED lines=275> */
.L_x_3091:
        /* <DEDUP_REMOVED lines=9> */
[----:B------:R-:W-:Y:S02]  /*156f0*/  MOV R0, 0x1 ;  /* 0x0000000100007802 */ /* 0x000fe40000000f00 */
[----:B------:R-:W-:-:S13]  /*15700*/  ISETP.NE.AND P1, PT, RZ, UR4, PT ;  /* 0x00000004ff007c0c */ /* 0x000fda000bf25270 */
[----:B------:R-:W-:-:S04]  /*15710*/  @P1 ISETP.NE.AND P0, PT, R15, RZ, PT ;  /* 0x000000ff0f00120c */ /* 0x000fc80003f05270 */
[----:B------:R-:W-:-:S04]  /*15720*/  @P1 SEL R4, RZ, 0x1, P0 ;  /* 0x00000001ff041807 */ /* 0x000fc80000000000 */
[----:B------:R-:W-:-:S07]  /*15730*/  @P1 PRMT R0, R4, 0x7610, R0 ;  /* 0x0000761004001816 */ /* 0x000fce0000000000 */
.L_x_3093:
[----:B------:R-:W-:Y:S05]  /*15740*/  BSYNC B0 ;  /* 0x0000000000007941 */ /* 0x000fea0003800000 */
.L_x_3092:
        /* <DEDUP_REMOVED lines=12> */
[----:B------:R-:W2:Y:S01]  /*15810*/  LDC.64 R6, c[0x0][0x618] ;  /* 0x00018600ff067b82 */ /* 0x000ea20000000a00 */
[----:B0-----:R-:W-:Y:S01]  /*15820*/  IMAD R11, R10, R11, UR4 ;  /* 0x000000040a0b7e24 */ /* 0x001fe2000f8e020b */
[----:B------:R-:W-:-:S03]  /*15830*/  ULDC UR4, c[0x0][0x0] ;  /* 0x0000000000047ab9 */ /* 0x000fc60000000800 */
[----:B------:R-:W-:-:S04]  /*15840*/  @!P1 IMAD R11, R11, UR4, R24 ;  /* 0x000000040b0b9c24 */ /* 0x000fc8000f8e0218 */
[----:B--2---:R-:W-:-:S05]  /*15850*/  IMAD.WIDE.U32 R6, R11, 0x20, R6 ;  /* 0x000000200b067825 */ /* 0x004fca00078e0006 */
[----:B------:R0:W-:Y:S04]  /*15860*/  STG.E.64 desc[UR60][R6.64], R20 ;  /* 0x0000001406007986 */ /* 0x0001e8000c101b3c */
[----:B------:R0:W-:Y:S04]  /*15870*/  STG.E.64 desc[UR60][R6.64+0x8], R34 ;  /* 0x0000082206007986 */ /* 0x0001e8000c101b3c */
[----:B------:R0:W-:Y:S04]  /*15880*/  STG.E.64 desc[UR60][R6.64+0x10], R42 ;  /* 0x0000102a06007986 */ /* 0x0001e8000c101b3c */
[----:B------:R0:W-:Y:S02]  /*15890*/  STG.E.64 desc[UR60][R6.64+0x18], R18 ;  /* 0x0000181206007986 */ /* 0x0001e4000c101b3c */
.L_x_3095:
[----:B------:R-:W-:Y:S05]  /*158a0*/  BSYNC B0 ;  /* 0x0000000000007941 */ /* 0x000fea0003800000 */
.L_x_3094:
        /* <DEDUP_REMOVED lines=35> */
.L_x_3097:
[----:B------:R-:W-:Y:S05]  /*15ae0*/  BSYNC B0 ;  /* 0x0000000000007941 */ /* 0x000fea0003800000 */
.L_x_3096:
[----:B------:R-:W3:Y:S08]  /*15af0*/  S2UR UR5, SR_CgaCtaId ;  /* 0x00000000000579c3 */ /* 0x000ef00000008800 */
[----:B------:R-:W-:Y:S06]  /*15b00*/  BAR.SYNC.DEFER_BLOCKING 0x0 ;  /* 0x0000000000007b1d */ /* 0x000fec0000010000 */
[----:B------:R-:W-:-:S02]  /*15b10*/  UMOV UR4, 0x400 ;  /* 0x0000040000047882 */ /* 0x000fc40000000000 */
[----:B---3--:R-:W-:-:S09]  /*15b20*/  ULEA UR6, UR5, UR4, 0x18 ;  /* 0x0000000405067291 */ /* 0x008fd2000f8ec03f */
[----:B--2---:R-:W2:Y:S02]  /*15b30*/  LDS.U8 R0, [UR6] ;  /* 0x00000006ff007984 */ /* 0x004ea40008000000 */
[----:B--2---:R-:W-:-:S13]  /*15b40*/  ISETP.NE.AND P0, PT, R0, RZ, PT ;  /* 0x000000ff0000720c */ /* 0x004fda0003f05270 */
[----:B------:R-:W-:Y:S05]  /*15b50*/  @!P0 EXIT ;  /* 0x000000000000894d */ /* 0x000fea0003800000 */
[----:B------:R-:W-:Y:S01]  /*15b60*/  ISETP.NE.AND P0, PT, R8, RZ, PT ;  /* 0x000000ff0800720c */ /* 0x000fe20003f05270 */
        /* <DEDUP_REMOVED lines=11> */
[----:B------:R-:W-:Y:S01]  /*15c20*/  BSSY B0, `(.L_x_3098) ;  /* 0x000007a000007945 */ /* 0x000fe20003800000 */
[----:B------:R-:W-:-:S02]  /*15c30*/  IMAD.U32 R0, RZ, RZ, UR10 ;  /* 0x0000000aff007e24 */ /* 0x000fc4000f8e00ff */
[----:B------:R-:W-:Y:S02]  /*15c40*/  IMAD.U32 R3, RZ, RZ, UR11 ;  /* 0x0000000bff037e24 */ /* 0x000fe4000f8e00ff */
[----:B------:R-:W-:Y:S02]  /*15c50*/  IMAD.U32 R4, RZ, RZ, UR12 ;  /* 0x0000000cff047e24 */ /* 0x000fe4000f8e00ff */
[----:B------:R-:W-:Y:S01]  /*15c60*/  IMAD.U32 R5, RZ, RZ, UR13 ;  /* 0x0000000dff057e24 */ /* 0x000fe2000f8e00ff */
[----:B------:R-:W-:Y:S06]  /*15c70*/  @!P0 BRA `(.L_x_3099) ;  /* 0x0000000000ec8947 */ /* 0x000fec0003800000 */
[----:B------:R-:W-:Y:S01]  /*15c80*/  ULDC UR6, c[0x0][0x0] ;  /* 0x0000000000067ab9 */ /* 0x000fe20000000800 */
[----:B------:R-:W-:Y:S01]  /*15c90*/  ULDC UR8, c[0x0][0x23c] ;  /* 0x00008f0000087ab9 */ /* 0x000fe20000000800 */
[----:B------:R-:W-:Y:S02]  /*15ca0*/  IMAD R11, R15, UR6, R24 ;  /* 0x000000060f0b7c24 */ /* 0x000fe4000f8e0218 */
[----:B0-----:R-:W-:Y:S02]  /*15cb0*/  IMAD.U32 R6, RZ, RZ, UR10 ;  /* 0x0000000aff067e24 */ /* 0x001fe4000f8e00ff */
[----:B------:R-:W-:Y:S01]  /*15cc0*/  IMAD.U32 R7, RZ, RZ, UR11 ;  /* 0x0000000bff077e24 */ /* 0x000fe2000f8e00ff */
[----:B------:R-:W-:Y:S01]  /*15cd0*/  ISETP.GE.U32.AND P0, PT, R11, UR8, PT ;  /* 0x000000080b007c0c */ /* 0x000fe2000bf06070 */
[----:B------:R-:W-:Y:S02]  /*15ce0*/  IMAD.U32 R8, RZ, RZ, UR12 ;  /* 0x0000000cff087e24 */ /* 0x000fe4000f8e00ff */
[----:B------:R-:W-:-:S10]  /*15cf0*/  IMAD.U32 R9, RZ, RZ, UR13 ;  /* 0x0000000dff097e24 */ /* 0x000fd4000f8e00ff */
[----:B------:R-:W-:Y:S05]  /*15d00*/  @P0 BRA `(.L_x_3100) ;  /* 0x0000000400ac0947 */ /* 0x000fea0003800000 */
[----:B------:R-:W-:Y:S01]  /*15d10*/  ULDC UR7, c[0x0][0x10] ;  /* 0x0000040000077ab9 */ /* 0x000fe20000000800 */
[----:B-1----:R-:W0:Y:S01]  /*15d20*/  LDC R30, c[0x0][0x4] ;  /* 0x00000100ff1e7b82 */ /* 0x002e220000000800 */
[----:B------:R-:W-:Y:S01]  /*15d30*/  BSSY B1, `(.L_x_3101) ;  /* 0x000002e000017945 */ /* 0x000fe20003800000 */
[----:B------:R-:W-:Y:S02]  /*15d40*/  IMAD.MOV.U32 R15, RZ, RZ, R11 ;  /* 0x000000ffff0f7224 */ /* 0x000fe400078e000b */
[----:B------:R-:W-:Y:S02]  /*15d50*/  IMAD.U32 R6, RZ, RZ, UR10 ;  /* 0x0000000aff067e24 */ /* 0x000fe4000f8e00ff */
[----:B------:R-:W-:Y:S02]  /*15d60*/  IMAD.U32 R7, RZ, RZ, UR11 ;  /* 0x0000000bff077e24 */ /* 0x000fe4000f8e00ff */
[----:B------:R-:W1:Y:S01]  /*15d70*/  LDC.64 R18, c[0x0][0x618] ;  /* 0x00018600ff127b82 */ /* 0x000e620000000a00 */
[----:B------:R-:W-:-:S02]  /*15d80*/  IMAD.U32 R8, RZ, RZ, UR12 ;  /* 0x0000000cff087e24 */ /* 0x000fc4000f8e00ff */
[----:B------:R-:W-:Y:S02]  /*15d90*/  IMAD.U32 R9, RZ, RZ, UR13 ;  /* 0x0000000dff097e24 */ /* 0x000fe4000f8e00ff */
[----:B------:R-:W-:Y:S02]  /*15da0*/  IMAD R28, R10, UR7, RZ ;  /* 0x000000070a1c7c24 */ /* 0x000fe4000f8e02ff */
[----:B0-----:R-:W-:-:S07]  /*15db0*/  IMAD R30, R30, UR6, RZ ;  /* 0x000000061e1e7c24 */ /* 0x001fce000f8e02ff */
.L_x_3102:
[----:B------:R-:W-:-:S04]  /*15dc0*/  IMAD.IADD R11, R28, 0x1, R15 ;  /* 0x000000011c0b7824 */ /* 0x000fc800078e020f */
[----:B-1----:R-:W-:-:S05]  /*15dd0*/  IMAD.WIDE.U32 R10, R11, 0x20, R18 ;  /* 0x000000200b0a7825 */ /* 0x002fca00078e0012 */
[----:B------:R-:W2:Y:S04]  /*15de0*/  LDG.E.64 R20, desc[UR60][R10.64] ;  /* 0x0000003c0a147981 */ /* 0x000ea8000c1e1b00 */
[----:B------:R-:W3:Y:S04]  /*15df0*/  LDG.E.64 R24, desc[UR60][R10.64+0x10] ;  /* 0x0000103c0a187981 */ /* 0x000ee8000c1e1b00 */
[----:B------:R-:W4:Y:S04]  /*15e00*/  LDG.E.64 R22, desc[UR60][R10.64+0x8] ;  /* 0x0000083c0a167981 */ /* 0x000f28000c1e1b00 */
[----:B------:R-:W5:Y:S01]  /*15e10*/  LDG.E.64 R26, desc[UR60][R10.64+0x18] ;  /* 0x0000183c0a1a7981 */ /* 0x000f62000c1e1b00 */
[----:B------:R-:W-:-:S02]  /*15e20*/  IADD3 R15, R30, R15, RZ ;  /* 0x0000000f1e0f7210 */ /* 0x000fc40007ffe0ff */
[CC--:B--2---:R-:W-:Y:S02]  /*15e30*/  ISETP.NE.U32.AND P1, PT, R0.reuse, R20.reuse, PT ;  /* 0x000000140000720c */ /* 0x0c4fe40003f25070 */
[----:B------:R-:W-:Y:S02]  /*15e40*/  ISETP.GT.U32.AND P3, PT, R0, R20, PT ;  /* 0x000000140000720c */ /* 0x000fe40003f64070 */
[CC--:B------:R-:W-:Y:S02]  /*15e50*/  ISETP.NE.AND.EX P1, PT, R3.reuse, R21.reuse, PT, P1 ;  /* 0x000000150300720c */ /* 0x0c0fe40003f25310 */
[----:B---3--:R-:W-:Y:S02]  /*15e60*/  ISETP.NE.U32.AND P0, PT, R6, R24, PT ;  /* 0x000000180600720c */ /* 0x008fe40003f05070 */
[----:B----4-:R-:W-:Y:S02]  /*15e70*/  ISETP.GE.U32.AND P2, PT, R4, R22, PT ;  /* 0x000000160400720c */ /* 0x010fe40003f46070 */
[----:B------:R-:W-:-:S02]  /*15e80*/  ISETP.GT.AND.EX P3, PT, R3, R21, PT, P3 ;  /* 0x000000150300720c */ /* 0x000fc40003f64330 */
[----:B------:R-:W-:Y:S02]  /*15e90*/  ISETP.NE.AND.EX P0, PT, R7, R25, PT, P0 ;  /* 0x000000190700720c */ /* 0x000fe40003f05300 */
[----:B------:R-:W-:Y:S02]  /*15ea0*/  ISETP.GT.U32.AND P5, PT, R6, R24, PT ;  /* 0x000000180600720c */ /* 0x000fe40003fa4070 */
[----:B------:R-:W-:Y:S02]  /*15eb0*/  ISETP.GE.AND.EX P2, PT, R5, R23, PT, P2 ;  /* 0x000000170500720c */ /* 0x000fe40003f46320 */
[----:B------:R-:W-:Y:S02]  /*15ec0*/  SEL R17, RZ, 0xffffffff, !P3 ;  /* 0xffffffffff117807 */ /* 0x000fe40005800000 */
[----:B-----5:R-:W-:Y:S02]  /*15ed0*/  ISETP.GE.U32.AND P3, PT, R8, R26, PT ;  /* 0x0000001a0800720c */ /* 0x020fe40003f66070 */
[----:B------:R-:W-:-:S02]  /*15ee0*/  ISETP.GT.AND.EX P5, PT, R7, R25, PT, P5 ;  /* 0x000000190700720c */ /* 0x000fc40003fa4350 */
[----:B------:R-:W-:Y:S02]  /*15ef0*/  @!P1 SEL R17, RZ, 0xffffffff, P2 ;  /* 0xffffffffff119807 */ /* 0x000fe40001000000 */
[----:B------:R-:W-:Y:S02]  /*15f00*/  ISETP.GE.AND.EX P1, PT, R9, R27, PT, P3 ;  /* 0x0000001b0900720c */ /* 0x000fe40003f26330 */
[----:B------:R-:W-:Y:S02]  /*15f10*/  ISETP.GE.U32.AND P2, PT, R15, UR8, PT ;  /* 0x000000080f007c0c */ /* 0x000fe4000bf46070 */
        /* <DEDUP_REMOVED lines=13> */
[----:B------:R-:W-:Y:S01]  /*15ff0*/  SEL R9, R9, R27, !P1 ;  /* 0x0000001b09097207 */ /* 0x000fe20004800000 */
[----:B------:R-:W-:Y:S06]  /*16000*/  @!P2 BRA `(.L_x_3102) ;  /* 0xfffffffc006ca947 */ /* 0x000fec000383ffff */
[----:B------:R-:W-:Y:S05]  /*16010*/  BSYNC B1 ;  /* 0x0000000000017941 */ /* 0x000fea0003800000 */
.L_x_3101:
[----:B------:R-:W-:Y:S05]  /*16020*/  BRA `(.L_x_3100) ;  /* 0x0000000000e47947 */ /* 0x000fea0003800000 */
.L_x_3099:
[----:B------:R-:W2:Y:S01]  /*16030*/  S2R R11, SR_TID.Y ;  /* 0x00000000000b7919 */ /* 0x000ea20000002200 */
[----:B------:R-:W-:Y:S01]  /*16040*/  ULDC UR7, c[0x0][0x23c] ;  /* 0x00008f0000077ab9 */ /* 0x000fe20000000800 */
[----:B0-----:R-:W-:Y:S02]  /*16050*/  IMAD.U32 R6, RZ, RZ, UR10 ;  /* 0x0000000aff067e24 */ /* 0x001fe4000f8e00ff */
[----:B------:R-:W-:Y:S02]  /*16060*/  IMAD.U32 R7, RZ, RZ, UR11 ;  /* 0x0000000bff077e24 */ /* 0x000fe4000f8e00ff */
[----:B------:R-:W-:Y:S02]  /*16070*/  IMAD.U32 R8, RZ, RZ, UR12 ;  /* 0x0000000cff087e24 */ /* 0x000fe4000f8e00ff */
[----:B------:R-:W-:Y:S01]  /*16080*/  IMAD.U32 R9, RZ, RZ, UR13 ;  /* 0x0000000dff097e24 */ /* 0x000fe2000f8e00ff */
[----:B--2---:R-:W-:-:S13]  /*16090*/  ISETP.GE.U32.AND P0, PT, R11, UR7, PT ;  /* 0x000000070b007c0c */ /* 0x004fda000bf06070 */
[----:B------:R-:W-:Y:S05]  /*160a0*/  @P0 BRA `(.L_x_3100) ;  /* 0x0000000000c40947 */ /* 0x000fea0003800000 */
[----:B------:R-:W-:Y:S01]  /*160b0*/  ULDC UR6, c[0x0][0x10] ;  /* 0x0000040000067ab9 */ /* 0x000fe20000000800 */
[----:B------:R-:W0:Y:S01]  /*160c0*/  LDC R17, c[0x0][RZ] ;  /* 0x00000000ff117b82 */ /* 0x000e220000000800 */
[----:B------:R-:W-:Y:S02]  /*160d0*/  IMAD.U32 R6, RZ, RZ, UR10 ;  /* 0x0000000aff067e24 */ /* 0x000fe4000f8e00ff */
[----:B------:R-:W-:Y:S02]  /*160e0*/  IMAD.U32 R7, RZ, RZ, UR11 ;  /* 0x0000000bff077e24 */ /* 0x000fe4000f8e00ff */
[----:B------:R-:W-:Y:S02]  /*160f0*/  IMAD.U32 R8, RZ, RZ, UR12 ;  /* 0x0000000cff087e24 */ /* 0x000fe4000f8e00ff */
[----:B------:R-:W-:Y:S01]  /*16100*/  IMAD.U32 R9, RZ, RZ, UR13 ;  /* 0x0000000dff097e24 */ /* 0x000fe2000f8e00ff */
[----:B------:R-:W2:Y:S01]  /*16110*/  LDC.64 R18, c[0x0][0x618] ;  /* 0x00018600ff127b82 */ /* 0x000ea20000000a00 */
[----:B-1----:R-:W-:-:S02]  /*16120*/  IMAD.MOV.U32 R28, RZ, RZ, R11 ;  /* 0x000000ffff1c7224 */ /* 0x002fc400078e000b */
[----:B------:R-:W-:-:S05]  /*16130*/  IMAD R15, R10, UR6, RZ ;  /* 0x000000060a0f7c24 */ /* 0x000fca000f8e02ff */
[----:B------:R-:W1:Y:S02]  /*16140*/  LDC R29, c[0x0][0x4] ;  /* 0x00000100ff1d7b82 */ /* 0x000e640000000800 */
.L_x_3103:
[----:B------:R-:W0:Y:S01]  /*16150*/  S2R R11, SR_TID.X ;  /* 0x00000000000b7919 */ /* 0x000e220000002100 */
[----:B------:R-:W-:-:S04]  /*16160*/  IMAD.IADD R10, R15, 0x1, R28 ;  /* 0x000000010f0a7824 */ /* 0x000fc800078e021c */
[----:B0-----:R-:W-:-:S04]  /*16170*/  IMAD R11, R10, R17, R11 ;  /* 0x000000110a0b7224 */ /* 0x001fc800078e020b */
[----:B--2---:R-:W-:-:S05]  /*16180*/  IMAD.WIDE.U32 R10, R11, 0x20, R18 ;  /* 0x000000200b0a7825 */ /* 0x004fca00078e0012 */
[----:B------:R-:W2:Y:S04]  /*16190*/  LDG.E.64 R20, desc[UR60][R10.64] ;  /* 0x0000003c0a147981 */ /* 0x000ea8000c1e1b00 */
[----:B------:R-:W3:Y:S04]  /*161a0*/  LDG.E.64 R24, desc[UR60][R10.64+0x10] ;  /* 0x0000103c0a187981 */ /* 0x000ee8000c1e1b00 */
[----:B------:R-:W4:Y:S04]  /*161b0*/  LDG.E.64 R22, desc[UR60][R10.64+0x8] ;  /* 0x0000083c0a167981 */ /* 0x000f28000c1e1b00 */
[----:B------:R-:W5:Y:S01]  /*161c0*/  LDG.E.64 R26, desc[UR60][R10.64+0x18] ;  /* 0x0000183c0a1a7981 */ /* 0x000f62000c1e1b00 */
[----:B-1----:R-:W-:Y:S01]  /*161d0*/  IMAD.IADD R28, R29, 0x1, R28 ;  /* 0x000000011d1c7824 */ /* 0x002fe200078e021c */
[----:B--2---:R-:W-:-:S02]  /*161e0*/  ISETP.NE.U32.AND P2, PT, R0, R20, PT ;  /* 0x000000140000720c */ /* 0x004fc40003f45070 */
[----:B------:R-:W-:Y:S02]  /*161f0*/  ISETP.GT.U32.AND P5, PT, R0, R20, PT ;  /* 0x000000140000720c */ /* 0x000fe40003fa4070 */
[----:B------:R-:W-:Y:S02]  /*16200*/  ISETP.NE.AND.EX P2, PT, R3, R21, PT, P2 ;  /* 0x000000150300720c */ /* 0x000fe40003f45320 */
[----:B---3--:R-:W-:Y:S02]  /*16210*/  ISETP.NE.U32.AND P0, PT, R6, R24, PT ;  /* 0x000000180600720c */ /* 0x008fe40003f05070 */
[----:B----4-:R-:W-:Y:S02]  /*16220*/  ISETP.GE.U32.AND P1, PT, R4, R22, PT ;  /* 0x000000160400720c */ /* 0x010fe40003f26070 */
[----:B------:R-:W-:Y:S02]  /*16230*/  ISETP.NE.AND.EX P0, PT, R7, R25, PT, P0 ;  /* 0x000000190700720c */ /* 0x000fe40003f05300 */
[----:B------:R-:W-:-:S02]  /*16240*/  ISETP.GT.AND.EX P5, PT, R3, R21, PT, P5 ;  /* 0x000000150300720c */ /* 0x000fc40003fa4350 */
[----:B------:R-:W-:Y:S02]  /*16250*/  ISETP.GE.AND.EX P1, PT, R5, R23, PT, P1 ;  /* 0x000000170500720c */ /* 0x000fe40003f26310 */
[----:B------:R-:W-:Y:S02]  /*16260*/  ISETP.GT.U32.AND P6, PT, R6, R24, PT ;  /* 0x000000180600720c */ /* 0x000fe40003fc4070 */
[----:B-----5:R-:W-:Y:S02]  /*16270*/  ISETP.GE.U32.AND P3, PT, R8, R26, PT ;  /* 0x0000001a0800720c */ /* 0x020fe40003f66070 */
[----:B------:R-:W-:Y:S02]  /*16280*/  SEL R10, RZ, 0xffffffff, !P5 ;  /* 0xffffffffff0a7807 */ /* 0x000fe40006800000 */
[----:B------:R-:W-:Y:S02]  /*16290*/  @!P2 SEL R10, RZ, 0xffffffff, P1 ;  /* 0xffffffffff0aa807 */ /* 0x000fe40000800000 */
[----:B------:R-:W-:-:S02]  /*162a0*/  ISETP.GT.AND.EX P6, PT, R7, R25, PT, P6 ;  /* 0x000000190700720c */ /* 0x000fc40003fc4360 */
[----:B------:R-:W-:Y:S02]  /*162b0*/  ISETP.GE.AND.EX P3, PT, R9, R27, PT, P3 ;  /* 0x0000001b0900720c */ /* 0x000fe40003f66330 */
[----:B------:R-:W-:Y:S02]  /*162c0*/  LOP3.LUT R10, R10, 0x1, RZ, 0xc0, !PT ;  /* 0x000000010a0a7812 */ /* 0x000fe400078ec0ff */
[----:B------:R-:W-:Y:S02]  /*162d0*/  SEL R11, RZ, 0xffffffff, !P6 ;  /* 0xffffffffff0b7807 */ /* 0x000fe40007000000 */
[----:B------:R-:W-:Y:S02]  /*162e0*/  @!P0 SEL R11, RZ, 0xffffffff, P3 ;  /* 0xffffffffff0b8807 */ /* 0x000fe40001800000 */
[----:B------:R-:W-:Y:S02]  /*162f0*/  ISETP.NE.U32.AND P0, PT, R10, 0x1, PT ;  /* 0x000000010a00780c */ /* 0x000fe40003f05070 */
[----:B------:R-:W-:-:S02]  /*16300*/  LOP3.LUT R11, R11, 0x1, RZ, 0xc0, !PT ;  /* 0x000000010b0b7812 */ /* 0x000fc400078ec0ff */
[----:B------:R-:W-:Y:S02]  /*16310*/  SEL R0, R0, R20, !P0 ;  /* 0x0000001400007207 */ /* 0x000fe40004000000 */
[----:B------:R-:W-:Y:S02]  /*16320*/  SEL R3, R3, R21, !P0 ;  /* 0x0000001503037207 */ /* 0x000fe40004000000 */
[----:B------:R-:W-:Y:S02]  /*16330*/  SEL R4, R4, R22, !P0 ;  /* 0x0000001604047207 */ /* 0x000fe40004000000 */
[----:B------:R-:W-:Y:S02]  /*16340*/  SEL R5, R5, R23, !P0 ;  /* 0x0000001705057207 */ /* 0x000fe40004000000 */
[----:B------:R-:W-:Y:S02]  /*16350*/  ISETP.GE.U32.AND P0, PT, R28, UR7, PT ;  /* 0x000000071c007c0c */ /* 0x000fe4000bf06070 */
[----:B------:R-:W-:-:S04]  /*16360*/  ISETP.NE.U32.AND P1, PT, R11, 0x1, PT ;  /* 0x000000010b00780c */ /* 0x000fc80003f25070 */
[----:B------:R-:W-:Y:S02]  /*16370*/  SEL R6, R6, R24, !P1 ;  /* 0x0000001806067207 */ /* 0x000fe40004800000 */
[----:B------:R-:W-:Y:S02]  /*16380*/  SEL R7, R7, R25, !P1 ;  /* 0x0000001907077207 */ /* 0x000fe40004800000 */
[----:B------:R-:W-:Y:S02]  /*16390*/  SEL R8, R8, R26, !P1 ;  /* 0x0000001a08087207 */ /* 0x000fe40004800000 */
[----:B------:R-:W-:Y:S01]  /*163a0*/  SEL R9, R9, R27, !P1 ;  /* 0x0000001b09097207 */ /* 0x000fe20004800000 */
[----:B------:R-:W-:Y:S06]  /*163b0*/  @!P0 BRA `(.L_x_3103) ;  /* 0xfffffffc00648947 */ /* 0x000fec000383ffff */
.L_x_3100:
[----:B------:R-:W-:Y:S05]  /*163c0*/  BSYNC B0 ;  /* 0x0000000000007941 */ /* 0x000fea0003800000 */
.L_x_3098:
[----:B------:R-:W0:Y:S01]  /*163d0*/  S2R R11, SR_TID.Y ;  /* 0x00000000000b7919 */ /* 0x000e220000002200 */
[----:B------:R-:W0:Y:S01]  /*163e0*/  LDC R10, c[0x0][RZ] ;  /* 0x00000000ff0a7b82 */ /* 0x000e220000000800 */
[----:B------:R-:W-:Y:S01]  /*163f0*/  UIADD3 UR4, UR4, 0x10, URZ ;  /* 0x0000001004047890 */ /* 0x000fe2000fffe03f */
[----:B------:R-:W-:Y:S01]  /*16400*/  IMAD.MOV.U32 R24, RZ, RZ, R0 ;  /* 0x000000ffff187224 */ /* 0x000fe200078e0000 */
[----:B------:R-:W0:Y:S01]  /*16410*/  S2R R20, SR_TID.X ;  /* 0x0000000000147919 */ /* 0x000e220000002100 */
[----:B------:R-:W-:Y:S01]  /*16420*/  IMAD.MOV.U32 R25, RZ, RZ, R3 ;  /* 0x000000ffff197224 */ /* 0x000fe200078e0003 */
[----:B------:R-:W-:Y:S01]  /*16430*/  ULEA UR4, UR5, UR4, 0x18 ;  /* 0x0000000405047291 */ /* 0x000fe2000f8ec03f */
[----:B------:R-:W-:Y:S01]  /*16440*/  IMAD.MOV.U32 R26, RZ, RZ, R4 ;  /* 0x000000ffff1a7224 */ /* 0x000fe200078e0004 */
[----:B------:R-:W-:Y:S01]  /*16450*/  ULDC UR6, c[0x0][0x4] ;  /* 0x0000010000067ab9 */ /* 0x000fe20000000800 */
[----:B------:R-:W-:Y:S01]  /*16460*/  IMAD.MOV.U32 R27, RZ, RZ, R5 ;  /* 0x000000ffff1b7224 */ /* 0x000fe200078e0005 */
[----:B------:R-:W-:Y:S01]  /*16470*/  USHF.R.U32.HI UR5, URZ, 0x1, UR6 ;  /* 0x000000013f057899 */ /* 0x000fe20008011606 */
[----:B------:R-:W-:-:S02]  /*16480*/  IMAD.MOV.U32 R21, RZ, RZ, R7 ;  /* 0x000000ffff157224 */ /* 0x000fc400078e0007 */
[----:B------:R-:W-:Y:S02]  /*16490*/  IMAD.MOV.U32 R22, RZ, RZ, R8 ;  /* 0x000000ffff167224 */ /* 0x000fe400078e0008 */
[----:B------:R-:W-:Y:S01]  /*164a0*/  IMAD.MOV.U32 R23, RZ, RZ, R9 ;  /* 0x000000ffff177224 */ /* 0x000fe200078e0009 */
[----:B------:R-:W-:Y:S01]  /*164b0*/  ISETP.NE.AND P0, PT, RZ, UR5, PT ;  /* 0x00000005ff007c0c */ /* 0x000fe2000bf05270 */
[----:B0-----:R-:W-:Y:S02]  /*164c0*/  IMAD R11, R11, R10, R20 ;  /* 0x0000000a0b0b7224 */ /* 0x001fe400078e0214 */
[----:B------:R-:W-:-:S03]  /*164d0*/  IMAD.MOV.U32 R20, RZ, RZ, R6 ;  /* 0x000000ffff147224 */ /* 0x000fc600078e0006 */
[----:B------:R-:W-:-:S05]  /*164e0*/  LEA R11, R11, UR4, 0x5 ;  /* 0x000000040b0b7c11 */ /* 0x000fca000f8e28ff */
[----:B------:R0:W-:Y:S04]  /*164f0*/  STS.128 [R11], R24 ;  /* 0x000000180b007388 */ /* 0x0001e80000000c00 */
[----:B------:R0:W-:Y:S01]  /*16500*/  STS.128 [R11+0x10], R20 ;  /* 0x000010140b007388 */ /* 0x0001e20000000c00 */
[----:B------:R-:W-:Y:S05]  /*16510*/  @!P0 BRA `(.L_x_3104) ;  /* 0x0000000000e08947 */ /* 0x000fea0003800000 */
[----:B------:R-:W-:-:S07]  /*16520*/  MOV R15, UR5 ;  /* 0x00000005000f7c02 */ /* 0x000fce0008000f00 */
.L_x_3107:
[----:B--2---:R-:W2:Y:S01]  /*16530*/  S2R R18, SR_TID.Y ;  /* 0x0000000000127919 */ /* 0x004ea20000002200 */
[----:B------:R-:W-:Y:S01]  /*16540*/  BSSY B0, `(.L_x_3105) ;  /* 0x0000033000007945 */ /* 0x000fe20003800000 */
[----:B------:R-:W-:Y:S01]  /*16550*/  BAR.SYNC.DEFER_BLOCKING 0x0 ;  /* 0x0000000000007b1d */ /* 0x000fe20000010000 */
[----:B------:R-:W-:Y:S01]  /*16560*/  ISETP.GT.AND P6, PT, R15, 0x1, PT ;  /* 0x000000010f00780c */ /* 0x000fe20003fc4270 */
[----:B--2---:R-:W-:-:S05]  /*16570*/  IMAD.IADD R17, R18, 0x1, R15 ;  /* 0x0000000112117824 */ /* 0x004fca00078e020f */
[----:B------:R-:W-:-:S04]  /*16580*/  ISETP.GE.U32.AND P0, PT, R17, UR6, PT ;  /* 0x0000000611007c0c */ /* 0x000fc8000bf06070 */
[----:B------:R-:W-:Y:S02]  /*16590*/  ISETP.GE.U32.OR P0, PT, R18, R15, P0 ;  /* 0x0000000f1200720c */ /* 0x000fe40000706470 */
[----:B------:R-:W-:-:S11]  /*165a0*/  SHF.R.S32.HI R18, RZ, 0x1, R15 ;  /* 0x00000001ff127819 */ /* 0x000fd6000001140f */
[----:B------:R-:W-:Y:S05]  /*165b0*/  @P0 BRA `(.L_x_3106) ;  /* 0x0000000000ac0947 */ /* 0x000fea0003800000 */
[----:B------:R-:W2:Y:S02]  /*165c0*/  S2R R19, SR_TID.X ;  /* 0x0000000000137919 */ /* 0x000ea40000002100 */
[----:B--2---:R-:W-:-:S05]  /*165d0*/  IMAD R15, R17, R10, R19 ;  /* 0x0000000a110f7224 */ /* 0x004fca00078e0213 */
[----:B------:R-:W-:-:S05]  /*165e0*/  LEA R15, R15, UR4, 0x5 ;  /* 0x000000040f0f7c11 */ /* 0x000fca000f8e28ff */
[----:B0-----:R-:W0:Y:S04]  /*165f0*/  LDS.128 R20, [R15] ;  /* 0x000000000f147984 */ /* 0x001e280000000c00 */
[----:B------:R-:W2:Y:S01]  /*16600*/  LDS.128 R24, [R15+0x10] ;  /* 0x000010000f187984 */ /* 0x000ea20000000c00 */
[CC--:B0-----:R-:W-:Y:S02]  /*16610*/  ISETP.NE.U32.AND P1, PT, R0.reuse, R20.reuse, PT ;  /* 0x000000140000720c */ /* 0x0c1fe40003f25070 */
[----:B------:R-:W-:Y:S02]  /*16620*/  ISETP.GT.U32.AND P3, PT, R0, R20, PT ;  /* 0x000000140000720c */ /* 0x000fe40003f64070 */
[----:B--2---:R-:W-:Y:S02]  /*16630*/  ISETP.NE.U32.AND P0, PT, R6, R24, PT ;  /* 0x000000180600720c */ /* 0x004fe40003f05070 */
[----:B------:R-:W-:-:S02]  /*16640*/  ISETP.NE.AND.EX P1, PT, R3, R21, PT, P1 ;  /* 0x000000150300720c */ /* 0x000fc40003f25310 */
[----:B------:R-:W-:Y:S02]  /*16650*/  ISETP.GT.AND.EX P3, PT, R3, R21, PT, P3 ;  /* 0x000000150300720c */ /* 0x000fe40003f64330 */
[----:B------:R-:W-:Y:S02]  /*16660*/  ISETP.NE.AND.EX P0, PT, R7, R25, PT, P0 ;  /* 0x000000190700720c */ /* 0x000fe40003f05300 */
[----:B------:R-:W-:Y:S02]  /*16670*/  ISETP.GT.U32.AND P5, PT, R6, R24, PT ;  /* 0x000000180600720c */ /* 0x000fe40003fa4070 */
[----:B------:R-:W-:Y:S02]  /*16680*/  SEL R17, RZ, 0xffffffff, !P3 ;  /* 0xffffffffff117807 */ /* 0x000fe40005800000 */
[----:B------:R-:W-:Y:S02]  /*16690*/  ISETP.GE.U32.AND P2, PT, R4, R22, PT ;  /* 0x000000160400720c */ /* 0x000fe40003f46070 */
[----:B------:R-:W-:-:S02]  /*166a0*/  ISETP.GE.U32.AND P3, PT, R8, R26, PT ;  /* 0x0000001a0800720c */ /* 0x000fc40003f66070 */
[----:B------:R-:W-:Y:S02]  /*166b0*/  ISETP.GT.AND.EX P5, PT, R7, R25, PT, P5 ;  /* 0x000000190700720c */ /* 0x000fe40003fa4350 */
[----:B------:R-:W-:Y:S02]  /*166c0*/  ISETP.GE.AND.EX P2, PT, R5, R23, PT, P2 ;  /* 0x000000170500720c */ /* 0x000fe40003f46320 */
[----:B------:R-:W-:Y:S02]  /*166d0*/  ISETP.GE.AND.EX P3, PT, R9, R27, PT, P3 ;  /* 0x0000001b0900720c */ /* 0x000fe40003f66330 */
        /* <DEDUP_REMOVED lines=21> */
[----:B------:R2:W-:Y:S01]  /*16830*/  STS.128 [R11], R20 ;  /* 0x000000140b007388 */ /* 0x0005e20000000c00 */
[----:B------:R-:W-:-:S02]  /*16840*/  IMAD.MOV.U32 R26, RZ, RZ, R8 ;  /* 0x000000ffff1a7224 */ /* 0x000fc400078e0008 */
[----:B------:R-:W-:-:S05]  /*16850*/  IMAD.MOV.U32 R27, RZ, RZ, R9 ;  /* 0x000000ffff1b7224 */ /* 0x000fca00078e0009 */
[----:B------:R2:W-:Y:S02]  /*16860*/  STS.128 [R11+0x10], R24 ;  /* 0x000010180b007388 */ /* 0x0005e40000000c00 */
.L_x_3106:
[----:B------:R-:W-:Y:S05]  /*16870*/  BSYNC B0 ;  /* 0x0000000000007941 */ /* 0x000fea0003800000 */
.L_x_3105:
[----:B------:R-:W-:Y:S01]  /*16880*/  IMAD.MOV.U32 R15, RZ, RZ, R18 ;  /* 0x000000ffff0f7224 */ /* 0x000fe200078e0012 */
[----:B------:R-:W-:Y:S06]  /*16890*/  @P6 BRA `(.L_x_3107) ;  /* 0xfffffffc00246947 */ /* 0x000fec000383ffff */
.L_x_3104:
        /* <DEDUP_REMOVED lines=8> */
[----:B------:R-:W-:Y:S02]  /*16920*/  IMAD.MOV.U32 R21, RZ, RZ, R3 ;  /* 0x000000ffff157224 */ /* 0x000fe400078e0003 */
[----:B------:R-:W-:Y:S01]  /*16930*/  IMAD.MOV.U32 R22, RZ, RZ, R4 ;  /* 0x000000ffff167224 */ /* 0x000fe200078e0004 */
[----:B------:R-:W-:Y:S01]  /*16940*/  SHF.R.S32.HI R17, RZ, 0x1, R15 ;  /* 0x00000001ff117819 */ /* 0x000fe2000001140f */
[----:B------:R-:W-:Y:S01]  /*16950*/  IMAD.MOV.U32 R23, RZ, RZ, R5 ;  /* 0x000000ffff177224 */ /* 0x000fe200078e0005 */
[----:B------:R-:W-:Y:S01]  /*16960*/  HFMA2.MMA R15, -RZ, RZ, 0, 1.9073486328125e-06 ;  /* 0x00000020ff0f7435 */ /* 0x000fe200000001ff */
[----:B------:R-:W-:Y:S01]  /*16970*/  IMAD.MOV.U32 R24, RZ, RZ, R6 ;  /* 0x000000ffff187224 */ /* 0x000fe200078e0006 */
[----:B------:R-:W-:Y:S01]  /*16980*/  ISETP.GE.AND P0, PT, R17, 0x20, PT ;  /* 0x000000201100780c */ /* 0x000fe20003f06270 */
[----:B------:R-:W-:Y:S01]  /*16990*/  IMAD.MOV.U32 R25, RZ, RZ, R7 ;  /* 0x000000ffff197224 */ /* 0x000fe200078e0007 */
[----:B------:R3:W-:Y:S01]  /*169a0*/  STS.128 [R11], R20 ;  /* 0x000000140b007388 */ /* 0x0007e20000000c00 */
[----:B------:R-:W-:-:S02]  /*169b0*/  IMAD.MOV.U32 R26, RZ, RZ, R8 ;  /* 0x000000ffff1a7224 */ /* 0x000fc400078e0008 */
[----:B------:R-:W-:-:S05]  /*169c0*/  IMAD.MOV.U32 R27, RZ, RZ, R9 ;  /* 0x000000ffff1b7224 */ /* 0x000fca00078e0009 */
[----:B------:R3:W-:Y:S03]  /*169d0*/  STS.128 [R11+0x10], R24 ;  /* 0x000010180b007388 */ /* 0x0007e60000000c00 */
[----:B------:R-:W-:Y:S05]  /*169e0*/  @!P0 BRA `(.L_x_3109) ;  /* 0x0000000000d48947 */ /* 0x000fea0003800000 */
.L_x_3112:
[----:B0-----:R-:W0:Y:S01]  /*169f0*/  S2R R18, SR_TID.X ;  /* 0x0000000000127919 */ /* 0x001e220000002100 */
[----:B------:R-:W-:Y:S01]  /*16a00*/  BSSY B0, `(.L_x_3110) ;  /* 0x000002f000007945 */ /* 0x000fe20003800000 */
[----:B------:R-:W-:Y:S01]  /*16a10*/  BAR.SYNC.DEFER_BLOCKING 0x0 ;  /* 0x0000000000007b1d */ /* 0x000fe20000010000 */
[----:B0-----:R-:W-:-:S05]  /*16a20*/  IMAD.IADD R15, R18, 0x1, R17 ;  /* 0x00000001120f7824 */ /* 0x001fca00078e0211 */
[----:B------:R-:W-:-:S04]  /*16a30*/  ISETP.GE.U32.AND P0, PT, R15, R10, PT ;  /* 0x0000000a0f00720c */ /* 0x000fc80003f06070 */
[----:B------:R-:W-:-:S13]  /*16a40*/  ISETP.GE.U32.OR P0, PT, R18, R17, P0 ;  /* 0x000000111200720c */ /* 0x000fda0000706470 */
[----:B------:R-:W-:Y:S05]  /*16a50*/  @P0 BRA `(.L_x_3111) ;  /* 0x0000000000a40947 */ /* 0x000fea0003800000 */
[----:B------:R-:W-:-:S05]  /*16a60*/  IMAD R15, R17, 0x20, R11 ;  /* 0x00000020110f7824 */ /* 0x000fca00078e020b */
[----:B---3--:R-:W0:Y:S04]  /*16a70*/  LDS.128 R20, [R15] ;  /* 0x000000000f147984 */ /* 0x008e280000000c00 */
[----:B------:R-:W2:Y:S01]  /*16a80*/  LDS.128 R24, [R15+0x10] ;  /* 0x000010000f187984 */ /* 0x000ea20000000c00 */
[CC--:B0-----:R-:W-:Y:S02]  /*16a90*/  ISETP.NE.U32.AND P2, PT, R0.reuse, R20.reuse, PT ;  /* 0x000000140000720c */ /* 0x0c1fe40003f45070 */
[----:B------:R-:W-:Y:S02]  /*16aa0*/  ISETP.GT.U32.AND P5, PT, R0, R20, PT ;  /* 0x000000140000720c */ /* 0x000fe40003fa4070 */
[----:B--2---:R-:W-:Y:S02]  /*16ab0*/  ISETP.NE.U32.AND P0, PT, R6, R24, PT ;  /* 0x000000180600720c */ /* 0x004fe40003f05070 */
        /* <DEDUP_REMOVED lines=35> */
.L_x_3111:
[----:B------:R-:W-:Y:S05]  /*16cf0*/  BSYNC B0 ;  /* 0x0000000000007941 */ /* 0x000fea0003800000 */
.L_x_3110:
[----:B------:R-:W-:-:S04]  /*16d00*/  SHF.R.S32.HI R17, RZ, 0x1, R17 ;  /* 0x00000001ff117819 */ /* 0x000fc80000011411 */
[----:B------:R-:W-:-:S13]  /*16d10*/  ISETP.GE.AND P0, PT, R17, 0x20, PT ;  /* 0x000000201100780c */ /* 0x000fda0003f06270 */
[----:B------:R-:W-:Y:S05]  /*16d20*/  @P0 BRA `(.L_x_3112) ;  /* 0xfffffffc00300947 */ /* 0x000fea000383ffff */
[----:B------:R-:W-:-:S07]  /*16d30*/  IMAD.MOV.U32 R15, RZ, RZ, 0x20 ;  /* 0x00000020ff0f7424 */ /* 0x000fce00078e00ff */
.L_x_3109:
[----:B------:R-:W-:Y:S01]  /*16d40*/  BAR.SYNC.DEFER_BLOCKING 0x0 ;  /* 0x0000000000007b1d */ /* 0x000fe20000010000 */
[----:B------:R-:W-:-:S13]  /*16d50*/  ISETP.GE.AND P0, PT, R15, 0x2, PT ;  /* 0x000000020f00780c */ /* 0x000fda0003f06270 */
[----:B------:R-:W-:Y:S05]  /*16d60*/  @!P0 BRA `(.L_x_3108) ;  /* 0x0000000000a08947 */ /* 0x000fea0003800000 */
[----:B------:R-:W-:-:S07]  /*16d70*/  IMAD.MOV.U32 R10, RZ, RZ, 0x1 ;  /* 0x00000001ff0a7424 */ /* 0x000fce00078e00ff */
.L_x_3113:
[----:B0-23--:R-:W0:Y:S04]  /*16d80*/  SHFL.DOWN PT, R11, R0, R10, 0x1f ;  /* 0x08001f0a000b7589 */ /* 0x00de2800000e0000 */
[----:B------:R-:W2:Y:S04]  /*16d90*/  SHFL.DOWN PT, R21, R6, R10, 0x1f ;  /* 0x08001f0a06157589 */ /* 0x000ea800000e0000 */
[----:B------:R-:W3:Y:S04]  /*16da0*/  SHFL.DOWN PT, R18, R3, R10, 0x1f ;  /* 0x08001f0a03127589 */ /* 0x000ee800000e0000 */
[----:B------:R-:W4:Y:S04]  /*16db0*/  SHFL.DOWN PT, R22, R7, R10, 0x1f ;  /* 0x08001f0a07167589 */ /* 0x000f2800000e0000 */
[----:B------:R-:W5:Y:S04]  /*16dc0*/  SHFL.DOWN PT, R17, R4, R10, 0x1f ;  /* 0x08001f0a04117589 */ /* 0x000f6800000e0000 */
[----:B------:R-:W1:Y:S04]  /*16dd0*/  SHFL.DOWN PT, R23, R8, R10, 0x1f ;  /* 0x08001f0a08177589 */ /* 0x000e6800000e0000 */
[----:B------:R-:W1:Y:S01]  /*16de0*/  SHFL.DOWN PT, R20, R5, R10, 0x1f ;  /* 0x08001f0a05147589 */ /* 0x000e6200000e0000 */
[----:B0-----:R-:W-:-:S02]  /*16df0*/  ISETP.NE.U32.AND P2, PT, R0, R11, PT ;  /* 0x0000000b0000720c */ /* 0x001fc40003f45070 */
[----:B------:R-:W-:Y:S01]  /*16e00*/  ISETP.GT.U32.AND P5, PT, R0, R11, PT ;  /* 0x0000000b0000720c */ /* 0x000fe20003fa4070 */
[----:B------:R0:W1:Y:S01]  /*16e10*/  SHFL.DOWN PT, R24, R9, R10, 0x1f ;  /* 0x08001f0a09187589 */ /* 0x00006200000e0000 */
[CC--:B--2---:R-:W-:Y:S02]  /*16e20*/  ISETP.NE.U32.AND P0, PT, R6.reuse, R21.reuse, PT ;  /* 0x000000150600720c */ /* 0x0c4fe40003f05070 */
[----:B------:R-:W-:Y:S02]  /*16e30*/  ISETP.GT.U32.AND P6, PT, R6, R21, PT ;  /* 0x000000150600720c */ /* 0x000fe40003fc4070 */
[CC--:B---3--:R-:W-:Y:S02]  /*16e40*/  ISETP.NE.AND.EX P2, PT, R3.reuse, R18.reuse, PT, P2 ;  /* 0x000000120300720c */ /* 0x0c8fe40003f45320 */
[----:B------:R-:W-:Y:S02]  /*16e50*/  ISETP.GT.AND.EX P5, PT, R3, R18, PT, P5 ;  /* 0x000000120300720c */ /* 0x000fe40003fa4350 */
[CC--:B----4-:R-:W-:Y:S01]  /*16e60*/  ISETP.NE.AND.EX P0, PT, R7.reuse, R22.reuse, PT, P0 ;  /* 0x000000160700720c */ /* 0x0d0fe20003f05300 */
[----:B0-----:R-:W-:Y:S01]  /*16e70*/  IMAD.SHL.U32 R10, R10, 0x2, RZ ;  /* 0x000000020a0a7824 */ /* 0x001fe200078e00ff */
[----:B------:R-:W-:-:S02]  /*16e80*/  ISETP.GT.AND.EX P6, PT, R7, R22, PT, P6 ;  /* 0x000000160700720c */ /* 0x000fc40003fc4360 */
[----:B-----5:R-:W-:Y:S02]  /*16e90*/  ISETP.GE.U32.AND P1, PT, R4, R17, PT ;  /* 0x000000110400720c */ /* 0x020fe40003f26070 */
[----:B------:R-:W-:Y:S02]  /*16ea0*/  SEL R19, RZ, 0xffffffff, !P5 ;  /* 0xffffffffff137807 */ /* 0x000fe40006800000 */
[----:B-1----:R-:W-:Y:S02]  /*16eb0*/  ISETP.GE.U32.AND P3, PT, R8, R23, PT ;  /* 0x000000170800720c */ /* 0x002fe40003f66070 */
[----:B------:R-:W-:Y:S02]  /*16ec0*/  SEL R25, RZ, 0xffffffff, !P6 ;  /* 0xffffffffff197807 */ /* 0x000fe40007000000 */
[----:B------:R-:W-:Y:S02]  /*16ed0*/  ISETP.GE.AND.EX P1, PT, R5, R20, PT, P1 ;  /* 0x000000140500720c */ /* 0x000fe40003f26310 */
        /* <DEDUP_REMOVED lines=17> */
.L_x_3108:
[----:B------:R-:W-:Y:S05]  /*16ff0*/  @!P4 EXIT ;  /* 0x000000000000c94d */ /* 0x000fea0003800000 */
[----:B0-23--:R-:W0:Y:S01]  /*17000*/  LDC.64 R10, c[0x0][0x628] ;  /* 0x00018a00ff0a7b82 */ /* 0x00de220000000a00 */
        /* <DEDUP_REMOVED lines=18> */
[----:B--2---:R-:W-:-:S02]  /*17130*/  ISETP.NE.U32.AND P2, PT, R4, R0, PT ;  /* 0x000000000400720c */ /* 0x004fc40003f45070 */
[----:B------:R-:W-:Y:S02]  /*17140*/  ISETP.GT.U32.AND P4, PT, R4, R0, PT ;  /* 0x000000000400720c */ /* 0x000fe40003f84070 */
[CC--:B---3--:R-:W-:Y:S02]  /*17150*/  ISETP.NE.U32.AND P0, PT, R10.reuse, R6.reuse, PT ;  /* 0x000000060a00720c */ /* 0x0c8fe40003f05070 */
[----:B------:R-:W-:Y:S02]  /*17160*/  ISETP.NE.AND.EX P2, PT, R5, R3, PT, P2 ;  /* 0x000000030500720c */ /* 0x000fe40003f45320 */
[----:B------:R-:W-:Y:S02]  /*17170*/  ISETP.NE.AND.EX P0, PT, R11, R7, PT, P0 ;  /* 0x000000070b00720c */ /* 0x000fe40003f05300 */
[----:B------:R-:W-:Y:S02]  /*17180*/  ISETP.GT.U32.AND P5, PT, R10, R6, PT ;  /* 0x000000060a00720c */ /* 0x000fe40003fa4070 */
[----:B----4-:R-:W-:-:S02]  /*17190*/  ISETP.GE.U32.AND P1, PT, R8, R22, PT ;  /* 0x000000160800720c */ /* 0x010fc40003f26070 */
[----:B-----5:R-:W-:Y:S02]  /*171a0*/  ISETP.GE.U32.AND P3, PT, R14, R21, PT ;  /* 0x000000150e00720c */ /* 0x020fe40003f66070 */
[----:B------:R-:W-:Y:S02]  /*171b0*/  ISETP.GT.AND.EX P4, PT, R5, R3, PT, P4 ;  /* 0x000000030500720c */ /* 0x000fe40003f84340 */
[----:B------:R-:W-:Y:S02]  /*171c0*/  ISETP.GT.AND.EX P5, PT, R11, R7, PT, P5 ;  /* 0x000000070b00720c */ /* 0x000fe40003fa4350 */
        /* <DEDUP_REMOVED lines=17> */
[----:B------:R-:W-:-:S07]  /*172e0*/  SEL R20, R15, R20, !P1 ;  /* 0x000000140f147207 */ /* 0x000fce0004800000 */
.L_x_3115:
[----:B------:R-:W-:Y:S02]  /*172f0*/  IMAD.MOV.U32 R4, RZ, RZ, R0 ;  /* 0x000000ffff047224 */ /* 0x000fe400078e0000 */
[----:B------:R-:W-:Y:S02]  /*17300*/  IMAD.MOV.U32 R5, RZ, RZ, R3 ;  /* 0x000000ffff057224 */ /* 0x000fe400078e0003 */
        /* <DEDUP_REMOVED lines=22> */
.L_x_3117:
        /* <DEDUP_REMOVED lines=10> */
[----:B------:R2:W3:Y:S01]  /*17510*/  LDC.64 R14, c[0x4][R0] ;  /* 0x01000000000e7b82 */ /* 0x0004e20000000a00 */
        /* <DEDUP_REMOVED lines=10> */
[----:B01-3--:R-:W-:Y:S05]  /*175c0*/  CALL.ABS.NOINC R14 ;  /* 0x000000000e007343 */ /* 0x00bfea0003c00000 */
.L_x_3118:
[----:B------:R-:W-:Y:S02]  /*175d0*/  ULDC.64 UR4, c[0x0][0x600] ;  /* 0x0001800000047ab9 */ /* 0x000fe40000000a00 */
[----:B------:R-:W-:-:S05]  /*175e0*/  IADD3 R2, P0, R2, UR4, RZ ;  /* 0x0000000402027c10 */ /* 0x000fca000ff1e0ff */
[----:B------:R-:W-:-:S05]  /*175f0*/  IMAD.X R3, RZ, RZ, UR5, P0 ;  /* 0x00000005ff037e24 */ /* 0x000fca00080e06ff */
[----:B------:R-:W-:Y:S01]  /*17600*/  STG.E.64 desc[UR60][R2.64], R18 ;  /* 0x0000001202007986 */ /* 0x000fe2000c101b3c */
[----:B------:R-:W-:Y:S05]  /*17610*/  EXIT ;  /* 0x000000000000794d */ /* 0x000fea0003800000 */
.L_x_3116:
[----:B------:R-:W-:Y:S04]  /*17620*/  STG.E.64 desc[UR60][R12.64], R4 ;  /* 0x000000040c007986 */ /* 0x000fe8000c101b3c */
[----:B------:R-:W-:Y:S04]  /*17630*/  STG.E.64 desc[UR60][R12.64+0x8], R22 ;  /* 0x000008160c007986 */ /* 0x000fe8000c101b3c */
[----:B------:R-:W-:Y:S04]  /*17640*/  STG.E.64 desc[UR60][R12.64+0x10], R6 ;  /* 0x000010060c007986 */ /* 0x000fe8000c101b3c */
[----:B------:R-:W-:Y:S01]  /*17650*/  STG.E.64 desc[UR60][R12.64+0x18], R18 ;  /* 0x000018120c007986 */ /* 0x000fe2000c101b3c */
[----:B------:R-:W-:Y:S05]  /*17660*/  EXIT ;  /* 0x000000000000794d */ /* 0x000fea0003800000 */
.L_x_3114:
        /* <DEDUP_REMOVED lines=17> */
.L_x_3120:
[----:B------:R-:W-:Y:S02]  /*17780*/  CS2R R22, SRZ ;  /* 0x0000000000167805 */ /* 0x000fe4000001ff00 */
[----:B------:R-:W-:-:S07]  /*17790*/  CS2R R20, SRZ ;  /* 0x0000000000147805 */ /* 0x000fce000001ff00 */
.L_x_3119:
[----:B------:R-:W-:Y:S01]  /*177a0*/  ULDC.U8 UR4, c[0x0][0x631] ;  /* 0x00018c4000047ab9 */ /* 0x000fe20000000000 */
[----:B------:R-:W-:Y:S01]  /*177b0*/  IMAD.MOV.U32 R18, RZ, RZ, R22 ;  /* 0x000000ffff127224 */ /* 0x000fe200078e0016 */
[----:B------:R-:W-:Y:S01]  /*177c0*/  ISETP.NE.AND P0, PT, RZ, UR4, PT ;  /* 0x00000004ff007c0c */ /* 0x000fe2000bf05270 */
[----:B------:R-:W-:Y:S02]  /*177d0*/  IMAD.MOV.U32 R19, RZ, RZ, R23 ;  /* 0x000000ffff137224 */ /* 0x000fe400078e0017 */
[----:B------:R-:W-:Y:S02]  /*177e0*/  IMAD.MOV.U32 R22, RZ, RZ, R21 ;  /* 0x000000ffff167224 */ /* 0x000fe400078e0015 */
[----:B------:R-:W-:-:S08]  /*177f0*/  IMAD.MOV.U32 R23, RZ, RZ, R20 ;  /* 0x000000ffff177224 */ /* 0x000fd000078e0014 */
        /* <DEDUP_REMOVED lines=20> */
.L_x_3122:
        /* <DEDUP_REMOVED lines=22> */
.L_x_3123:
[----:B------:R-:W-:Y:S02]  /*17aa0*/  ULDC.64 UR4, c[0x0][0x600] ;  /* 0x0001800000047ab9 */ /* 0x000fe40000000a00 */
[----:B------:R-:W-:-:S05]  /*17ab0*/  IADD3 R2, P0, R2, UR4, RZ ;  /* 0x0000000402027c10 */ /* 0x000fca000ff1e0ff */
[----:B------:R-:W-:-:S05]  /*17ac0*/  IMAD.X R3, RZ, RZ, UR5, P0 ;  /* 0x00000005ff037e24 */ /* 0x000fca00080e06ff */
[----:B------:R-:W-:Y:S01]  /*17ad0*/  STG.E.64 desc[UR60][R2.64], R22 ;  /* 0x0000001602007986 */ /* 0x000fe2000c101b3c */
[----:B------:R-:W-:Y:S05]  /*17ae0*/  EXIT ;  /* 0x000000000000794d */ /* 0x000fea0003800000 */
.L_x_3121:
        /* <DEDUP_REMOVED lines=16> */
.L_x_3124:
        /* <DEDUP_REMOVED lines=15> */
.L_x_3125:
[----:B------:R-:W-:Y:S05]  /*17ce0*/  EXIT ;  /* 0x000000000000794d */ /* 0x000fea0003800000 */
.L_x_3089:
[----:B------:R-:W-:Y:S02]  /*17cf0*/  ULDC UR4, c[0x0][0x230] ;  /* 0x00008c0000047ab9 */ /* 0x000fe40000000800 */
[----:B------:R-:W-:-:S13]  /*17d00*/  ISETP.GE.AND P0, PT, R61, UR4, PT ;  /* 0x000000043d007c0c */ /* 0x000fda000bf06270 */
[----:B------:R-:W-:Y:S05]  /*17d10*/  @P0 EXIT ;  /* 0x000000000000094d */ /* 0x000fea0003800000 */
[----:B------:R-:W0:Y:S01]  /*17d20*/  S2R R0, SR_TID.X ;  /* 0x0000000000007919 */ /* 0x000e220000002100 */
[----:B------:R-:W-:Y:S02]  /*17d30*/  ULDC UR4, c[0x0][0x240] ;  /* 0x0000900000047ab9 */ /* 0x000fe40000000800 */
[----:B------:R-:W-:Y:S02]  /*17d40*/  ISETP.NE.AND P0, PT, RZ, UR4, PT ;  /* 0x00000004ff007c0c */ /* 0x000fe4000bf05270 */
[----:B0-----:R-:W-:-:S13]  /*17d50*/  ISETP.NE.AND P1, PT, R0, RZ, PT ;  /* 0x000000ff0000720c */ /* 0x001fda0003f25270 */
[----:B------:R-:W-:Y:S05]  /*17d60*/  @P0 EXIT P1 ;  /* 0x000000000000094d */ /* 0x000fea0000800000 */
[----:B------:R-:W0:Y:S01]  /*17d70*/  S2R R0, SR_TID.Y ;  /* 0x0000000000007919 */ /* 0x000e220000002200 */
[----:B------:R-:W-:Y:S02]  /*17d80*/  ULDC UR4, c[0x0][0x244] ;  /* 0x0000910000047ab9 */ /* 0x000fe40000000800 */
[----:B------:R-:W-:Y:S02]  /*17d90*/  ISETP.NE.AND P0, PT, RZ, UR4, PT ;  /* 0x00000004ff007c0c */ /* 0x000fe4000bf05270 */
[----:B0-----:R-:W-:-:S13]  /*17da0*/  ISETP.NE.AND P1, PT, R0, RZ, PT ;  /* 0x000000ff0000720c */ /* 0x001fda0003f25270 */
        /* <DEDUP_REMOVED lines=22> */
[C---:B---3--:R-:W-:Y:S02]  /*17f10*/  ISETP.NE.U32.AND P0, PT, R10.reuse, R9, PT ;  /* 0x000000090a00720c */ /* 0x048fe40003f05070 */
        /* <DEDUP_REMOVED lines=25> */
.L_x_3127:
        /* <DEDUP_REMOVED lines=23> */
.L_x_3129:
        /* <DEDUP_REMOVED lines=10> */
[----:B0-----:R0:W2:Y:S01]  /*182c0*/  LDC.64 R2, c[0x4][R0] ;  /* 0x0100000000027b82 */ /* 0x0010a20000000a00 */
        /* <DEDUP_REMOVED lines=11> */
.L_x_3130:
[----:B------:R-:W-:Y:S02]  /*18380*/  ULDC.64 UR4, c[0x0][0x600] ;  /* 0x0001800000047ab9 */ /* 0x000fe40000000a00 */
[----:B------:R-:W-:-:S05]  /*18390*/  IADD3 R16, P0, R16, UR4, RZ ;  /* 0x0000000410107c10 */ /* 0x000fca000ff1e0ff */
[----:B------:R-:W-:-:S05]  /*183a0*/  IMAD.X R17, RZ, RZ, UR5, P0 ;  /* 0x00000005ff117e24 */ /* 0x000fca00080e06ff */
[----:B------:R-:W-:Y:S01]  /*183b0*/  STG.E.64 desc[UR60][R16.64], R18 ;  /* 0x0000001210007986 */ /* 0x000fe2000c101b3c */
[----:B------:R-:W-:Y:S05]  /*183c0*/  EXIT ;  /* 0x000000000000794d */ /* 0x000fea0003800000 */
.L_x_3128:
[----:B------:R-:W-:Y:S04]  /*183d0*/  STG.E.64 desc[UR60][R12.64], R2 ;  /* 0x000000020c007986 */ /* 0x000fe8000c101b3c */
[----:B------:R-:W-:Y:S04]  /*183e0*/  STG.E.64 desc[UR60][R12.64+0x8], R22 ;  /* 0x000008160c007986 */ /* 0x000fe8000c101b3c */
[----:B------:R-:W-:Y:S04]  /*183f0*/  STG.E.64 desc[UR60][R12.64+0x10], R42 ;  /* 0x0000102a0c007986 */ /* 0x000fe8000c101b3c */
[----:B------:R-:W-:Y:S01]  /*18400*/  STG.E.64 desc[UR60][R12.64+0x18], R18 ;  /* 0x000018120c007986 */ /* 0x000fe2000c101b3c */
[----:B------:R-:W-:Y:S05]  /*18410*/  EXIT ;  /* 0x000000000000794d */ /* 0x000fea0003800000 */
.L_x_3126:
        /* <DEDUP_REMOVED lines=17> */
.L_x_3132:
[----:B------:R-:W-:Y:S01]  /*18530*/  IMAD.MOV.U32 R18, RZ, RZ, RZ ;  /* 0x000000ffff127224 */ /* 0x000fe200078e00ff */
[----:B------:R-:W-:Y:S01]  /*18540*/  CS2R R22, SRZ ;  /* 0x0000000000167805 */ /* 0x000fe2000001ff00 */
[----:B------:R-:W-:-:S07]  /*18550*/  IMAD.MOV.U32 R21, RZ, RZ, RZ ;  /* 0x000000ffff157224 */ /* 0x000fce00078e00ff */
.L_x_3131:
[----:B------:R-:W-:Y:S01]  /*18560*/  ULDC.U8 UR4, c[0x0][0x631] ;  /* 0x00018c4000047ab9 */ /* 0x000fe20000000000 */
[----:B------:R-:W-:Y:S01]  /*18570*/  IMAD.MOV.U32 R19, RZ, RZ, R21 ;  /* 0x000000ffff137224 */ /* 0x000fe200078e0015 */
        /* <DEDUP_REMOVED lines=21> */
.L_x_3134:
        /* <DEDUP_REMOVED lines=22> */
.L_x_3135:
[----:B------:R-:W-:Y:S02]  /*18830*/  ULDC.64 UR4, c[0x0][0x600] ;  /* 0x0001800000047ab9 */ /* 0x000fe40000000a00 */
[----:B------:R-:W-:-:S05]  /*18840*/  IADD3 R16, P0, R16, UR4, RZ ;  /* 0x0000000410107c10 */ /* 0x000fca000ff1e0ff */
[----:B------:R-:W-:-:S05]  /*18850*/  IMAD.X R17, RZ, RZ, UR5, P0 ;  /* 0x00000005ff117e24 */ /* 0x000fca00080e06ff */
[----:B------:R-:W-:Y:S01]  /*18860*/  STG.E.64 desc[UR60][R16.64], R18 ;  /* 0x0000001210007986 */ /* 0x000fe2000c101b3c */
[----:B------:R-:W-:Y:S05]  /*18870*/  EXIT ;  /* 0x000000000000794d */ /* 0x000fea0003800000 */
.L_x_3133:
        /* <DEDUP_REMOVED lines=16> */
.L_x_3136:
        /* <DEDUP_REMOVED lines=15> */
.L_x_3137:
[----:B------:R-:W-:Y:S05]  /*18a70*/  EXIT ;  /* 0x000000000000794d */ /* 0x000fea0003800000 */
        .weak           $__internal_20_$__cuda_sm20_div_u64
        .type           $__internal_20_$__cuda_sm20_div_u64,@function
        .size           $__internal_20_$__cuda_sm20_div_u64,($__internal_21_$__cuda_sm20_rem_u64 - $__internal_20_$__cuda_sm20_div_u64)
$__internal_20_$__cuda_sm20_div_u64:
        /* <DEDUP_REMOVED lines=62> */
[----:B------:R-:W-:Y:S02]  /*18e60*/  IADD3.X R15, RZ, R2, RZ, P3, !PT ;  /* 0x00000002ff0f7210 */ /* 0x000fe40001ffe4ff */
[----:B------:R-:W-:Y:S01]  /*18e70*/  SEL R10, R10, R13, P0 ;  /* 0x0000000d0a0a7207 */ /* 0x000fe20000000000 */
[----:B------:R-:W-:Y:S01]  /*18e80*/  IMAD.MOV.U32 R13, RZ, RZ, 0x0 ;  /* 0x00000000ff0d7424 */ /* 0x000fe200078e00ff */
[----:B------:R-:W-:-:S02]  /*18e90*/  ISETP.NE.AND.EX P1, PT, R11, RZ, PT, P1 ;  /* 0x000000ff0b00720c */ /* 0x000fc40003f25310 */
[----:B------:R-:W-:Y:S02]  /*18ea0*/  SEL R15, R15, R2, P0 ;  /* 0x000000020f0f7207 */ /* 0x000fe40000000000 */
[----:B------:R-:W-:Y:S02]  /*18eb0*/  SEL R10, R10, 0xffffffff, P1 ;  /* 0xffffffff0a0a7807 */ /* 0x000fe40000800000 */
[----:B------:R-:W-:Y:S01]  /*18ec0*/  SEL R15, R15, 0xffffffff, P1 ;  /* 0xffffffff0f0f7807 */ /* 0x000fe20000800000 */
[----:B------:R-:W-:Y:S06]  /*18ed0*/  RET.REL.NODEC R12 `(_ZN2at6native13reduce_kernelILi256ELi2ENS0_8ReduceOpIlNS0_9ArgMaxOpsIlEEjlLi4ELi4EEEEEvT1_) ;  /* 0xfffffe700c487950 */ /* 0x000fec0003c3ffff */
        .weak           $__internal_21_$__cuda_sm20_rem_u64
        .type           $__internal_21_$__cuda_sm20_rem_u64,@function
        .size           $__internal_21_$__cuda_sm20_rem_u64,(.L_x_6978 - $__internal_21_$__cuda_sm20_rem_u64)
$__internal_21_$__cuda_sm20_rem_u64:
        /* <DEDUP_REMOVED lines=60> */
[----:B------:R-:W-:Y:S02]  /*192a0*/  IMAD.MOV.U32 R6, RZ, RZ, R4 ;  /* 0x000000ffff067224 */ /* 0x000fe400078e0004 */
[----:B------:R-:W-:Y:S01]  /*192b0*/  IMAD.MOV.U32 R7, RZ, RZ, 0x0 ;  /* 0x00000000ff077424 */ /* 0x000fe200078e00ff */
[----:B------:R-:W-:Y:S02]  /*192c0*/  SEL R13, R13, R8, P0 ;  /* 0x000000080d0d7207 */ /* 0x000fe40000000000 */
[----:B------:R-:W-:-:S02]  /*192d0*/  SEL R2, R2, 0xffffffff, P1 ;  /* 0xffffffff02027807 */ /* 0x000fc40000800000 */
[----:B------:R-:W-:Y:S01]  /*192e0*/  SEL R13, R13, 0xffffffff, P1 ;  /* 0xffffffff0d0d7807 */ /* 0x000fe20000800000 */
[----:B------:R-:W-:Y:S06]  /*192f0*/  RET.REL.NODEC R6 `(_ZN2at6native13reduce_kernelILi256ELi2ENS0_8ReduceOpIlNS0_9ArgMaxOpsIlEEjlLi4ELi4EEEEEvT1_) ;  /* 0xfffffe6c06407950 */ /* 0x000fec0003c3ffff */
.L_x_3138:
        /* <DEDUP_REMOVED lines=16> */
.L_x_6978:


//--------------------- .text._ZN2at6native13reduce_kernelILi128ELi4ENS0_8ReduceOpIlNS0_9ArgMaxOpsIlEEjlLi4ELi4EEEEEvT1_ --------------------------
	.section	.text._ZN2at6native13reduce_kernelILi128ELi4ENS0_8ReduceOpIlNS0_9ArgMaxOpsIlEEjlLi4ELi4EEEEEvT1_,"ax",@progbits
	.align	128
        .global         _ZN2at6native13reduce_kernelILi128ELi4ENS0_8ReduceOpIlNS0_9ArgMaxOpsIlEEjlLi4ELi4EEEEEvT1_
        .type           _ZN2at6native13reduce_kernelILi128ELi4ENS0_8ReduceOpIlNS0_9ArgMaxOpsIlEEjlLi4ELi4EEEEEvT1_,@function
        .size           _ZN2at6native13reduce_kernelILi128ELi4ENS0_8ReduceOpIlNS0_9ArgMaxOpsIlEEjlLi4ELi4EEEEEvT1_,(.L_x_6980 - _ZN2at6native13reduce_kernelILi128ELi4ENS0_8ReduceOpIlNS0_9ArgMaxOpsIlEEjlLi4ELi4EEEEEvT1_)
        .other          _ZN2at6native13reduce_kernelILi128ELi4ENS0_8ReduceOpIlNS0_9ArgMaxOpsIlEEjlLi4ELi4EEEEEvT1_,@"STO_CUDA_ENTRY STV_DEFAULT"
_ZN2at6native13reduce_kernelILi128ELi4ENS0_8ReduceOpIlNS0_9ArgMaxOpsIlEEjlLi4ELi4EEEEEvT1_:
.text._ZN2at6native13reduce_kernelILi128ELi4ENS0_8ReduceOpIlNS0_9ArgMaxOpsIlEEjlLi4ELi4EEEEEvT1_:
[----:B------:R-:W0:Y:S01]  /*0000*/  LDC R1, c[0x0][0x28] ;  /* 0x00000a00ff017b82 */ /* 0x000e220000000800 */
[----:B------:R-:W1:Y:S07]  /*0010*/  S2R R17, SR_TID.X ;  /* 0x0000000000117919 */ /* 0x000e6e0000002100 */
[----:B------:R-:W2:Y:S01]  /*0020*/  LDC R5, c[0x0][0x3fc] ;  /* 0x0000ff00ff057b82 */ /* 0x000ea20000000800 */
[----:B------:R-:W-:Y:S01]  /*0030*/  ULDC UR5, c[0x0][0x24c] ;  /* 0x0000930000057ab9 */ /* 0x000fe20000000800 */
[----:B------:R-:W-:Y:S01]  /*0040*/  IMAD.MOV.U32 R4, RZ, RZ, RZ ;  /* 0x000000ffff047224 */ /* 0x000fe200078e00ff */
[----:B------:R-:W3:Y:S05]  /*0050*/  S2R R2, SR_TID.Y ;  /* 0x0000000000027919 */ /* 0x000eea0000002200 */
[----:B------:R-:W4:Y:S08]  /*0060*/  S2UR UR4, SR_CTAID.X ;  /* 0x00000000000479c3 */ /* 0x000f300000002500 */
[----:B------:R-:W4:Y:S01]  /*0070*/  LDC R0, c[0x0][0x238] ;  /* 0x00008e00ff007b82 */ /* 0x000f220000000800 */
[----:B--2---:R-:W-:Y:S01]  /*0080*/  ISETP.NE.AND P0, PT, R5, RZ, PT ;  /* 0x000000ff0500720c */ /* 0x004fe20003f05270 */
[----:B-1----:R-:W-:Y:S01]  /*0090*/  IMAD R3, R17, UR5, RZ ;  /* 0x0000000511037c24 */ /* 0x002fe2000f8e02ff */
[----:B------:R-:W-:-:S03]  /*00a0*/  ULDC UR5, c[0x0][0x250] ;  /* 0x0000940000057ab9 */ /* 0x000fc60000000800 */
[----:B---3--:R-:W-:-:S04]  /*00b0*/  IMAD R3, R2, UR5, R3 ;  /* 0x0000000502037c24 */ /* 0x008fc8000f8e0203 */
[----:B----4-:R-:W-:-:S04]  /*00c0*/  IMAD R3, R0, UR4, R3 ;  /* 0x0000000400037c24 */ /* 0x010fc8000f8e0203 */
        /* <DEDUP_REMOVED lines=275> */
.L_x_3139:
        /* <DEDUP_REMOVED lines=12> */
[----:B------:R-:W-:Y:S01]  /*12c0*/  CS2R R82, SRZ ;  /* 0x0000000000527805 */ /* 0x000fe2000001ff00 */
[----:B------:R-:W-:-:S02]  /*12d0*/  IMAD.MOV.U32 R85, RZ, RZ, RZ ;  /* 0x000000ffff557224 */ /* 0x000fc400078e00ff */
[----:B------:R-:W-:Y:S02]  /*12e0*/  IMAD.MOV.U32 R5, RZ, RZ, RZ ;  /* 0x000000ffff057224 */ /* 0x000fe400078e00ff */
[----:B------:R-:W-:Y:S02]  /*12f0*/  IMAD.MOV.U32 R81, RZ, RZ, RZ ;  /* 0x000000ffff517224 */ /* 0x000fe400078e00ff */
[----:B------:R-:W-:Y:S02]  /*1300*/  IMAD.MOV.U32 R79, RZ, RZ, RZ ;  /* 0x000000ffff4f7224 */ /* 0x000fe400078e00ff */
[----:B------:R-:W-:Y:S02]  /*1310*/  IMAD.MOV.U32 R7, RZ, RZ, RZ ;  /* 0x000000ffff077224 */ /* 0x000fe400078e00ff */
[----:B------:R-:W-:Y:S02]  /*1320*/  IMAD.MOV.U32 R77, RZ, RZ, RZ ;  /* 0x000000ffff4d7224 */ /* 0x000fe400078e00ff */
[----:B------:R-:W-:-:S02]  /*1330*/  IMAD.MOV.U32 R75, RZ, RZ, RZ ;  /* 0x000000ffff4b7224 */ /* 0x000fc400078e00ff */
[----:B------:R-:W-:Y:S02]  /*1340*/  IMAD.MOV.U32 R9, RZ, RZ, RZ ;  /* 0x000000ffff097224 */ /* 0x000fe400078e00ff */
[----:B0-----:R-:W-:Y:S02]  /*1350*/  IMAD R99, R0, UR36, R3 ;  /* 0x0000002400637c24 */ /* 0x001fe4000f8e0203 */
[----:B------:R-:W-:Y:S02]  /*1360*/  IMAD.MOV.U32 R3, RZ, RZ, RZ ;  /* 0x000000ffff037224 */ /* 0x000fe400078e00ff */
[----:B------:R-:W-:Y:S01]  /*1370*/  IMAD.MOV.U32 R0, RZ, RZ, RZ ;  /* 0x000000ffff007224 */ /* 0x000fe200078e00ff */
        /* <DEDUP_REMOVED lines=26> */
.L_x_3143:
        /* <DEDUP_REMOVED lines=31> */
.L_x_3149:
[----:B------:R-:W-:Y:S05]  /*1710*/  BSYNC B2 ;  /* 0x0000000000027941 */ /* 0x000fea0003800000 */
.L_x_3148:
        /* <DEDUP_REMOVED lines=25> */
.L_x_3147:
[----:B------:R-:W-:Y:S05]  /*18b0*/  BSYNC B1 ;  /* 0x0000000000017941 */ /* 0x000fea0003800000 */
.L_x_3146:
[----:B------:R-:W0:Y:S01]  /*18c0*/  LDC R5, c[0x0][0x22c] ;  /* 0x00008b00ff057b82 */ /* 0x000e220000000800 */
[C---:B------:R-:W-:Y:S02]  /*18d0*/  IADD3 R3, P0, -R8.reuse, 0x4, RZ ;  /* 0x0000000408037810 */ /* 0x040fe40007f1e1ff */
[----:B------:R-:W-:Y:S02]  /*18e0*/  IADD3 R16, -R8, 0x4, RZ ;  /* 0x0000000408107810 */ /* 0x000fe40007ffe1ff */
[----:B------:R-:W-:Y:S01]  /*18f0*/  LEA R106, P1, R3, R106, 0x3 ;  /* 0x0000006a036a7211 */ /* 0x000fe200078218ff */
[----:B------:R-:W-:-:S05]  /*1900*/  IMAD.X R4, RZ, RZ, -0x1, P0 ;  /* 0xffffffffff047424 */ /* 0x000fca00000e06ff */
[----:B------:R-:W-:Y:S02]  /*1910*/  LEA.HI.X R107, R3, R107, R4, 0x3, P1 ;  /* 0x0000006b036b7211 */ /* 0x000fe400008f1c04 */
[----:B0-----:R-:W-:-:S07]  /*1920*/  IADD3 R0, R8, -0x4, R5 ;  /* 0xfffffffc08007810 */ /* 0x001fce0007ffe005 */
.L_x_3145:
[----:B------:R-:W-:Y:S05]  /*1930*/  BSYNC B0 ;  /* 0x0000000000007941 */ /* 0x000fea0003800000 */
.L_x_3144:
        /* <DEDUP_REMOVED lines=10> */
[----:B------:R-:W-:Y:S02]  /*19e0*/  IMAD.MOV.U32 R75, RZ, RZ, R22 ;  /* 0x000000ffff4b7224 */ /* 0x000fe400078e0016 */
[----:B------:R-:W-:Y:S02]  /*19f0*/  IMAD.MOV.U32 R25, RZ, RZ, R24 ;  /* 0x000000ffff197224 */ /* 0x000fe400078e0018 */
[----:B0-----:R-:W-:Y:S01]  /*1a00*/  IMAD R6, R17, R6, RZ ;  /* 0x0000000611067224 */ /* 0x001fe200078e02ff */
[----:B------:R-:W-:-:S03]  /*1a10*/  ISETP.NE.AND P6, PT, R7, RZ, PT ;  /* 0x000000ff0700720c */ /* 0x000fc60003fc5270 */
[----:B------:R-:W-:-:S04]  /*1a20*/  IMAD R6, R2, R7, R6 ;  /* 0x0000000702067224 */ /* 0x000fc800078e0206 */
        /* <DEDUP_REMOVED lines=9> */
.L_x_3152:
        /* <DEDUP_REMOVED lines=10> */
[----:B------:R-:W-:Y:S01]  /*1b60*/  ISETP.GE.U32.AND P1, PT, R27, R18, PT ;  /* 0x000000121b00720c */ /* 0x000fe20003f26070 */
[----:B------:R-:W-:Y:S01]  /*1b70*/  IMAD.SHL.U32 R3, R15, 0x4, RZ ;  /* 0x000000040f037824 */ /* 0x000fe200078e00ff */
[----:B------:R-:W-:Y:S02]  /*1b80*/  ISETP.GE.AND.EX P2, PT, R34, RZ, PT, P2 ;  /* 0x000000ff2200720c */ /* 0x000fe40003f46320 */
[----:B------:R-:W-:Y:S01]  /*1b90*/  ISETP.GE.AND.EX P1, PT, R77, RZ, PT, P1 ;  /* 0x000000ff4d00720c */ /* 0x000fe20003f26310 */
[----:B------:R-:W-:Y:S01]  /*1ba0*/  VIADD R23, R3, 0x3 ;  /* 0x0000000303177836 */ /* 0x000fe20000000000 */
[----:B0-----:R-:W-:Y:S02]  /*1bb0*/  SEL R12, RZ, 0xffffffff, P2 ;  /* 0xffffffffff0c7807 */ /* 0x001fe40001000000 */
[----:B------:R-:W-:Y:S02]  /*1bc0*/  SEL R13, RZ, 0xffffffff, P1 ;  /* 0xffffffffff0d7807 */ /* 0x000fe40000800000 */
[----:B------:R-:W-:-:S02]  /*1bd0*/  ISETP.GE.U32.AND P1, PT, R26, R19, PT ;  /* 0x000000131a00720c */ /* 0x000fc40003f26070 */
[----:B------:R-:W-:Y:S02]  /*1be0*/  ISETP.GE.U32.AND P2, PT, R30, R21, PT ;  /* 0x000000151e00720c */ /* 0x000fe40003f46070 */
[----:B------:R-:W-:Y:S02]  /*1bf0*/  ISETP.GE.AND.EX P1, PT, R28, RZ, PT, P1 ;  /* 0x000000ff1c00720c */ /* 0x000fe40003f26310 */
[----:B------:R-:W-:Y:S02]  /*1c00*/  ISETP.GE.AND.EX P2, PT, R32, RZ, PT, P2 ;  /* 0x000000ff2000720c */ /* 0x000fe40003f46320 */
[----:B------:R-:W-:Y:S02]  /*1c10*/  SEL R20, RZ, 0xffffffff, P1 ;  /* 0xffffffffff147807 */ /* 0x000fe40000800000 */
[CC--:B--2---:R-:W-:Y:S02]  /*1c20*/  ISETP.NE.U32.AND P3, PT, R75.reuse, R6.reuse, PT ;  /* 0x000000064b00720c */ /* 0x0c4fe40003f65070 */
[----:B------:R-:W-:-:S02]  /*1c30*/  ISETP.GT.U32.AND P4, PT, R75, R6, PT ;  /* 0x000000064b00720c */ /* 0x000fc40003f84070 */
[-C--:B------:R-:W-:Y:S02]  /*1c40*/  ISETP.NE.AND.EX P3, PT, R25, R7.reuse, PT, P3 ;  /* 0x000000071900720c */ /* 0x080fe40003f65330 */
[----:B------:R-:W-:Y:S02]  /*1c50*/  ISETP.NE.U32.AND P0, PT, R35, R4, PT ;  /* 0x000000042300720c */ /* 0x000fe40003f05070 */
[----:B------:R-:W-:Y:S02]  /*1c60*/  ISETP.GT.AND.EX P4, PT, R25, R7, PT, P4 ;  /* 0x000000071900720c */ /* 0x000fe40003f84340 */
[----:B------:R-:W-:Y:S02]  /*1c70*/  ISETP.NE.AND.EX P0, PT, R37, R5, PT, P0 ;  /* 0x000000052500720c */ /* 0x000fe40003f05300 */
[----:B---3--:R-:W-:-:S04]  /*1c80*/  ISETP.GT.U32.AND P1, PT, R29, R10, PT ;  /* 0x0000000a1d00720c */ /* 0x008fc80003f24070 */
[----:B------:R-:W-:Y:S02]  /*1c90*/  ISETP.GT.AND.EX P1, PT, R31, R11, PT, P1 ;  /* 0x0000000b1f00720c */ /* 0x000fe40003f24310 */
[----:B------:R-:W-:Y:S02]  /*1ca0*/  @P3 SEL R13, RZ, 0xffffffff, !P4 ;  /* 0xffffffffff0d3807 */ /* 0x000fe40006000000 */
[----:B------:R-:W-:Y:S02]  /*1cb0*/  ISETP.GT.U32.AND P3, PT, R35, R4, PT ;  /* 0x000000042300720c */ /* 0x000fe40003f64070 */
[----:B------:R-:W-:Y:S02]  /*1cc0*/  ISETP.NE.U32.AND P4, PT, R22, R8, PT ;  /* 0x000000081600720c */ /* 0x000fe40003f85070 */
[----:B------:R-:W-:Y:S02]  /*1cd0*/  ISETP.GT.AND.EX P3, PT, R37, R5, PT, P3 ;  /* 0x000000052500720c */ /* 0x000fe40003f64330 */
[----:B------:R-:W-:-:S02]  /*1ce0*/  ISETP.NE.AND.EX P4, PT, R24, R9, PT, P4 ;  /* 0x000000091800720c */ /* 0x000fc40003f85340 */
[----:B------:R-:W-:Y:S02]  /*1cf0*/  @P0 SEL R12, RZ, 0xffffffff, !P3 ;  /* 0xffffffffff0c0807 */ /* 0x000fe40005800000 */
[----:B------:R-:W-:Y:S02]  /*1d00*/  ISETP.NE.U32.AND P3, PT, R29, R10, PT ;  /* 0x0000000a1d00720c */ /* 0x000fe40003f65070 */
[----:B------:R-:W-:Y:S02]  /*1d10*/  ISETP.GT.U32.AND P0, PT, R22, R8, PT ;  /* 0x000000081600720c */ /* 0x000fe40003f04070 */
[----:B------:R-:W-:Y:S02]  /*1d20*/  ISETP.NE.AND.EX P3, PT, R31, R11, PT, P3 ;  /* 0x0000000b1f00720c */ /* 0x000fe40003f65330 */
[----:B------:R-:W-:Y:S02]  /*1d30*/  ISETP.GT.AND.EX P0, PT, R24, R9, PT, P0 ;  /* 0x000000091800720c */ /* 0x000fe40003f04300 */
[----:B------:R-:W-:-:S02]  /*1d40*/  LOP3.LUT R12, R12, 0x1, RZ, 0xc0, !PT ;  /* 0x000000010c0c7812 */ /* 0x000fc400078ec0ff */
[----:B------:R-:W-:Y:S02]  /*1d50*/  @P4 SEL R20, RZ, 0xffffffff, !P0 ;  /* 0xffffffffff144807 */ /* 0x000fe40004000000 */
[----:B------:R-:W-:Y:S02]  /*1d60*/  ISETP.GE.U32.AND P0, PT, R23, R0, PT ;  /* 0x000000001700720c */ /* 0x000fe40003f06070 */
[----:B------:R-:W-:Y:S02]  /*1d70*/  ISETP.NE.U32.AND P4, PT, R12, 0x1, PT ;  /* 0x000000010c00780c */ /* 0x000fe40003f85070 */
[----:B------:R-:W-:Y:S02]  /*1d80*/  SEL R12, RZ, 0xffffffff, P2 ;  /* 0xffffffffff0c7807 */ /* 0x000fe40001000000 */
[----:B------:R-:W-:Y:S02]  /*1d90*/  @P3 SEL R12, RZ, 0xffffffff, !P1 ;  /* 0xffffffffff0c3807 */ /* 0x000fe40004800000 */
        /* <DEDUP_REMOVED lines=18> */
[----:B------:R-:W-:-:S02]  /*1ec0*/  SEL R34, R34, RZ, !P4 ;  /* 0x000000ff22227207 */ /* 0x000fc40006000000 */
[----:B------:R-:W-:Y:S02]  /*1ed0*/  SEL R77, R77, RZ, !P1 ;  /* 0x000000ff4d4d7207 */ /* 0x000fe40004800000 */
[----:B------:R-:W-:Y:S02]  /*1ee0*/  SEL R28, R28, RZ, !P2 ;  /* 0x000000ff1c1c7207 */ /* 0x000fe40005000000 */
[----:B------:R-:W-:Y:S01]  /*1ef0*/  SEL R32, R32, RZ, !P3 ;  /* 0x000000ff20207207 */ /* 0x000fe20005800000 */
[----:B------:R-:W-:Y:S06]  /*1f00*/  @!P0 BRA `(.L_x_3152) ;  /* 0xfffffff800ec8947 */ /* 0x000fec000383ffff */
.L_x_3151:
[----:B------:R-:W-:Y:S05]  /*1f10*/  BSYNC B0 ;  /* 0x0000000000007941 */ /* 0x000fea0003800000 */
.L_x_3150:
        /* <DEDUP_REMOVED lines=8> */
.L_x_3154:
[----:B------:R-:W-:Y:S05]  /*1fa0*/  BSYNC B0 ;  /* 0x0000000000007941 */ /* 0x000fea0003800000 */
.L_x_3153:
        /* <DEDUP_REMOVED lines=26> */
.L_x_3156:
[----:B------:R-:W-:Y:S05]  /*2150*/  BSYNC B0 ;  /* 0x0000000000007941 */ /* 0x000fea0003800000 */
.L_x_3155:
[CC--:B------:R-:W-:Y:S01]  /*2160*/  ISETP.NE.U32.AND P2, PT, R35.reuse, R75.reuse, PT ;  /* 0x0000004b2300720c */ /* 0x0c0fe20003f45070 */
[----:B------:R-:W-:Y:S01]  /*2170*/  IMAD.MOV.U32 R79, RZ, RZ, RZ ;  /* 0x000000ffff4f7224 */ /* 0x000fe200078e00ff */
[----:B------:R-:W-:Y:S01]  /*2180*/  ISETP.GT.U32.AND P0, PT, R35, R75, PT ;  /* 0x0000004b2300720c */ /* 0x000fe20003f04070 */
[----:B------:R-:W-:Y:S01]  /*2190*/  IMAD.MOV.U32 R7, RZ, RZ, RZ ;  /* 0x000000ffff077224 */ /* 0x000fe200078e00ff */
[----:B------:R-:W-:Y:S02]  /*21a0*/  ISETP.NE.AND.EX P2, PT, R37, R25, PT, P2 ;  /* 0x000000192500720c */ /* 0x000fe40003f45320 */
[----:B------:R-:W-:Y:S02]  /*21b0*/  CS2R R82, SRZ ;  /* 0x0000000000527805 */ /* 0x000fe4000001ff00 */
[----:B------:R-:W-:Y:S01]  /*21c0*/  ISETP.GE.U32.AND P1, PT, R33, R27, PT ;  /* 0x0000001b2100720c */ /* 0x000fe20003f26070 */
[----:B------:R-:W-:Y:S01]  /*21d0*/  IMAD.MOV.U32 R81, RZ, RZ, RZ ;  /* 0x000000ffff517224 */ /* 0x000fe200078e00ff */
[----:B------:R-:W-:Y:S01]  /*21e0*/  ISETP.GT.AND.EX P0, PT, R37, R25, PT, P0 ;  /* 0x000000192500720c */ /* 0x000fe20003f04300 */
[----:B------:R-:W-:Y:S01]  /*21f0*/  IMAD.MOV.U32 R5, RZ, RZ, RZ ;  /* 0x000000ffff057224 */ /* 0x000fe200078e00ff */
[----:B------:R-:W-:-:S02]  /*2200*/  ISETP.GE.AND.EX P1, PT, R34, R77, PT, P1 ;  /* 0x0000004d2200720c */ /* 0x000fc40003f26310 */
[----:B------:R-:W-:Y:S02]  /*2210*/  CS2R R86, SRZ ;  /* 0x0000000000567805 */ /* 0x000fe4000001ff00 */
[----:B------:R-:W-:Y:S01]  /*2220*/  SEL R0, RZ, 0xffffffff, !P0 ;  /* 0xffffffffff007807 */ /* 0x000fe20004000000 */
[----:B------:R-:W-:Y:S01]  /*2230*/  IMAD.MOV.U32 R85, RZ, RZ, RZ ;  /* 0x000000ffff557224 */ /* 0x000fe200078e00ff */
[----:B------:R-:W-:Y:S02]  /*2240*/  CS2R R88, SRZ ;  /* 0x0000000000587805 */ /* 0x000fe4000001ff00 */
        /* <DEDUP_REMOVED lines=31> */
[----:B------:R-:W-:Y:S01]  /*2440*/  SEL R0, R3, R30, !P0 ;  /* 0x0000001e03007207 */ /* 0x000fe20004000000 */
[----:B------:R-:W-:Y:S01]  /*2450*/  IMAD.MOV.U32 R3, RZ, RZ, RZ ;  /* 0x000000ffff037224 */ /* 0x000fe200078e00ff */
[----:B------:R-:W-:Y:S02]  /*2460*/  SEL R77, R77, R32, !P0 ;  /* 0x000000204d4d7207 */ /* 0x000fe40004000000 */
[----:B------:R-:W-:Y:S02]  /*2470*/  SEL R75, R75, R29, !P0 ;  /* 0x0000001d4b4b7207 */ /* 0x000fe40004000000 */
[----:B------:R-:W-:Y:S01]  /*2480*/  SEL R9, R9, R31, !P0 ;  /* 0x0000001f09097207 */ /* 0x000fe20004000000 */
[----:B------:R-:W-:Y:S06]  /*2490*/  BRA `(.L_x_3141) ;  /* 0x0000011c00247947 */ /* 0x000fec0003800000 */
.L_x_3142:
        /* <DEDUP_REMOVED lines=20> */
[----:B------:R-:W-:Y:S01]  /*25e0*/  ISETP.GE.U32.AND P0, PT, R3, R92, PT ;  /* 0x0000005c0300720c */ /* 0x000fe20003f06070 */
[----:B------:R-:W-:Y:S01]  /*25f0*/  BSSY B0, `(.L_x_3159) ;  /* 0x0000565000007945 */ /* 0x000fe20003800000 */
        /* <DEDUP_REMOVED lines=55> */
[----:B------:R-:W-:Y:S01]  /*2970*/  IMAD.MOV.U32 R96, RZ, RZ, R0 ;  /* 0x000000ffff607224 */ /* 0x000fe200078e0000 */
[----:B------:R-:W-:Y:S06]  /*2980*/  @P0 BRA `(.L_x_3160) ;  /* 0x0000005000ac0947 */ /* 0x000fec0003800000 */
[----:B------:R-:W-:Y:S01]  /*2990*/  BSSY B1, `(.L_x_3160) ;  /* 0x000052a000017945 */ /* 0x000fe20003800000 */
        /* <DEDUP_REMOVED lines=56> */
[----:B------:R-:W-:-:S07]  /*2d20*/  IMAD.MOV.U32 R96, RZ, RZ, R0 ;  /* 0x000000ffff607224 */ /* 0x000fce00078e0000 */
.L_x_3165:
        /* <DEDUP_REMOVED lines=51> */
[----:B------:R-:W-:Y:S01]  /*3060*/  CS2R R26, SRZ ;  /* 0x00000000001a7805 */ /* 0x000fe2000001ff00 */
        /* <DEDUP_REMOVED lines=235> */
.L_x_3161:
[----:B------:R-:W-:-:S04]  /*3f20*/  LOP3.LUT R23, R27, 0xffffffe0, RZ, 0xc0, !PT ;  /* 0xffffffe01b177812 */ /* 0x000fc800078ec0ff */
[----:B------:R-:W-:-:S05]  /*3f30*/  IADD3 R22, P0, R106, R23, RZ ;  /* 0x000000176a167210 */ /* 0x000fca0007f1e0ff */
[----:B------:R-:W-:-:S05]  /*3f40*/  IMAD.X R23, RZ, RZ, R107, P0 ;  /* 0x000000ffff177224 */ /* 0x000fca00000e066b */
[----:B------:R0:W5:Y:S04]  /*3f50*/  LDG.E.128 R40, desc[UR60][R22.64] ;  /* 0x0000003c16287981 */ /* 0x000168000c1e1d00 */
[----:B------:R0:W5:Y:S01]  /*3f60*/  LDG.E.128 R36, desc[UR60][R22.64+0x10] ;  /* 0x0000103c16247981 */ /* 0x000162000c1e1d00 */
[----:B------:R-:W-:Y:S05]  /*3f70*/  @!P6 BRA `(.L_x_3162) ;  /* 0x0000000c00d8e947 */ /* 0x000fea0003800000 */
[----:B------:R-:W-:Y:S01]  /*3f80*/  ULDC UR34, c[0x0][0x234] ;  /* 0x00008d0000227ab9 */ /* 0x000fe20000000800 */
[----:B0-----:R-:W-:Y:S01]  /*3f90*/  IMAD.MOV.U32 R22, RZ, RZ, RZ ;  /* 0x000000ffff167224 */ /* 0x001fe200078e00ff */
        /* <DEDUP_REMOVED lines=244> */
.L_x_3162:
[----:B0-----:R-:W-:Y:S01]  /*4ee0*/  LOP3.LUT R23, R26, 0xffffffe0, RZ, 0xc0, !PT ;  /* 0xffffffe01a177812 */ /* 0x001fe200078ec0ff */
[----:B------:R-:W0:Y:S03]  /*4ef0*/  LDC R47, c[0x0][0x234] ;  /* 0x00008d00ff2f7b82 */ /* 0x000e260000000800 */
[----:B------:R-:W-:-:S05]  /*4f00*/  IADD3 R22, P0, R106, R23, RZ ;  /* 0x000000176a167210 */ /* 0x000fca0007f1e0ff */
[----:B------:R-:W-:-:S05]  /*4f10*/  IMAD.X R23, RZ, RZ, R107, P0 ;  /* 0x000000ffff177224 */ /* 0x000fca00000e066b */
[----:B------:R1:W5:Y:S04]  /*4f20*/  LDG.E.128 R32, desc[UR60][R22.64] ;  /* 0x0000003c16207981 */ /* 0x000368000c1e1d00 */
[----:B------:R1:W5:Y:S01]  /*4f30*/  LDG.E.128 R28, desc[UR60][R22.64+0x10] ;  /* 0x0000103c161c7981 */ /* 0x000362000c1e1d00 */
[----:B------:R-:W-:Y:S02]  /*4f40*/  IMAD.MOV.U32 R48, RZ, RZ, RZ ;  /* 0x000000ffff307224 */ /* 0x000fe400078e00ff */
[----:B------:R-:W-:Y:S01]  /*4f50*/  IMAD.MOV.U32 R24, RZ, RZ, RZ ;  /* 0x000000ffff187224 */ /* 0x000fe200078e00ff */
[----:B------:R-:W-:Y:S06]  /*4f60*/  @!P6 BRA `(.L_x_3163) ;  /* 0x0000000c00a8e947 */ /* 0x000fec0003800000 */
[----:B01----:R-:W-:Y:S01]  /*4f70*/  IMAD R23, R47, 0x2, R100 ;  /* 0x000000022f177824 */ /* 0x003fe200078e0264 */
        /* <DEDUP_REMOVED lines=233> */
.L_x_3163:
[----:B------:R-:W-:-:S04]  /*5e10*/  LOP3.LUT R45, R24, 0xffffffe0, RZ, 0xc0, !PT ;  /* 0xffffffe0182d7812 */ /* 0x000fc800078ec0ff */
[----:B------:R-:W-:-:S05]  /*5e20*/  IADD3 R44, P0, R106, R45, RZ ;  /* 0x0000002d6a2c7210 */ /* 0x000fca0007f1e0ff */
[----:B------:R-:W-:-:S05]  /*5e30*/  IMAD.X R45, RZ, RZ, R107, P0 ;  /* 0x000000ffff2d7224 */ /* 0x000fca00000e066b */
[----:B------:R2:W5:Y:S04]  /*5e40*/  LDG.E.128 R24, desc[UR60][R44.64] ;  /* 0x0000003c2c187981 */ /* 0x000568000c1e1d00 */
[----:B-1----:R2:W5:Y:S01]  /*5e50*/  LDG.E.128 R20, desc[UR60][R44.64+0x10] ;  /* 0x0000103c2c147981 */ /* 0x002562000c1e1d00 */
[----:B------:R-:W-:Y:S05]  /*5e60*/  @!P6 BRA `(.L_x_3164) ;  /* 0x0000000c00b0e947 */ /* 0x000fea0003800000 */
[----:B--2---:R-:W1:Y:S01]  /*5e70*/  LDC.64 R44, c[0x0][0x268] ;  /* 0x00009a00ff2c7b82 */ /* 0x004e620000000a00 */
[----:B0-----:R-:W-:-:S04]  /*5e80*/  IMAD R46, R47, 0x2, R100 ;  /* 0x000000022f2e7824 */ /* 0x001fc800078e0264 */
[----:B------:R-:W-:Y:S02]  /*5e90*/  IMAD.IADD R47, R46, 0x1, R47 ;  /* 0x000000012e2f7824 */ /* 0x000fe400078e022f */
[----:B------:R-:W-:-:S04]  /*5ea0*/  IMAD.MOV.U32 R46, RZ, RZ, RZ ;  /* 0x000000ffff2e7224 */ /* 0x000fc800078e00ff */
[----:B------:R-:W-:-:S05]  /*5eb0*/  IMAD.HI.U32 R46, R47, UR28, R46 ;  /* 0x0000001c2f2e7c27 */ /* 0x000fca000f8e002e */
[----:B------:R-:W-:-:S05]  /*5ec0*/  SHF.R.U32.HI R49, RZ, UR29, R46 ;  /* 0x0000001dff317c19 */ /* 0x000fca000801162e */
[----:B------:R-:W-:Y:S01]  /*5ed0*/  IMAD.MOV R46, RZ, RZ, -R49 ;  /* 0x000000ffff2e7224 */ /* 0x000fe200078e0a31 */
[----:B-1----:R-:W-:-:S03]  /*5ee0*/  ISETP.NE.AND P0, PT, R44, 0x1, PT ;  /* 0x000000012c00780c */ /* 0x002fc60003f05270 */
        /* <DEDUP_REMOVED lines=228> */
.L_x_3164:
[----:B------:R-:W-:Y:S01]  /*6d30*/  LOP3.LUT R109, R48, 0xffffffe0, RZ, 0xc0, !PT ;  /* 0xffffffe0306d7812 */ /* 0x000fe200078ec0ff */
[----:B------:R-:W-:-:S03]  /*6d40*/  ULDC UR4, c[0x0][0x234] ;  /* 0x00008d0000047ab9 */ /* 0x000fc60000000800 */
[----:B------:R-:W-:-:S05]  /*6d50*/  IADD3 R108, P0, R106, R109, RZ ;  /* 0x0000006d6a6c7210 */ /* 0x000fca0007f1e0ff */
[----:B------:R-:W-:-:S05]  /*6d60*/  IMAD.X R109, RZ, RZ, R107, P0 ;  /* 0x000000ffff6d7224 */ /* 0x000fca00000e066b */
[----:B------:R-:W3:Y:S04]  /*6d70*/  LDG.E.128 R48, desc[UR60][R108.64] ;  /* 0x0000003c6c307981 */ /* 0x000ee8000c1e1d00 */
[----:B0-2---:R0:W2:Y:S01]  /*6d80*/  LDG.E.128 R44, desc[UR60][R108.64+0x10] ;  /* 0x0000103c6c2c7981 */ /* 0x0050a2000c1e1d00 */
[CC--:B-----5:R-:W-:Y:S01]  /*6d90*/  ISETP.NE.U32.AND P1, PT, R103.reuse, R40.reuse, PT ;  /* 0x000000286700720c */ /* 0x0e0fe20003f25070 */
[----:B------:R-:W-:Y:S01]  /*6da0*/  IMAD.U32 R91, RZ, RZ, UR4 ;  /* 0x00000004ff5b7e24 */ /* 0x000fe2000f8e00ff */
[----:B------:R-:W-:Y:S01]  /*6db0*/  ISETP.GT.U32.AND P0, PT, R103, R40, PT ;  /* 0x000000286700720c */ /* 0x000fe20003f04070 */
[----:B------:R-:W-:Y:S01]  /*6dc0*/  ULDC UR4, c[0x0][0x22c] ;  /* 0x00008b0000047ab9 */ /* 0x000fe20000000800 */
[----:B------:R-:W-:Y:S02]  /*6dd0*/  ISETP.NE.AND.EX P1, PT, R96, R41, PT, P1 ;  /* 0x000000296000720c */ /* 0x000fe40003f25310 */
[----:B------:R-:W-:-:S02]  /*6de0*/  ISETP.NE.U32.AND P2, PT, R97, R42, PT ;  /* 0x0000002a6100720c */ /* 0x000fc40003f45070 */
[----:B------:R-:W-:Y:S01]  /*6df0*/  ISETP.GE.U32.AND P3, PT, R101, R100, PT ;  /* 0x000000646500720c */ /* 0x000fe20003f66070 */
[--C-:B0-----:R-:W-:Y:S01]  /*6e00*/  IMAD.IADD R109, R100, 0x1, R91.reuse ;  /* 0x00000001646d7824 */ /* 0x101fe200078e025b */
[----:B------:R-:W-:Y:S02]  /*6e10*/  ISETP.GT.AND.EX P0, PT, R96, R41, PT, P0 ;  /* 0x000000296000720c */ /* 0x000fe40003f04300 */
[----:B------:R-:W-:Y:S01]  /*6e20*/  ISETP.NE.AND.EX P2, PT, R94, R43, PT, P2 ;  /* 0x0000002b5e00720c */ /* 0x000fe20003f45320 */
[--C-:B------:R-:W-:Y:S01]  /*6e30*/  IMAD.IADD R111, R109, 0x1, R91.reuse ;  /* 0x000000016d6f7824 */ /* 0x100fe200078e025b */
[----:B------:R-:W-:Y:S02]  /*6e40*/  ISETP.GE.AND.EX P3, PT, R99, RZ, PT, P3 ;  /* 0x000000ff6300720c */ /* 0x000fe40003f66330 */
[----:B------:R-:W-:Y:S01]  /*6e50*/  ISETP.GT.U32.AND P5, PT, R97, R42, PT ;  /* 0x0000002a6100720c */ /* 0x000fe20003fa4070 */
[----:B------:R-:W-:Y:S01]  /*6e60*/  IMAD.IADD R115, R111, 0x1, R91 ;  /* 0x000000016f737824 */ /* 0x000fe200078e025b */
[----:B------:R-:W-:-:S02]  /*6e70*/  SEL R112, RZ, 0xffffffff, !P0 ;  /* 0xffffffffff707807 */ /* 0x000fc40004000000 */
[----:B------:R-:W-:Y:S02]  /*6e80*/  ISETP.GE.U32.AND P4, PT, R95, R100, PT ;  /* 0x000000645f00720c */ /* 0x000fe40003f86070 */
[----:B------:R-:W-:Y:S02]  /*6e90*/  @!P1 SEL R112, RZ, 0xffffffff, P3 ;  /* 0xffffffffff709807 */ /* 0x000fe40001800000 */
[CC--:B------:R-:W-:Y:S02]  /*6ea0*/  ISETP.NE.U32.AND P0, PT, R3.reuse, R36.reuse, PT ;  /* 0x000000240300720c */ /* 0x0c0fe40003f05070 */
[----:B------:R-:W-:Y:S02]  /*6eb0*/  ISETP.GT.U32.AND P1, PT, R3, R36, PT ;  /* 0x000000240300720c */ /* 0x000fe40003f24070 */
[----:B------:R-:W-:Y:S02]  /*6ec0*/  ISETP.NE.U32.AND P3, PT, R7, R38, PT ;  /* 0x000000260700720c */ /* 0x000fe40003f65070 */
[----:B------:R-:W-:-:S02]  /*6ed0*/  ISETP.GT.AND.EX P5, PT, R94, R43, PT, P5 ;  /* 0x0000002b5e00720c */ /* 0x000fc40003fa4350 */
[----:B------:R-:W-:Y:S02]  /*6ee0*/  ISETP.GE.AND.EX P4, PT, R93, RZ, PT, P4 ;  /* 0x000000ff5d00720c */ /* 0x000fe40003f86340 */
[CC--:B------:R-:W-:Y:S02]  /*6ef0*/  ISETP.NE.AND.EX P0, PT, R0.reuse, R37.reuse, PT, P0 ;  /* 0x000000250000720c */ /* 0x0c0fe40003f05300 */
[----:B------:R-:W-:Y:S02]  /*6f00*/  ISETP.GT.AND.EX P1, PT, R0, R37, PT, P1 ;  /* 0x000000250000720c */ /* 0x000fe40003f24310 */
[----:B------:R-:W-:Y:S02]  /*6f10*/  ISETP.NE.AND.EX P3, PT, R6, R39, PT, P3 ;  /* 0x000000270600720c */ /* 0x000fe40003f65330 */
[----:B------:R-:W-:Y:S02]  /*6f20*/  SEL R113, RZ, 0xffffffff, !P5 ;  /* 0xffffffffff717807 */ /* 0x000fe40006800000 */
[----:B------:R-:W-:-:S02]  /*6f30*/  @!P2 SEL R113, RZ, 0xffffffff, P4 ;  /* 0xffffffffff71a807 */ /* 0x000fc40002000000 */
[----:B------:R-:W-:Y:S02]  /*6f40*/  ISETP.GT.U32.AND P2, PT, R7, R38, PT ;  /* 0x000000260700720c */ /* 0x000fe40003f44070 */
[----:B------:R-:W-:Y:S02]  /*6f50*/  SEL R114, RZ, 0xffffffff, !P1 ;  /* 0xffffffffff727807 */ /* 0x000fe40004800000 */
[-C--:B------:R-:W-:Y:S02]  /*6f60*/  ISETP.GE.U32.AND P5, PT, R5, R100.reuse, PT ;  /* 0x000000640500720c */ /* 0x080fe40003fa6070 */
[----:B------:R-:W-:Y:S02]  /*6f70*/  ISETP.GE.U32.AND P4, PT, R9, R100, PT ;  /* 0x000000640900720c */ /* 0x000fe40003f86070 */
[----:B------:R-:W-:Y:S02]  /*6f80*/  ISETP.NE.U32.AND P1, PT, R11, R32, PT ;  /* 0x000000200b00720c */ /* 0x000fe40003f25070 */
[----:B------:R-:W-:-:S02]  /*6f90*/  ISETP.GT.AND.EX P2, PT, R6, R39, PT, P2 ;  /* 0x000000270600720c */ /* 0x000fc40003f44320 */
[----:B------:R-:W-:Y:S02]  /*6fa0*/  ISETP.GE.AND.EX P5, PT, R4, RZ, PT, P5 ;  /* 0x000000ff0400720c */ /* 0x000fe40003fa6350 */
[----:B------:R-:W-:Y:S02]  /*6fb0*/  ISETP.GE.AND.EX P4, PT, R8, RZ, PT, P4 ;  /* 0x000000ff0800720c */ /* 0x000fe40003f86340 */
[----:B------:R-:W-:Y:S02]  /*6fc0*/  ISETP.NE.AND.EX P1, PT, R10, R33, PT, P1 ;  /* 0x000000210a00720c */ /* 0x000fe40003f25310 */
[----:B------:R-:W-:Y:S02]  /*6fd0*/  SEL R117, RZ, 0xffffffff, !P2 ;  /* 0xffffffffff757807 */ /* 0x000fe40005000000 */
[----:B------:R-:W-:Y:S02]  /*6fe0*/  ISETP.GT.U32.AND P2, PT, R11, R32, PT ;  /* 0x000000200b00720c */ /* 0x000fe40003f44070 */
[----:B------:R-:W-:-:S02]  /*6ff0*/  @!P0 SEL R114, RZ, 0xffffffff, P5 ;  /* 0xffffffffff728807 */ /* 0x000fc40002800000 */
[----:B------:R-:W-:Y:S02]  /*7000*/  @!P3 SEL R117, RZ, 0xffffffff, P4 ;  /* 0xffffffffff75b807 */ /* 0x000fe40002000000 */
[-C--:B------:R-:W-:Y:S02]  /*7010*/  ISETP.NE.U32.AND P0, PT, R15, R34.reuse, PT ;  /* 0x000000220f00720c */ /* 0x080fe40003f05070 */
[----:B------:R-:W-:Y:S02]  /*7020*/  ISETP.GE.U32.AND P3, PT, R13, R109, PT ;  /* 0x0000006d0d00720c */ /* 0x000fe40003f66070 */
[----:B------:R-:W-:Y:S02]  /*7030*/  ISETP.GT.AND.EX P2, PT, R10, R33, PT, P2 ;  /* 0x000000210a00720c */ /* 0x000fe40003f44320 */
[----:B------:R-:W-:Y:S02]  /*7040*/  ISETP.GT.U32.AND P4, PT, R15, R34, PT ;  /* 0x000000220f00720c */ /* 0x000fe40003f84070 */
[----:B------:R-:W-:-:S02]  /*7050*/  ISETP.GE.AND.EX P3, PT, R12, RZ, PT, P3 ;  /* 0x000000ff0c00720c */ /* 0x000fc40003f66330 */
[CC--:B------:R-:W-:Y:S02]  /*7060*/  ISETP.NE.AND.EX P0, PT, R14.reuse, R35.reuse, PT, P0 ;  /* 0x000000230e00720c */ /* 0x0c0fe40003f05300 */
[----:B------:R-:W-:Y:S02]  /*7070*/  SEL R92, RZ, 0xffffffff, !P2 ;  /* 0xffffffffff5c7807 */ /* 0x000fe40005000000 */
[----:B------:R-:W-:Y:S02]  /*7080*/  ISETP.GT.AND.EX P4, PT, R14, R35, PT, P4 ;  /* 0x000000230e00720c */ /* 0x000fe40003f84340 */
[----:B------:R-:W-:Y:S02]  /*7090*/  @!P1 SEL R92, RZ, 0xffffffff, P3 ;  /* 0xffffffffff5c9807 */ /* 0x000fe40001800000 */
[----:B------:R-:W-:Y:S02]  /*70a0*/  ISETP.NE.U32.AND P5, PT, R19, R28, PT ;  /* 0x0000001c1300720c */ /* 0x000fe40003fa5070 */
[----:B------:R-:W-:-:S02]  /*70b0*/  ISETP.GE.U32.AND P3, PT, R18, R109, PT ;  /* 0x0000006d1200720c */ /* 0x000fc40003f66070 */
[----:B------:R-:W-:Y:S02]  /*70c0*/  SEL R98, RZ, 0xffffffff, !P4 ;  /* 0xffffffffff627807 */ /* 0x000fe40006000000 */
[----:B------:R-:W-:Y:S02]  /*70d0*/  ISETP.GT.U32.AND P4, PT, R55, R30, PT ;  /* 0x0000001e3700720c */ /* 0x000fe40003f84070 */
[----:B------:R-:W-:Y:S02]  /*70e0*/  ISETP.NE.AND.EX P5, PT, R52, R29, PT, P5 ;  /* 0x0000001d3400720c */ /* 0x000fe40003fa5350 */
[----:B------:R-:W-:Y:S02]  /*70f0*/  ISETP.GE.AND.EX P3, PT, R16, RZ, PT, P3 ;  /* 0x000000ff1000720c */ /* 0x000fe40003f66330 */
[----:B------:R-:W-:Y:S02]  /*7100*/  ISETP.GT.U32.AND P2, PT, R19, R28, PT ;  /* 0x0000001c1300720c */ /* 0x000fe40003f44070 */
[----:B------:R-:W-:-:S02]  /*7110*/  ISETP.GT.AND.EX P4, PT, R56, R31, PT, P4 ;  /* 0x0000001f3800720c */ /* 0x000fc40003f84340 */
[----:B------:R-:W-:Y:S02]  /*7120*/  @!P0 SEL R98, RZ, 0xffffffff, P3 ;  /* 0xffffffffff628807 */ /* 0x000fe40001800000 */
[----:B------:R-:W-:Y:S02]  /*7130*/  ISETP.NE.U32.AND P1, PT, R55, R30, PT ;  /* 0x0000001e3700720c */ /* 0x000fe40003f25070 */
[----:B------:R-:W-:Y:S02]  /*7140*/  ISETP.GT.AND.EX P2, PT, R52, R29, PT, P2 ;  /* 0x0000001d3400720c */ /* 0x000fe40003f44320 */
[----:B------:R-:W-:Y:S02]  /*7150*/  ISETP.GE.U32.AND P3, PT, R54, R109, PT ;  /* 0x0000006d3600720c */ /* 0x000fe40003f66070 */
[----:B------:R-:W-:Y:S02]  /*7160*/  SEL R108, RZ, 0xffffffff, !P4 ;  /* 0xffffffffff6c7807 */ /* 0x000fe40006000000 */
[----:B------:R-:W-:-:S02]  /*7170*/  SEL R102, RZ, 0xffffffff, !P2 ;  /* 0xffffffffff667807 */ /* 0x000fc40005000000 */
[----:B------:R-:W-:Y:S02]  /*7180*/  ISETP.NE.AND.EX P1, PT, R56, R31, PT, P1 ;  /* 0x0000001f3800720c */ /* 0x000fe40003f25310 */
[----:B------:R-:W-:Y:S02]  /*7190*/  ISETP.GE.AND.EX P4, PT, R53, RZ, PT, P3 ;  /* 0x000000ff3500720c */ /* 0x000fe40003f86330 */
[CC--:B------:R-:W-:Y:S02]  /*71a0*/  ISETP.NE.U32.AND P2, PT, R59.reuse, R24.reuse, PT ;  /* 0x000000183b00720c */ /* 0x0c0fe40003f45070 */
[----:B------:R-:W-:Y:S02]  /*71b0*/  ISETP.GT.U32.AND P0, PT, R59, R24, PT ;  /* 0x000000183b00720c */ /* 0x000fe40003f04070 */
[----:B------:R-:W-:Y:S02]  /*71c0*/  @!P5 SEL R102, RZ, 0xffffffff, P4 ;  /* 0xffffffffff66d807 */ /* 0x000fe40002000000 */
[----:B------:R-:W-:-:S02]  /*71d0*/  ISETP.NE.AND.EX P2, PT, R60, R25, PT, P2 ;  /* 0x000000193c00720c */ /* 0x000fc40003f45320 */
[----:B------:R-:W-:Y:S02]  /*71e0*/  ISETP.GT.AND.EX P0, PT, R60, R25, PT, P0 ;  /* 0x000000193c00720c */ /* 0x000fe40003f04300 */
[----:B------:R-:W-:Y:S02]  /*71f0*/  ISETP.GE.U32.AND P5, PT, R58, R109, PT ;  /* 0x0000006d3a00720c */ /* 0x000fe40003fa6070 */
[----:B------:R-:W-:Y:S02]  /*7200*/  SEL R110, RZ, 0xffffffff, !P0 ;  /* 0xffffffffff6e7807 */ /* 0x000fe40004000000 */
[----:B------:R-:W-:Y:S02]  /*7210*/  ISETP.GE.AND.EX P5, PT, R57, RZ, PT, P5 ;  /* 0x000000ff3900720c */ /* 0x000fe40003fa6350 */
[----:B------:R-:W-:Y:S02]  /*7220*/  ISETP.NE.U32.AND P3, PT, R63, R26, PT ;  /* 0x0000001a3f00720c */ /* 0x000fe40003f65070 */
[----:B------:R-:W-:-:S02]  /*7230*/  ISETP.GE.U32.AND P0, PT, R62, R111, PT ;  /* 0x0000006f3e00720c */ /* 0x000fc40003f06070 */
[----:B------:R-:W-:Y:S02]  /*7240*/  @!P1 SEL R108, RZ, 0xffffffff, P5 ;  /* 0xffffffffff6c9807 */ /* 0x000fe40002800000 */
[----:B------:R-:W-:Y:S02]  /*7250*/  ISETP.NE.AND.EX P3, PT, R64, R27, PT, P3 ;  /* 0x0000001b4000720c */ /* 0x000fe40003f65330 */
[----:B------:R-:W-:Y:S02]  /*7260*/  ISETP.GE.AND.EX P1, PT, R61, RZ, PT, P0 ;  /* 0x000000ff3d00720c */ /* 0x000fe40003f26300 */
[----:B------:R-:W-:Y:S02]  /*7270*/  ISETP.GT.U32.AND P4, PT, R63, R26, PT ;  /* 0x0000001a3f00720c */ /* 0x000fe40003f84070 */
[----:B------:R-:W-:Y:S02]  /*7280*/  @!P2 SEL R110, RZ, 0xffffffff, P1 ;  /* 0xffffffffff6ea807 */ /* 0x000fe40000800000 */
[----:B------:R-:W-:-:S02]  /*7290*/  ISETP.NE.U32.AND P0, PT, R67, R20, PT ;  /* 0x000000144300720c */ /* 0x000fc40003f05070 */
[----:B------:R-:W-:Y:S02]  /*72a0*/  ISETP.GE.U32.AND P2, PT, R66, R111, PT ;  /* 0x0000006f4200720c */ /* 0x000fe40003f46070 */
[----:B------:R-:W-:Y:S02]  /*72b0*/  LOP3.LUT R112, R112, 0x1, RZ, 0xc0, !PT ;  /* 0x0000000170707812 */ /* 0x000fe400078ec0ff */
[----:B------:R-:W-:Y:S02]  /*72c0*/  ISETP.GT.AND.EX P4, PT, R64, R27, PT, P4 ;  /* 0x0000001b4000720c */ /* 0x000fe40003f84340 */
[----:B------:R-:W-:Y:S02]  /*72d0*/  ISETP.GE.AND.EX P2, PT, R65, RZ, PT, P2 ;  /* 0x000000ff4100720c */ /* 0x000fe40003f46320 */
[----:B------:R-:W-:Y:S02]  /*72e0*/  ISETP.NE.AND.EX P0, PT, R68, R21, PT, P0 ;  /* 0x000000154400720c */ /* 0x000fe40003f05300 */
[----:B------:R-:W-:-:S02]  /*72f0*/  ISETP.GT.U32.AND P1, PT, R67, R20, PT ;  /* 0x000000144300720c */ /* 0x000fc40003f24070 */
[----:B------:R-:W-:Y:S02]  /*7300*/  ISETP.NE.U32.AND P5, PT, R112, 0x1, PT ;  /* 0x000000017000780c */ /* 0x000fe40003fa5070 */
[----:B------:R-:W-:Y:S02]  /*7310*/  SEL R112, RZ, 0xffffffff, !P4 ;  /* 0xffffffffff707807 */ /* 0x000fe40006000000 */
[----:B------:R-:W-:Y:S02]  /*7320*/  LOP3.LUT R113, R113, 0x1, RZ, 0xc0, !PT ;  /* 0x0000000171717812 */ /* 0x000fe400078ec0ff */
[----:B------:R-:W-:Y:S02]  /*7330*/  @!P3 SEL R112, RZ, 0xffffffff, P2 ;  /* 0xffffffffff70b807 */ /* 0x000fe40001000000 */
[----:B------:R-:W-:Y:S02]  /*7340*/  ISETP.GT.AND.EX P1, PT, R68, R21, PT, P1 ;  /* 0x000000154400720c */ /* 0x000fe40003f24310 */
[----:B------:R-:W-:-:S02]  /*7350*/  ISETP.NE.U32.AND P3, PT, R71, R22, PT ;  /* 0x000000164700720c */ /* 0x000fc40003f65070 */
[----:B------:R-:W-:Y:S02]  /*7360*/  ISETP.GE.U32.AND P2, PT, R70, R111, PT ;  /* 0x0000006f4600720c */ /* 0x000fe40003f46070 */
[----:B------:R-:W-:Y:S02]  /*7370*/  ISETP.NE.U32.AND P4, PT, R113, 0x1, PT ;  /* 0x000000017100780c */ /* 0x000fe40003f85070 */
[----:B------:R-:W-:Y:S02]  /*7380*/  SEL R113, RZ, 0xffffffff, !P1 ;  /* 0xffffffffff717807 */ /* 0x000fe40004800000 */
[----:B------:R-:W-:Y:S02]  /*7390*/  ISETP.NE.AND.EX P3, PT, R72, R23, PT, P3 ;  /* 0x000000174800720c */ /* 0x000fe40003f65330 */
[----:B------:R-:W-:Y:S02]  /*73a0*/  ISETP.GE.AND.EX P2, PT, R69, RZ, PT, P2 ;  /* 0x000000ff4500720c */ /* 0x000fe40003f46320 */
[----:B------:R-:W-:-:S02]  /*73b0*/  ISETP.GT.U32.AND P1, PT, R71, R22, PT ;  /* 0x000000164700720c */ /* 0x000fc40003f24070 */
[----:B------:R-:W-:Y:S02]  /*73c0*/  @!P0 SEL R113, RZ, 0xffffffff, P2 ;  /* 0xffffffffff718807 */ /* 0x000fe40001000000 */
[----:B------:R-:W-:Y:S02]  /*73d0*/  ISETP.GT.AND.EX P1, PT, R72, R23, PT, P1 ;  /* 0x000000174800720c */ /* 0x000fe40003f24310 */
[----:B------:R-:W-:Y:S02]  /*73e0*/  ISETP.GE.U32.AND P0, PT, R74, R111, PT ;  /* 0x0000006f4a00720c */ /* 0x000fe40003f06070 */
[----:B------:R-:W-:Y:S02]  /*73f0*/  SEL R118, RZ, 0xffffffff, !P1 ;  /* 0xffffffffff767807 */ /* 0x000fe40004800000 */
[----:B------:R-:W-:Y:S02]  /*7400*/  ISETP.GE.AND.EX P0, PT, R73, RZ, PT, P0 ;  /* 0x000000ff4900720c */ /* 0x000fe40003f06300 */
[----:B------:R-:W-:-:S02]  /*7410*/  LOP3.LUT R114, R114, 0x1, RZ, 0xc0, !PT ;  /* 0x0000000172727812 */ /* 0x000fc400078ec0ff */
[----:B------:R-:W-:Y:S02]  /*7420*/  @!P3 SEL R118, RZ, 0xffffffff, P0 ;  /* 0xffffffffff76b807 */ /* 0x000fe40000000000 */
[----:B------:R-:W-:Y:S02]  /*7430*/  ISETP.NE.U32.AND P2, PT, R114, 0x1, PT ;  /* 0x000000017200780c */ /* 0x000fe40003f45070 */
[----:B------:R-:W-:Y:S02]  /*7440*/  LOP3.LUT R119, R117, 0x1, RZ, 0xc0, !PT ;  /* 0x0000000175777812 */ /* 0x000fe400078ec0ff */
[----:B------:R-:W-:Y:S02]  /*7450*/  LOP3.LUT R92, R92, 0x1, RZ, 0xc0, !PT ;  /* 0x000000015c5c7812 */ /* 0x000fe400078ec0ff */
[----:B------:R-:W-:Y:S02]  /*7460*/  LOP3.LUT R98, R98, 0x1, RZ, 0xc0, !PT ;  /* 0x0000000162627812 */ /* 0x000fe400078ec0ff */
[----:B------:R-:W-:-:S02]  /*7470*/  LOP3.LUT R102, R102, 0x1, RZ, 0xc0, !PT ;  /* 0x0000000166667812 */ /* 0x000fc400078ec0ff */
[----:B------:R-:W-:Y:S02]  /*7480*/  LOP3.LUT R108, R108, 0x1, RZ, 0xc0, !PT ;  /* 0x000000016c6c7812 */ /* 0x000fe400078ec0ff */
[-C--:B------:R-:W-:Y:S02]  /*7490*/  SEL R101, R101, R100.reuse, !P5 ;  /* 0x0000006465657207 */ /* 0x080fe40006800000 */
[----:B------:R-:W-:Y:S02]  /*74a0*/  SEL R95, R95, R100, !P4 ;  /* 0x000000645f5f7207 */ /* 0x000fe40006000000 */
[----:B------:R-:W-:Y:S02]  /*74b0*/  SEL R103, R103, R40, !P5 ;  /* 0x0000002867677207 */ /* 0x000fe40006800000 */
[----:B------:R-:W-:Y:S02]  /*74c0*/  SEL R96, R96, R41, !P5 ;  /* 0x0000002960607207 */ /* 0x000fe40006800000 */
[----:B------:R-:W-:-:S02]  /*74d0*/  SEL R99, R99, RZ, !P5 ;  /* 0x000000ff63637207 */ /* 0x000fc40006800000 */
[----:B------:R-:W-:Y:S02]  /*74e0*/  SEL R97, R97, R42, !P4 ;  /* 0x0000002a61617207 */ /* 0x000fe40006000000 */
[----:B------:R-:W-:Y:S02]  /*74f0*/  SEL R94, R94, R43, !P4 ;  /* 0x0000002b5e5e7207 */ /* 0x000fe40006000000 */
[----:B------:R-:W-:Y:S02]  /*7500*/  SEL R93, R93, RZ, !P4 ;  /* 0x000000ff5d5d7207 */ /* 0x000fe40006000000 */
[----:B------:R-:W-:Y:S02]  /*7510*/  SEL R5, R5, R100, !P2 ;  /* 0x0000006405057207 */ /* 0x000fe40005000000 */
[----:B------:R-:W-:Y:S02]  /*7520*/  ISETP.NE.U32.AND P5, PT, R102, 0x1, PT ;  /* 0x000000016600780c */ /* 0x000fe40003fa5070 */
[----:B------:R-:W-:-:S02]  /*7530*/  ISETP.NE.U32.AND P4, PT, R108, 0x1, PT ;  /* 0x000000016c00780c */ /* 0x000fc40003f85070 */
[-C--:B------:R-:W-:Y:S02]  /*7540*/  SEL R54, R54, R109.reuse, !P5 ;  /* 0x0000006d36367207 */ /* 0x080fe40006800000 */
[----:B------:R-:W-:Y:S02]  /*7550*/  SEL R58, R58, R109, !P4 ;  /* 0x0000006d3a3a7207 */ /* 0x000fe40006000000 */
[----:B------:R-:W-:Y:S02]  /*7560*/  SEL R19, R19, R28, !P5 ;  /* 0x0000001c13137207 */ /* 0x000fe40006800000 */
[----:B------:R-:W-:Y:S02]  /*7570*/  SEL R52, R52, R29, !P5 ;  /* 0x0000001d34347207 */ /* 0x000fe40006800000 */
[----:B------:R-:W-:Y:S02]  /*7580*/  SEL R53, R53, RZ, !P5 ;  /* 0x000000ff35357207 */ /* 0x000fe40006800000 */
[----:B------:R-:W-:-:S02]  /*7590*/  LOP3.LUT R110, R110, 0x1, RZ, 0xc0, !PT ;  /* 0x000000016e6e7812 */ /* 0x000fc400078ec0ff */
[----:B------:R-:W-:Y:S02]  /*75a0*/  LOP3.LUT R112, R112, 0x1, RZ, 0xc0, !PT ;  /* 0x0000000170707812 */ /* 0x000fe400078ec0ff */
[----:B------:R-:W-:Y:S02]  /*75b0*/  LOP3.LUT R113, R113, 0x1, RZ, 0xc0, !PT ;  /* 0x0000000171717812 */ /* 0x000fe400078ec0ff */
[----:B------:R-:W-:Y:S02]  /*75c0*/  SEL R3, R3, R36, !P2 ;  /* 0x0000002403037207 */ /* 0x000fe40005000000 */
[----:B------:R-:W-:Y:S02]  /*75d0*/  SEL R0, R0, R37, !P2 ;  /* 0x0000002500007207 */ /* 0x000fe40005000000 */
[----:B------:R-:W-:Y:S02]  /*75e0*/  SEL R4, R4, RZ, !P2 ;  /* 0x000000ff04047207 */ /* 0x000fe40005000000 */
[----:B------:R-:W-:-:S02]  /*75f0*/  ISETP.NE.U32.AND P2, PT, R110, 0x1, PT ;  /* 0x000000016e00780c */ /* 0x000fc40003f45070 */
[----:B------:R-:W-:Y:S02]  /*7600*/  LOP3.LUT R118, R118, 0x1, RZ, 0xc0, !PT ;  /* 0x0000000176767812 */ /* 0x000fe400078ec0ff */
[----:B------:R-:W-:Y:S02]  /*7610*/  SEL R62, R62, R111, !P2 ;  /* 0x0000006f3e3e7207 */ /* 0x000fe40005000000 */
[----:B------:R-:W-:Y:S02]  /*7620*/  SEL R55, R55, R30, !P4 ;  /* 0x0000001e37377207 */ /* 0x000fe40006000000 */
[----:B------:R-:W-:Y:S02]  /*7630*/  SEL R56, R56, R31, !P4 ;  /* 0x0000001f38387207 */ /* 0x000fe40006000000 */
[----:B------:R-:W-:Y:S02]  /*7640*/  SEL R57, R57, RZ, !P4 ;  /* 0x000000ff39397207 */ /* 0x000fe40006000000 */
[----:B------:R-:W-:-:S02]  /*7650*/  SEL R59, R59, R24, !P2 ;  /* 0x000000183b3b7207 */ /* 0x000fc40005000000 */
[----:B------:R-:W-:Y:S02]  /*7660*/  SEL R60, R60, R25, !P2 ;  /* 0x000000193c3c7207 */ /* 0x000fe40005000000 */
[----:B------:R-:W-:Y:S02]  /*7670*/  SEL R61, R61, RZ, !P2 ;  /* 0x000000ff3d3d7207 */ /* 0x000fe40005000000 */
[CC--:B---3--:R-:W-:Y:S02]  /*7680*/  ISETP.NE.U32.AND P1, PT, R75.reuse, R48.reuse, PT ;  /* 0x000000304b00720c */ /* 0x0c8fe40003f25070 */
[----:B------:R-:W-:Y:S02]  /*7690*/  ISETP.GT.U32.AND P3, PT, R75, R48, PT ;  /* 0x000000304b00720c */ /* 0x000fe40003f64070 */
[----:B------:R-:W-:Y:S02]  /*76a0*/  ISETP.NE.AND.EX P0, PT, R76, R49, PT, P1 ;  /* 0x000000314c00720c */ /* 0x000fe40003f05310 */
[----:B------:R-:W-:-:S02]  /*76b0*/  ISETP.GE.U32.AND P1, PT, R78, R115, PT ;  /* 0x000000734e00720c */ /* 0x000fc40003f26070 */
[----:B------:R-:W-:Y:S02]  /*76c0*/  ISETP.GT.AND.EX P3, PT, R76, R49, PT, P3 ;  /* 0x000000314c00720c */ /* 0x000fe40003f64330 */
[----:B------:R-:W-:-:S04]  /*76d0*/  ISETP.GE.AND.EX P1, PT, R77, RZ, PT, P1 ;  /* 0x000000ff4d00720c */ /* 0x000fc80003f26310 */
[----:B------:R-:W-:Y:S02]  /*76e0*/  SEL R116, RZ, 0xffffffff, P1 ;  /* 0xffffffffff747807 */ /* 0x000fe40000800000 */
[----:B------:R-:W-:Y:S02]  /*76f0*/  ISETP.NE.U32.AND P1, PT, R79, R50, PT ;  /* 0x000000324f00720c */ /* 0x000fe40003f25070 */
[----:B------:R-:W-:Y:S02]  /*7700*/  @P0 SEL R116, RZ, 0xffffffff, !P3 ;  /* 0xffffffffff740807 */ /* 0x000fe40005800000 */
[----:B------:R-:W-:Y:S02]  /*7710*/  ISETP.GE.U32.AND P0, PT, R82, R115, PT ;  /* 0x000000735200720c */ /* 0x000fe40003f06070 */
[----:B------:R-:W-:Y:S02]  /*7720*/  ISETP.NE.AND.EX P1, PT, R80, R51, PT, P1 ;  /* 0x000000335000720c */ /* 0x000fe40003f25310 */
[----:B------:R-:W-:-:S02]  /*7730*/  ISETP.GE.AND.EX P0, PT, R81, RZ, PT, P0 ;  /* 0x000000ff5100720c */ /* 0x000fc40003f06300 */
[----:B------:R-:W-:Y:S02]  /*7740*/  ISETP.GT.U32.AND P3, PT, R79, R50, PT ;  /* 0x000000324f00720c */ /* 0x000fe40003f64070 */
[----:B------:R-:W-:Y:S02]  /*7750*/  SEL R114, RZ, 0xffffffff, P0 ;  /* 0xffffffffff727807 */ /* 0x000fe40000000000 */
[----:B--2---:R-:W-:Y:S02]  /*7760*/  ISETP.NE.U32.AND P0, PT, R83, R44, PT ;  /* 0x0000002c5300720c */ /* 0x004fe40003f05070 */
[----:B------:R-:W-:Y:S02]  /*7770*/  ISETP.GT.AND.EX P3, PT, R80, R51, PT, P3 ;  /* 0x000000335000720c */ /* 0x000fe40003f64330 */
[----:B------:R-:W-:Y:S02]  /*7780*/  ISETP.NE.AND.EX P0, PT, R84, R45, PT, P0 ;  /* 0x0000002d5400720c */ /* 0x000fe40003f05300 */
[----:B------:R-:W-:-:S02]  /*7790*/  @P1 SEL R114, RZ, 0xffffffff, !P3 ;  /* 0xffffffffff721807 */ /* 0x000fc40005800000 */
[----:B------:R-:W-:Y:S02]  /*77a0*/  ISETP.GE.U32.AND P3, PT, R86, R115, PT ;  /* 0x000000735600720c */ /* 0x000fe40003f66070 */
[----:B------:R-:W-:Y:S02]  /*77b0*/  ISETP.GT.U32.AND P1, PT, R83, R44, PT ;  /* 0x0000002c5300720c */ /* 0x000fe40003f24070 */
[----:B------:R-:W-:Y:S02]  /*77c0*/  ISETP.GE.AND.EX P3, PT, R85, RZ, PT, P3 ;  /* 0x000000ff5500720c */ /* 0x000fe40003f66330 */
[----:B------:R-:W-:Y:S02]  /*77d0*/  ISETP.GT.AND.EX P1, PT, R84, R45, PT, P1 ;  /* 0x0000002d5400720c */ /* 0x000fe40003f24310 */
[----:B------:R-:W-:Y:S02]  /*77e0*/  SEL R117, RZ, 0xffffffff, P3 ;  /* 0xffffffffff757807 */ /* 0x000fe40001800000 */
[----:B------:R-:W-:-:S02]  /*77f0*/  @P0 SEL R117, RZ, 0xffffffff, !P1 ;  /* 0xffffffffff750807 */ /* 0x000fc40004800000 */
[----:B------:R-:W-:Y:S02]  /*7800*/  ISETP.GE.U32.AND P0, PT, R88, R115, PT ;  /* 0x000000735800720c */ /* 0x000fe40003f06070 */
[----:B------:R-:W-:Y:S02]  /*7810*/  ISETP.NE.U32.AND P1, PT, R89, R46, PT ;  /* 0x0000002e5900720c */ /* 0x000fe40003f25070 */
[----:B------:R-:W-:Y:S02]  /*7820*/  ISETP.GE.AND.EX P0, PT, R87, RZ, PT, P0 ;  /* 0x000000ff5700720c */ /* 0x000fe40003f06300 */
[----:B------:R-:W-:Y:S02]  /*7830*/  ISETP.NE.AND.EX P1, PT, R90, R47, PT, P1 ;  /* 0x0000002f5a00720c */ /* 0x000fe40003f25310 */
[----:B------:R-:W-:Y:S02]  /*7840*/  ISETP.NE.U32.AND P3, PT, R119, 0x1, PT ;  /* 0x000000017700780c */ /* 0x000fe40003f65070 */
[----:B------:R-:W-:-:S02]  /*7850*/  SEL R119, RZ, 0xffffffff, P0 ;  /* 0xffffffffff777807 */ /* 0x000fc40000000000 */
[----:B------:R-:W-:Y:S02]  /*7860*/  ISETP.GT.U32.AND P0, PT, R89, R46, PT ;  /* 0x0000002e5900720c */ /* 0x000fe40003f04070 */
[----:B------:R-:W-:Y:S01]  /*7870*/  SEL R9, R9, R100, !P3 ;  /* 0x0000006409097207 */ /* 0x000fe20005800000 */
[----:B------:R-:W-:Y:S01]  /*7880*/  IMAD.IADD R100, R115, 0x1, R91 ;  /* 0x0000000173647824 */ /* 0x000fe200078e025b */
[----:B------:R-:W-:Y:S02]  /*7890*/  ISETP.GT.AND.EX P0, PT, R90, R47, PT, P0 ;  /* 0x0000002f5a00720c */ /* 0x000fe40003f04300 */
[----:B------:R-:W-:Y:S02]  /*78a0*/  SEL R7, R7, R38, !P3 ;  /* 0x0000002607077207 */ /* 0x000fe40005800000 */
[----:B------:R-:W-:Y:S02]  /*78b0*/  @P1 SEL R119, RZ, 0xffffffff, !P0 ;  /* 0xffffffffff771807 */ /* 0x000fe40004000000 */
[----:B------:R-:W-:Y:S01]  /*78c0*/  ISETP.NE.U32.AND P1, PT, R92, 0x1, PT ;  /* 0x000000015c00780c */ /* 0x000fe20003f25070 */
[----:B------:R-:W-:Y:S01]  /*78d0*/  IMAD.U32 R92, RZ, RZ, UR4 ;  /* 0x00000004ff5c7e24 */ /* 0x000fe2000f8e00ff */
[----:B------:R-:W-:-:S02]  /*78e0*/  ISETP.NE.U32.AND P0, PT, R98, 0x1, PT ;  /* 0x000000016200780c */ /* 0x000fc40003f05070 */
[-C--:B------:R-:W-:Y:S02]  /*78f0*/  SEL R13, R13, R109.reuse, !P1 ;  /* 0x0000006d0d0d7207 */ /* 0x080fe40004800000 */
[----:B------:R-:W-:Y:S01]  /*7900*/  SEL R18, R18, R109, !P0 ;  /* 0x0000006d12127207 */ /* 0x000fe20004000000 */
[----:B------:R-:W-:Y:S01]  /*7910*/  IMAD R109, R91, 0x3, R100 ;  /* 0x000000035b6d7824 */ /* 0x000fe200078e0264 */
[----:B------:R-:W-:Y:S02]  /*7920*/  SEL R6, R6, R39, !P3 ;  /* 0x0000002706067207 */ /* 0x000fe40005800000 */
[----:B------:R-:W-:Y:S02]  /*7930*/  SEL R8, R8, RZ, !P3 ;  /* 0x000000ff08087207 */ /* 0x000fe40005800000 */
[----:B------:R-:W-:Y:S02]  /*7940*/  ISETP.GE.U32.AND P5, PT, R109, R92, PT ;  /* 0x0000005c6d00720c */ /* 0x000fe40003fa6070 */
[----:B------:R-:W-:-:S02]  /*7950*/  SEL R11, R11, R32, !P1 ;  /* 0x000000200b0b7207 */ /* 0x000fc40004800000 */
[----:B------:R-:W-:Y:S02]  /*7960*/  SEL R10, R10, R33, !P1 ;  /* 0x000000210a0a7207 */ /* 0x000fe40004800000 */
[----:B------:R-:W-:Y:S02]  /*7970*/  SEL R12, R12, RZ, !P1 ;  /* 0x000000ff0c0c7207 */ /* 0x000fe40004800000 */
[----:B------:R-:W-:Y:S02]  /*7980*/  ISETP.NE.U32.AND P3, PT, R112, 0x1, PT ;  /* 0x000000017000780c */ /* 0x000fe40003f65070 */
[----:B------:R-:W-:Y:S02]  /*7990*/  ISETP.NE.U32.AND P1, PT, R113, 0x1, PT ;  /* 0x000000017100780c */ /* 0x000fe40003f25070 */
[----:B------:R-:W-:Y:S02]  /*79a0*/  LOP3.LUT R116, R116, 0x1, RZ, 0xc0, !PT ;  /* 0x0000000174747812 */ /* 0x000fe400078ec0ff */
[----:B------:R-:W-:-:S02]  /*79b0*/  LOP3.LUT R114, R114, 0x1, RZ, 0xc0, !PT ;  /* 0x0000000172727812 */ /* 0x000fc400078ec0ff */
[----:B------:R-:W-:Y:S02]  /*79c0*/  LOP3.LUT R117, R117, 0x1, RZ, 0xc0, !PT ;  /* 0x0000000175757812 */ /* 0x000fe400078ec0ff */
[----:B------:R-:W-:Y:S02]  /*79d0*/  LOP3.LUT R119, R119, 0x1, RZ, 0xc0, !PT ;  /* 0x0000000177777812 */ /* 0x000fe400078ec0ff */
[----:B------:R-:W-:Y:S02]  /*79e0*/  SEL R15, R15, R34, !P0 ;  /* 0x000000220f0f7207 */ /* 0x000fe40004000000 */
[----:B------:R-:W-:Y:S02]  /*79f0*/  SEL R14, R14, R35, !P0 ;  /* 0x000000230e0e7207 */ /* 0x000fe40004000000 */
[----:B------:R-:W-:Y:S02]  /*7a00*/  SEL R16, R16, RZ, !P0 ;  /* 0x000000ff10107207 */ /* 0x000fe40004000000 */
[----:B------:R-:W-:-:S02]  /*7a10*/  SEL R66, R66, R111, !P3 ;  /* 0x0000006f42427207 */ /* 0x000fc40005800000 */
[----:B------:R-:W-:Y:S02]  /*7a20*/  SEL R70, R70, R111, !P1 ;  /* 0x0000006f46467207 */ /* 0x000fe40004800000 */
[----:B------:R-:W-:Y:S02]  /*7a30*/  SEL R63, R63, R26, !P3 ;  /* 0x0000001a3f3f7207 */ /* 0x000fe40005800000 */
[----:B------:R-:W-:Y:S02]  /*7a40*/  SEL R64, R64, R27, !P3 ;  /* 0x0000001b40407207 */ /* 0x000fe40005800000 */
[----:B------:R-:W-:Y:S02]  /*7a50*/  SEL R65, R65, RZ, !P3 ;  /* 0x000000ff41417207 */ /* 0x000fe40005800000 */
[----:B------:R-:W-:Y:S02]  /*7a60*/  SEL R67, R67, R20, !P1 ;  /* 0x0000001443437207 */ /* 0x000fe40004800000 */
[----:B------:R-:W-:-:S02]  /*7a70*/  SEL R68, R68, R21, !P1 ;  /* 0x0000001544447207 */ /* 0x000fc40004800000 */
[----:B------:R-:W-:Y:S02]  /*7a80*/  SEL R69, R69, RZ, !P1 ;  /* 0x000000ff45457207 */ /* 0x000fe40004800000 */
[----:B------:R-:W-:Y:S02]  /*7a90*/  ISETP.NE.U32.AND P0, PT, R118, 0x1, PT ;  /* 0x000000017600780c */ /* 0x000fe40003f05070 */
[----:B------:R-:W-:Y:S02]  /*7aa0*/  ISETP.NE.U32.AND P4, PT, R116, 0x1, PT ;  /* 0x000000017400780c */ /* 0x000fe40003f85070 */
[----:B------:R-:W-:Y:S02]  /*7ab0*/  ISETP.NE.U32.AND P2, PT, R114, 0x1, PT ;  /* 0x000000017200780c */ /* 0x000fe40003f45070 */
[----:B------:R-:W-:Y:S02]  /*7ac0*/  ISETP.NE.U32.AND P3, PT, R117, 0x1, PT ;  /* 0x000000017500780c */ /* 0x000fe40003f65070 */
[----:B------:R-:W-:-:S02]  /*7ad0*/  ISETP.NE.U32.AND P1, PT, R119, 0x1, PT ;  /* 0x000000017700780c */ /* 0x000fc40003f25070 */
[----:B------:R-:W-:Y:S02]  /*7ae0*/  SEL R74, R74, R111, !P0 ;  /* 0x0000006f4a4a7207 */ /* 0x000fe40004000000 */
[-C--:B------:R-:W-:Y:S02]  /*7af0*/  SEL R78, R78, R115.reuse, !P4 ;  /* 0x000000734e4e7207 */ /* 0x080fe40006000000 */
[-C--:B------:R-:W-:Y:S02]  /*7b00*/  SEL R82, R82, R115.reuse, !P2 ;  /* 0x0000007352527207 */ /* 0x080fe40005000000 */
[-C--:B------:R-:W-:Y:S02]  /*7b10*/  SEL R86, R86, R115.reuse, !P3 ;  /* 0x0000007356567207 */ /* 0x080fe40005800000 */
[----:B------:R-:W-:Y:S02]  /*7b20*/  SEL R88, R88, R115, !P1 ;  /* 0x0000007358587207 */ /* 0x000fe40004800000 */
[----:B------:R-:W-:-:S02]  /*7b30*/  SEL R71, R71, R22, !P0 ;  /* 0x0000001647477207 */ /* 0x000fc40004000000 */
[----:B------:R-:W-:Y:S02]  /*7b40*/  SEL R72, R72, R23, !P0 ;  /* 0x0000001748487207 */ /* 0x000fe40004000000 */
[----:B------:R-:W-:Y:S02]  /*7b50*/  SEL R73, R73, RZ, !P0 ;  /* 0x000000ff49497207 */ /* 0x000fe40004000000 */
[----:B------:R-:W-:Y:S02]  /*7b60*/  SEL R75, R75, R48, !P4 ;  /* 0x000000304b4b7207 */ /* 0x000fe40006000000 */
[----:B------:R-:W-:Y:S02]  /*7b70*/  SEL R76, R76, R49, !P4 ;  /* 0x000000314c4c7207 */ /* 0x000fe40006000000 */
[----:B------:R-:W-:Y:S02]  /*7b80*/  SEL R77, R77, RZ, !P4 ;  /* 0x000000ff4d4d7207 */ /* 0x000fe40006000000 */
        /* <DEDUP_REMOVED lines=8> */
[----:B------:R-:W-:Y:S01]  /*7c10*/  SEL R87, R87, RZ, !P1 ;  /* 0x000000ff57577207 */ /* 0x000fe20004800000 */
[----:B------:R-:W-:Y:S06]  /*7c20*/  @!P5 BRA `(.L_x_3165) ;  /* 0xffffffb00040d947 */ /* 0x000fec000383ffff */
[----:B------:R-:W-:Y:S05]  /*7c30*/  BSYNC B1 ;  /* 0x0000000000017941 */ /* 0x000fea0003800000 */
.L_x_3160:
[----:B------:R-:W-:Y:S05]  /*7c40*/  BSYNC B0 ;  /* 0x0000000000007941 */ /* 0x000fea0003800000 */
.L_x_3159:
        /* <DEDUP_REMOVED lines=280> */
.L_x_3168:
        /* <DEDUP_REMOVED lines=282> */
.L_x_3169:
        /* <DEDUP_REMOVED lines=282> */
.L_x_3170:
        /* <DEDUP_REMOVED lines=282> */
.L_x_3171:
[----:B------:R-:W-:-:S04]  /*c2b0*/  LOP3.LUT R45, R48, 0xffffffe0, RZ, 0xc0, !PT ;  /* 0xffffffe0302d7812 */ /* 0x000fc800078ec0ff */
[----:B------:R-:W-:-:S05]  /*c2c0*/  IADD3 R106, P1, R106, R45, RZ ;  /* 0x0000002d6a6a7210 */ /* 0x000fca0007f3e0ff */
[----:B------:R-:W-:-:S05]  /*c2d0*/  IMAD.X R107, RZ, RZ, R107, P1 ;  /* 0x000000ffff6b7224 */ /* 0x000fca00008e066b */
[----:B------:R0:W5:Y:S04]  /*c2e0*/  LDG.E.128 R48, desc[UR60][R106.64] ;  /* 0x0000003c6a307981 */ /* 0x000168000c1e1d00 */
[----:B------:R0:W5:Y:S02]  /*c2f0*/  LDG.E.128 R44, desc[UR60][R106.64+0x10] ;  /* 0x0000103c6a2c7981 */ /* 0x000164000c1e1d00 */
.L_x_3167:
[----:B------:R-:W-:Y:S05]  /*c300*/  BSYNC B0 ;  /* 0x0000000000007941 */ /* 0x000fea0003800000 */
.L_x_3166:
        /* <DEDUP_REMOVED lines=16> */
[CC--:B------:R-:W-:Y:S02]  /*c410*/  ISETP.GT.U32.AND P3, PT, R3.reuse, R36.reuse, PT ;  /* 0x000000240300720c */ /* 0x0c0fe40003f64070 */
[----:B------:R-:W-:Y:S02]  /*c420*/  ISETP.NE.U32.AND P2, PT, R3, R36, PT ;  /* 0x000000240300720c */ /* 0x000fe40003f45070 */
[----:B------:R-:W-:Y:S02]  /*c430*/  ISETP.NE.U32.AND P6, PT, R7, R38, PT ;  /* 0x000000260700720c */ /* 0x000fe40003fc5070 */
[----:B------:R-:W-:-:S02]  /*c440*/  LOP3.LUT R98, R98, 0x1, RZ, 0xc0, !PT ;  /* 0x0000000162627812 */ /* 0x000fc400078ec0ff */
[----:B------:R-:W-:Y:S02]  /*c450*/  SEL R102, RZ, 0xffffffff, !P5 ;  /* 0xffffffffff667807 */ /* 0x000fe40006800000 */
[----:B------:R-:W-:Y:S02]  /*c460*/  @!P4 SEL R102, RZ, 0xffffffff, P0 ;  /* 0xffffffffff66c807 */ /* 0x000fe40000000000 */
[CC--:B------:R-:W-:Y:S02]  /*c470*/  ISETP.GT.AND.EX P3, PT, R0.reuse, R37.reuse, PT, P3 ;  /* 0x000000250000720c */ /* 0x0c0fe40003f64330 */
[----:B------:R-:W-:Y:S02]  /*c480*/  ISETP.NE.AND.EX P2, PT, R0, R37, PT, P2 ;  /* 0x000000250000720c */ /* 0x000fe40003f45320 */
[----:B------:R-:W-:Y:S02]  /*c490*/  ISETP.NE.AND.EX P6, PT, R6, R39, PT, P6 ;  /* 0x000000270600720c */ /* 0x000fe40003fc5360 */
[----:B------:R-:W-:-:S02]  /*c4a0*/  ISETP.NE.U32.AND P0, PT, R98, 0x1, PT ;  /* 0x000000016200780c */ /* 0x000fc40003f05070 */
[----:B------:R-:W-:Y:S02]  /*c4b0*/  ISETP.GT.U32.AND P1, PT, R7, R38, PT ;  /* 0x000000260700720c */ /* 0x000fe40003f24070 */
[----:B0-----:R-:W-:Y:S02]  /*c4c0*/  SEL R106, RZ, 0xffffffff, !P3 ;  /* 0xffffffffff6a7807 */ /* 0x001fe40005800000 */
[----:B------:R-:W-:Y:S01]  /*c4d0*/  SEL R96, R96, R41, !P0 ;  /* 0x0000002960607207 */ /* 0x000fe20004000000 */
[----:B------:R-:W-:Y:S01]  /*c4e0*/  IMAD.IADD R41, R100, 0x1, R91 ;  /* 0x0000000164297824 */ /* 0x000fe200078e025b */
[-C--:B------:R-:W-:Y:S02]  /*c4f0*/  ISETP.GE.U32.AND P5, PT, R5, R100.reuse, PT ;  /* 0x000000640500720c */ /* 0x080fe40003fa6070 */
[----:B------:R-:W-:Y:S02]  /*c500*/  ISETP.GE.U32.AND P3, PT, R9, R100, PT ;  /* 0x000000640900720c */ /* 0x000fe40003f66070 */
[----:B------:R-:W-:-:S02]  /*c510*/  ISETP.GT.AND.EX P1, PT, R6, R39, PT, P1 ;  /* 0x000000270600720c */ /* 0x000fc40003f24310 */
[----:B------:R-:W-:Y:S02]  /*c520*/  ISETP.GE.AND.EX P5, PT, R4, RZ, PT, P5 ;  /* 0x000000ff0400720c */ /* 0x000fe40003fa6350 */
[----:B------:R-:W-:Y:S02]  /*c530*/  ISETP.GE.AND.EX P3, PT, R8, RZ, PT, P3 ;  /* 0x000000ff0800720c */ /* 0x000fe40003f66330 */
[----:B------:R-:W-:Y:S02]  /*c540*/  ISETP.GE.U32.AND P4, PT, R41, R92, PT ;  /* 0x0000005c2900720c */ /* 0x000fe40003f86070 */
[----:B------:R-:W-:Y:S02]  /*c550*/  SEL R107, RZ, 0xffffffff, !P1 ;  /* 0xffffffffff6b7807 */ /* 0x000fe40004800000 */
[----:B------:R-:W-:Y:S02]  /*c560*/  @!P2 SEL R106, RZ, 0xffffffff, P5 ;  /* 0xffffffffff6aa807 */ /* 0x000fe40002800000 */
[----:B------:R-:W-:-:S02]  /*c570*/  @!P6 SEL R107, RZ, 0xffffffff, P3 ;  /* 0xffffffffff6be807 */ /* 0x000fc40001800000 */
[----:B------:R-:W-:Y:S02]  /*c580*/  LOP3.LUT R102, R102, 0x1, RZ, 0xc0, !PT ;  /* 0x0000000166667812 */ /* 0x000fe400078ec0ff */
[----:B------:R-:W-:Y:S02]  /*c590*/  LOP3.LUT R106, R106, 0x1, RZ, 0xc0, !PT ;  /* 0x000000016a6a7812 */ /* 0x000fe400078ec0ff */
[----:B------:R-:W-:Y:S02]  /*c5a0*/  LOP3.LUT R107, R107, 0x1, RZ, 0xc0, !PT ;  /* 0x000000016b6b7812 */ /* 0x000fe400078ec0ff */
        /* <DEDUP_REMOVED lines=10> */
[-C--:B------:R-:W-:Y:S02]  /*c650*/  SEL R101, R101, R100.reuse, !P0 ;  /* 0x0000006465657207 */ /* 0x080fe40004000000 */
[-C--:B------:R-:W-:Y:S02]  /*c660*/  SEL R95, R95, R100.reuse, !P1 ;  /* 0x000000645f5f7207 */ /* 0x080fe40004800000 */
[-C--:B------:R-:W-:Y:S02]  /*c670*/  SEL R5, R5, R100.reuse, !P2 ;  /* 0x0000006405057207 */ /* 0x080fe40005000000 */
[----:B------:R-:W-:Y:S02]  /*c680*/  SEL R9, R9, R100, !P3 ;  /* 0x0000006409097207 */ /* 0x000fe40005800000 */
[----:B------:R-:W-:-:S02]  /*c690*/  SEL R99, R99, RZ, !P0 ;  /* 0x000000ff63637207 */ /* 0x000fc40004000000 */
[----:B------:R-:W-:Y:S02]  /*c6a0*/  SEL R93, R93, RZ, !P1 ;  /* 0x000000ff5d5d7207 */ /* 0x000fe40004800000 */
[----:B------:R-:W-:Y:S02]  /*c6b0*/  SEL R4, R4, RZ, !P2 ;  /* 0x000000ff04047207 */ /* 0x000fe40005000000 */
[----:B------:R-:W-:Y:S01]  /*c6c0*/  SEL R8, R8, RZ, !P3 ;  /* 0x000000ff08087207 */ /* 0x000fe20005800000 */
[----:B------:R-:W-:Y:S06]  /*c6d0*/  @P4 BRA `(.L_x_3173) ;  /* 0x0000000800b84947 */ /* 0x000fec0003800000 */
[----:B------:R-:W-:Y:S02]  /*c6e0*/  ISETP.NE.U32.AND P1, PT, R11, R32, PT ;  /* 0x000000200b00720c */ /* 0x000fe40003f25070 */
        /* <DEDUP_REMOVED lines=24> */
[----:B------:R-:W-:Y:S02]  /*c870*/  SEL R38, RZ, 0xffffffff, !P3 ;  /* 0xffffffffff267807 */ /* 0x000fe40005800000 */
        /* <DEDUP_REMOVED lines=33> */
[-C--:B------:R-:W-:Y:S01]  /*ca90*/  ISETP.NE.U32.AND P5, PT, R59, R24.reuse, PT ;  /* 0x000000183b00720c */ /* 0x080fe20003fa5070 */
[----:B------:R-:W-:Y:S01]  /*caa0*/  IMAD.IADD R91, R33, 0x1, R91 ;  /* 0x00000001215b7824 */ /* 0x000fe200078e025b */
[----:B------:R-:W-:Y:S02]  /*cab0*/  ISETP.GT.U32.AND P1, PT, R59, R24, PT ;  /* 0x000000183b00720c */ /* 0x000fe40003f24070 */
[----:B------:R-:W-:Y:S02]  /*cac0*/  ISETP.NE.AND.EX P5, PT, R60, R25, PT, P5 ;  /* 0x000000193c00720c */ /* 0x000fe40003fa5350 */
[----:B------:R-:W-:Y:S02]  /*cad0*/  ISETP.GE.U32.AND P6, PT, R62, R33, PT ;  /* 0x000000213e00720c */ /* 0x000fe40003fc6070 */
[----:B------:R-:W-:Y:S02]  /*cae0*/  ISETP.GT.AND.EX P1, PT, R60, R25, PT, P1 ;  /* 0x000000193c00720c */ /* 0x000fe40003f24310 */
[----:B------:R-:W-:-:S02]  /*caf0*/  ISETP.GE.AND.EX P6, PT, R61, RZ, PT, P6 ;  /* 0x000000ff3d00720c */ /* 0x000fc40003fc6360 */
[CC--:B------:R-:W-:Y:S02]  /*cb00*/  ISETP.GT.U32.AND P2, PT, R63.reuse, R26.reuse, PT ;  /* 0x0000001a3f00720c */ /* 0x0c0fe40003f44070 */
[----:B------:R-:W-:Y:S02]  /*cb10*/  SEL R28, RZ, 0xffffffff, !P1 ;  /* 0xffffffffff1c7807 */ /* 0x000fe40004800000 */
[----:B------:R-:W-:Y:S02]  /*cb20*/  ISETP.NE.U32.AND P3, PT, R63, R26, PT ;  /* 0x0000001a3f00720c */ /* 0x000fe40003f65070 */
[----:B------:R-:W-:Y:S02]  /*cb30*/  @!P5 SEL R28, RZ, 0xffffffff, P6 ;  /* 0xffffffffff1cd807 */ /* 0x000fe40003000000 */
[CC--:B------:R-:W-:Y:S02]  /*cb40*/  ISETP.GT.U32.AND P4, PT, R67.reuse, R20.reuse, PT ;  /* 0x000000144300720c */ /* 0x0c0fe40003f84070 */
[----:B------:R-:W-:-:S02]  /*cb50*/  ISETP.NE.U32.AND P5, PT, R67, R20, PT ;  /* 0x000000144300720c */ /* 0x000fc40003fa5070 */
[----:B------:R-:W-:Y:S02]  /*cb60*/  ISETP.NE.U32.AND P6, PT, R71, R22, PT ;  /* 0x000000164700720c */ /* 0x000fe40003fc5070 */
[CC--:B------:R-:W-:Y:S02]  /*cb70*/  ISETP.GT.AND.EX P2, PT, R64.reuse, R27.reuse, PT, P2 ;  /* 0x0000001b4000720c */ /* 0x0c0fe40003f44320 */
[----:B------:R-:W-:Y:S02]  /*cb80*/  ISETP.NE.AND.EX P3, PT, R64, R27, PT, P3 ;  /* 0x0000001b4000720c */ /* 0x000fe40003f65330 */
[CC--:B------:R-:W-:Y:S02]  /*cb90*/  ISETP.GT.AND.EX P4, PT, R68.reuse, R21.reuse, PT, P4 ;  /* 0x000000154400720c */ /* 0x0c0fe40003f84340 */
[----:B------:R-:W-:Y:S02]  /*cba0*/  ISETP.NE.AND.EX P5, PT, R68, R21, PT, P5 ;  /* 0x000000154400720c */ /* 0x000fe40003fa5350 */
[----:B------:R-:W-:-:S02]  /*cbb0*/  ISETP.NE.AND.EX P6, PT, R72, R23, PT, P6 ;  /* 0x000000174800720c */ /* 0x000fc40003fc5360 */
[----:B------:R-:W-:Y:S02]  /*cbc0*/  SEL R29, RZ, 0xffffffff, !P2 ;  /* 0xffffffffff1d7807 */ /* 0x000fe40005000000 */
[----:B------:R-:W-:Y:S02]  /*cbd0*/  ISETP.GT.U32.AND P2, PT, R71, R22, PT ;  /* 0x000000164700720c */ /* 0x000fe40003f44070 */
[----:B------:R-:W-:Y:S02]  /*cbe0*/  SEL R30, RZ, 0xffffffff, !P4 ;  /* 0xffffffffff1e7807 */ /* 0x000fe40006000000 */
[-C--:B------:R-:W-:Y:S02]  /*cbf0*/  ISETP.GE.U32.AND P0, PT, R66, R33.reuse, PT ;  /* 0x000000214200720c */ /* 0x080fe40003f06070 */
[-C--:B------:R-:W-:Y:S02]  /*cc00*/  ISETP.GE.U32.AND P1, PT, R70, R33.reuse, PT ;  /* 0x000000214600720c */ /* 0x080fe40003f26070 */
[----:B------:R-:W-:-:S02]  /*cc10*/  ISETP.GE.U32.AND P4, PT, R74, R33, PT ;  /* 0x000000214a00720c */ /* 0x000fc40003f86070 */
[----:B------:R-:W-:Y:S02]  /*cc20*/  ISETP.GT.AND.EX P2, PT, R72, R23, PT, P2 ;  /* 0x000000174800720c */ /* 0x000fe40003f44320 */
        /* <DEDUP_REMOVED lines=39> */
[----:B------:R-:W-:Y:S02]  /*cea0*/  SEL R20, RZ, 0xffffffff, !P2 ;  /* 0xffffffffff147807 */ /* 0x000fe40005000000 */
[CC--:B------:R-:W-:Y:S02]  /*ceb0*/  ISETP.GT.U32.AND P5, PT, R79.reuse, R50.reuse, PT ;  /* 0x000000324f00720c */ /* 0x0c0fe40003fa4070 */
        /* <DEDUP_REMOVED lines=10> */
[----:B------:R-:W-:Y:S02]  /*cf60*/  ISETP.GT.U32.AND P1, PT, R89, R46, PT ;  /* 0x0000002e5900720c */ /* 0x000fe40003f24070 */
[----:B------:R-:W-:Y:S02]  /*cf70*/  SEL R21, RZ, 0xffffffff, !P5 ;  /* 0xffffffffff157807 */ /* 0x000fe40006800000 */
        /* <DEDUP_REMOVED lines=28> */
[-C--:B------:R-:W-:Y:S02]  /*d140*/  SEL R78, R78, R91.reuse, !P0 ;  /* 0x0000005b4e4e7207 */ /* 0x080fe40004000000 */
[-C--:B------:R-:W-:Y:S02]  /*d150*/  SEL R82, R82, R91.reuse, !P1 ;  /* 0x0000005b52527207 */ /* 0x080fe40004800000 */
[-C--:B------:R-:W-:Y:S02]  /*d160*/  SEL R86, R86, R91.reuse, !P2 ;  /* 0x0000005b56567207 */ /* 0x080fe40005000000 */
[----:B------:R-:W-:Y:S02]  /*d170*/  SEL R88, R88, R91, !P3 ;  /* 0x0000005b58587207 */ /* 0x000fe40005800000 */
[----:B------:R-:W-:Y:S02]  /*d180*/  SEL R77, R77, RZ, !P0 ;  /* 0x000000ff4d4d7207 */ /* 0x000fe40004000000 */
[----:B------:R-:W-:-:S02]  /*d190*/  SEL R81, R81, RZ, !P1 ;  /* 0x000000ff51517207 */ /* 0x000fc40004800000 */
[----:B------:R-:W-:Y:S02]  /*d1a0*/  SEL R85, R85, RZ, !P2 ;  /* 0x000000ff55557207 */ /* 0x000fe40005000000 */
[----:B------:R-:W-:-:S07]  /*d1b0*/  SEL R87, R87, RZ, !P3 ;  /* 0x000000ff57577207 */ /* 0x000fce0005800000 */
.L_x_3173:
[----:B------:R-:W-:Y:S05]  /*d1c0*/  BSYNC B0 ;  /* 0x0000000000007941 */ /* 0x000fea0003800000 */
.L_x_3172:
[CC--:B------:R-:W-:Y:S02]  /*d1d0*/  ISETP.NE.U32.AND P1, PT, R103.reuse, R11.reuse, PT ;  /* 0x0000000b6700720c */ /* 0x0c0fe40003f25070 */
[----:B------:R-:W-:Y:S02]  /*d1e0*/  ISETP.GT.U32.AND P2, PT, R103, R11, PT ;  /* 0x0000000b6700720c */ /* 0x000fe40003f44070 */
[CC--:B------:R-:W-:Y:S02]  /*d1f0*/  ISETP.NE.AND.EX P1, PT, R96.reuse, R10.reuse, PT, P1 ;  /* 0x0000000a6000720c */ /* 0x0c0fe40003f25310 */
[----:B------:R-:W-:Y:S02]  /*d200*/  ISETP.GT.AND.EX P2, PT, R96, R10, PT, P2 ;  /* 0x0000000a6000720c */ /* 0x000fe40003f44320 */
[----:B------:R-:W-:Y:S02]  /*d210*/  ISETP.GE.U32.AND P6, PT, R101, R13, PT ;  /* 0x0000000d6500720c */ /* 0x000fe40003fc6070 */
[----:B-----5:R-:W-:-:S02]  /*d220*/  SEL R20, RZ, 0xffffffff, !P2 ;  /* 0xffffffffff147807 */ /* 0x020fc40005000000 */
[----:B------:R-:W-:Y:S02]  /*d230*/  ISETP.GT.U32.AND P5, PT, R97, R15, PT ;  /* 0x0000000f6100720c */ /* 0x000fe40003fa4070 */
[----:B------:R-:W-:Y:S02]  /*d240*/  ISETP.NE.U32.AND P2, PT, R3, R19, PT ;  /* 0x000000130300720c */ /* 0x000fe40003f45070 */
[----:B------:R-:W-:Y:S02]  /*d250*/  ISETP.GE.AND.EX P6, PT, R99, R12, PT, P6 ;  /* 0x0000000c6300720c */ /* 0x000fe40003fc6360 */
[----:B------:R-:W-:Y:S02]  /*d260*/  ISETP.NE.U32.AND P4, PT, R97, R15, PT ;  /* 0x0000000f6100720c */ /* 0x000fe40003f85070 */
[----:B------:R-:W-:Y:S02]  /*d270*/  ISETP.GT.AND.EX P5, PT, R94, R14, PT, P5 ;  /* 0x0000000e5e00720c */ /* 0x000fe40003fa4350 */
[----:B------:R-:W-:-:S02]  /*d280*/  ISETP.NE.AND.EX P2, PT, R0, R52, PT, P2 ;  /* 0x000000340000720c */ /* 0x000fc40003f45320 */
[----:B------:R-:W-:Y:S02]  /*d290*/  @!P1 SEL R20, RZ, 0xffffffff, P6 ;  /* 0xffffffffff149807 */ /* 0x000fe40003000000 */
[----:B------:R-:W-:Y:S02]  /*d2a0*/  ISETP.NE.AND.EX P4, PT, R94, R14, PT, P4 ;  /* 0x0000000e5e00720c */ /* 0x000fe40003f85340 */
[----:B------:R-:W-:Y:S02]  /*d2b0*/  ISETP.GT.U32.AND P3, PT, R3, R19, PT ;  /* 0x000000130300720c */ /* 0x000fe40003f64070 */
[----:B------:R-:W-:Y:S02]  /*d2c0*/  ISETP.NE.U32.AND P6, PT, R7, R55, PT ;  /* 0x000000370700720c */ /* 0x000fe40003fc5070 */
[----:B------:R-:W-:Y:S02]  /*d2d0*/  SEL R21, RZ, 0xffffffff, !P5 ;  /* 0xffffffffff157807 */ /* 0x000fe40006800000 */
[----:B------:R-:W-:-:S02]  /*d2e0*/  ISETP.GE.U32.AND P5, PT, R5, R54, PT ;  /* 0x000000360500720c */ /* 0x000fc40003fa6070 */
[----:B------:R-:W-:Y:S02]  /*d2f0*/  ISETP.GE.U32.AND P0, PT, R95, R18, PT ;  /* 0x000000125f00720c */ /* 0x000fe40003f06070 */
[----:B------:R-:W-:Y:S02]  /*d300*/  ISETP.GT.AND.EX P3, PT, R0, R52, PT, P3 ;  /* 0x000000340000720c */ /* 0x000fe40003f64330 */
[----:B------:R-:W-:Y:S02]  /*d310*/  ISETP.NE.AND.EX P6, PT, R6, R56, PT, P6 ;  /* 0x000000380600720c */ /* 0x000fe40003fc5360 */
[----:B------:R-:W-:Y:S02]  /*d320*/  ISETP.GE.AND.EX P5, PT, R4, R53, PT, P5 ;  /* 0x000000350400720c */ /* 0x000fe40003fa6350 */
[----:B------:R-:W-:Y:S02]  /*d330*/  ISETP.GT.U32.AND P1, PT, R7, R55, PT ;  /* 0x000000370700720c */ /* 0x000fe40003f24070 */
[----:B------:R-:W-:-:S02]  /*d340*/  SEL R22, RZ, 0xffffffff, !P3 ;  /* 0xffffffffff167807 */ /* 0x000fc40005800000 */
[----:B------:R-:W-:Y:S02]  /*d350*/  ISETP.GE.AND.EX P0, PT, R93, R16, PT, P0 ;  /* 0x000000105d00720c */ /* 0x000fe40003f06300 */
[----:B------:R-:W-:Y:S02]  /*d360*/  ISETP.GE.U32.AND P3, PT, R9, R58, PT ;  /* 0x0000003a0900720c */ /* 0x000fe40003f66070 */
[----:B------:R-:W-:Y:S02]  /*d370*/  @!P2 SEL R22, RZ, 0xffffffff, P5 ;  /* 0xffffffffff16a807 */ /* 0x000fe40002800000 */
[----:B------:R-:W-:Y:S02]  /*d380*/  ISETP.GT.AND.EX P1, PT, R6, R56, PT, P1 ;  /* 0x000000380600720c */ /* 0x000fe40003f24310 */
[----:B------:R-:W-:Y:S02]  /*d390*/  @!P4 SEL R21, RZ, 0xffffffff, P0 ;  /* 0xffffffffff15c807 */ /* 0x000fe40000000000 */
[----:B------:R-:W-:-:S02]  /*d3a0*/  ISETP.GE.AND.EX P3, PT, R8, R57, PT, P3 ;  /* 0x000000390800720c */ /* 0x000fc40003f66330 */
[----:B------:R-:W-:Y:S02]  /*d3b0*/  LOP3.LUT R20, R20, 0x1, RZ, 0xc0, !PT ;  /* 0x0000000114147812 */ /* 0x000fe400078ec0ff */
[----:B------:R-:W-:Y:S02]  /*d3c0*/  LOP3.LUT R22, R22, 0x1, RZ, 0xc0, !PT ;  /* 0x0000000116167812 */ /* 0x000fe400078ec0ff */
[----:B------:R-:W-:Y:S02]  /*d3d0*/  SEL R23, RZ, 0xffffffff, !P1 ;  /* 0xffffffffff177807 */ /* 0x000fe40004800000 */
[----:B------:R-:W-:Y:S02]  /*d3e0*/  LOP3.LUT R21, R21, 0x1, RZ, 0xc0, !PT ;  /* 0x0000000115157812 */ /* 0x000fe400078ec0ff */
[----:B------:R-:W-:Y:S02]  /*d3f0*/  @!P6 SEL R23, RZ, 0xffffffff, P3 ;  /* 0xffffffffff17e807 */ /* 0x000fe40001800000 */
[----:B------:R-:W-:-:S02]  /*d400*/  ISETP.NE.U32.AND P0, PT, R20, 0x1, PT ;  /* 0x000000011400780c */ /* 0x000fc40003f05070 */
[----:B------:R-:W-:Y:S02]  /*d410*/  ISETP.NE.U32.AND P2, PT, R22, 0x1, PT ;  /* 0x000000011600780c */ /* 0x000fe40003f45070 */
[----:B------:R-:W-:Y:S02]  /*d420*/  ISETP.NE.U32.AND P1, PT, R21, 0x1, PT ;  /* 0x000000011500780c */ /* 0x000fe40003f25070 */
[----:B------:R-:W-:Y:S02]  /*d430*/  LOP3.LUT R23, R23, 0x1, RZ, 0xc0, !PT ;  /* 0x0000000117177812 */ /* 0x000fe400078ec0ff */
[----:B------:R-:W-:Y:S02]  /*d440*/  SEL R26, R99, R12, !P0 ;  /* 0x0000000c631a7207 */ /* 0x000fe40004000000 */
[----:B------:R-:W-:Y:S02]  /*d450*/  SEL R20, R103, R11, !P0 ;  /* 0x0000000b67147207 */ /* 0x000fe40004000000 */
[----:B------:R-:W-:-:S02]  /*d460*/  SEL R12, R3, R19, !P2 ;  /* 0x00000013030c7207 */ /* 0x000fc40005000000 */
[----:B------:R-:W-:Y:S02]  /*d470*/  SEL R24, R97, R15, !P1 ;  /* 0x0000000f61187207 */ /* 0x000fe40004800000 */
[----:B------:R-:W-:Y:S02]  /*d480*/  SEL R27, R94, R14, !P1 ;  /* 0x0000000e5e1b7207 */ /* 0x000fe40004800000 */
[----:B------:R-:W-:Y:S02]  /*d490*/  ISETP.NE.U32.AND P3, PT, R23, 0x1, PT ;  /* 0x000000011700780c */ /* 0x000fe40003f65070 */
[----:B------:R-:W-:Y:S02]  /*d4a0*/  SEL R21, R101, R13, !P0 ;  /* 0x0000000d65157207 */ /* 0x000fe40004000000 */
[----:B------:R-:W-:Y:S02]  /*d4b0*/  SEL R15, R95, R18, !P1 ;  /* 0x000000125f0f7207 */ /* 0x000fe40004800000 */
[----:B------:R-:W-:-:S02]  /*d4c0*/  SEL R14, R93, R16, !P1 ;  /* 0x000000105d0e7207 */ /* 0x000fc40004800000 */
[----:B------:R-:W-:Y:S02]  /*d4d0*/  SEL R23, R96, R10, !P0 ;  /* 0x0000000a60177207 */ /* 0x000fe40004000000 */
[----:B------:R-:W-:Y:S02]  /*d4e0*/  SEL R13, R0, R52, !P2 ;  /* 0x00000034000d7207 */ /* 0x000fe40005000000 */
[----:B------:R-:W-:Y:S02]  /*d4f0*/  ISETP.NE.U32.AND P1, PT, R20, R59, PT ;  /* 0x0000003b1400720c */ /* 0x000fe40003f25070 */
[----:B------:R-:W-:Y:S02]  /*d500*/  ISETP.GT.U32.AND P5, PT, R12, R67, PT ;  /* 0x000000430c00720c */ /* 0x000fe40003fa4070 */
[----:B------:R-:W-:Y:S02]  /*d510*/  ISETP.NE.AND.EX P1, PT, R23, R60, PT, P1 ;  /* 0x0000003c1700720c */ /* 0x000fe40003f25310 */
[----:B------:R-:W-:-:S02]  /*d520*/  ISETP.GT.AND.EX P5, PT, R13, R68, PT, P5 ;  /* 0x000000440d00720c */ /* 0x000fc40003fa4350 */
[----:B------:R-:W-:Y:S02]  /*d530*/  SEL R22, R7, R55, !P3 ;  /* 0x0000003707167207 */ /* 0x000fe40005800000 */
[----:B------:R-:W-:Y:S02]  /*d540*/  SEL R10, R4, R53, !P2 ;  /* 0x00000035040a7207 */ /* 0x000fe40005000000 */
[----:B------:R-:W-:Y:S02]  /*d550*/  SEL R25, R6, R56, !P3 ;  /* 0x0000003806197207 */ /* 0x000fe40005800000 */
[----:B------:R-:W-:Y:S02]  /*d560*/  SEL R11, R5, R54, !P2 ;  /* 0x00000036050b7207 */ /* 0x000fe40005000000 */
[----:B------:R-:W-:Y:S02]  /*d570*/  SEL R7, R9, R58, !P3 ;  /* 0x0000003a09077207 */ /* 0x000fe40005800000 */
[----:B------:R-:W-:-:S02]  /*d580*/  SEL R6, R8, R57, !P3 ;  /* 0x0000003908067207 */ /* 0x000fc40005800000 */
[----:B------:R-:W-:Y:S02]  /*d590*/  ISETP.GT.U32.AND P0, PT, R20, R59, PT ;  /* 0x0000003b1400720c */ /* 0x000fe40003f04070 */
[----:B------:R-:W-:Y:S02]  /*d5a0*/  SEL R4, RZ, 0xffffffff, !P5 ;  /* 0xffffffffff047807 */ /* 0x000fe40006800000 */
[----:B------:R-:W-:Y:S02]  /*d5b0*/  ISETP.GE.U32.AND P2, PT, R21, R62, PT ;  /* 0x0000003e1500720c */ /* 0x000fe40003f46070 */
[CC--:B------:R-:W-:Y:S02]  /*d5c0*/  ISETP.NE.U32.AND P3, PT, R24.reuse, R63.reuse, PT ;  /* 0x0000003f1800720c */ /* 0x0c0fe40003f65070 */
[----:B------:R-:W-:Y:S02]  /*d5d0*/  ISETP.GT.U32.AND P4, PT, R24, R63, PT ;  /* 0x0000003f1800720c */ /* 0x000fe40003f84070 */
[----:B------:R-:W-:-:S02]  /*d5e0*/  ISETP.NE.U32.AND P5, PT, R22, R71, PT ;  /* 0x000000471600720c */ /* 0x000fc40003fa5070 */
[----:B------:R-:W-:Y:S02]  /*d5f0*/  ISETP.GT.AND.EX P0, PT, R23, R60, PT, P0 ;  /* 0x0000003c1700720c */ /* 0x000fe40003f04300 */
[CC--:B------:R-:W-:Y:S02]  /*d600*/  ISETP.GT.AND.EX P4, PT, R27.reuse, R64.reuse, PT, P4 ;  /* 0x000000401b00720c */ /* 0x0c0fe40003f84340 */
[----:B------:R-:W-:Y:S02]  /*d610*/  ISETP.GE.AND.EX P2, PT, R26, R61, PT, P2 ;  /* 0x0000003d1a00720c */ /* 0x000fe40003f46320 */
[----:B------:R-:W-:Y:S02]  /*d620*/  ISETP.NE.AND.EX P3, PT, R27, R64, PT, P3 ;  /* 0x000000401b00720c */ /* 0x000fe40003f65330 */
[----:B------:R-:W-:Y:S02]  /*d630*/  ISETP.NE.AND.EX P5, PT, R25, R72, PT, P5 ;  /* 0x000000481900720c */ /* 0x000fe40003fa5350 */
[----:B------:R-:W-:-:S02]  /*d640*/  SEL R0, RZ, 0xffffffff, !P0 ;  /* 0xffffffffff007807 */ /* 0x000fc40004000000 */
[----:B------:R-:W-:Y:S02]  /*d650*/  SEL R3, RZ, 0xffffffff, !P4 ;  /* 0xffffffffff037807 */ /* 0x000fe40006000000 */
[----:B------:R-:W-:Y:S02]  /*d660*/  ISETP.GT.U32.AND P6, PT, R22, R71, PT ;  /* 0x000000471600720c */ /* 0x000fe40003fc4070 */
[----:B------:R-:W-:Y:S02]  /*d670*/  @!P1 SEL R0, RZ, 0xffffffff, P2 ;  /* 0xffffffffff009807 */ /* 0x000fe40001000000 */
[----:B------:R-:W-:Y:S02]  /*d680*/  ISETP.GE.U32.AND P0, PT, R15, R66, PT ;  /* 0x000000420f00720c */ /* 0x000fe40003f06070 */
[----:B------:R-:W-:Y:S02]  /*d690*/  ISETP.NE.U32.AND P4, PT, R12, R67, PT ;  /* 0x000000430c00720c */ /* 0x000fe40003f85070 */
[----:B------:R-:W-:-:S02]  /*d6a0*/  ISETP.GE.U32.AND P1, PT, R7, R74, PT ;  /* 0x0000004a0700720c */ /* 0x000fc40003f26070 */
[----:B------:R-:W-:Y:S02]  /*d6b0*/  ISETP.GT.AND.EX P6, PT, R25, R72, PT, P6 ;  /* 0x000000481900720c */ /* 0x000fe40003fc4360 */
[----:B------:R-:W-:Y:S02]  /*d6c0*/  ISETP.NE.AND.EX P4, PT, R13, R68, PT, P4 ;  /* 0x000000440d00720c */ /* 0x000fe40003f85340 */
[----:B------:R-:W-:Y:S02]  /*d6d0*/  ISETP.GE.AND.EX P0, PT, R14, R65, PT, P0 ;  /* 0x000000410e00720c */ /* 0x000fe40003f06300 */
[----:B------:R-:W-:Y:S02]  /*d6e0*/  ISETP.GE.AND.EX P1, PT, R6, R73, PT, P1 ;  /* 0x000000490600720c */ /* 0x000fe40003f26310 */
[----:B------:R-:W-:Y:S02]  /*d6f0*/  SEL R5, RZ, 0xffffffff, !P6 ;  /* 0xffffffffff057807 */ /* 0x000fe40007000000 */
[----:B------:R-:W-:-:S02]  /*d700*/  @!P3 SEL R3, RZ, 0xffffffff, P0 ;  /* 0xffffffffff03b807 */ /* 0x000fc40000000000 */
[----:B------:R-:W-:Y:S02]  /*d710*/  @!P5 SEL R5, RZ, 0xffffffff, P1 ;  /* 0xffffffffff05d807 */ /* 0x000fe40000800000 */
[----:B------:R-:W-:Y:S02]  /*d720*/  ISETP.GE.U32.AND P2, PT, R11, R70, PT ;  /* 0x000000460b00720c */ /* 0x000fe40003f46070 */
[----:B------:R-:W-:Y:S02]  /*d730*/  LOP3.LUT R0, R0, 0x1, RZ, 0xc0, !PT ;  /* 0x0000000100007812 */ /* 0x000fe400078ec0ff */
[----:B------:R-:W-:Y:S02]  /*d740*/  LOP3.LUT R3, R3, 0x1, RZ, 0xc0, !PT ;  /* 0x0000000103037812 */ /* 0x000fe400078ec0ff */
[----:B------:R-:W-:Y:S02]  /*d750*/  LOP3.LUT R5, R5, 0x1, RZ, 0xc0, !PT ;  /* 0x0000000105057812 */ /* 0x000fe400078ec0ff */
[----:B------:R-:W-:-:S02]  /*d760*/  ISETP.GE.AND.EX P2, PT, R10, R69, PT, P2 ;  /* 0x000000450a00720c */ /* 0x000fc40003f46320 */
[----:B------:R-:W-:Y:S02]  /*d770*/  ISETP.NE.U32.AND P0, PT, R0, 0x1, PT ;  /* 0x000000010000780c */ /* 0x000fe40003f05070 */
[----:B------:R-:W-:Y:S02]  /*d780*/  ISETP.NE.U32.AND P1, PT, R3, 0x1, PT ;  /* 0x000000010300780c */ /* 0x000fe40003f25070 */
[----:B------:R-:W-:Y:S02]  /*d790*/  ISETP.NE.U32.AND P3, PT, R5, 0x1, PT ;  /* 0x000000010500780c */ /* 0x000fe40003f65070 */
[----:B------:R-:W-:Y:S02]  /*d7a0*/  @!P4 SEL R4, RZ, 0xffffffff, P2 ;  /* 0xffffffffff04c807 */ /* 0x000fe40001000000 */
[----:B------:R-:W-:Y:S02]  /*d7b0*/  SEL R20, R20, R59, !P0 ;  /* 0x0000003b14147207 */ /* 0x000fe40004000000 */
[----:B------:R-:W-:-:S02]  /*d7c0*/  SEL R16, R24, R63, !P1 ;  /* 0x0000003f18107207 */ /* 0x000fc40004800000 */
[----:B------:R-:W-:Y:S02]  /*d7d0*/  SEL R8, R22, R71, !P3 ;  /* 0x0000004716087207 */ /* 0x000fe40005800000 */
[----:B------:R-:W-:Y:S02]  /*d7e0*/  LOP3.LUT R4, R4, 0x1, RZ, 0xc0, !PT ;  /* 0x0000000104047812 */ /* 0x000fe400078ec0ff */
[----:B------:R-:W-:Y:S02]  /*d7f0*/  SEL R19, R27, R64, !P1 ;  /* 0x000000401b137207 */ /* 0x000fe40004800000 */
[----:B------:R-:W-:Y:S02]  /*d800*/  SEL R15, R15, R66, !P1 ;  /* 0x000000420f0f7207 */ /* 0x000fe40004800000 */
[----:B------:R-:W-:Y:S02]  /*d810*/  SEL R14, R14, R65, !P1 ;  /* 0x000000410e0e7207 */ /* 0x000fe40004800000 */
[----:B------:R-:W-:-:S02]  /*d820*/  SEL R9, R25, R72, !P3 ;  /* 0x0000004819097207 */ /* 0x000fc40005800000 */
[----:B------:R-:W-:Y:S02]  /*d830*/  SEL R7, R7, R74, !P3 ;  /* 0x0000004a07077207 */ /* 0x000fe40005800000 */
[----:B------:R-:W-:Y:S02]  /*d840*/  SEL R6, R6, R73, !P3 ;  /* 0x0000004906067207 */ /* 0x000fe40005800000 */
[----:B------:R-:W-:Y:S02]  /*d850*/  SEL R23, R23, R60, !P0 ;  /* 0x0000003c17177207 */ /* 0x000fe40004000000 */
[----:B------:R-:W-:Y:S02]  /*d860*/  ISETP.GT.U32.AND P1, PT, R20, R75, PT ;  /* 0x0000004b1400720c */ /* 0x000fe40003f24070 */
[----:B------:R-:W-:Y:S02]  /*d870*/  ISETP.GT.U32.AND P3, PT, R16, R79, PT ;  /* 0x0000004f1000720c */ /* 0x000fe40003f64070 */
[----:B------:R-:W-:-:S02]  /*d880*/  ISETP.NE.U32.AND P4, PT, R8, R89, PT ;  /* 0x000000590800720c */ /* 0x000fc40003f85070 */
[----:B------:R-:W-:Y:S02]  /*d890*/  ISETP.NE.U32.AND P2, PT, R4, 0x1, PT ;  /* 0x000000010400780c */ /* 0x000fe40003f45070 */
[----:B------:R-:W-:Y:S02]  /*d8a0*/  ISETP.GT.AND.EX P1, PT, R23, R76, PT, P1 ;  /* 0x0000004c1700720c */ /* 0x000fe40003f24310 */
[----:B------:R-:W-:Y:S02]  /*d8b0*/  ISETP.GT.AND.EX P3, PT, R19, R80, PT, P3 ;  /* 0x000000501300720c */ /* 0x000fe40003f64330 */
[----:B------:R-:W-:Y:S02]  /*d8c0*/  ISETP.NE.AND.EX P4, PT, R9, R90, PT, P4 ;  /* 0x0000005a0900720c */ /* 0x000fe40003f85340 */
[----:B------:R-:W-:Y:S02]  /*d8d0*/  SEL R12, R12, R67, !P2 ;  /* 0x000000430c0c7207 */ /* 0x000fe40005000000 */
[----:B------:R-:W-:-:S02]  /*d8e0*/  SEL R13, R13, R68, !P2 ;  /* 0x000000440d0d7207 */ /* 0x000fc40005000000 */
[----:B------:R-:W-:Y:S02]  /*d8f0*/  SEL R11, R11, R70, !P2 ;  /* 0x000000460b0b7207 */ /* 0x000fe40005000000 */
[----:B------:R-:W-:Y:S02]  /*d900*/  SEL R10, R10, R69, !P2 ;  /* 0x000000450a0a7207 */ /* 0x000fe40005000000 */
[----:B------:R-:W-:Y:S02]  /*d910*/  ISETP.GT.U32.AND P6, PT, R8, R89, PT ;  /* 0x000000590800720c */ /* 0x000fe40003fc4070 */
[----:B------:R-:W-:Y:S02]  /*d920*/  SEL R0, RZ, 0xffffffff, !P1 ;  /* 0xffffffffff007807 */ /* 0x000fe40004800000 */
[----:B------:R-:W-:Y:S02]  /*d930*/  SEL R3, RZ, 0xffffffff, !P3 ;  /* 0xffffffffff037807 */ /* 0x000fe40005800000 */
[----:B------:R-:W-:-:S02]  /*d940*/  ISETP.NE.U32.AND P2, PT, R20, R75, PT ;  /* 0x0000004b1400720c */ /* 0x000fc40003f45070 */
[----:B------:R-:W-:Y:S02]  /*d950*/  ISETP.NE.U32.AND P1, PT, R16, R79, PT ;  /* 0x0000004f1000720c */ /* 0x000fe40003f25070 */
[----:B------:R-:W-:Y:S02]  /*d960*/  ISETP.GE.U32.AND P3, PT, R7, R88, PT ;  /* 0x000000580700720c */ /* 0x000fe40003f66070 */
[----:B------:R-:W-:Y:S02]  /*d970*/  ISETP.NE.U32.AND P5, PT, R12, R83, PT ;  /* 0x000000530c00720c */ /* 0x000fe40003fa5070 */
[----:B------:R-:W-:Y:S02]  /*d980*/  ISETP.GT.AND.EX P6, PT, R9, R90, PT, P6 ;  /* 0x0000005a0900720c */ /* 0x000fe40003fc4360 */
[----:B------:R-:W-:Y:S02]  /*d990*/  ISETP.NE.AND.EX P2, PT, R23, R76, PT, P2 ;  /* 0x0000004c1700720c */ /* 0x000fe40003f45320 */
[----:B------:R-:W-:-:S02]  /*d9a0*/  ISETP.GE.AND.EX P3, PT, R6, R87, PT, P3 ;  /* 0x000000570600720c */ /* 0x000fc40003f66330 */
[----:B------:R-:W-:Y:S02]  /*d9b0*/  ISETP.NE.AND.EX P1, PT, R19, R80, PT, P1 ;  /* 0x000000501300720c */ /* 0x000fe40003f25310 */
[----:B------:R-:W-:Y:S02]  /*d9c0*/  ISETP.NE.AND.EX P5, PT, R13, R84, PT, P5 ;  /* 0x000000540d00720c */ /* 0x000fe40003fa5350 */
[----:B------:R-:W-:Y:S02]  /*d9d0*/  SEL R21, R21, R62, !P0 ;  /* 0x0000003e15157207 */ /* 0x000fe40004000000 */
[----:B------:R-:W-:Y:S02]  /*d9e0*/  SEL R5, RZ, 0xffffffff, !P6 ;  /* 0xffffffffff057807 */ /* 0x000fe40007000000 */
[----:B------:R-:W-:Y:S02]  /*d9f0*/  SEL R18, R26, R61, !P0 ;  /* 0x0000003d1a127207 */ /* 0x000fe40004000000 */
[----:B------:R-:W-:-:S02]  /*da00*/  ISETP.GT.U32.AND P6, PT, R12, R83, PT ;  /* 0x000000530c00720c */ /* 0x000fc40003fc4070 */
[----:B------:R-:W-:Y:S02]  /*da10*/  @!P4 SEL R5, RZ, 0xffffffff, P3 ;  /* 0xffffffffff05c807 */ /* 0x000fe40001800000 */
[----:B------:R-:W-:Y:S02]  /*da20*/  ISETP.GE.U32.AND P0, PT, R21, R78, PT ;  /* 0x0000004e1500720c */ /* 0x000fe40003f06070 */
[----:B------:R-:W-:Y:S02]  /*da30*/  ISETP.GE.U32.AND P4, PT, R15, R82, PT ;  /* 0x000000520f00720c */ /* 0x000fe40003f86070 */
[----:B------:R-:W-:Y:S02]  /*da40*/  ISETP.GE.U32.AND P3, PT, R11, R86, PT ;  /* 0x000000560b00720c */ /* 0x000fe40003f66070 */
[----:B------:R-:W-:Y:S02]  /*da50*/  ISETP.GT.AND.EX P6, PT, R13, R84, PT, P6 ;  /* 0x000000540d00720c */ /* 0x000fe40003fc4360 */
[----:B------:R-:W-:-:S02]  /*da60*/  ISETP.GE.AND.EX P0, PT, R18, R77, PT, P0 ;  /* 0x0000004d1200720c */ /* 0x000fc40003f06300 */
[----:B------:R-:W-:Y:S02]  /*da70*/  ISETP.GE.AND.EX P4, PT, R14, R81, PT, P4 ;  /* 0x000000510e00720c */ /* 0x000fe40003f86340 */
[----:B------:R-:W-:Y:S02]  /*da80*/  ISETP.GE.AND.EX P3, PT, R10, R85, PT, P3 ;  /* 0x000000550a00720c */ /* 0x000fe40003f66330 */
[----:B------:R-:W-:Y:S02]  /*da90*/  SEL R4, RZ, 0xffffffff, !P6 ;  /* 0xffffffffff047807 */ /* 0x000fe40007000000 */
[----:B------:R-:W-:Y:S02]  /*daa0*/  @!P2 SEL R0, RZ, 0xffffffff, P0 ;  /* 0xffffffffff00a807 */ /* 0x000fe40000000000 */
[----:B------:R-:W-:Y:S02]  /*dab0*/  @!P1 SEL R3, RZ, 0xffffffff, P4 ;  /* 0xffffffffff039807 */ /* 0x000fe40002000000 */
[----:B------:R-:W-:-:S02]  /*dac0*/  @!P5 SEL R4, RZ, 0xffffffff, P3 ;  /* 0xffffffffff04d807 */ /* 0x000fc40001800000 */
[----:B------:R-:W-:Y:S02]  /*dad0*/  LOP3.LUT R5, R5, 0x1, RZ, 0xc0, !PT ;  /* 0x0000000105057812 */ /* 0x000fe400078ec0ff */
[----:B------:R-:W-:Y:S02]  /*dae0*/  LOP3.LUT R0, R0, 0x1, RZ, 0xc0, !PT ;  /* 0x0000000100007812 */ /* 0x000fe400078ec0ff */
[----:B------:R-:W-:Y:S02]  /*daf0*/  LOP3.LUT R3, R3, 0x1, RZ, 0xc0, !PT ;  /* 0x0000000103037812 */ /* 0x000fe400078ec0ff */
[----:B------:R-:W-:Y:S02]  /*db00*/  LOP3.LUT R4, R4, 0x1, RZ, 0xc0, !PT ;  /* 0x0000000104047812 */ /* 0x000fe400078ec0ff */
[----:B------:R-:W-:Y:S02]  /*db10*/  ISETP.NE.U32.AND P3, PT, R5, 0x1, PT ;  /* 0x000000010500780c */ /* 0x000fe40003f65070 */
[----:B------:R-:W-:-:S02]  /*db20*/  ISETP.NE.U32.AND P0, PT, R0, 0x1, PT ;  /* 0x000000010000780c */ /* 0x000fc40003f05070 */
        /* <DEDUP_REMOVED lines=19> */
.L_x_3158:
        /* <DEDUP_REMOVED lines=115> */
[----:B------:R-:W-:-:S07]  /*e390*/  IMAD.MOV.U32 R98, RZ, RZ, R0 ;  /* 0x000000ffff627224 */ /* 0x000fce00078e0000 */
.L_x_3176:
[----:B------:R-:W-:-:S05]  /*e3a0*/  IMAD R24, R103, R100, RZ ;  /* 0x0000006467187224 */ /* 0x000fca00078e02ff */
[----:B------:R-:W-:-:S05]  /*e3b0*/  SHF.R.U32.HI R33, RZ, 0x2, R24 ;  /* 0x00000002ff217819 */ /* 0x000fca0000011618 */
[----:B------:R-:W-:-:S05]  /*e3c0*/  IMAD.WIDE.U32 R32, R33, 0x20, R106 ;  /* 0x0000002021207825 */ /* 0x000fca00078e006a */
[----:B------:R-:W2:Y:S01]  /*e3d0*/  LDG.E.128 R40, desc[UR60][R32.64] ;  /* 0x0000003c20287981 */ /* 0x000ea2000c1e1d00 */
[----:B------:R-:W-:-:S03]  /*e3e0*/  IMAD.IADD R113, R91, 0x1, R100 ;  /* 0x000000015b717824 */ /* 0x000fc600078e0264 */
[----:B------:R0:W3:Y:S01]  /*e3f0*/  LDG.E.128 R44, desc[UR60][R32.64+0x10] ;  /* 0x0000103c202c7981 */ /* 0x0000e2000c1e1d00 */
[----:B------:R-:W-:-:S05]  /*e400*/  IMAD R24, R103, R113, RZ ;  /* 0x0000007167187224 */ /* 0x000fca00078e02ff */
[----:B------:R-:W-:-:S05]  /*e410*/  SHF.R.U32.HI R37, RZ, 0x2, R24 ;  /* 0x00000002ff257819 */ /* 0x000fca0000011618 */
[----:B------:R-:W-:-:S05]  /*e420*/  IMAD.WIDE.U32 R36, R37, 0x20, R106 ;  /* 0x0000002025247825 */ /* 0x000fca00078e006a */
[----:B------:R-:W4:Y:S01]  /*e430*/  LDG.E.128 R48, desc[UR60][R36.64] ;  /* 0x0000003c24307981 */ /* 0x000f22000c1e1d00 */
[----:B------:R-:W-:-:S03]  /*e440*/  IMAD.IADD R115, R113, 0x1, R91 ;  /* 0x0000000171737824 */ /* 0x000fc600078e025b */
[----:B------:R-:W5:Y:S01]  /*e450*/  LDG.E.128 R52, desc[UR60][R36.64+0x10] ;  /* 0x0000103c24347981 */ /* 0x000f62000c1e1d00 */
[----:B------:R-:W-:-:S05]  /*e460*/  IMAD R24, R103, R115, RZ ;  /* 0x0000007367187224 */ /* 0x000fca00078e02ff */
[----:B------:R-:W-:-:S05]  /*e470*/  SHF.R.U32.HI R111, RZ, 0x2, R24 ;  /* 0x00000002ff6f7819 */ /* 0x000fca0000011618 */
[----:B------:R-:W-:-:S05]  /*e480*/  IMAD.WIDE.U32 R110, R111, 0x20, R106 ;  /* 0x000000206f6e7825 */ /* 0x000fca00078e006a */
[----:B------:R-:W5:Y:S04]  /*e490*/  LDG.E.128 R24, desc[UR60][R110.64] ;  /* 0x0000003c6e187981 */ /* 0x000f68000c1e1d00 */
[----:B------:R-:W5:Y:S01]  /*e4a0*/  LDG.E.128 R28, desc[UR60][R110.64+0x10] ;  /* 0x0000103c6e1c7981 */ /* 0x000f62000c1e1d00 */
[----:B------:R-:W-:-:S04]  /*e4b0*/  IMAD.IADD R117, R115, 0x1, R91 ;  /* 0x0000000173757824 */ /* 0x000fc800078e025b */
[----:B0-----:R-:W-:-:S05]  /*e4c0*/  IMAD R32, R103, R117, RZ ;  /* 0x0000007567207224 */ /* 0x001fca00078e02ff */
[----:B------:R-:W-:-:S05]  /*e4d0*/  SHF.R.U32.HI R109, RZ, 0x2, R32 ;  /* 0x00000002ff6d7819 */ /* 0x000fca0000011620 */
[----:B------:R-:W-:-:S05]  /*e4e0*/  IMAD.WIDE.U32 R108, R109, 0x20, R106 ;  /* 0x000000206d6c7825 */ /* 0x000fca00078e006a */
[----:B------:R-:W5:Y:S04]  /*e4f0*/  LDG.E.128 R32, desc[UR60][R108.64] ;  /* 0x0000003c6c207981 */ /* 0x000f68000c1e1d00 */
[----:B------:R0:W5:Y:S01]  /*e500*/  LDG.E.128 R36, desc[UR60][R108.64+0x10] ;  /* 0x0000103c6c247981 */ /* 0x000162000c1e1d00 */
[----:B------:R-:W-:-:S04]  /*e510*/  ISETP.GE.U32.AND P0, PT, R96, R100, PT ;  /* 0x000000646000720c */ /* 0x000fc80003f06070 */
[----:B------:R-:W-:-:S04]  /*e520*/  ISETP.GE.AND.EX P0, PT, R99, RZ, PT, P0 ;  /* 0x000000ff6300720c */ /* 0x000fc80003f06300 */
[----:B------:R-:W-:Y:S02]  /*e530*/  SEL R102, RZ, 0xffffffff, P0 ;  /* 0xffffffffff667807 */ /* 0x000fe40000000000 */
[-C--:B------:R-:W-:Y:S02]  /*e540*/  ISETP.GE.U32.AND P4, PT, R18, R113.reuse, PT ;  /* 0x000000711200720c */ /* 0x080fe40003f86070 */
[----:B------:R-:W-:Y:S02]  /*e550*/  ISETP.GE.U32.AND P3, PT, R13, R113, PT ;  /* 0x000000710d00720c */ /* 0x000fe40003f66070 */
[----:B------:R-:W-:Y:S02]  /*e560*/  ISETP.GE.AND.EX P4, PT, R16, RZ, PT, P4 ;  /* 0x000000ff1000720c */ /* 0x000fe40003f86340 */
[----:B------:R-:W-:-:S04]  /*e570*/  ISETP.GE.AND.EX P3, PT, R12, RZ, PT, P3 ;  /* 0x000000ff0c00720c */ /* 0x000fc80003f66330 */
[----:B0-----:R-:W-:Y:S02]  /*e580*/  SEL R109, RZ, 0xffffffff, P3 ;  /* 0xffffffffff6d7807 */ /* 0x001fe40001800000 */
[----:B------:R-:W-:-:S04]  /*e590*/  ISETP.GE.U32.AND P3, PT, R22, R113, PT ;  /* 0x000000711600720c */ /* 0x000fc80003f66070 */
[----:B------:R-:W-:-:S04]  /*e5a0*/  ISETP.GE.AND.EX P3, PT, R21, RZ, PT, P3 ;  /* 0x000000ff1500720c */ /* 0x000fc80003f66330 */
[----:B------:R-:W-:Y:S02]  /*e5b0*/  SEL R108, RZ, 0xffffffff, P3 ;  /* 0xffffffffff6c7807 */ /* 0x000fe40001800000 */
[----:B--2---:R-:W-:-:S04]  /*e5c0*/  ISETP.NE.U32.AND P1, PT, R101, R40, PT ;  /* 0x000000286500720c */ /* 0x004fc80003f25070 */
[----:B------:R-:W-:Y:S02]  /*e5d0*/  ISETP.NE.AND.EX P1, PT, R98, R41, PT, P1 ;  /* 0x000000296200720c */ /* 0x000fe40003f25310 */
[----:B------:R-:W-:-:S04]  /*e5e0*/  ISETP.GT.U32.AND P2, PT, R101, R40, PT ;  /* 0x000000286500720c */ /* 0x000fc80003f44070 */
[----:B------:R-:W-:Y:S02]  /*e5f0*/  ISETP.GT.AND.EX P0, PT, R98, R41, PT, P2 ;  /* 0x000000296200720c */ /* 0x000fe40003f04320 */
[----:B------:R-:W-:Y:S02]  /*e600*/  ISETP.GE.U32.AND P2, PT, R95, R100, PT ;  /* 0x000000645f00720c */ /* 0x000fe40003f46070 */
[----:B------:R-:W-:Y:S02]  /*e610*/  ISETP.NE.U32.AND P5, PT, R97, R42, PT ;  /* 0x0000002a6100720c */ /* 0x000fe40003fa5070 */
[----:B------:R-:W-:Y:S02]  /*e620*/  ISETP.GE.AND.EX P2, PT, R93, RZ, PT, P2 ;  /* 0x000000ff5d00720c */ /* 0x000fe40003f46320 */
[----:B------:R-:W-:Y:S02]  /*e630*/  @P1 SEL R102, RZ, 0xffffffff, !P0 ;  /* 0xffffffffff661807 */ /* 0x000fe40004000000 */
[----:B------:R-:W-:-:S02]  /*e640*/  ISETP.GE.U32.AND P0, PT, R5, R100, PT ;  /* 0x000000640500720c */ /* 0x000fc40003f06070 */
[----:B------:R-:W-:Y:S02]  /*e650*/  ISETP.GE.U32.AND P1, PT, R9, R100, PT ;  /* 0x000000640900720c */ /* 0x000fe40003f26070 */
[----:B------:R-:W-:Y:S02]  /*e660*/  SEL R110, RZ, 0xffffffff, P2 ;  /* 0xffffffffff6e7807 */ /* 0x000fe40001000000 */
[----:B------:R-:W-:Y:S02]  /*e670*/  ISETP.GE.AND.EX P0, PT, R4, RZ, PT, P0 ;  /* 0x000000ff0400720c */ /* 0x000fe40003f06300 */
[----:B------:R-:W-:Y:S02]  /*e680*/  ISETP.GE.AND.EX P1, PT, R8, RZ, PT, P1 ;  /* 0x000000ff0800720c */ /* 0x000fe40003f26310 */
[----:B------:R-:W-:Y:S02]  /*e690*/  ISETP.NE.AND.EX P2, PT, R94, R43, PT, P5 ;  /* 0x0000002b5e00720c */ /* 0x000fe40003f45350 */
[----:B------:R-:W-:-:S02]  /*e6a0*/  SEL R111, RZ, 0xffffffff, P0 ;  /* 0xffffffffff6f7807 */ /* 0x000fc40000000000 */
[----:B------:R-:W-:Y:S02]  /*e6b0*/  SEL R114, RZ, 0xffffffff, P1 ;  /* 0xffffffffff727807 */ /* 0x000fe40000800000 */
[----:B---3--:R-:W-:Y:S02]  /*e6c0*/  ISETP.NE.U32.AND P0, PT, R3, R44, PT ;  /* 0x0000002c0300720c */ /* 0x008fe40003f05070 */
[----:B------:R-:W-:Y:S02]  /*e6d0*/  ISETP.GT.U32.AND P5, PT, R97, R42, PT ;  /* 0x0000002a6100720c */ /* 0x000fe40003fa4070 */
[----:B------:R-:W-:Y:S02]  /*e6e0*/  ISETP.NE.U32.AND P1, PT, R7, R46, PT ;  /* 0x0000002e0700720c */ /* 0x000fe40003f25070 */
[----:B------:R-:W-:Y:S02]  /*e6f0*/  LOP3.LUT R102, R102, 0x1, RZ, 0xc0, !PT ;  /* 0x0000000166667812 */ /* 0x000fe400078ec0ff */
[----:B------:R-:W-:-:S02]  /*e700*/  ISETP.NE.AND.EX P0, PT, R0, R45, PT, P0 ;  /* 0x0000002d0000720c */ /* 0x000fc40003f05300 */
[----:B------:R-:W-:Y:S02]  /*e710*/  ISETP.GT.AND.EX P5, PT, R94, R43, PT, P5 ;  /* 0x0000002b5e00720c */ /* 0x000fe40003fa4350 */
[----:B------:R-:W-:Y:S02]  /*e720*/  ISETP.NE.AND.EX P1, PT, R6, R47, PT, P1 ;  /* 0x0000002f0600720c */ /* 0x000fe40003f25310 */
[----:B------:R-:W-:Y:S02]  /*e730*/  ISETP.NE.U32.AND P6, PT, R102, 0x1, PT ;  /* 0x000000016600780c */ /* 0x000fe40003fc5070 */
[----:B------:R-:W-:Y:S02]  /*e740*/  SEL R102, RZ, 0xffffffff, P4 ;  /* 0xffffffffff667807 */ /* 0x000fe40002000000 */
[----:B------:R-:W-:Y:S02]  /*e750*/  @P2 SEL R110, RZ, 0xffffffff, !P5 ;  /* 0xffffffffff6e2807 */ /* 0x000fe40006800000 */
[----:B------:R-:W-:-:S02]  /*e760*/  ISETP.GT.U32.AND P4, PT, R3, R44, PT ;  /* 0x0000002c0300720c */ /* 0x000fc40003f84070 */
[----:B----4-:R-:W-:Y:S02]  /*e770*/  ISETP.NE.U32.AND P2, PT, R11, R48, PT ;  /* 0x000000300b00720c */ /* 0x010fe40003f45070 */
[----:B------:R-:W-:Y:S02]  /*e780*/  ISETP.GT.U32.AND P5, PT, R7, R46, PT ;  /* 0x0000002e0700720c */ /* 0x000fe40003fa4070 */
[----:B------:R-:W-:Y:S02]  /*e790*/  ISETP.GT.AND.EX P4, PT, R0, R45, PT, P4 ;  /* 0x0000002d0000720c */ /* 0x000fe40003f84340 */
[----:B------:R-:W-:Y:S02]  /*e7a0*/  ISETP.NE.AND.EX P2, PT, R10, R49, PT, P2 ;  /* 0x000000310a00720c */ /* 0x000fe40003f45320 */
[----:B------:R-:W-:Y:S02]  /*e7b0*/  ISETP.GT.AND.EX P5, PT, R6, R47, PT, P5 ;  /* 0x0000002f0600720c */ /* 0x000fe40003fa4350 */
[----:B------:R-:W-:-:S02]  /*e7c0*/  @P0 SEL R111, RZ, 0xffffffff, !P4 ;  /* 0xffffffffff6f0807 */ /* 0x000fc40006000000 */
[----:B------:R-:W-:Y:S02]  /*e7d0*/  @P1 SEL R114, RZ, 0xffffffff, !P5 ;  /* 0xffffffffff721807 */ /* 0x000fe40006800000 */
[----:B------:R-:W-:Y:S02]  /*e7e0*/  ISETP.NE.U32.AND P0, PT, R15, R50, PT ;  /* 0x000000320f00720c */ /* 0x000fe40003f05070 */
[----:B------:R-:W-:Y:S02]  /*e7f0*/  ISETP.GT.U32.AND P4, PT, R11, R48, PT ;  /* 0x000000300b00720c */ /* 0x000fe40003f84070 */
[----:B-----5:R-:W-:Y:S02]  /*e800*/  ISETP.NE.U32.AND P5, PT, R19, R52, PT ;  /* 0x000000341300720c */ /* 0x020fe40003fa5070 */
[----:B------:R-:W-:Y:S02]  /*e810*/  ISETP.NE.AND.EX P0, PT, R14, R51, PT, P0 ;  /* 0x000000330e00720c */ /* 0x000fe40003f05300 */
[----:B------:R-:W-:-:S02]  /*e820*/  ISETP.GT.AND.EX P4, PT, R10, R49, PT, P4 ;  /* 0x000000310a00720c */ /* 0x000fc40003f84340 */
[----:B------:R-:W-:Y:S02]  /*e830*/  ISETP.NE.AND.EX P3, PT, R20, R53, PT, P5 ;  /* 0x000000351400720c */ /* 0x000fe40003f65350 */
[----:B------:R-:W-:Y:S02]  /*e840*/  @P2 SEL R109, RZ, 0xffffffff, !P4 ;  /* 0xffffffffff6d2807 */ /* 0x000fe40006000000 */
[----:B------:R-:W-:Y:S02]  /*e850*/  ISETP.GT.U32.AND P5, PT, R15, R50, PT ;  /* 0x000000320f00720c */ /* 0x000fe40003fa4070 */
[----:B------:R-:W-:Y:S02]  /*e860*/  ISETP.GT.U32.AND P4, PT, R19, R52, PT ;  /* 0x000000341300720c */ /* 0x000fe40003f84070 */
[----:B------:R-:W-:Y:S02]  /*e870*/  ISETP.NE.U32.AND P2, PT, R23, R54, PT ;  /* 0x000000361700720c */ /* 0x000fe40003f45070 */
[----:B------:R-:W-:-:S02]  /*e880*/  ISETP.GT.AND.EX P5, PT, R14, R51, PT, P5 ;  /* 0x000000330e00720c */ /* 0x000fc40003fa4350 */
[----:B------:R-:W-:Y:S02]  /*e890*/  ISETP.GT.AND.EX P4, PT, R20, R53, PT, P4 ;  /* 0x000000351400720c */ /* 0x000fe40003f84340 */
[----:B------:R-:W-:Y:S02]  /*e8a0*/  ISETP.NE.AND.EX P2, PT, R56, R55, PT, P2 ;  /* 0x000000373800720c */ /* 0x000fe40003f45320 */
[----:B------:R-:W-:Y:S02]  /*e8b0*/  ISETP.GE.U32.AND P1, PT, R58, R113, PT ;  /* 0x000000713a00720c */ /* 0x000fe40003f26070 */
[----:B------:R-:W-:Y:S02]  /*e8c0*/  @P0 SEL R102, RZ, 0xffffffff, !P5 ;  /* 0xffffffffff660807 */ /* 0x000fe40006800000 */
[----:B------:R-:W-:Y:S02]  /*e8d0*/  @P3 SEL R108, RZ, 0xffffffff, !P4 ;  /* 0xffffffffff6c3807 */ /* 0x000fe40006000000 */
[----:B------:R-:W-:-:S02]  /*e8e0*/  ISETP.NE.U32.AND P0, PT, R59, R24, PT ;  /* 0x000000183b00720c */ /* 0x000fc40003f05070 */
[----:B------:R-:W-:Y:S02]  /*e8f0*/  ISETP.GT.U32.AND P4, PT, R23, R54, PT ;  /* 0x000000361700720c */ /* 0x000fe40003f84070 */
[----:B------:R-:W-:Y:S02]  /*e900*/  LOP3.LUT R110, R110, 0x1, RZ, 0xc0, !PT ;  /* 0x000000016e6e7812 */ /* 0x000fe400078ec0ff */
[----:B------:R-:W-:Y:S02]  /*e910*/  ISETP.GE.AND.EX P1, PT, R57, RZ, PT, P1 ;  /* 0x000000ff3900720c */ /* 0x000fe40003f26310 */
[----:B------:R-:W-:Y:S02]  /*e920*/  ISETP.NE.AND.EX P0, PT, R60, R25, PT, P0 ;  /* 0x000000193c00720c */ /* 0x000fe40003f05300 */
[----:B------:R-:W-:Y:S02]  /*e930*/  ISETP.GT.AND.EX P4, PT, R56, R55, PT, P4 ;  /* 0x000000373800720c */ /* 0x000fe40003f84340 */
[----:B------:R-:W-:-:S02]  /*e940*/  ISETP.NE.U32.AND P5, PT, R110, 0x1, PT ;  /* 0x000000016e00780c */ /* 0x000fc40003fa5070 */
[----:B------:R-:W-:Y:S02]  /*e950*/  SEL R110, RZ, 0xffffffff, P1 ;  /* 0xffffffffff6e7807 */ /* 0x000fe40000800000 */
[----:B------:R-:W-:Y:S02]  /*e960*/  ISETP.GE.U32.AND P3, PT, R62, R115, PT ;  /* 0x000000733e00720c */ /* 0x000fe40003f66070 */
[----:B------:R-:W-:Y:S02]  /*e970*/  @P2 SEL R110, RZ, 0xffffffff, !P4 ;  /* 0xffffffffff6e2807 */ /* 0x000fe40006000000 */
[----:B------:R-:W-:Y:S02]  /*e980*/  ISETP.GT.U32.AND P1, PT, R59, R24, PT ;  /* 0x000000183b00720c */ /* 0x000fe40003f24070 */
[----:B------:R-:W-:Y:S02]  /*e990*/  ISETP.NE.U32.AND P2, PT, R63, R26, PT ;  /* 0x0000001a3f00720c */ /* 0x000fe40003f45070 */
[----:B------:R-:W-:-:S02]  /*e9a0*/  LOP3.LUT R111, R111, 0x1, RZ, 0xc0, !PT ;  /* 0x000000016f6f7812 */ /* 0x000fc400078ec0ff */
[----:B------:R-:W-:Y:S02]  /*e9b0*/  ISETP.GE.AND.EX P3, PT, R61, RZ, PT, P3 ;  /* 0x000000ff3d00720c */ /* 0x000fe40003f66330 */
[----:B------:R-:W-:Y:S02]  /*e9c0*/  ISETP.GT.AND.EX P1, PT, R60, R25, PT, P1 ;  /* 0x000000193c00720c */ /* 0x000fe40003f24310 */
[----:B------:R-:W-:Y:S02]  /*e9d0*/  ISETP.NE.AND.EX P2, PT, R64, R27, PT, P2 ;  /* 0x0000001b4000720c */ /* 0x000fe40003f45320 */
[----:B------:R-:W-:Y:S02]  /*e9e0*/  ISETP.NE.U32.AND P4, PT, R111, 0x1, PT ;  /* 0x000000016f00780c */ /* 0x000fe40003f85070 */
[----:B------:R-:W-:Y:S02]  /*e9f0*/  SEL R111, RZ, 0xffffffff, P3 ;  /* 0xffffffffff6f7807 */ /* 0x000fe40001800000 */
[----:B------:R-:W-:-:S02]  /*ea00*/  ISETP.GE.U32.AND P3, PT, R66, R115, PT ;  /* 0x000000734200720c */ /* 0x000fc40003f66070 */
[----:B------:R-:W-:Y:S02]  /*ea10*/  @P0 SEL R111, RZ, 0xffffffff, !P1 ;  /* 0xffffffffff6f0807 */ /* 0x000fe40004800000 */
[----:B------:R-:W-:Y:S02]  /*ea20*/  ISETP.GT.U32.AND P0, PT, R63, R26, PT ;  /* 0x0000001a3f00720c */ /* 0x000fe40003f04070 */
[----:B------:R-:W-:Y:S02]  /*ea30*/  ISETP.NE.U32.AND P1, PT, R67, R28, PT ;  /* 0x0000001c4300720c */ /* 0x000fe40003f25070 */
[----:B------:R-:W-:Y:S02]  /*ea40*/  ISETP.GE.AND.EX P3, PT, R65, RZ, PT, P3 ;  /* 0x000000ff4100720c */ /* 0x000fe40003f66330 */
[----:B------:R-:W-:Y:S02]  /*ea50*/  ISETP.GT.AND.EX P0, PT, R64, R27, PT, P0 ;  /* 0x0000001b4000720c */ /* 0x000fe40003f04300 */
[----:B------:R-:W-:-:S02]  /*ea60*/  ISETP.NE.AND.EX P1, PT, R68, R29, PT, P1 ;  /* 0x0000001d4400720c */ /* 0x000fc40003f25310 */
[----:B------:R-:W-:Y:S02]  /*ea70*/  SEL R112, RZ, 0xffffffff, P3 ;  /* 0xffffffffff707807 */ /* 0x000fe40001800000 */
[----:B------:R-:W-:Y:S02]  /*ea80*/  ISETP.GE.U32.AND P3, PT, R70, R115, PT ;  /* 0x000000734600720c */ /* 0x000fe40003f66070 */
[----:B------:R-:W-:Y:S02]  /*ea90*/  @P2 SEL R112, RZ, 0xffffffff, !P0 ;  /* 0xffffffffff702807 */ /* 0x000fe40004000000 */
[----:B------:R-:W-:Y:S02]  /*eaa0*/  ISETP.GT.U32.AND P0, PT, R67, R28, PT ;  /* 0x0000001c4300720c */ /* 0x000fe40003f04070 */
[----:B------:R-:W-:Y:S02]  /*eab0*/  ISETP.GE.AND.EX P3, PT, R69, RZ, PT, P3 ;  /* 0x000000ff4500720c */ /* 0x000fe40003f66330 */
[----:B------:R-:W-:-:S02]  /*eac0*/  ISETP.GT.AND.EX P0, PT, R68, R29, PT, P0 ;  /* 0x0000001d4400720c */ /* 0x000fc40003f04300 */
        /* <DEDUP_REMOVED lines=8> */
[----:B------:R-:W-:Y:S02]  /*eb50*/  ISETP.NE.U32.AND P0, PT, R75, R32, PT ;  /* 0x000000204b00720c */ /* 0x000fe40003f05070 */
[----:B------:R-:W-:Y:S02]  /*eb60*/  ISETP.GT.AND.EX P1, PT, R72, R31, PT, P1 ;  /* 0x0000001f4800720c */ /* 0x000fe40003f24310 */
[----:B------:R-:W-:Y:S02]  /*eb70*/  ISETP.NE.AND.EX P0, PT, R76, R33, PT, P0 ;  /* 0x000000214c00720c */ /* 0x000fe40003f05300 */
[----:B------:R-:W-:-:S02]  /*eb80*/  @P3 SEL R119, RZ, 0xffffffff, !P1 ;  /* 0xffffffffff773807 */ /* 0x000fc40004800000 */
[----:B------:R-:W-:Y:S02]  /*eb90*/  ISETP.GE.U32.AND P1, PT, R78, R117, PT ;  /* 0x000000754e00720c */ /* 0x000fe40003f26070 */
[----:B------:R-:W-:Y:S02]  /*eba0*/  ISETP.GT.U32.AND P3, PT, R75, R32, PT ;  /* 0x000000204b00720c */ /* 0x000fe40003f64070 */
[----:B------:R-:W-:Y:S02]  /*ebb0*/  LOP3.LUT R114, R114, 0x1, RZ, 0xc0, !PT ;  /* 0x0000000172727812 */ /* 0x000fe400078ec0ff */
[----:B------:R-:W-:Y:S02]  /*ebc0*/  ISETP.GE.AND.EX P1, PT, R77, RZ, PT, P1 ;  /* 0x000000ff4d00720c */ /* 0x000fe40003f26310 */
[----:B------:R-:W-:Y:S02]  /*ebd0*/  ISETP.GT.AND.EX P3, PT, R76, R33, PT, P3 ;  /* 0x000000214c00720c */ /* 0x000fe40003f64330 */
[----:B------:R-:W-:-:S02]  /*ebe0*/  ISETP.NE.U32.AND P2, PT, R114, 0x1, PT ;  /* 0x000000017200780c */ /* 0x000fc40003f45070 */
        /* <DEDUP_REMOVED lines=19> */
[-C--:B------:R-:W-:Y:S02]  /*ed20*/  SEL R96, R96, R100.reuse, !P6 ;  /* 0x0000006460607207 */ /* 0x080fe40007000000 */
[-C--:B------:R-:W-:Y:S02]  /*ed30*/  SEL R95, R95, R100.reuse, !P5 ;  /* 0x000000645f5f7207 */ /* 0x080fe40006800000 */
[-C--:B------:R-:W-:Y:S02]  /*ed40*/  SEL R5, R5, R100.reuse, !P4 ;  /* 0x0000006405057207 */ /* 0x080fe40006000000 */
[----:B------:R-:W-:Y:S02]  /*ed50*/  SEL R9, R9, R100, !P2 ;  /* 0x0000006409097207 */ /* 0x000fe40005000000 */
[----:B------:R-:W-:-:S02]  /*ed60*/  ISETP.GE.AND.EX P3, PT, R87, RZ, PT, P3 ;  /* 0x000000ff5700720c */ /* 0x000fc40003f66330 */
[----:B------:R-:W-:Y:S02]  /*ed70*/  ISETP.NE.U32.AND P0, PT, R89, R38, PT ;  /* 0x000000265900720c */ /* 0x000fe40003f05070 */
[----:B------:R-:W-:Y:S02]  /*ed80*/  LOP3.LUT R100, R109, 0x1, RZ, 0xc0, !PT ;  /* 0x000000016d647812 */ /* 0x000fe400078ec0ff */
[----:B------:R-:W-:Y:S02]  /*ed90*/  SEL R109, RZ, 0xffffffff, P3 ;  /* 0xffffffffff6d7807 */ /* 0x000fe40001800000 */
[----:B------:R-:W-:Y:S02]  /*eda0*/  ISETP.NE.AND.EX P0, PT, R90, R39, PT, P0 ;  /* 0x000000275a00720c */ /* 0x000fe40003f05300 */
[----:B------:R-:W-:Y:S01]  /*edb0*/  ISETP.NE.U32.AND P3, PT, R100, 0x1, PT ;  /* 0x000000016400780c */ /* 0x000fe20003f65070 */
[----:B------:R-:W-:Y:S01]  /*edc0*/  IMAD.IADD R100, R117, 0x1, R91 ;  /* 0x0000000175647824 */ /* 0x000fe200078e025b */
[----:B------:R-:W-:-:S02]  /*edd0*/  LOP3.LUT R111, R111, 0x1, RZ, 0xc0, !PT ;  /* 0x000000016f6f7812 */ /* 0x000fc400078ec0ff */
[----:B------:R-:W-:Y:S02]  /*ede0*/  SEL R97, R97, R42, !P5 ;  /* 0x0000002a61617207 */ /* 0x000fe40006800000 */
[----:B------:R-:W-:Y:S02]  /*edf0*/  SEL R94, R94, R43, !P5 ;  /* 0x0000002b5e5e7207 */ /* 0x000fe40006800000 */
[----:B------:R-:W-:Y:S02]  /*ee00*/  SEL R93, R93, RZ, !P5 ;  /* 0x000000ff5d5d7207 */ /* 0x000fe40006800000 */
[----:B------:R-:W-:Y:S01]  /*ee10*/  ISETP.NE.U32.AND P5, PT, R111, 0x1, PT ;  /* 0x000000016f00780c */ /* 0x000fe20003fa5070 */
[----:B------:R-:W-:Y:S01]  /*ee20*/  IMAD R111, R91, 0x3, R100 ;  /* 0x000000035b6f7824 */ /* 0x000fe200078e0264 */
[----:B------:R-:W-:Y:S02]  /*ee30*/  ISETP.GT.U32.AND P1, PT, R89, R38, PT ;  /* 0x000000265900720c */ /* 0x000fe40003f24070 */
[----:B------:R-:W-:-:S02]  /*ee40*/  SEL R3, R3, R44, !P4 ;  /* 0x0000002c03037207 */ /* 0x000fc40006000000 */
[----:B------:R-:W-:Y:S02]  /*ee50*/  ISETP.GT.AND.EX P1, PT, R90, R39, PT, P1 ;  /* 0x000000275a00720c */ /* 0x000fe40003f24310 */
[----:B------:R-:W-:Y:S02]  /*ee60*/  SEL R0, R0, R45, !P4 ;  /* 0x0000002d00007207 */ /* 0x000fe40006000000 */
[----:B------:R-:W-:Y:S02]  /*ee70*/  SEL R4, R4, RZ, !P4 ;  /* 0x000000ff04047207 */ /* 0x000fe40006000000 */
[----:B------:R-:W-:Y:S02]  /*ee80*/  ISETP.GE.U32.AND P4, PT, R111, R92, PT ;  /* 0x0000005c6f00720c */ /* 0x000fe40003f86070 */
[----:B------:R-:W-:Y:S02]  /*ee90*/  LOP3.LUT R102, R102, 0x1, RZ, 0xc0, !PT ;  /* 0x0000000166667812 */ /* 0x000fe400078ec0ff */
[----:B------:R-:W-:-:S02]  /*eea0*/  LOP3.LUT R108, R108, 0x1, RZ, 0xc0, !PT ;  /* 0x000000016c6c7812 */ /* 0x000fc400078ec0ff */
[----:B------:R-:W-:Y:S02]  /*eeb0*/  LOP3.LUT R110, R110, 0x1, RZ, 0xc0, !PT ;  /* 0x000000016e6e7812 */ /* 0x000fe400078ec0ff */
[----:B------:R-:W-:Y:S02]  /*eec0*/  LOP3.LUT R112, R112, 0x1, RZ, 0xc0, !PT ;  /* 0x0000000170707812 */ /* 0x000fe400078ec0ff */
[----:B------:R-:W-:Y:S02]  /*eed0*/  @P0 SEL R109, RZ, 0xffffffff, !P1 ;  /* 0xffffffffff6d0807 */ /* 0x000fe40004800000 */
[----:B------:R-:W-:Y:S02]  /*eee0*/  SEL R101, R101, R40, !P6 ;  /* 0x0000002865657207 */ /* 0x000fe40007000000 */
[----:B------:R-:W-:Y:S02]  /*eef0*/  SEL R98, R98, R41, !P6 ;  /* 0x0000002962627207 */ /* 0x000fe40007000000 */
[----:B------:R-:W-:-:S02]  /*ef00*/  SEL R99, R99, RZ, !P6 ;  /* 0x000000ff63637207 */ /* 0x000fc40007000000 */
[----:B------:R-:W-:Y:S02]  /*ef10*/  SEL R7, R7, R46, !P2 ;  /* 0x0000002e07077207 */ /* 0x000fe40005000000 */
[----:B------:R-:W-:Y:S02]  /*ef20*/  SEL R6, R6, R47, !P2 ;  /* 0x0000002f06067207 */ /* 0x000fe40005000000 */
[----:B------:R-:W-:Y:S02]  /*ef30*/  SEL R8, R8, RZ, !P2 ;  /* 0x000000ff08087207 */ /* 0x000fe40005000000 */
[----:B------:R-:W-:Y:S02]  /*ef40*/  ISETP.NE.U32.AND P0, PT, R102, 0x1, PT ;  /* 0x000000016600780c */ /* 0x000fe40003f05070 */
[----:B------:R-:W-:Y:S02]  /*ef50*/  ISETP.NE.U32.AND P1, PT, R108, 0x1, PT ;  /* 0x000000016c00780c */ /* 0x000fe40003f25070 */
[----:B------:R-:W-:-:S02]  /*ef60*/  ISETP.NE.U32.AND P6, PT, R110, 0x1, PT ;  /* 0x000000016e00780c */ /* 0x000fc40003fc5070 */
[----:B------:R-:W-:Y:S02]  /*ef70*/  ISETP.NE.U32.AND P2, PT, R112, 0x1, PT ;  /* 0x000000017000780c */ /* 0x000fe40003f45070 */
[----:B------:R-:W-:Y:S02]  /*ef80*/  LOP3.LUT R120, R120, 0x1, RZ, 0xc0, !PT ;  /* 0x0000000178787812 */ /* 0x000fe400078ec0ff */
[----:B------:R-:W-:Y:S02]  /*ef90*/  LOP3.LUT R119, R119, 0x1, RZ, 0xc0, !PT ;  /* 0x0000000177777812 */ /* 0x000fe400078ec0ff */
[----:B------:R-:W-:Y:S02]  /*efa0*/  LOP3.LUT R114, R114, 0x1, RZ, 0xc0, !PT ;  /* 0x0000000172727812 */ /* 0x000fe400078ec0ff */
[----:B------:R-:W-:Y:S02]  /*efb0*/  LOP3.LUT R118, R118, 0x1, RZ, 0xc0, !PT ;  /* 0x0000000176767812 */ /* 0x000fe400078ec0ff */
[----:B------:R-:W-:-:S02]  /*efc0*/  LOP3.LUT R116, R116, 0x1, RZ, 0xc0, !PT ;  /* 0x0000000174747812 */ /* 0x000fc400078ec0ff */
[----:B------:R-:W-:Y:S02]  /*efd0*/  LOP3.LUT R109, R109, 0x1, RZ, 0xc0, !PT ;  /* 0x000000016d6d7812 */ /* 0x000fe400078ec0ff */
        /* <DEDUP_REMOVED lines=29> */
[----:B------:R-:W-:Y:S02]  /*f1b0*/  ISETP.NE.U32.AND P2, PT, R109, 0x1, PT ;  /* 0x000000016d00780c */ /* 0x000fe40003f45070 */
[-C--:B------:R-:W-:Y:S02]  /*f1c0*/  SEL R70, R70, R115.reuse, !P3 ;  /* 0x0000007346467207 */ /* 0x080fe40005800000 */
[----:B------:R-:W-:Y:S02]  /*f1d0*/  SEL R74, R74, R115, !P0 ;  /* 0x000000734a4a7207 */ /* 0x000fe40004000000 */
[-C--:B------:R-:W-:Y:S02]  /*f1e0*/  SEL R78, R78, R117.reuse, !P1 ;  /* 0x000000754e4e7207 */ /* 0x080fe40004800000 */
[-C--:B------:R-:W-:Y:S02]  /*f1f0*/  SEL R82, R82, R117.reuse, !P6 ;  /* 0x0000007552527207 */ /* 0x080fe40007000000 */
        /* <DEDUP_REMOVED lines=19> */
[----:B------:R-:W-:Y:S01]  /*f330*/  SEL R87, R87, RZ, !P2 ;  /* 0x000000ff57577207 */ /* 0x000fe20005000000 */
[----:B------:R-:W-:Y:S06]  /*f340*/  @!P4 BRA `(.L_x_3176) ;  /* 0xfffffff00014c947 */ /* 0x000fec000383ffff */
[----:B------:R-:W-:Y:S05]  /*f350*/  BSYNC B1 ;  /* 0x0000000000017941 */ /* 0x000fea0003800000 */
.L_x_3175:
[----:B------:R-:W-:Y:S05]  /*f360*/  BSYNC B0 ;  /* 0x0000000000007941 */ /* 0x000fea0003800000 */
.L_x_3174:
        /* <DEDUP_REMOVED lines=21> */
[----:B------:R-:W-:-:S13]  /*f4c0*/  ISETP.GE.U32.AND P0, PT, R25, R92, PT ;  /* 0x0000005c1900720c */ /* 0x000fda0003f06070 */
[----:B------:R-:W-:Y:S01]  /*f4d0*/  @!P0 IMAD R25, R103, R25, RZ ;  /* 0x0000001967198224 */ /* 0x000fe200078e02ff */
[----:B------:R-:W-:-:S04]  /*f4e0*/  SHF.R.U32.HI R103, RZ, 0x2, R24 ;  /* 0x00000002ff677819 */ /* 0x000fc80000011618 */
[----:B------:R-:W-:Y:S01]  /*f4f0*/  @!P0 SHF.R.U32.HI R25, RZ, 0x2, R25 ;  /* 0x00000002ff198819 */ /* 0x000fe20000011619 */
[----:B------:R-:W-:-:S04]  /*f500*/  IMAD.WIDE.U32 R102, R103, 0x20, R106 ;  /* 0x0000002067667825 */ /* 0x000fc800078e006a */
[----:B------:R-:W-:Y:S01]  /*f510*/  @!P0 IMAD.WIDE.U32 R106, R25, 0x20, R106 ;  /* 0x00000020196a8825 */ /* 0x000fe200078e006a */
[----:B------:R0:W5:Y:S04]  /*f520*/  LDG.E.128 R28, desc[UR60][R102.64+0x10] ;  /* 0x0000103c661c7981 */ /* 0x000168000c1e1d00 */
[----:B------:R0:W5:Y:S04]  /*f530*/  LDG.E.128 R24, desc[UR60][R102.64] ;  /* 0x0000003c66187981 */ /* 0x000168000c1e1d00 */
[----:B------:R0:W5:Y:S04]  /*f540*/  @!P0 LDG.E.128 R32, desc[UR60][R106.64] ;  /* 0x0000003c6a208981 */ /* 0x000168000c1e1d00 */
[----:B------:R0:W5:Y:S02]  /*f550*/  @!P0 LDG.E.128 R36, desc[UR60][R106.64+0x10] ;  /* 0x0000103c6a248981 */ /* 0x000164000c1e1d00 */
.L_x_3178:
[----:B------:R-:W-:Y:S05]  /*f560*/  BSYNC B0 ;  /* 0x0000000000007941 */ /* 0x000fea0003800000 */
.L_x_3177:
[----:B------:R-:W-:Y:S04]  /*f570*/  BSSY B0, `(.L_x_3179) ;  /* 0x00000eb000007945 */ /* 0x000fe80003800000 */
[----:B------:R-:W-:Y:S05]  /*f580*/  @P1 BRA `(.L_x_3180) ;  /* 0x0000000c00a41947 */ /* 0x000fea0003800000 */
[----:B-----5:R-:W-:Y:S02]  /*f590*/  ISETP.NE.U32.AND P1, PT, R101, R40, PT ;  /* 0x000000286500720c */ /* 0x020fe40003f25070 */
        /* <DEDUP_REMOVED lines=8> */
[----:B------:R-:W-:Y:S02]  /*f620*/  ISETP.GE.AND.EX P6, PT, R99, RZ, PT, P6 ;  /* 0x000000ff6300720c */ /* 0x000fe40003fc6360 */
[----:B------:R-:W-:Y:S02]  /*f630*/  ISETP.GT.AND.EX P5, PT, R94, R43, PT, P5 ;  /* 0x0000002b5e00720c */ /* 0x000fe40003fa4350 */
[----:B------:R-:W-:-:S02]  /*f640*/  ISETP.GE.AND.EX P0, PT, R93, RZ, PT, P0 ;  /* 0x000000ff5d00720c */ /* 0x000fc40003f06300 */
[----:B0-----:R-:W-:Y:S02]  /*f650*/  SEL R102, RZ, 0xffffffff, !P2 ;  /* 0xffffffffff667807 */ /* 0x001fe40005000000 */
[----:B------:R-:W-:Y:S02]  /*f660*/  @!P1 SEL R102, RZ, 0xffffffff, P6 ;  /* 0xffffffffff669807 */ /* 0x000fe40003000000 */
[----:B------:R-:W-:Y:S02]  /*f670*/  ISETP.GT.U32.AND P1, PT, R7, R46, PT ;  /* 0x0000002e0700720c */ /* 0x000fe40003f24070 */
[----:B------:R-:W-:Y:S02]  /*f680*/  SEL R103, RZ, 0xffffffff, !P5 ;  /* 0xffffffffff677807 */ /* 0x000fe40006800000 */
[CC--:B------:R-:W-:Y:S02]  /*f690*/  ISETP.GT.U32.AND P3, PT, R3.reuse, R44.reuse, PT ;  /* 0x0000002c0300720c */ /* 0x0c0fe40003f64070 */
[----:B------:R-:W-:-:S02]  /*f6a0*/  ISETP.NE.U32.AND P2, PT, R3, R44, PT ;  /* 0x0000002c0300720c */ /* 0x000fc40003f45070 */
[----:B------:R-:W-:Y:S02]  /*f6b0*/  ISETP.NE.U32.AND P6, PT, R7, R46, PT ;  /* 0x0000002e0700720c */ /* 0x000fe40003fc5070 */
[----:B------:R-:W-:Y:S02]  /*f6c0*/  @!P4 SEL R103, RZ, 0xffffffff, P0 ;  /* 0xffffffffff67c807 */ /* 0x000fe40000000000 */
[----:B------:R-:W-:Y:S02]  /*f6d0*/  ISETP.GT.AND.EX P1, PT, R6, R47, PT, P1 ;  /* 0x0000002f0600720c */ /* 0x000fe40003f24310 */
[CC--:B------:R-:W-:Y:S02]  /*f6e0*/  ISETP.GT.AND.EX P3, PT, R0.reuse, R45.reuse, PT, P3 ;  /* 0x0000002d0000720c */ /* 0x0c0fe40003f64330 */
[----:B------:R-:W-:Y:S02]  /*f6f0*/  ISETP.NE.AND.EX P2, PT, R0, R45, PT, P2 ;  /* 0x0000002d0000720c */ /* 0x000fe40003f45320 */
[----:B------:R-:W-:-:S02]  /*f700*/  ISETP.NE.AND.EX P6, PT, R6, R47, PT, P6 ;  /* 0x0000002f0600720c */ /* 0x000fc40003fc5360 */
[----:B------:R-:W-:Y:S02]  /*f710*/  LOP3.LUT R103, R103, 0x1, RZ, 0xc0, !PT ;  /* 0x0000000167677812 */ /* 0x000fe400078ec0ff */
[----:B------:R-:W-:Y:S02]  /*f720*/  SEL R107, RZ, 0xffffffff, !P1 ;  /* 0xffffffffff6b7807 */ /* 0x000fe40004800000 */
[----:B------:R-:W-:Y:S02]  /*f730*/  SEL R106, RZ, 0xffffffff, !P3 ;  /* 0xffffffffff6a7807 */ /* 0x000fe40005800000 */
[----:B------:R-:W-:Y:S01]  /*f740*/  ISETP.NE.U32.AND P1, PT, R103, 0x1, PT ;  /* 0x000000016700780c */ /* 0x000fe20003f25070 */
[----:B------:R-:W-:Y:S01]  /*f750*/  IMAD.IADD R103, R100, 0x1, R91 ;  /* 0x0000000164677824 */ /* 0x000fe200078e025b */
[-C--:B------:R-:W-:Y:S02]  /*f760*/  ISETP.GE.U32.AND P5, PT, R5, R100.reuse, PT ;  /* 0x000000640500720c */ /* 0x080fe40003fa6070 */
[----:B------:R-:W-:-:S02]  /*f770*/  ISETP.GE.U32.AND P3, PT, R9, R100, PT ;  /* 0x000000640900720c */ /* 0x000fc40003f66070 */
[----:B------:R-:W-:Y:S02]  /*f780*/  ISETP.GE.AND.EX P5, PT, R4, RZ, PT, P5 ;  /* 0x000000ff0400720c */ /* 0x000fe40003fa6350 */
[----:B------:R-:W-:Y:S02]  /*f790*/  ISETP.GE.AND.EX P3, PT, R8, RZ, PT, P3 ;  /* 0x000000ff0800720c */ /* 0x000fe40003f66330 */
[----:B------:R-:W-:Y:S02]  /*f7a0*/  ISETP.GE.U32.AND P4, PT, R103, R92, PT ;  /* 0x0000005c6700720c */ /* 0x000fe40003f86070 */
        /* <DEDUP_REMOVED lines=28> */
[C---:B------:R-:W-:Y:S02]  /*f970*/  ISETP.NE.AND.EX P1, PT, R10.reuse, R49, PT, P1 ;  /* 0x000000310a00720c */ /* 0x040fe40003f25310 */
[----:B------:R-:W-:Y:S02]  /*f980*/  ISETP.GE.U32.AND P6, PT, R13, R103, PT ;  /* 0x000000670d00720c */ /* 0x000fe40003fc6070 */
[----:B------:R-:W-:Y:S02]  /*f990*/  ISETP.GT.AND.EX P2, PT, R10, R49, PT, P2 ;  /* 0x000000310a00720c */ /* 0x000fe40003f44320 */
[----:B------:R-:W-:-:S02]  /*f9a0*/  ISETP.GE.AND.EX P6, PT, R12, RZ, PT, P6 ;  /* 0x000000ff0c00720c */ /* 0x000fc40003fc6360 */
[CC--:B------:R-:W-:Y:S02]  /*f9b0*/  ISETP.NE.U32.AND P4, PT, R15.reuse, R50.reuse, PT ;  /* 0x000000320f00720c */ /* 0x0c0fe40003f85070 */
[----:B------:R-:W-:Y:S02]  /*f9c0*/  SEL R40, RZ, 0xffffffff, !P2 ;  /* 0xffffffffff287807 */ /* 0x000fe40005000000 */
[----:B------:R-:W-:Y:S02]  /*f9d0*/  ISETP.GT.U32.AND P5, PT, R15, R50, PT ;  /* 0x000000320f00720c */ /* 0x000fe40003fa4070 */
[----:B------:R-:W-:Y:S02]  /*f9e0*/  @!P1 SEL R40, RZ, 0xffffffff, P6 ;  /* 0xffffffffff289807 */ /* 0x000fe40003000000 */
[CC--:B------:R-:W-:Y:S02]  /*f9f0*/  ISETP.GT.U32.AND P3, PT, R19.reuse, R52.reuse, PT ;  /* 0x000000341300720c */ /* 0x0c0fe40003f64070 */
[----:B------:R-:W-:-:S02]  /*fa00*/  ISETP.NE.U32.AND P2, PT, R19, R52, PT ;  /* 0x000000341300720c */ /* 0x000fc40003f45070 */
[----:B------:R-:W-:Y:S02]  /*fa10*/  ISETP.NE.U32.AND P6, PT, R23, R54, PT ;  /* 0x000000361700720c */ /* 0x000fe40003fc5070 */
[CC--:B------:R-:W-:Y:S02]  /*fa20*/  ISETP.NE.AND.EX P4, PT, R14.reuse, R51.reuse, PT, P4 ;  /* 0x000000330e00720c */ /* 0x0c0fe40003f85340 */
[----:B------:R-:W-:Y:S02]  /*fa30*/  ISETP.GT.AND.EX P5, PT, R14, R51, PT, P5 ;  /* 0x000000330e00720c */ /* 0x000fe40003fa4350 */
[CC--:B------:R-:W-:Y:S02]  /*fa40*/  ISETP.GT.AND.EX P3, PT, R20.reuse, R53.reuse, PT, P3 ;  /* 0x000000351400720c */ /* 0x0c0fe40003f64330 */
[----:B------:R-:W-:Y:S02]  /*fa50*/  ISETP.NE.AND.EX P2, PT, R20, R53, PT, P2 ;  /* 0x000000351400720c */ /* 0x000fe40003f45320 */
[----:B------:R-:W-:-:S02]  /*fa60*/  ISETP.NE.AND.EX P6, PT, R56, R55, PT, P6 ;  /* 0x000000373800720c */ /* 0x000fc40003fc5360 */
[-C--:B------:R-:W-:Y:S02]  /*fa70*/  ISETP.GE.U32.AND P0, PT, R18, R103.reuse, PT ;  /* 0x000000671200720c */ /* 0x080fe40003f06070 */
[----:B------:R-:W-:Y:S02]  /*fa80*/  ISETP.GT.U32.AND P1, PT, R23, R54, PT ;  /* 0x000000361700720c */ /* 0x000fe40003f24070 */
[----:B------:R-:W-:Y:S02]  /*fa90*/  SEL R41, RZ, 0xffffffff, !P5 ;  /* 0xffffffffff297807 */ /* 0x000fe40006800000 */
[----:B------:R-:W-:Y:S02]  /*faa0*/  SEL R42, RZ, 0xffffffff, !P3 ;  /* 0xffffffffff2a7807 */ /* 0x000fe40005800000 */
[-C--:B------:R-:W-:Y:S02]  /*fab0*/  ISETP.GE.U32.AND P5, PT, R22, R103.reuse, PT ;  /* 0x000000671600720c */ /* 0x080fe40003fa6070 */
[----:B------:R-:W-:-:S02]  /*fac0*/  ISETP.GE.U32.AND P3, PT, R58, R103, PT ;  /* 0x000000673a00720c */ /* 0x000fc40003f66070 */
[----:B------:R-:W-:Y:S02]  /*fad0*/  ISETP.GE.AND.EX P0, PT, R16, RZ, PT, P0 ;  /* 0x000000ff1000720c */ /* 0x000fe40003f06300 */
[----:B------:R-:W-:Y:S02]  /*fae0*/  ISETP.GT.AND.EX P1, PT, R56, R55, PT, P1 ;  /* 0x000000373800720c */ /* 0x000fe40003f24310 */
[----:B------:R-:W-:Y:S02]  /*faf0*/  ISETP.GE.AND.EX P5, PT, R21, RZ, PT, P5 ;  /* 0x000000ff1500720c */ /* 0x000fe40003fa6350 */
[----:B------:R-:W-:Y:S02]  /*fb00*/  ISETP.GE.AND.EX P3, PT, R57, RZ, PT, P3 ;  /* 0x000000ff3900720c */ /* 0x000fe40003f66330 */
[----:B------:R-:W-:Y:S02]  /*fb10*/  @!P4 SEL R41, RZ, 0xffffffff, P0 ;  /* 0xffffffffff29c807 */ /* 0x000fe40000000000 */
[----:B------:R-:W-:-:S02]  /*fb20*/  ISETP.GE.U32.AND P4, PT, R45, R92, PT ;  /* 0x0000005c2d00720c */ /* 0x000fc40003f86070 */
[----:B------:R-:W-:Y:S02]  /*fb30*/  SEL R43, RZ, 0xffffffff, !P1 ;  /* 0xffffffffff2b7807 */ /* 0x000fe40004800000 */
        /* <DEDUP_REMOVED lines=142> */
.L_x_3180:
[----:B------:R-:W-:Y:S05]  /*10420*/  BSYNC B0 ;  /* 0x0000000000007941 */ /* 0x000fea0003800000 */
.L_x_3179:
[CC--:B------:R-:W-:Y:S02]  /*10430*/  ISETP.NE.U32.AND P1, PT, R101.reuse, R11.reuse, PT ;  /* 0x0000000b6500720c */ /* 0x0c0fe40003f25070 */
[----:B------:R-:W-:Y:S02]  /*10440*/  ISETP.GT.U32.AND P2, PT, R101, R11, PT ;  /* 0x0000000b6500720c */ /* 0x000fe40003f44070 */
[CC--:B------:R-:W-:Y:S02]  /*10450*/  ISETP.NE.AND.EX P1, PT, R98.reuse, R10.reuse, PT, P1 ;  /* 0x0000000a6200720c */ /* 0x0c0fe40003f25310 */
[----:B------:R-:W-:Y:S02]  /*10460*/  ISETP.GT.AND.EX P2, PT, R98, R10, PT, P2 ;  /* 0x0000000a6200720c */ /* 0x000fe40003f44320 */
[----:B------:R-:W-:Y:S02]  /*10470*/  ISETP.GE.U32.AND P6, PT, R96, R13, PT ;  /* 0x0000000d6000720c */ /* 0x000fe40003fc6070 */
[----:B-----5:R-:W-:-:S02]  /*10480*/  SEL R24, RZ, 0xffffffff, !P2 ;  /* 0xffffffffff187807 */ /* 0x020fc40005000000 */
[----:B------:R-:W-:Y:S02]  /*10490*/  ISETP.GT.U32.AND P5, PT, R97, R15, PT ;  /* 0x0000000f6100720c */ /* 0x000fe40003fa4070 */
[----:B------:R-:W-:Y:S02]  /*104a0*/  ISETP.GE.AND.EX P6, PT, R99, R12, PT, P6 ;  /* 0x0000000c6300720c */ /* 0x000fe40003fc6360 */
[----:B------:R-:W-:Y:S02]  /*104b0*/  ISETP.NE.U32.AND P2, PT, R3, R19, PT ;  /* 0x000000130300720c */ /* 0x000fe40003f45070 */
[----:B------:R-:W-:Y:S02]  /*104c0*/  ISETP.NE.U32.AND P4, PT, R97, R15, PT ;  /* 0x0000000f6100720c */ /* 0x000fe40003f85070 */
[----:B------:R-:W-:Y:S02]  /*104d0*/  @!P1 SEL R24, RZ, 0xffffffff, P6 ;  /* 0xffffffffff189807 */ /* 0x000fe40003000000 */
[----:B------:R-:W-:-:S02]  /*104e0*/  ISETP.GT.AND.EX P5, PT, R94, R14, PT, P5 ;  /* 0x0000000e5e00720c */ /* 0x000fc40003fa4350 */
[----:B------:R-:W-:Y:S02]  /*104f0*/  ISETP.NE.AND.EX P2, PT, R0, R20, PT, P2 ;  /* 0x000000140000720c */ /* 0x000fe40003f45320 */
[----:B------:R-:W-:Y:S02]  /*10500*/  ISETP.GT.U32.AND P3, PT, R3, R19, PT ;  /* 0x000000130300720c */ /* 0x000fe40003f64070 */
[----:B------:R-:W-:Y:S02]  /*10510*/  ISETP.NE.U32.AND P6, PT, R7, R23, PT ;  /* 0x000000170700720c */ /* 0x000fe40003fc5070 */
[----:B------:R-:W-:Y:S02]  /*10520*/  ISETP.NE.AND.EX P4, PT, R94, R14, PT, P4 ;  /* 0x0000000e5e00720c */ /* 0x000fe40003f85340 */
[----:B------:R-:W-:Y:S02]  /*10530*/  SEL R25, RZ, 0xffffffff, !P5 ;  /* 0xffffffffff197807 */ /* 0x000fe40006800000 */
[----:B------:R-:W-:-:S02]  /*10540*/  ISETP.GT.AND.EX P3, PT, R0, R20, PT, P3 ;  /* 0x000000140000720c */ /* 0x000fc40003f64330 */
[----:B------:R-:W-:Y:S02]  /*10550*/  ISETP.NE.AND.EX P6, PT, R6, R56, PT, P6 ;  /* 0x000000380600720c */ /* 0x000fe40003fc5360 */
[----:B------:R-:W-:Y:S02]  /*10560*/  ISETP.GE.U32.AND P5, PT, R5, R22, PT ;  /* 0x000000160500720c */ /* 0x000fe40003fa6070 */
[----:B------:R-:W-:Y:S02]  /*10570*/  ISETP.GE.U32.AND P0, PT, R95, R18, PT ;  /* 0x000000125f00720c */ /* 0x000fe40003f06070 */
[----:B------:R-:W-:Y:S02]  /*10580*/  ISETP.GT.U32.AND P1, PT, R7, R23, PT ;  /* 0x000000170700720c */ /* 0x000fe40003f24070 */
[----:B------:R-:W-:Y:S02]  /*10590*/  SEL R26, RZ, 0xffffffff, !P3 ;  /* 0xffffffffff1a7807 */ /* 0x000fe40005800000 */
[----:B------:R-:W-:-:S02]  /*105a0*/  ISETP.GE.AND.EX P5, PT, R4, R21, PT, P5 ;  /* 0x000000150400720c */ /* 0x000fc40003fa6350 */
[----:B------:R-:W-:Y:S02]  /*105b0*/  ISETP.GE.U32.AND P3, PT, R9, R58, PT ;  /* 0x0000003a0900720c */ /* 0x000fe40003f66070 */
[----:B------:R-:W-:Y:S02]  /*105c0*/  ISETP.GE.AND.EX P0, PT, R93, R16, PT, P0 ;  /* 0x000000105d00720c */ /* 0x000fe40003f06300 */
[----:B------:R-:W-:Y:S02]  /*105d0*/  ISETP.GT.AND.EX P1, PT, R6, R56, PT, P1 ;  /* 0x000000380600720c */ /* 0x000fe40003f24310 */
[----:B------:R-:W-:Y:S02]  /*105e0*/  @!P2 SEL R26, RZ, 0xffffffff, P5 ;  /* 0xffffffffff1aa807 */ /* 0x000fe40002800000 */
[----:B------:R-:W-:Y:S02]  /*105f0*/  ISETP.GE.AND.EX P3, PT, R8, R57, PT, P3 ;  /* 0x000000390800720c */ /* 0x000fe40003f66330 */
[----:B------:R-:W-:-:S02]  /*10600*/  @!P4 SEL R25, RZ, 0xffffffff, P0 ;  /* 0xffffffffff19c807 */ /* 0x000fc40000000000 */
[----:B------:R-:W-:Y:S02]  /*10610*/  LOP3.LUT R24, R24, 0x1, RZ, 0xc0, !PT ;  /* 0x0000000118187812 */ /* 0x000fe400078ec0ff */
[----:B------:R-:W-:Y:S02]  /*10620*/  SEL R27, RZ, 0xffffffff, !P1 ;  /* 0xffffffffff1b7807 */ /* 0x000fe40004800000 */
[----:B------:R-:W-:Y:S02]  /*10630*/  LOP3.LUT R26, R26, 0x1, RZ, 0xc0, !PT ;  /* 0x000000011a1a7812 */ /* 0x000fe400078ec0ff */
[----:B------:R-:W-:Y:S02]  /*10640*/  @!P6 SEL R27, RZ, 0xffffffff, P3 ;  /* 0xffffffffff1be807 */ /* 0x000fe40001800000 */
[----:B------:R-:W-:Y:S02]  /*10650*/  LOP3.LUT R25, R25, 0x1, RZ, 0xc0, !PT ;  /* 0x0000000119197812 */ /* 0x000fe400078ec0ff */
[----:B------:R-:W-:-:S02]  /*10660*/  ISETP.NE.U32.AND P0, PT, R24, 0x1, PT ;  /* 0x000000011800780c */ /* 0x000fc40003f05070 */
[----:B------:R-:W-:Y:S02]  /*10670*/  ISETP.NE.U32.AND P2, PT, R26, 0x1, PT ;  /* 0x000000011a00780c */ /* 0x000fe40003f45070 */
[----:B------:R-:W-:Y:S02]  /*10680*/  LOP3.LUT R27, R27, 0x1, RZ, 0xc0, !PT ;  /* 0x000000011b1b7812 */ /* 0x000fe400078ec0ff */
[----:B------:R-:W-:Y:S02]  /*10690*/  ISETP.NE.U32.AND P1, PT, R25, 0x1, PT ;  /* 0x000000011900780c */ /* 0x000fe40003f25070 */
[----:B------:R-:W-:Y:S02]  /*106a0*/  SEL R26, R99, R12, !P0 ;  /* 0x0000000c631a7207 */ /* 0x000fe40004000000 */
[----:B------:R-:W-:Y:S02]  /*106b0*/  SEL R28, R101, R11, !P0 ;  /* 0x0000000b651c7207 */ /* 0x000fe40004000000 */
[----:B------:R-:W-:-:S02]  /*106c0*/  SEL R12, R3, R19, !P2 ;  /* 0x00000013030c7207 */ /* 0x000fc40005000000 */
        /* <DEDUP_REMOVED lines=8> */
[----:B------:R-:W-:Y:S02]  /*10750*/  ISETP.NE.U32.AND P1, PT, R28, R59, PT ;  /* 0x0000003b1c00720c */ /* 0x000fe40003f25070 */
[----:B------:R-:W-:Y:S02]  /*10760*/  ISETP.GT.U32.AND P5, PT, R12, R67, PT ;  /* 0x000000430c00720c */ /* 0x000fe40003fa4070 */
[----:B------:R-:W-:Y:S02]  /*10770*/  SEL R11, R5, R22, !P2 ;  /* 0x00000016050b7207 */ /* 0x000fe40005000000 */
[----:B------:R-:W-:-:S02]  /*10780*/  ISETP.NE.AND.EX P1, PT, R31, R60, PT, P1 ;  /* 0x0000003c1f00720c */ /* 0x000fc40003f25310 */
[----:B------:R-:W-:Y:S02]  /*10790*/  ISETP.GT.AND.EX P5, PT, R13, R68, PT, P5 ;  /* 0x000000440d00720c */ /* 0x000fe40003fa4350 */
        /* <DEDUP_REMOVED lines=114> */
.L_x_3157:
        /* <DEDUP_REMOVED lines=23> */
[--C-:B--2---:R-:W-:Y:S02]  /*11030*/  IMAD.MOV.U32 R72, RZ, RZ, R16.reuse ;  /* 0x000000ffff487224 */ /* 0x104fe400078e0010 */
        /* <DEDUP_REMOVED lines=29> */
[--C-:B0-----:R-:W-:Y:S02]  /*11210*/  IMAD.MOV.U32 R75, RZ, RZ, R76.reuse ;  /* 0x000000ffff4b7224 */ /* 0x101fe400078e004c */
        /* <DEDUP_REMOVED lines=72> */
.L_x_3183:
[----:B------:R-:W-:-:S05]  /*116a0*/  SHF.R.U32.HI R33, RZ, 0x2, R99 ;  /* 0x00000002ff217819 */ /* 0x000fca0000011663 */
[----:B------:R-:W-:-:S05]  /*116b0*/  IMAD.WIDE.U32 R32, R33, 0x20, R106 ;  /* 0x0000002021207825 */ /* 0x000fca00078e006a */
[----:B------:R-:W2:Y:S01]  /*116c0*/  LDG.E.128 R40, desc[UR60][R32.64] ;  /* 0x0000003c20287981 */ /* 0x000ea2000c1e1d00 */
[----:B------:R-:W-:-:S03]  /*116d0*/  IMAD.IADD R114, R99, 0x1, R74 ;  /* 0x0000000163727824 */ /* 0x000fc600078e024a */
[----:B------:R-:W3:Y:S02]  /*116e0*/  LDG.E.128 R44, desc[UR60][R32.64+0x10] ;  /* 0x0000103c202c7981 */ /* 0x000ee4000c1e1d00 */
[----:B------:R-:W-:-:S05]  /*116f0*/  SHF.R.U32.HI R113, RZ, 0x2, R114 ;  /* 0x00000002ff717819 */ /* 0x000fca0000011672 */
[----:B------:R-:W-:-:S05]  /*11700*/  IMAD.WIDE.U32 R112, R113, 0x20, R106 ;  /* 0x0000002071707825 */ /* 0x000fca00078e006a */
[----:B------:R-:W4:Y:S01]  /*11710*/  LDG.E.128 R48, desc[UR60][R112.64] ;  /* 0x0000003c70307981 */ /* 0x000f22000c1e1d00 */
[----:B------:R-:W-:-:S03]  /*11720*/  IMAD.IADD R101, R114, 0x1, R74 ;  /* 0x0000000172657824 */ /* 0x000fc600078e024a */
[----:B------:R-:W5:Y:S02]  /*11730*/  LDG.E.128 R52, desc[UR60][R112.64+0x10] ;  /* 0x0000103c70347981 */ /* 0x000f64000c1e1d00 */
[----:B------:R-:W-:-:S05]  /*11740*/  SHF.R.U32.HI R111, RZ, 0x2, R101 ;  /* 0x00000002ff6f7819 */ /* 0x000fca0000011665 */
[----:B------:R-:W-:-:S05]  /*11750*/  IMAD.WIDE.U32 R110, R111, 0x20, R106 ;  /* 0x000000206f6e7825 */ /* 0x000fca00078e006a */
[----:B------:R-:W5:Y:S04]  /*11760*/  LDG.E.128 R24, desc[UR60][R110.64] ;  /* 0x0000003c6e187981 */ /* 0x000f68000c1e1d00 */
[----:B------:R0:W5:Y:S01]  /*11770*/  LDG.E.128 R28, desc[UR60][R110.64+0x10] ;  /* 0x0000103c6e1c7981 */ /* 0x000162000c1e1d00 */
[----:B------:R-:W-:-:S05]  /*11780*/  IMAD.IADD R103, R101, 0x1, R74 ;  /* 0x0000000165677824 */ /* 0x000fca00078e024a */
[----:B------:R-:W-:-:S05]  /*11790*/  SHF.R.U32.HI R109, RZ, 0x2, R103 ;  /* 0x00000002ff6d7819 */ /* 0x000fca0000011667 */
[----:B------:R-:W-:-:S05]  /*117a0*/  IMAD.WIDE.U32 R108, R109, 0x20, R106 ;  /* 0x000000206d6c7825 */ /* 0x000fca00078e006a */
[----:B------:R-:W5:Y:S04]  /*117b0*/  LDG.E.128 R32, desc[UR60][R108.64] ;  /* 0x0000003c6c207981 */ /* 0x000f68000c1e1d00 */
[----:B------:R1:W5:Y:S01]  /*117c0*/  LDG.E.128 R36, desc[UR60][R108.64+0x10] ;  /* 0x0000103c6c247981 */ /* 0x000362000c1e1d00 */
[----:B------:R-:W-:-:S04]  /*117d0*/  ISETP.GE.U32.AND P0, PT, R100, R99, PT ;  /* 0x000000636400720c */ /* 0x000fc80003f06070 */
[----:B------:R-:W-:Y:S02]  /*117e0*/  ISETP.GE.AND.EX P0, PT, R95, RZ, PT, P0 ;  /* 0x000000ff5f00720c */ /* 0x000fe40003f06300 */
[-C--:B------:R-:W-:Y:S02]  /*117f0*/  ISETP.GE.U32.AND P6, PT, R90, R99.reuse, PT ;  /* 0x000000635a00720c */ /* 0x080fe40003fc6070 */
[----:B0-----:R-:W-:Y:S02]  /*11800*/  SEL R110, RZ, 0xffffffff, P0 ;  /* 0xffffffffff6e7807 */ /* 0x001fe40000000000 */
[----:B------:R-:W-:Y:S02]  /*11810*/  ISETP.GE.U32.AND P3, PT, R0, R99, PT ;  /* 0x000000630000720c */ /* 0x000fe40003f66070 */
[----:B------:R-:W-:Y:S02]  /*11820*/  ISETP.GE.AND.EX P6, PT, R87, RZ, PT, P6 ;  /* 0x000000ff5700720c */ /* 0x000fe40003fc6360 */
[----:B------:R-:W-:-:S02]  /*11830*/  ISETP.GE.AND.EX P3, PT, R88, RZ, PT, P3 ;  /* 0x000000ff5800720c */ /* 0x000fc40003f66330 */
[----:B------:R-:W-:Y:S02]  /*11840*/  SEL R112, RZ, 0xffffffff, P6 ;  /* 0xffffffffff707807 */ /* 0x000fe40003000000 */
[----:B------:R-:W-:Y:S02]  /*11850*/  SEL R115, RZ, 0xffffffff, P3 ;  /* 0xffffffffff737807 */ /* 0x000fe40001800000 */
[----:B------:R-:W-:-:S04]  /*11860*/  ISETP.GE.U32.AND P4, PT, R5, R114, PT ;  /* 0x000000720500720c */ /* 0x000fc80003f86070 */
[----:B------:R-:W-:-:S04]  /*11870*/  ISETP.GE.AND.EX P4, PT, R84, RZ, PT, P4 ;  /* 0x000000ff5400720c */ /* 0x000fc80003f86340 */
[----:B-1----:R-:W-:Y:S02]  /*11880*/  SEL R109, RZ, 0xffffffff, P4 ;  /* 0xffffffffff6d7807 */ /* 0x002fe40002000000 */
[----:B--2---:R-:W-:-:S04]  /*11890*/  ISETP.NE.U32.AND P1, PT, R97, R40, PT ;  /* 0x000000286100720c */ /* 0x004fc80003f25070 */
[----:B------:R-:W-:Y:S02]  /*118a0*/  ISETP.NE.AND.EX P1, PT, R102, R41, PT, P1 ;  /* 0x000000296600720c */ /* 0x000fe40003f25310 */
[----:B------:R-:W-:-:S04]  /*118b0*/  ISETP.GT.U32.AND P2, PT, R97, R40, PT ;  /* 0x000000286100720c */ /* 0x000fc80003f44070 */
[----:B------:R-:W-:Y:S02]  /*118c0*/  ISETP.GT.AND.EX P0, PT, R102, R41, PT, P2 ;  /* 0x000000296600720c */ /* 0x000fe40003f04320 */
[----:B------:R-:W-:-:S05]  /*118d0*/  ISETP.NE.U32.AND P6, PT, R93, R42, PT ;  /* 0x0000002a5d00720c */ /* 0x000fca0003fc5070 */
[----:B------:R-:W-:Y:S02]  /*118e0*/  @P1 SEL R110, RZ, 0xffffffff, !P0 ;  /* 0xffffffffff6e1807 */ /* 0x000fe40004000000 */
[----:B------:R-:W-:Y:S02]  /*118f0*/  ISETP.GE.U32.AND P1, PT, R91, R99, PT ;  /* 0x000000635b00720c */ /* 0x000fe40003f26070 */
[-C--:B------:R-:W-:Y:S02]  /*11900*/  ISETP.GE.U32.AND P0, PT, R3, R114.reuse, PT ;  /* 0x000000720300720c */ /* 0x080fe40003f06070 */
[----:B------:R-:W-:Y:S02]  /*11910*/  ISETP.GE.AND.EX P1, PT, R96, RZ, PT, P1 ;  /* 0x000000ff6000720c */ /* 0x000fe40003f26310 */
[----:B------:R-:W-:Y:S02]  /*11920*/  ISETP.GE.U32.AND P2, PT, R4, R114, PT ;  /* 0x000000720400720c */ /* 0x000fe40003f46070 */
[----:B------:R-:W-:-:S02]  /*11930*/  ISETP.GE.AND.EX P0, PT, R86, RZ, PT, P0 ;  /* 0x000000ff5600720c */ /* 0x000fc40003f06300 */
[----:B------:R-:W-:Y:S02]  /*11940*/  ISETP.NE.AND.EX P3, PT, R98, R43, PT, P6 ;  /* 0x0000002b6200720c */ /* 0x000fe40003f65360 */
[----:B------:R-:W-:Y:S02]  /*11950*/  SEL R111, RZ, 0xffffffff, P1 ;  /* 0xffffffffff6f7807 */ /* 0x000fe40000800000 */
[----:B------:R-:W-:Y:S02]  /*11960*/  ISETP.GE.AND.EX P2, PT, R85, RZ, PT, P2 ;  /* 0x000000ff5500720c */ /* 0x000fe40003f46320 */
[----:B------:R-:W-:Y:S02]  /*11970*/  SEL R119, RZ, 0xffffffff, P0 ;  /* 0xffffffffff777807 */ /* 0x000fe40000000000 */
[----:B------:R-:W-:Y:S02]  /*11980*/  ISETP.GE.U32.AND P1, PT, R7, R114, PT ;  /* 0x000000720700720c */ /* 0x000fe40003f26070 */
[----:B---3--:R-:W-:-:S02]  /*11990*/  ISETP.NE.U32.AND P0, PT, R89, R44, PT ;  /* 0x0000002c5900720c */ /* 0x008fc40003f05070 */
[----:B------:R-:W-:Y:S02]  /*119a0*/  LOP3.LUT R110, R110, 0x1, RZ, 0xc0, !PT ;  /* 0x000000016e6e7812 */ /* 0x000fe400078ec0ff */
[----:B------:R-:W-:Y:S02]  /*119b0*/  SEL R108, RZ, 0xffffffff, P2 ;  /* 0xffffffffff6c7807 */ /* 0x000fe40001000000 */
[----:B------:R-:W-:Y:S02]  /*119c0*/  ISETP.GT.U32.AND P6, PT, R93, R42, PT ;  /* 0x0000002a5d00720c */ /* 0x000fe40003fc4070 */
[----:B------:R-:W-:Y:S02]  /*119d0*/  ISETP.GE.AND.EX P1, PT, R83, RZ, PT, P1 ;  /* 0x000000ff5300720c */ /* 0x000fe40003f26310 */
[----:B------:R-:W-:Y:S02]  /*119e0*/  ISETP.NE.U32.AND P2, PT, R15, R46, PT ;  /* 0x0000002e0f00720c */ /* 0x000fe40003f45070 */
[----:B------:R-:W-:-:S02]  /*119f0*/  ISETP.NE.AND.EX P0, PT, R94, R45, PT, P0 ;  /* 0x0000002d5e00720c */ /* 0x000fc40003f05300 */
[----:B------:R-:W-:Y:S02]  /*11a00*/  ISETP.NE.U32.AND P5, PT, R110, 0x1, PT ;  /* 0x000000016e00780c */ /* 0x000fe40003fa5070 */
[----:B------:R-:W-:Y:S02]  /*11a10*/  ISETP.GT.AND.EX P6, PT, R98, R43, PT, P6 ;  /* 0x0000002b6200720c */ /* 0x000fe40003fc4360 */
[----:B------:R-:W-:Y:S02]  /*11a20*/  SEL R110, RZ, 0xffffffff, P1 ;  /* 0xffffffffff6e7807 */ /* 0x000fe40000800000 */
[----:B------:R-:W-:Y:S02]  /*11a30*/  ISETP.GT.U32.AND P4, PT, R89, R44, PT ;  /* 0x0000002c5900720c */ /* 0x000fe40003f84070 */
[----:B------:R-:W-:Y:S02]  /*11a40*/  ISETP.NE.AND.EX P2, PT, R16, R47, PT, P2 ;  /* 0x0000002f1000720c */ /* 0x000fe40003f45320 */
[----:B----4-:R-:W-:-:S02]  /*11a50*/  ISETP.NE.U32.AND P1, PT, R19, R48, PT ;  /* 0x000000301300720c */ /* 0x010fc40003f25070 */
[----:B------:R-:W-:Y:S02]  /*11a60*/  @P3 SEL R111, RZ, 0xffffffff, !P6 ;  /* 0xffffffffff6f3807 */ /* 0x000fe40007000000 */
[----:B------:R-:W-:Y:S02]  /*11a70*/  ISETP.GT.AND.EX P3, PT, R94, R45, PT, P4 ;  /* 0x0000002d5e00720c */ /* 0x000fe40003f64340 */
[----:B------:R-:W-:Y:S02]  /*11a80*/  ISETP.GT.U32.AND P6, PT, R15, R46, PT ;  /* 0x0000002e0f00720c */ /* 0x000fe40003fc4070 */
[----:B------:R-:W-:Y:S02]  /*11a90*/  ISETP.NE.U32.AND P4, PT, R21, R50, PT ;  /* 0x000000321500720c */ /* 0x000fe40003f85070 */
[----:B------:R-:W-:Y:S02]  /*11aa0*/  ISETP.NE.AND.EX P1, PT, R18, R49, PT, P1 ;  /* 0x000000311200720c */ /* 0x000fe40003f25310 */
[----:B------:R-:W-:-:S02]  /*11ab0*/  ISETP.GT.AND.EX P6, PT, R16, R47, PT, P6 ;  /* 0x0000002f1000720c */ /* 0x000fc40003fc4360 */
[----:B------:R-:W-:Y:S02]  /*11ac0*/  @P0 SEL R112, RZ, 0xffffffff, !P3 ;  /* 0xffffffffff700807 */ /* 0x000fe40005800000 */
[----:B------:R-:W-:Y:S02]  /*11ad0*/  ISETP.NE.AND.EX P4, PT, R20, R51, PT, P4 ;  /* 0x000000331400720c */ /* 0x000fe40003f85340 */
[----:B------:R-:W-:Y:S02]  /*11ae0*/  ISETP.GT.U32.AND P3, PT, R19, R48, PT ;  /* 0x000000301300720c */ /* 0x000fe40003f64070 */
[----:B------:R-:W-:Y:S02]  /*11af0*/  @P2 SEL R115, RZ, 0xffffffff, !P6 ;  /* 0xffffffffff732807 */ /* 0x000fe40007000000 */
[----:B-----5:R-:W-:Y:S02]  /*11b00*/  ISETP.NE.U32.AND P0, PT, R23, R52, PT ;  /* 0x000000341700720c */ /* 0x020fe40003f05070 */
[----:B------:R-:W-:-:S02]  /*11b10*/  ISETP.GT.U32.AND P6, PT, R21, R50, PT ;  /* 0x000000321500720c */ /* 0x000fc40003fc4070 */
[----:B------:R-:W-:Y:S02]  /*11b20*/  ISETP.GT.AND.EX P3, PT, R18, R49, PT, P3 ;  /* 0x000000311200720c */ /* 0x000fe40003f64330 */
[----:B------:R-:W-:Y:S02]  /*11b30*/  ISETP.NE.U32.AND P2, PT, R57, R54, PT ;  /* 0x000000363900720c */ /* 0x000fe40003f45070 */
[----:B------:R-:W-:Y:S02]  /*11b40*/  ISETP.NE.AND.EX P0, PT, R22, R53, PT, P0 ;  /* 0x000000351600720c */ /* 0x000fe40003f05300 */
[----:B------:R-:W-:Y:S02]  /*11b50*/  ISETP.GT.AND.EX P6, PT, R20, R51, PT, P6 ;  /* 0x000000331400720c */ /* 0x000fe40003fc4360 */
[----:B------:R-:W-:Y:S02]  /*11b60*/  @P1 SEL R119, RZ, 0xffffffff, !P3 ;  /* 0xffffffffff771807 */ /* 0x000fe40005800000 */
[----:B------:R-:W-:-:S02]  /*11b70*/  ISETP.GT.U32.AND P1, PT, R23, R52, PT ;  /* 0x000000341700720c */ /* 0x000fc40003f24070 */
[----:B------:R-:W-:Y:S02]  /*11b80*/  ISETP.NE.AND.EX P2, PT, R56, R55, PT, P2 ;  /* 0x000000373800720c */ /* 0x000fe40003f45320 */
[----:B------:R-:W-:Y:S02]  /*11b90*/  @P4 SEL R108, RZ, 0xffffffff, !P6 ;  /* 0xffffffffff6c4807 */ /* 0x000fe40007000000 */
[----:B------:R-:W-:Y:S02]  /*11ba0*/  ISETP.GT.AND.EX P6, PT, R22, R53, PT, P1 ;  /* 0x000000351600720c */ /* 0x000fe40003fc4310 */
[----:B------:R-:W-:Y:S02]  /*11bb0*/  ISETP.GT.U32.AND P4, PT, R57, R54, PT ;  /* 0x000000363900720c */ /* 0x000fe40003f84070 */
[----:B------:R-:W-:Y:S02]  /*11bc0*/  ISETP.NE.U32.AND P1, PT, R59, R24, PT ;  /* 0x000000183b00720c */ /* 0x000fe40003f25070 */
[----:B------:R-:W-:-:S02]  /*11bd0*/  ISETP.GT.AND.EX P4, PT, R56, R55, PT, P4 ;  /* 0x000000373800720c */ /* 0x000fc40003f84340 */
[----:B------:R-:W-:Y:S02]  /*11be0*/  ISETP.NE.AND.EX P1, PT, R58, R25, PT, P1 ;  /* 0x000000193a00720c */ /* 0x000fe40003f25310 */
[----:B------:R-:W-:Y:S02]  /*11bf0*/  @P0 SEL R109, RZ, 0xffffffff, !P6 ;  /* 0xffffffffff6d0807 */ /* 0x000fe40007000000 */
[----:B------:R-:W-:Y:S02]  /*11c00*/  ISETP.GE.U32.AND P3, PT, R6, R101, PT ;  /* 0x000000650600720c */ /* 0x000fe40003f66070 */
[----:B------:R-:W-:Y:S02]  /*11c10*/  ISETP.NE.U32.AND P0, PT, R61, R26, PT ;  /* 0x0000001a3d00720c */ /* 0x000fe40003f05070 */
[----:B------:R-:W-:Y:S02]  /*11c20*/  @P2 SEL R110, RZ, 0xffffffff, !P4 ;  /* 0xffffffffff6e2807 */ /* 0x000fe40006000000 */
[----:B------:R-:W-:-:S02]  /*11c30*/  ISETP.GT.U32.AND P4, PT, R59, R24, PT ;  /* 0x000000183b00720c */ /* 0x000fc40003f84070 */
[----:B------:R-:W-:Y:S02]  /*11c40*/  LOP3.LUT R111, R111, 0x1, RZ, 0xc0, !PT ;  /* 0x000000016f6f7812 */ /* 0x000fe400078ec0ff */
[----:B------:R-:W-:Y:S02]  /*11c50*/  ISETP.GE.AND.EX P3, PT, R82, RZ, PT, P3 ;  /* 0x000000ff5200720c */ /* 0x000fe40003f66330 */
[----:B------:R-:W-:Y:S02]  /*11c60*/  ISETP.NE.AND.EX P0, PT, R60, R27, PT, P0 ;  /* 0x0000001b3c00720c */ /* 0x000fe40003f05300 */
[----:B------:R-:W-:Y:S02]  /*11c70*/  ISETP.GE.U32.AND P2, PT, R8, R101, PT ;  /* 0x000000650800720c */ /* 0x000fe40003f46070 */
[----:B------:R-:W-:Y:S02]  /*11c80*/  ISETP.GT.AND.EX P4, PT, R58, R25, PT, P4 ;  /* 0x000000193a00720c */ /* 0x000fe40003f84340 */
[----:B------:R-:W-:-:S02]  /*11c90*/  ISETP.NE.U32.AND P6, PT, R111, 0x1, PT ;  /* 0x000000016f00780c */ /* 0x000fc40003fc5070 */
[----:B------:R-:W-:Y:S02]  /*11ca0*/  SEL R111, RZ, 0xffffffff, P3 ;  /* 0xffffffffff6f7807 */ /* 0x000fe40001800000 */
[----:B------:R-:W-:Y:S02]  /*11cb0*/  ISETP.GE.AND.EX P2, PT, R81, RZ, PT, P2 ;  /* 0x000000ff5100720c */ /* 0x000fe40003f46320 */
[----:B------:R-:W-:Y:S02]  /*11cc0*/  ISETP.GT.U32.AND P3, PT, R61, R26, PT ;  /* 0x0000001a3d00720c */ /* 0x000fe40003f64070 */
[----:B------:R-:W-:Y:S02]  /*11cd0*/  @P1 SEL R111, RZ, 0xffffffff, !P4 ;  /* 0xffffffffff6f1807 */ /* 0x000fe40006000000 */
[----:B------:R-:W-:Y:S02]  /*11ce0*/  ISETP.NE.U32.AND P1, PT, R63, R28, PT ;  /* 0x0000001c3f00720c */ /* 0x000fe40003f25070 */
[----:B------:R-:W-:-:S02]  /*11cf0*/  SEL R113, RZ, 0xffffffff, P2 ;  /* 0xffffffffff717807 */ /* 0x000fc40001000000 */
[----:B------:R-:W-:Y:S02]  /*11d00*/  ISETP.GT.AND.EX P3, PT, R60, R27, PT, P3 ;  /* 0x0000001b3c00720c */ /* 0x000fe40003f64330 */
[----:B------:R-:W-:Y:S02]  /*11d10*/  ISETP.NE.AND.EX P1, PT, R62, R29, PT, P1 ;  /* 0x0000001d3e00720c */ /* 0x000fe40003f25310 */
[----:B------:R-:W-:Y:S02]  /*11d20*/  ISETP.GE.U32.AND P2, PT, R9, R101, PT ;  /* 0x000000650900720c */ /* 0x000fe40003f46070 */
[----:B------:R-:W-:Y:S02]  /*11d30*/  @P0 SEL R113, RZ, 0xffffffff, !P3 ;  /* 0xffffffffff710807 */ /* 0x000fe40005800000 */
[----:B------:R-:W-:Y:S02]  /*11d40*/  LOP3.LUT R112, R112, 0x1, RZ, 0xc0, !PT ;  /* 0x0000000170707812 */ /* 0x000fe400078ec0ff */
[----:B------:R-:W-:-:S02]  /*11d50*/  ISETP.GE.AND.EX P3, PT, R80, RZ, PT, P2 ;  /* 0x000000ff5000720c */ /* 0x000fc40003f66320 */
[----:B------:R-:W-:Y:S02]  /*11d60*/  ISETP.GT.U32.AND P0, PT, R63, R28, PT ;  /* 0x0000001c3f00720c */ /* 0x000fe40003f04070 */
[----:B------:R-:W-:Y:S02]  /*11d70*/  ISETP.NE.U32.AND P2, PT, R65, R30, PT ;  /* 0x0000001e4100720c */ /* 0x000fe40003f45070 */
[----:B------:R-:W-:Y:S02]  /*11d80*/  ISETP.NE.U32.AND P4, PT, R112, 0x1, PT ;  /* 0x000000017000780c */ /* 0x000fe40003f85070 */
[----:B------:R-:W-:Y:S02]  /*11d90*/  ISETP.GT.AND.EX P0, PT, R62, R29, PT, P0 ;  /* 0x0000001d3e00720c */ /* 0x000fe40003f04300 */
[----:B------:R-:W-:Y:S02]  /*11da0*/  SEL R112, RZ, 0xffffffff, P3 ;  /* 0xffffffffff707807 */ /* 0x000fe40001800000 */
[----:B------:R-:W-:-:S02]  /*11db0*/  ISETP.NE.AND.EX P2, PT, R64, R31, PT, P2 ;  /* 0x0000001f4000720c */ /* 0x000fc40003f45320 */
[----:B------:R-:W-:Y:S02]  /*11dc0*/  ISETP.GE.U32.AND P3, PT, R10, R101, PT ;  /* 0x000000650a00720c */ /* 0x000fe40003f66070 */
[----:B------:R-:W-:Y:S02]  /*11dd0*/  @P1 SEL R112, RZ, 0xffffffff, !P0 ;  /* 0xffffffffff701807 */ /* 0x000fe40004000000 */
[----:B------:R-:W-:Y:S02]  /*11de0*/  ISETP.GT.U32.AND P0, PT, R65, R30, PT ;  /* 0x0000001e4100720c */ /* 0x000fe40003f04070 */
[----:B------:R-:W-:Y:S02]  /*11df0*/  ISETP.GE.AND.EX P3, PT, R79, RZ, PT, P3 ;  /* 0x000000ff4f00720c */ /* 0x000fe40003f66330 */
[----:B------:R-:W-:Y:S02]  /*11e00*/  ISETP.GT.AND.EX P0, PT, R64, R31, PT, P0 ;  /* 0x0000001f4000720c */ /* 0x000fe40003f04300 */
[----:B------:R-:W-:-:S02]  /*11e10*/  SEL R118, RZ, 0xffffffff, P3 ;  /* 0xffffffffff767807 */ /* 0x000fc40001800000 */
[----:B------:R-:W-:Y:S02]  /*11e20*/  ISETP.NE.U32.AND P3, PT, R67, R32, PT ;  /* 0x000000204300720c */ /* 0x000fe40003f65070 */
[----:B------:R-:W-:Y:S02]  /*11e30*/  @P2 SEL R118, RZ, 0xffffffff, !P0 ;  /* 0xffffffffff762807 */ /* 0x000fe40004000000 */
[----:B------:R-:W-:Y:S02]  /*11e40*/  ISETP.GE.U32.AND P0, PT, R11, R103, PT ;  /* 0x000000670b00720c */ /* 0x000fe40003f06070 */
[----:B------:R-:W-:Y:S02]  /*11e50*/  ISETP.NE.AND.EX P2, PT, R66, R33, PT, P3 ;  /* 0x000000214200720c */ /* 0x000fe40003f45330 */
[----:B------:R-:W-:Y:S02]  /*11e60*/  LOP3.LUT R115, R115, 0x1, RZ, 0xc0, !PT ;  /* 0x0000000173737812 */ /* 0x000fe400078ec0ff */
[----:B------:R-:W-:-:S02]  /*11e70*/  ISETP.GE.AND.EX P3, PT, R78, RZ, PT, P0 ;  /* 0x000000ff4e00720c */ /* 0x000fc40003f66300 */
[----:B------:R-:W-:Y:S02]  /*11e80*/  ISETP.GT.U32.AND P0, PT, R67, R32, PT ;  /* 0x000000204300720c */ /* 0x000fe40003f04070 */
[----:B------:R-:W-:Y:S02]  /*11e90*/  ISETP.NE.U32.AND P1, PT, R115, 0x1, PT ;  /* 0x000000017300780c */ /* 0x000fe40003f25070 */
[----:B------:R-:W-:Y:S02]  /*11ea0*/  ISETP.GT.AND.EX P0, PT, R66, R33, PT, P0 ;  /* 0x000000214200720c */ /* 0x000fe40003f04300 */
[----:B------:R-:W-:Y:S02]  /*11eb0*/  SEL R115, RZ, 0xffffffff, P3 ;  /* 0xffffffffff737807 */ /* 0x000fe40001800000 */
[----:B------:R-:W-:Y:S02]  /*11ec0*/  ISETP.NE.U32.AND P3, PT, R69, R34, PT ;  /* 0x000000224500720c */ /* 0x000fe40003f65070 */
[----:B------:R-:W-:-:S02]  /*11ed0*/  @P2 SEL R115, RZ, 0xffffffff, !P0 ;  /* 0xffffffffff732807 */ /* 0x000fc40004000000 */
[----:B------:R-:W-:Y:S02]  /*11ee0*/  ISETP.GE.U32.AND P2, PT, R12, R103, PT ;  /* 0x000000670c00720c */ /* 0x000fe40003f46070 */
[CC--:B------:R-:W-:Y:S02]  /*11ef0*/  ISETP.NE.AND.EX P0, PT, R68.reuse, R35.reuse, PT, P3 ;  /* 0x000000234400720c */ /* 0x0c0fe40003f05330 */
[----:B------:R-:W-:Y:S02]  /*11f00*/  ISETP.GE.AND.EX P3, PT, R77, RZ, PT, P2 ;  /* 0x000000ff4d00720c */ /* 0x000fe40003f66320 */
[----:B------:R-:W-:Y:S02]  /*11f10*/  ISETP.GT.U32.AND P2, PT, R69, R34, PT ;  /* 0x000000224500720c */ /* 0x000fe40003f44070 */
[----:B------:R-:W-:Y:S02]  /*11f20*/  SEL R117, RZ, 0xffffffff, P3 ;  /* 0xffffffffff757807 */ /* 0x000fe40001800000 */
[----:B------:R-:W-:-:S02]  /*11f30*/  ISETP.GT.AND.EX P2, PT, R68, R35, PT, P2 ;  /* 0x000000234400720c */ /* 0x000fc40003f44320 */
[----:B------:R-:W-:-:S03]  /*11f40*/  ISETP.NE.U32.AND P3, PT, R71, R36, PT ;  /* 0x000000244700720c */ /* 0x000fc60003f65070 */
[----:B------:R-:W-:Y:S02]  /*11f50*/  @P0 SEL R117, RZ, 0xffffffff, !P2 ;  /* 0xffffffffff750807 */ /* 0x000fe40005000000 */
[----:B------:R-:W-:Y:S02]  /*11f60*/  ISETP.NE.AND.EX P3, PT, R70, R37, PT, P3 ;  /* 0x000000254600720c */ /* 0x000fe40003f65330 */
[----:B------:R-:W-:Y:S02]  /*11f70*/  ISETP.GE.U32.AND P0, PT, R13, R103, PT ;  /* 0x000000670d00720c */ /* 0x000fe40003f06070 */
[----:B------:R-:W-:Y:S02]  /*11f80*/  ISETP.GT.U32.AND P2, PT, R71, R36, PT ;  /* 0x000000244700720c */ /* 0x000fe40003f44070 */
[----:B------:R-:W-:Y:S02]  /*11f90*/  ISETP.GE.AND.EX P0, PT, R76, RZ, PT, P0 ;  /* 0x000000ff4c00720c */ /* 0x000fe40003f06300 */
[----:B------:R-:W-:-:S02]  /*11fa0*/  ISETP.GT.AND.EX P2, PT, R70, R37, PT, P2 ;  /* 0x000000254600720c */ /* 0x000fc40003f44320 */
[----:B------:R-:W-:Y:S02]  /*11fb0*/  SEL R116, RZ, 0xffffffff, P0 ;  /* 0xffffffffff747807 */ /* 0x000fe40000000000 */
[----:B------:R-:W-:Y:S02]  /*11fc0*/  ISETP.NE.U32.AND P0, PT, R73, R38, PT ;  /* 0x000000264900720c */ /* 0x000fe40003f05070 */
[----:B------:R-:W-:Y:S02]  /*11fd0*/  @P3 SEL R116, RZ, 0xffffffff, !P2 ;  /* 0xffffffffff743807 */ /* 0x000fe40005000000 */
[----:B------:R-:W-:Y:S02]  /*11fe0*/  ISETP.NE.AND.EX P0, PT, R72, R39, PT, P0 ;  /* 0x000000274800720c */ /* 0x000fe40003f05300 */
[----:B------:R-:W-:Y:S02]  /*11ff0*/  ISETP.GE.U32.AND P3, PT, R14, R103, PT ;  /* 0x000000670e00720c */ /* 0x000fe40003f66070 */
[----:B------:R-:W-:-:S02]  /*12000*/  SEL R100, R100, R99, !P5 ;  /* 0x0000006364647207 */ /* 0x000fc40006800000 */
[-C--:B------:R-:W-:Y:S02]  /*12010*/  SEL R91, R91, R99.reuse, !P6 ;  /* 0x000000635b5b7207 */ /* 0x080fe40007000000 */
[-C--:B------:R-:W-:Y:S02]  /*12020*/  SEL R90, R90, R99.reuse, !P4 ;  /* 0x000000635a5a7207 */ /* 0x080fe40006000000 */
[----:B------:R-:W-:Y:S02]  /*12030*/  SEL R0, R0, R99, !P1 ;  /* 0x0000006300007207 */ /* 0x000fe40004800000 */
[----:B------:R-:W-:Y:S02]  /*12040*/  ISETP.GE.AND.EX P3, PT, R75, RZ, PT, P3 ;  /* 0x000000ff4b00720c */ /* 0x000fe40003f66330 */
[----:B------:R-:W-:Y:S02]  /*12050*/  ISETP.GT.U32.AND P2, PT, R73, R38, PT ;  /* 0x000000264900720c */ /* 0x000fe40003f44070 */
[----:B------:R-:W-:-:S02]  /*12060*/  LOP3.LUT R99, R119, 0x1, RZ, 0xc0, !PT ;  /* 0x0000000177637812 */ /* 0x000fc400078ec0ff */
[----:B------:R-:W-:Y:S02]  /*12070*/  SEL R119, RZ, 0xffffffff, P3 ;  /* 0xffffffffff777807 */ /* 0x000fe40001800000 */
[----:B------:R-:W-:Y:S02]  /*12080*/  ISETP.GT.AND.EX P2, PT, R72, R39, PT, P2 ;  /* 0x000000274800720c */ /* 0x000fe40003f44320 */
[----:B------:R-:W-:Y:S01]  /*12090*/  ISETP.NE.U32.AND P3, PT, R99, 0x1, PT ;  /* 0x000000016300780c */ /* 0x000fe20003f65070 */
[----:B------:R-:W-:Y:S01]  /*120a0*/  IMAD.IADD R99, R103, 0x1, R74 ;  /* 0x0000000167637824 */ /* 0x000fe200078e024a */
[----:B------:R-:W-:Y:S02]  /*120b0*/  LOP3.LUT R109, R109, 0x1, RZ, 0xc0, !PT ;  /* 0x000000016d6d7812 */ /* 0x000fe400078ec0ff */
[----:B------:R-:W-:Y:S02]  /*120c0*/  @P0 SEL R119, RZ, 0xffffffff, !P2 ;  /* 0xffffffffff770807 */ /* 0x000fe40005000000 */
[----:B------:R-:W-:Y:S01]  /*120d0*/  ISETP.NE.U32.AND P2, PT, R109, 0x1, PT ;  /* 0x000000016d00780c */ /* 0x000fe20003f45070 */
[----:B------:R-:W-:Y:S01]  /*120e0*/  IMAD R109, R74, 0x3, R99 ;  /* 0x000000034a6d7824 */ /* 0x000fe200078e0263 */
[----:B------:R-:W-:-:S02]  /*120f0*/  SEL R93, R93, R42, !P6 ;  /* 0x0000002a5d5d7207 */ /* 0x000fc40007000000 */
[----:B------:R-:W-:Y:S02]  /*12100*/  SEL R98, R98, R43, !P6 ;  /* 0x0000002b62627207 */ /* 0x000fe40007000000 */
[----:B------:R-:W-:Y:S02]  /*12110*/  SEL R96, R96, RZ, !P6 ;  /* 0x000000ff60607207 */ /* 0x000fe40007000000 */
[----:B------:R-:W-:Y:S02]  /*12120*/  ISETP.GE.U32.AND P6, PT, R109, R92, PT ;  /* 0x0000005c6d00720c */ /* 0x000fe40003fc6070 */
[----:B------:R-:W-:Y:S02]  /*12130*/  LOP3.LUT R108, R108, 0x1, RZ, 0xc0, !PT ;  /* 0x000000016c6c7812 */ /* 0x000fe400078ec0ff */
[----:B------:R-:W-:Y:S02]  /*12140*/  LOP3.LUT R110, R110, 0x1, RZ, 0xc0, !PT ;  /* 0x000000016e6e7812 */ /* 0x000fe400078ec0ff */
[----:B------:R-:W-:-:S02]  /*12150*/  LOP3.LUT R111, R111, 0x1, RZ, 0xc0, !PT ;  /* 0x000000016f6f7812 */ /* 0x000fc400078ec0ff */
[----:B------:R-:W-:Y:S02]  /*12160*/  LOP3.LUT R113, R113, 0x1, RZ, 0xc0, !PT ;  /* 0x0000000171717812 */ /* 0x000fe400078ec0ff */
        /* <DEDUP_REMOVED lines=9> */
[----:B------:R-:W-:Y:S02]  /*12200*/  ISETP.NE.U32.AND P0, PT, R108, 0x1, PT ;  /* 0x000000016c00780c */ /* 0x000fe40003f05070 */
[----:B------:R-:W-:-:S02]  /*12210*/  ISETP.NE.U32.AND P5, PT, R110, 0x1, PT ;  /* 0x000000016e00780c */ /* 0x000fc40003fa5070 */
[----:B------:R-:W-:Y:S02]  /*12220*/  ISETP.NE.U32.AND P4, PT, R111, 0x1, PT ;  /* 0x000000016f00780c */ /* 0x000fe40003f85070 */
[----:B------:R-:W-:Y:S02]  /*12230*/  ISETP.NE.U32.AND P1, PT, R113, 0x1, PT ;  /* 0x000000017100780c */ /* 0x000fe40003f25070 */
[----:B------:R-:W-:Y:S02]  /*12240*/  LOP3.LUT R112, R112, 0x1, RZ, 0xc0, !PT ;  /* 0x0000000170707812 */ /* 0x000fe400078ec0ff */
[----:B------:R-:W-:Y:S02]  /*12250*/  LOP3.LUT R118, R118, 0x1, RZ, 0xc0, !PT ;  /* 0x0000000176767812 */ /* 0x000fe400078ec0ff */
[----:B------:R-:W-:Y:S02]  /*12260*/  LOP3.LUT R115, R115, 0x1, RZ, 0xc0, !PT ;  /* 0x0000000173737812 */ /* 0x000fe400078ec0ff */
[----:B------:R-:W-:-:S02]  /*12270*/  LOP3.LUT R117, R117, 0x1, RZ, 0xc0, !PT ;  /* 0x0000000175757812 */ /* 0x000fc400078ec0ff */
[----:B------:R-:W-:Y:S02]  /*12280*/  LOP3.LUT R116, R116, 0x1, RZ, 0xc0, !PT ;  /* 0x0000000174747812 */ /* 0x000fe400078ec0ff */
[----:B------:R-:W-:Y:S02]  /*12290*/  LOP3.LUT R119, R119, 0x1, RZ, 0xc0, !PT ;  /* 0x0000000177777812 */ /* 0x000fe400078ec0ff */
[-C--:B------:R-:W-:Y:S02]  /*122a0*/  SEL R3, R3, R114.reuse, !P3 ;  /* 0x0000007203037207 */ /* 0x080fe40005800000 */
[-C--:B------:R-:W-:Y:S02]  /*122b0*/  SEL R4, R4, R114.reuse, !P0 ;  /* 0x0000007204047207 */ /* 0x080fe40004000000 */
[-C--:B------:R-:W-:Y:S02]  /*122c0*/  SEL R5, R5, R114.reuse, !P2 ;  /* 0x0000007205057207 */ /* 0x080fe40005000000 */
[----:B------:R-:W-:-:S02]  /*122d0*/  SEL R7, R7, R114, !P5 ;  /* 0x0000007207077207 */ /* 0x000fc40006800000 */
[----:B------:R-:W-:Y:S02]  /*122e0*/  SEL R19, R19, R48, !P3 ;  /* 0x0000003013137207 */ /* 0x000fe40005800000 */
[----:B------:R-:W-:Y:S02]  /*122f0*/  SEL R18, R18, R49, !P3 ;  /* 0x0000003112127207 */ /* 0x000fe40005800000 */
[----:B------:R-:W-:Y:S02]  /*12300*/  SEL R86, R86, RZ, !P3 ;  /* 0x000000ff56567207 */ /* 0x000fe40005800000 */
[----:B------:R-:W-:Y:S02]  /*12310*/  SEL R21, R21, R50, !P0 ;  /* 0x0000003215157207 */ /* 0x000fe40004000000 */
[----:B------:R-:W-:Y:S02]  /*12320*/  SEL R20, R20, R51, !P0 ;  /* 0x0000003314147207 */ /* 0x000fe40004000000 */
[----:B------:R-:W-:-:S02]  /*12330*/  SEL R85, R85, RZ, !P0 ;  /* 0x000000ff55557207 */ /* 0x000fc40004000000 */
[-C--:B------:R-:W-:Y:S02]  /*12340*/  SEL R6, R6, R101.reuse, !P4 ;  /* 0x0000006506067207 */ /* 0x080fe40006000000 */
[----:B------:R-:W-:Y:S02]  /*12350*/  SEL R8, R8, R101, !P1 ;  /* 0x0000006508087207 */ /* 0x000fe40004800000 */
        /* <DEDUP_REMOVED lines=12> */
[----:B------:R-:W-:Y:S02]  /*12420*/  ISETP.NE.U32.AND P3, PT, R112, 0x1, PT ;  /* 0x000000017000780c */ /* 0x000fe40003f65070 */
[----:B------:R-:W-:Y:S02]  /*12430*/  ISETP.NE.U32.AND P0, PT, R118, 0x1, PT ;  /* 0x000000017600780c */ /* 0x000fe40003f05070 */
[----:B------:R-:W-:Y:S02]  /*12440*/  ISETP.NE.U32.AND P2, PT, R115, 0x1, PT ;  /* 0x000000017300780c */ /* 0x000fe40003f45070 */
[----:B------:R-:W-:-:S02]  /*12450*/  ISETP.NE.U32.AND P5, PT, R117, 0x1, PT ;  /* 0x000000017500780c */ /* 0x000fc40003fa5070 */
[----:B------:R-:W-:Y:S02]  /*12460*/  ISETP.NE.U32.AND P4, PT, R116, 0x1, PT ;  /* 0x000000017400780c */ /* 0x000fe40003f85070 */
[----:B------:R-:W-:Y:S02]  /*12470*/  ISETP.NE.U32.AND P1, PT, R119, 0x1, PT ;  /* 0x000000017700780c */ /* 0x000fe40003f25070 */
[-C--:B------:R-:W-:Y:S02]  /*12480*/  SEL R9, R9, R101.reuse, !P3 ;  /* 0x0000006509097207 */ /* 0x080fe40005800000 */
[----:B------:R-:W-:Y:S02]  /*12490*/  SEL R10, R10, R101, !P0 ;  /* 0x000000650a0a7207 */ /* 0x000fe40004000000 */
[-C--:B------:R-:W-:Y:S02]  /*124a0*/  SEL R11, R11, R103.reuse, !P2 ;  /* 0x000000670b0b7207 */ /* 0x080fe40005000000 */
[----:B------:R-:W-:-:S02]  /*124b0*/  SEL R12, R12, R103, !P5 ;  /* 0x000000670c0c7207 */ /* 0x000fc40006800000 */
        /* <DEDUP_REMOVED lines=22> */
.L_x_3182:
[----:B------:R-:W-:Y:S05]  /*12620*/  BSYNC B0 ;  /* 0x0000000000007941 */ /* 0x000fea0003800000 */
.L_x_3181:
        /* <DEDUP_REMOVED lines=27> */
.L_x_3185:
[----:B------:R-:W-:Y:S05]  /*127e0*/  BSYNC B0 ;  /* 0x0000000000007941 */ /* 0x000fea0003800000 */
.L_x_3184:
[----:B------:R-:W-:Y:S04]  /*127f0*/  BSSY B0, `(.L_x_3186) ;  /* 0x00000eb000007945 */ /* 0x000fe80003800000 */
[----:B------:R-:W-:Y:S05]  /*12800*/  @P1 BRA `(.L_x_3187) ;  /* 0x0000000c00a41947 */ /* 0x000fea0003800000 */
[----:B-----5:R-:W-:Y:S02]  /*12810*/  ISETP.GT.U32.AND P2, PT, R97, R40, PT ;  /* 0x000000286100720c */ /* 0x020fe40003f44070 */
[----:B------:R-:W-:Y:S02]  /*12820*/  ISETP.GT.U32.AND P5, PT, R93, R42, PT ;  /* 0x0000002a5d00720c */ /* 0x000fe40003fa4070 */
[----:B------:R-:W-:Y:S02]  /*12830*/  ISETP.GT.AND.EX P2, PT, R102, R41, PT, P2 ;  /* 0x000000296600720c */ /* 0x000fe40003f44320 */
[----:B------:R-:W-:Y:S02]  /*12840*/  ISETP.NE.U32.AND P1, PT, R97, R40, PT ;  /* 0x000000286100720c */ /* 0x000fe40003f25070 */
[----:B------:R-:W-:Y:S02]  /*12850*/  SEL R101, RZ, 0xffffffff, !P2 ;  /* 0xffffffffff657807 */ /* 0x000fe40005000000 */
[----:B------:R-:W-:-:S02]  /*12860*/  ISETP.NE.U32.AND P2, PT, R89, R44, PT ;  /* 0x0000002c5900720c */ /* 0x000fc40003f45070 */
[----:B------:R-:W-:Y:S02]  /*12870*/  ISETP.GT.AND.EX P5, PT, R98, R43, PT, P5 ;  /* 0x0000002b6200720c */ /* 0x000fe40003fa4350 */
[----:B------:R-:W-:Y:S02]  /*12880*/  ISETP.NE.AND.EX P2, PT, R94, R45, PT, P2 ;  /* 0x0000002d5e00720c */ /* 0x000fe40003f45320 */
[----:B------:R-:W-:Y:S02]  /*12890*/  ISETP.NE.AND.EX P1, PT, R102, R41, PT, P1 ;  /* 0x000000296600720c */ /* 0x000fe40003f25310 */
[----:B------:R-:W-:Y:S02]  /*128a0*/  ISETP.GT.U32.AND P3, PT, R89, R44, PT ;  /* 0x0000002c5900720c */ /* 0x000fe40003f64070 */
[----:B------:R-:W-:Y:S02]  /*128b0*/  SEL R103, RZ, 0xffffffff, !P5 ;  /* 0xffffffffff677807 */ /* 0x000fe40006800000 */
[----:B------:R-:W-:-:S02]  /*128c0*/  ISETP.GE.U32.AND P5, PT, R90, R99, PT ;  /* 0x000000635a00720c */ /* 0x000fc40003fa6070 */
[----:B------:R-:W-:Y:S02]  /*128d0*/  ISETP.GE.U32.AND P6, PT, R100, R99, PT ;  /* 0x000000636400720c */ /* 0x000fe40003fc6070 */
[----:B------:R-:W-:Y:S02]  /*128e0*/  ISETP.GT.AND.EX P3, PT, R94, R45, PT, P3 ;  /* 0x0000002d5e00720c */ /* 0x000fe40003f64330 */
[----:B------:R-:W-:Y:S02]  /*128f0*/  ISETP.GE.AND.EX P5, PT, R87, RZ, PT, P5 ;  /* 0x000000ff5700720c */ /* 0x000fe40003fa6350 */
[----:B------:R-:W-:Y:S02]  /*12900*/  ISETP.GE.AND.EX P6, PT, R95, RZ, PT, P6 ;  /* 0x000000ff5f00720c */ /* 0x000fe40003fc6360 */
[----:B0-----:R-:W-:Y:S02]  /*12910*/  SEL R106, RZ, 0xffffffff, !P3 ;  /* 0xffffffffff6a7807 */ /* 0x001fe40005800000 */
[----:B------:R-:W-:-:S02]  /*12920*/  ISETP.NE.U32.AND P4, PT, R93, R42, PT ;  /* 0x0000002a5d00720c */ /* 0x000fc40003f85070 */
[----:B------:R-:W-:Y:S02]  /*12930*/  @!P2 SEL R106, RZ, 0xffffffff, P5 ;  /* 0xffffffffff6aa807 */ /* 0x000fe40002800000 */
[----:B------:R-:W-:Y:S02]  /*12940*/  @!P1 SEL R101, RZ, 0xffffffff, P6 ;  /* 0xffffffffff659807 */ /* 0x000fe40003000000 */
[----:B------:R-:W-:Y:S02]  /*12950*/  ISETP.NE.U32.AND P6, PT, R15, R46, PT ;  /* 0x0000002e0f00720c */ /* 0x000fe40003fc5070 */
[----:B------:R-:W-:Y:S02]  /*12960*/  ISETP.NE.AND.EX P4, PT, R98, R43, PT, P4 ;  /* 0x0000002b6200720c */ /* 0x000fe40003f85340 */
[----:B------:R-:W-:Y:S02]  /*12970*/  LOP3.LUT R106, R106, 0x1, RZ, 0xc0, !PT ;  /* 0x000000016a6a7812 */ /* 0x000fe400078ec0ff */
[----:B------:R-:W-:-:S02]  /*12980*/  ISETP.NE.AND.EX P6, PT, R16, R47, PT, P6 ;  /* 0x0000002f1000720c */ /* 0x000fc40003fc5360 */
[----:B------:R-:W-:Y:S02]  /*12990*/  ISETP.NE.U32.AND P2, PT, R106, 0x1, PT ;  /* 0x000000016a00780c */ /* 0x000fe40003f45070 */
[-C--:B------:R-:W-:Y:S02]  /*129a0*/  ISETP.GE.U32.AND P0, PT, R91, R99.reuse, PT ;  /* 0x000000635b00720c */ /* 0x080fe40003f06070 */
[----:B------:R-:W-:Y:S02]  /*129b0*/  ISETP.GT.U32.AND P1, PT, R15, R46, PT ;  /* 0x0000002e0f00720c */ /* 0x000fe40003f24070 */
[----:B------:R-:W-:Y:S01]  /*129c0*/  SEL R89, R89, R44, !P2 ;  /* 0x0000002c59597207 */ /* 0x000fe20005000000 */
[----:B------:R-:W-:Y:S01]  /*129d0*/  IMAD.IADD R44, R99, 0x1, R74 ;  /* 0x00000001632c7824 */ /* 0x000fe200078e024a */
[----:B------:R-:W-:Y:S02]  /*129e0*/  ISETP.GE.U32.AND P3, PT, R0, R99, PT ;  /* 0x000000630000720c */ /* 0x000fe40003f66070 */
[----:B------:R-:W-:-:S02]  /*129f0*/  ISETP.GE.AND.EX P0, PT, R96, RZ, PT, P0 ;  /* 0x000000ff6000720c */ /* 0x000fc40003f06300 */
[----:B------:R-:W-:Y:S02]  /*12a00*/  ISETP.GT.AND.EX P1, PT, R16, R47, PT, P1 ;  /* 0x0000002f1000720c */ /* 0x000fe40003f24310 */
[----:B------:R-:W-:Y:S02]  /*12a10*/  ISETP.GE.AND.EX P3, PT, R88, RZ, PT, P3 ;  /* 0x000000ff5800720c */ /* 0x000fe40003f66330 */
[----:B------:R-:W-:Y:S02]  /*12a20*/  @!P4 SEL R103, RZ, 0xffffffff, P0 ;  /* 0xffffffffff67c807 */ /* 0x000fe40000000000 */
[----:B------:R-:W-:Y:S02]  /*12a30*/  ISETP.GE.U32.AND P4, PT, R44, R92, PT ;  /* 0x0000005c2c00720c */ /* 0x000fe40003f86070 */
[----:B------:R-:W-:Y:S02]  /*12a40*/  SEL R107, RZ, 0xffffffff, !P1 ;  /* 0xffffffffff6b7807 */ /* 0x000fe40004800000 */
        /* <DEDUP_REMOVED lines=42> */
[----:B------:R-:W-:Y:S02]  /*12cf0*/  ISETP.GE.U32.AND P0, PT, R4, R44, PT ;  /* 0x0000002c0400720c */ /* 0x000fe40003f06070 */
        /* <DEDUP_REMOVED lines=100> */
[C---:B------:R-:W-:Y:S02]  /*13340*/  ISETP.NE.AND.EX P1, PT, R66.reuse, R33, PT, P1 ;  /* 0x000000214200720c */ /* 0x040fe40003f25310 */
        /* <DEDUP_REMOVED lines=53> */
.L_x_3187:
[----:B------:R-:W-:Y:S05]  /*136a0*/  BSYNC B0 ;  /* 0x0000000000007941 */ /* 0x000fea0003800000 */
.L_x_3186:
        /* <DEDUP_REMOVED lines=8> */
[----:B------:R-:W-:Y:S02]  /*13730*/  ISETP.NE.U32.AND P4, PT, R93, R21, PT ;  /* 0x000000155d00720c */ /* 0x000fe40003f85070 */
[----:B------:R-:W-:Y:S02]  /*13740*/  ISETP.GE.AND.EX P6, PT, R95, R86, PT, P6 ;  /* 0x000000565f00720c */ /* 0x000fe40003fc6360 */
[----:B------:R-:W-:Y:S02]  /*13750*/  ISETP.GT.AND.EX P5, PT, R98, R20, PT, P5 ;  /* 0x000000146200720c */ /* 0x000fe40003fa4350 */
[----:B------:R-:W-:-:S02]  /*13760*/  ISETP.NE.AND.EX P2, PT, R94, R22, PT, P2 ;  /* 0x000000165e00720c */ /* 0x000fc40003f45320 */
[----:B------:R-:W-:Y:S02]  /*13770*/  ISETP.NE.AND.EX P4, PT, R98, R20, PT, P4 ;  /* 0x000000146200720c */ /* 0x000fe40003f85340 */
[----:B------:R-:W-:Y:S02]  /*13780*/  ISETP.GT.U32.AND P3, PT, R89, R23, PT ;  /* 0x000000175900720c */ /* 0x000fe40003f64070 */
[----:B------:R-:W-:Y:S02]  /*13790*/  @!P1 SEL R24, RZ, 0xffffffff, P6 ;  /* 0xffffffffff189807 */ /* 0x000fe40003000000 */
[----:B------:R-:W-:Y:S02]  /*137a0*/  SEL R25, RZ, 0xffffffff, !P5 ;  /* 0xffffffffff197807 */ /* 0x000fe40006800000 */
[----:B------:R-:W-:Y:S02]  /*137b0*/  ISETP.NE.U32.AND P6, PT, R15, R57, PT ;  /* 0x000000390f00720c */ /* 0x000fe40003fc5070 */
[----:B------:R-:W-:-:S02]  /*137c0*/  ISETP.GE.U32.AND P5, PT, R90, R5, PT ;  /* 0x000000055a00720c */ /* 0x000fc40003fa6070 */
[----:B------:R-:W-:Y:S02]  /*137d0*/  ISETP.GE.U32.AND P0, PT, R91, R4, PT ;  /* 0x000000045b00720c */ /* 0x000fe40003f06070 */
[----:B------:R-:W-:Y:S02]  /*137e0*/  ISETP.GT.AND.EX P3, PT, R94, R22, PT, P3 ;  /* 0x000000165e00720c */ /* 0x000fe40003f64330 */
[----:B------:R-:W-:Y:S02]  /*137f0*/  ISETP.NE.AND.EX P6, PT, R16, R56, PT, P6 ;  /* 0x000000381000720c */ /* 0x000fe40003fc5360 */
[----:B------:R-:W-:Y:S02]  /*13800*/  ISETP.GE.AND.EX P5, PT, R87, R84, PT, P5 ;  /* 0x000000545700720c */ /* 0x000fe40003fa6350 */
[----:B------:R-:W-:Y:S02]  /*13810*/  ISETP.GE.AND.EX P0, PT, R96, R85, PT, P0 ;  /* 0x000000556000720c */ /* 0x000fe40003f06300 */
[----:B------:R-:W-:-:S02]  /*13820*/  SEL R26, RZ, 0xffffffff, !P3 ;  /* 0xffffffffff1a7807 */ /* 0x000fc40005800000 */
[----:B------:R-:W-:Y:S02]  /*13830*/  ISETP.GT.U32.AND P1, PT, R15, R57, PT ;  /* 0x000000390f00720c */ /* 0x000fe40003f24070 */
[----:B------:R-:W-:Y:S02]  /*13840*/  @!P2 SEL R26, RZ, 0xffffffff, P5 ;  /* 0xffffffffff1aa807 */ /* 0x000fe40002800000 */
[----:B------:R-:W-:Y:S02]  /*13850*/  ISETP.GE.U32.AND P3, PT, R0, R7, PT ;  /* 0x000000070000720c */ /* 0x000fe40003f66070 */
[----:B------:R-:W-:Y:S02]  /*13860*/  @!P4 SEL R25, RZ, 0xffffffff, P0 ;  /* 0xffffffffff19c807 */ /* 0x000fe40000000000 */
[----:B------:R-:W-:Y:S02]  /*13870*/  ISETP.GT.AND.EX P1, PT, R16, R56, PT, P1 ;  /* 0x000000381000720c */ /* 0x000fe40003f24310 */
[----:B------:R-:W-:-:S02]  /*13880*/  LOP3.LUT R24, R24, 0x1, RZ, 0xc0, !PT ;  /* 0x0000000118187812 */ /* 0x000fc400078ec0ff */
[----:B------:R-:W-:Y:S02]  /*13890*/  LOP3.LUT R26, R26, 0x1, RZ, 0xc0, !PT ;  /* 0x000000011a1a7812 */ /* 0x000fe400078ec0ff */
[----:B------:R-:W-:Y:S02]  /*138a0*/  ISETP.GE.AND.EX P3, PT, R88, R83, PT, P3 ;  /* 0x000000535800720c */ /* 0x000fe40003f66330 */
[----:B------:R-:W-:Y:S02]  /*138b0*/  LOP3.LUT R25, R25, 0x1, RZ, 0xc0, !PT ;  /* 0x0000000119197812 */ /* 0x000fe400078ec0ff */
[----:B------:R-:W-:Y:S02]  /*138c0*/  SEL R27, RZ, 0xffffffff, !P1 ;  /* 0xffffffffff1b7807 */ /* 0x000fe40004800000 */
[----:B------:R-:W-:Y:S02]  /*138d0*/  ISETP.NE.U32.AND P0, PT, R24, 0x1, PT ;  /* 0x000000011800780c */ /* 0x000fe40003f05070 */
[----:B------:R-:W-:-:S02]  /*138e0*/  ISETP.NE.U32.AND P2, PT, R26, 0x1, PT ;  /* 0x000000011a00780c */ /* 0x000fc40003f45070 */
[----:B------:R-:W-:Y:S02]  /*138f0*/  @!P6 SEL R27, RZ, 0xffffffff, P3 ;  /* 0xffffffffff1be807 */ /* 0x000fe40001800000 */
[----:B------:R-:W-:Y:S02]  /*13900*/  ISETP.NE.U32.AND P1, PT, R25, 0x1, PT ;  /* 0x000000011900780c */ /* 0x000fe40003f25070 */
[----:B------:R-:W-:Y:S02]  /*13910*/  SEL R24, R97, R19, !P0 ;  /* 0x0000001361187207 */ /* 0x000fe40004000000 */
[----:B------:R-:W-:Y:S02]  /*13920*/  SEL R28, R89, R23, !P2 ;  /* 0x00000017591c7207 */ /* 0x000fe40005000000 */
[----:B------:R-:W-:Y:S02]  /*13930*/  LOP3.LUT R27, R27, 0x1, RZ, 0xc0, !PT ;  /* 0x000000011b1b7812 */ /* 0x000fe400078ec0ff */
[----:B------:R-:W-:-:S02]  /*13940*/  SEL R25, R102, R18, !P0 ;  /* 0x0000001266197207 */ /* 0x000fc40004000000 */
[----:B------:R-:W-:Y:S02]  /*13950*/  SEL R30, R93, R21, !P1 ;  /* 0x000000155d1e7207 */ /* 0x000fe40004800000 */
[----:B------:R-:W-:Y:S02]  /*13960*/  SEL R21, R98, R20, !P1 ;  /* 0x0000001462157207 */ /* 0x000fe40004800000 */
[----:B------:R-:W-:Y:S02]  /*13970*/  SEL R19, R91, R4, !P1 ;  /* 0x000000045b137207 */ /* 0x000fe40004800000 */
[----:B------:R-:W-:Y:S02]  /*13980*/  SEL R18, R96, R85, !P1 ;  /* 0x0000005560127207 */ /* 0x000fe40004800000 */
[----:B------:R-:W-:Y:S02]  /*13990*/  SEL R29, R94, R22, !P2 ;  /* 0x000000165e1d7207 */ /* 0x000fe40005000000 */
[----:B------:R-:W-:-:S02]  /*139a0*/  ISETP.NE.U32.AND P1, PT, R24, R59, PT ;  /* 0x0000003b1800720c */ /* 0x000fc40003f25070 */
[----:B------:R-:W-:Y:S02]  /*139b0*/  ISETP.GT.U32.AND P5, PT, R28, R63, PT ;  /* 0x0000003f1c00720c */ /* 0x000fe40003fa4070 */
[----:B------:R-:W-:Y:S02]  /*139c0*/  ISETP.NE.U32.AND P3, PT, R27, 0x1, PT ;  /* 0x000000011b00780c */ /* 0x000fe40003f65070 */
[----:B------:R-:W-:Y:S02]  /*139d0*/  ISETP.GT.U32.AND P4, PT, R30, R61, PT ;  /* 0x0000003d1e00720c */ /* 0x000fe40003f84070 */
[----:B------:R-:W-:Y:S02]  /*139e0*/  ISETP.NE.AND.EX P1, PT, R25, R58, PT, P1 ;  /* 0x0000003a1900720c */ /* 0x000fe40003f25310 */
[----:B------:R-:W-:Y:S02]  /*139f0*/  ISETP.GT.AND.EX P5, PT, R29, R62, PT, P5 ;  /* 0x0000003e1d00720c */ /* 0x000fe40003fa4350 */
[----:B------:R-:W-:-:S02]  /*13a00*/  SEL R31, R100, R3, !P0 ;  /* 0x00000003641f7207 */ /* 0x000fc40004000000 */
[----:B------:R-:W-:Y:S02]  /*13a10*/  SEL R26, R15, R57, !P3 ;  /* 0x000000390f1a7207 */ /* 0x000fe40005800000 */
[----:B------:R-:W-:Y:S02]  /*13a20*/  ISETP.GT.AND.EX P4, PT, R21, R60, PT, P4 ;  /* 0x0000003c1500720c */ /* 0x000fe40003f84340 */
[----:B------:R-:W-:Y:S02]  /*13a30*/  SEL R95, R95, R86, !P0 ;  /* 0x000000565f5f7207 */ /* 0x000fe40004000000 */
[----:B------:R-:W-:Y:S02]  /*13a40*/  SEL R27, R16, R56, !P3 ;  /* 0x00000038101b7207 */ /* 0x000fe40005800000 */
[----:B------:R-:W-:Y:S02]  /*13a50*/  SEL R7, R0, R7, !P3 ;  /* 0x0000000700077207 */ /* 0x000fe40005800000 */
[----:B------:R-:W-:-:S02]  /*13a60*/  SEL R88, R88, R83, !P3 ;  /* 0x0000005358587207 */ /* 0x000fc40005800000 */
[----:B------:R-:W-:Y:S02]  /*13a70*/  SEL R86, R90, R5, !P2 ;  /* 0x000000055a567207 */ /* 0x000fe40005000000 */
[----:B------:R-:W-:Y:S02]  /*13a80*/  SEL R85, R87, R84, !P2 ;  /* 0x0000005457557207 */ /* 0x000fe40005000000 */
[----:B------:R-:W-:Y:S02]  /*13a90*/  ISETP.GT.U32.AND P0, PT, R24, R59, PT ;  /* 0x0000003b1800720c */ /* 0x000fe40003f04070 */
[----:B------:R-:W-:Y:S02]  /*13aa0*/  ISETP.NE.U32.AND P3, PT, R30, R61, PT ;  /* 0x0000003d1e00720c */ /* 0x000fe40003f65070 */
[----:B------:R-:W-:Y:S02]  /*13ab0*/  SEL R4, RZ, 0xffffffff, !P5 ;  /* 0xffffffffff047807 */ /* 0x000fe40006800000 */
[----:B------:R-:W-:-:S02]  /*13ac0*/  ISETP.GE.U32.AND P2, PT, R31, R6, PT ;  /* 0x000000061f00720c */ /* 0x000fc40003f46070 */
[----:B------:R-:W-:Y:S02]  /*13ad0*/  ISETP.NE.U32.AND P5, PT, R26, R65, PT ;  /* 0x000000411a00720c */ /* 0x000fe40003fa5070 */
[----:B------:R-:W-:Y:S02]  /*13ae0*/  SEL R3, RZ, 0xffffffff, !P4 ;  /* 0xffffffffff037807 */ /* 0x000fe40006000000 */
[----:B------:R-:W-:Y:S02]  /*13af0*/  ISETP.NE.U32.AND P4, PT, R28, R63, PT ;  /* 0x0000003f1c00720c */ /* 0x000fe40003f85070 */
[----:B------:R-:W-:Y:S02]  /*13b00*/  ISETP.GT.AND.EX P0, PT, R25, R58, PT, P0 ;  /* 0x0000003a1900720c */ /* 0x000fe40003f04300 */
[----:B------:R-:W-:Y:S02]  /*13b10*/  ISETP.NE.AND.EX P3, PT, R21, R60, PT, P3 ;  /* 0x0000003c1500720c */ /* 0x000fe40003f65330 */
[----:B------:R-:W-:-:S02]  /*13b20*/  ISETP.GE.AND.EX P2, PT, R95, R82, PT, P2 ;  /* 0x000000525f00720c */ /* 0x000fc40003f46320 */
[----:B------:R-:W-:Y:S02]  /*13b30*/  ISETP.NE.AND.EX P5, PT, R27, R64, PT, P5 ;  /* 0x000000401b00720c */ /* 0x000fe40003fa5350 */
[----:B------:R-:W-:Y:S02]  /*13b40*/  ISETP.NE.AND.EX P4, PT, R29, R62, PT, P4 ;  /* 0x0000003e1d00720c */ /* 0x000fe40003f85340 */
[----:B------:R-:W-:Y:S02]  /*13b50*/  SEL R0, RZ, 0xffffffff, !P0 ;  /* 0xffffffffff007807 */ /* 0x000fe40004000000 */
[----:B------:R-:W-:Y:S02]  /*13b60*/  ISETP.GE.U32.AND P0, PT, R19, R8, PT ;  /* 0x000000081300720c */ /* 0x000fe40003f06070 */
[----:B------:R-:W-:Y:S02]  /*13b70*/  ISETP.GT.U32.AND P6, PT, R26, R65, PT ;  /* 0x000000411a00720c */ /* 0x000fe40003fc4070 */
[----:B------:R-:W-:-:S02]  /*13b80*/  @!P1 SEL R0, RZ, 0xffffffff, P2 ;  /* 0xffffffffff009807 */ /* 0x000fc40001000000 */
[----:B------:R-:W-:Y:S02]  /*13b90*/  ISETP.GE.U32.AND P1, PT, R7, R10, PT ;  /* 0x0000000a0700720c */ /* 0x000fe40003f26070 */
[----:B------:R-:W-:Y:S02]  /*13ba0*/  ISETP.GE.U32.AND P2, PT, R86, R9, PT ;  /* 0x000000095600720c */ /* 0x000fe40003f46070 */
[----:B------:R-:W-:Y:S02]  /*13bb0*/  ISETP.GT.AND.EX P6, PT, R27, R64, PT, P6 ;  /* 0x000000401b00720c */ /* 0x000fe40003fc4360 */
        /* <DEDUP_REMOVED lines=27> */
[----:B------:R-:W-:Y:S02]  /*13d70*/  ISETP.GT.U32.AND P1, PT, R24, R67, PT ;  /* 0x000000431800720c */ /* 0x000fe40003f24070 */
[----:B------:R-:W-:Y:S02]  /*13d80*/  ISETP.GT.U32.AND P3, PT, R20, R69, PT ;  /* 0x000000451400720c */ /* 0x000fe40003f64070 */
[----:B------:R-:W-:Y:S02]  /*13d90*/  ISETP.NE.U32.AND P4, PT, R8, R73, PT ;  /* 0x000000490800720c */ /* 0x000fe40003f85070 */
[----:B------:R-:W-:Y:S02]  /*13da0*/  ISETP.GT.AND.EX P1, PT, R25, R66, PT, P1 ;  /* 0x000000421900720c */ /* 0x000fe40003f24310 */
[----:B------:R-:W-:Y:S02]  /*13db0*/  ISETP.GT.AND.EX P3, PT, R21, R68, PT, P3 ;  /* 0x000000441500720c */ /* 0x000fe40003f64330 */
[----:B------:R-:W-:-:S02]  /*13dc0*/  ISETP.NE.AND.EX P4, PT, R9, R72, PT, P4 ;  /* 0x000000480900720c */ /* 0x000fc40003f85340 */
[----:B------:R-:W-:Y:S02]  /*13dd0*/  SEL R16, R28, R63, !P2 ;  /* 0x0000003f1c107207 */ /* 0x000fe40005000000 */
[----:B------:R-:W-:Y:S02]  /*13de0*/  ISETP.GT.U32.AND P6, PT, R8, R73, PT ;  /* 0x000000490800720c */ /* 0x000fe40003fc4070 */
[----:B------:R-:W-:Y:S02]  /*13df0*/  SEL R0, RZ, 0xffffffff, !P1 ;  /* 0xffffffffff007807 */ /* 0x000fe40004800000 */
[----:B------:R-:W-:Y:S02]  /*13e00*/  SEL R3, RZ, 0xffffffff, !P3 ;  /* 0xffffffffff037807 */ /* 0x000fe40005800000 */
[----:B------:R-:W-:Y:S02]  /*13e10*/  SEL R15, R29, R62, !P2 ;  /* 0x0000003e1d0f7207 */ /* 0x000fe40005000000 */
[----:B------:R-:W-:-:S02]  /*13e20*/  SEL R85, R85, R80, !P2 ;  /* 0x0000005055557207 */ /* 0x000fc40005000000 */
[----:B------:R-:W-:Y:S02]  /*13e30*/  ISETP.NE.U32.AND P1, PT, R20, R69, PT ;  /* 0x000000451400720c */ /* 0x000fe40003f25070 */
[----:B------:R-:W-:Y:S02]  /*13e40*/  ISETP.GE.U32.AND P3, PT, R7, R14, PT ;  /* 0x0000000e0700720c */ /* 0x000fe40003f66070 */
[----:B------:R-:W-:Y:S02]  /*13e50*/  ISETP.NE.U32.AND P2, PT, R24, R67, PT ;  /* 0x000000431800720c */ /* 0x000fe40003f45070 */
[----:B------:R-:W-:Y:S02]  /*13e60*/  ISETP.NE.U32.AND P5, PT, R16, R71, PT ;  /* 0x000000471000720c */ /* 0x000fe40003fa5070 */
[----:B------:R-:W-:Y:S02]  /*13e70*/  ISETP.GT.AND.EX P6, PT, R9, R72, PT, P6 ;  /* 0x000000480900720c */ /* 0x000fe40003fc4360 */
[----:B------:R-:W-:-:S02]  /*13e80*/  ISETP.GE.AND.EX P3, PT, R6, R75, PT, P3 ;  /* 0x0000004b0600720c */ /* 0x000fc40003f66330 */
[----:B------:R-:W-:Y:S02]  /*13e90*/  ISETP.NE.AND.EX P1, PT, R21, R68, PT, P1 ;  /* 0x000000441500720c */ /* 0x000fe40003f25310 */
[----:B------:R-:W-:Y:S02]  /*13ea0*/  ISETP.NE.AND.EX P2, PT, R25, R66, PT, P2 ;  /* 0x000000421900720c */ /* 0x000fe40003f45320 */
[----:B------:R-:W-:Y:S02]  /*13eb0*/  ISETP.NE.AND.EX P5, PT, R15, R70, PT, P5 ;  /* 0x000000460f00720c */ /* 0x000fe40003fa5350 */
[----:B------:R-:W-:Y:S02]  /*13ec0*/  SEL R5, RZ, 0xffffffff, !P6 ;  /* 0xffffffffff057807 */ /* 0x000fe40007000000 */
[----:B------:R-:W-:Y:S02]  /*13ed0*/  @!P4 SEL R5, RZ, 0xffffffff, P3 ;  /* 0xffffffffff05c807 */ /* 0x000fe40001800000 */
[----:B------:R-:W-:-:S02]  /*13ee0*/  SEL R23, R95, R82, !P0 ;  /* 0x000000525f177207 */ /* 0x000fc40004000000 */
[----:B------:R-:W-:Y:S02]  /*13ef0*/  ISETP.GT.U32.AND P6, PT, R16, R71, PT ;  /* 0x000000471000720c */ /* 0x000fe40003fc4070 */
        /* <DEDUP_REMOVED lines=35> */
.L_x_3141:
[----:B------:R-:W-:Y:S05]  /*14130*/  BSYNC B6 ;  /* 0x0000000000067941 */ /* 0x000fea0003800000 */
.L_x_3140:
[----:B------:R-:W-:Y:S02]  /*14140*/  ULDC UR4, c[0x0][0x244] ;  /* 0x0000910000047ab9 */ /* 0x000fe40000000800 */
[----:B------:R-:W-:-:S13]  /*14150*/  ISETP.NE.AND P0, PT, RZ, UR4, PT ;  /* 0x00000004ff007c0c */ /* 0x000fda000bf05270 */
[----:B------:R-:W-:Y:S05]  /*14160*/  @!P0 BRA `(.L_x_3188) ;  /* 0x0000000400ec8947 */ /* 0x000fea0003800000 */
[----:B------:R-:W1:Y:S01]  /*14170*/  S2R R19, SR_CgaCtaId ;  /* 0x0000000000137919 */ /* 0x000e620000008800 */
[----:B------:R-:W2:Y:S01]  /*14180*/  LDC R18, c[0x0][RZ] ;  /* 0x00000000ff127b82 */ /* 0x000ea20000000800 */
[----:B------:R-:W-:Y:S01]  /*14190*/  MOV R4, 0x400 ;  /* 0x0000040000047802 */ /* 0x000fe20000000f00 */
[----:B------:R-:W-:Y:S02]  /*141a0*/  IMAD.MOV.U32 R12, RZ, RZ, R79 ;  /* 0x000000ffff0c7224 */ /* 0x000fe400078e004f */
[----:B------:R-:W-:Y:S02]  /*141b0*/  IMAD.MOV.U32 R13, RZ, RZ, R7 ;  /* 0x000000ffff0d7224 */ /* 0x000fe400078e0007 */
[----:B------:R-:W-:Y:S02]  /*141c0*/  VIADD R6, R4, 0x10 ;  /* 0x0000001004067836 */ /* 0x000fe40000000000 */
[----:B------:R-:W3:Y:S01]  /*141d0*/  LDC R32, c[0x0][0x4] ;  /* 0x00000100ff207b82 */ /* 0x000ee20000000800 */
[----:B------:R-:W-:-:S02]  /*141e0*/  IMAD.MOV.U32 R14, RZ, RZ, R82 ;  /* 0x000000ffff0e7224 */ /* 0x000fc400078e0052 */
[----:B------:R-:W-:Y:S02]  /*141f0*/  IMAD.MOV.U32 R15, RZ, RZ, R81 ;  /* 0x000000ffff0f7224 */ /* 0x000fe400078e0051 */
[----:B------:R-:W-:Y:S02]  /*14200*/  IMAD.MOV.U32 R8, RZ, RZ, R75 ;  /* 0x000000ffff087224 */ /* 0x000fe400078e004b */
[----:B------:R-:W-:Y:S02]  /*14210*/  IMAD.MOV.U32 R10, RZ, RZ, R0 ;  /* 0x000000ffff0a7224 */ /* 0x000fe400078e0000 */
[----:B------:R-:W-:Y:S02]  /*14220*/  IMAD.MOV.U32 R11, RZ, RZ, R77 ;  /* 0x000000ffff0b7224 */ /* 0x000fe400078e004d */
[----:B--2---:R-:W-:Y:S01]  /*14230*/  IMAD R4, R2, R18, R17 ;  /* 0x0000001202047224 */ /* 0x004fe200078e0211 */
[----:B-1----:R-:W-:-:S05]  /*14240*/  LEA R19, R19, R6, 0x18 ;  /* 0x0000000613137211 */ /* 0x002fca00078ec0ff */
[----:B------:R-:W-:Y:S01]  /*14250*/  IMAD R33, R4, 0x40, R19 ;  /* 0x0000004004217824 */ /* 0x000fe200078e0213 */
[----:B---3--:R-:W-:-:S04]  /*14260*/  SHF.R.U32.HI R4, RZ, 0x1, R32 ;  /* 0x00000001ff047819 */ /* 0x008fc80000011620 */
[----:B------:R1:W-:Y:S01]  /*14270*/  STS.128 [R33+0x10], R12 ;  /* 0x0000100c21007388 */ /* 0x0003e20000000c00 */
[----:B------:R-:W-:-:S03]  /*14280*/  ISETP.NE.AND P0, PT, R4, RZ, PT ;  /* 0x000000ff0400720c */ /* 0x000fc60003f05270 */
[----:B------:R-:W-:Y:S01]  /*14290*/  STS.128 [R33], R8 ;  /* 0x0000000821007388 */ /* 0x000fe20000000c00 */
[----:B-1----:R-:W-:Y:S02]  /*142a0*/  IMAD.MOV.U32 R12, RZ, RZ, R83 ;  /* 0x000000ffff0c7224 */ /* 0x002fe400078e0053 */
[----:B------:R-:W-:Y:S02]  /*142b0*/  IMAD.MOV.U32 R13, RZ, RZ, R5 ;  /* 0x000000ffff0d7224 */ /* 0x000fe400078e0005 */
[----:B------:R-:W-:Y:S02]  /*142c0*/  IMAD.MOV.U32 R14, RZ, RZ, R86 ;  /* 0x000000ffff0e7224 */ /* 0x000fe400078e0056 */
[----:B------:R-:W-:-:S05]  /*142d0*/  IMAD.MOV.U32 R15, RZ, RZ, R85 ;  /* 0x000000ffff0f7224 */ /* 0x000fca00078e0055 */
[----:B------:R1:W-:Y:S02]  /*142e0*/  STS.128 [R33+0x20], R12 ;  /* 0x0000200c21007388 */ /* 0x0003e40000000c00 */
[----:B-1----:R-:W-:Y:S02]  /*142f0*/  IMAD.MOV.U32 R12, RZ, RZ, R89 ;  /* 0x000000ffff0c7224 */ /* 0x002fe400078e0059 */
[----:B------:R-:W-:Y:S02]  /*14300*/  IMAD.MOV.U32 R13, RZ, RZ, R3 ;  /* 0x000000ffff0d7224 */ /* 0x000fe400078e0003 */
[----:B------:R-:W-:Y:S02]  /*14310*/  IMAD.MOV.U32 R14, RZ, RZ, R88 ;  /* 0x000000ffff0e7224 */ /* 0x000fe400078e0058 */
[----:B------:R-:W-:-:S05]  /*14320*/  IMAD.MOV.U32 R15, RZ, RZ, R87 ;  /* 0x000000ffff0f7224 */ /* 0x000fca00078e0057 */
[----:B------:R1:W-:Y:S01]  /*14330*/  STS.128 [R33+0x30], R12 ;  /* 0x0000300c21007388 */ /* 0x0003e20000000c00 */
[----:B------:R-:W-:Y:S05]  /*14340*/  @!P0 BRA `(.L_x_3188) ;  /* 0x0000000400748947 */ /* 0x000fea0003800000 */
.L_x_3191:
        /* <DEDUP_REMOVED lines=9> */
[----:B------:R-:W-:-:S04]  /*143e0*/  IMAD R4, R11, R18, R17 ;  /* 0x000000120b047224 */ /* 0x000fc800078e0211 */
[----:B------:R-:W-:-:S05]  /*143f0*/  IMAD R4, R4, 0x40, R19 ;  /* 0x0000004004047824 */ /* 0x000fca00078e0213 */
[----:B------:R-:W2:Y:S04]  /*14400*/  LDS.128 R24, [R4] ;  /* 0x0000000004187984 */ /* 0x000ea80000000c00 */
[----:B------:R-:W3:Y:S04]  /*14410*/  LDS.128 R20, [R4+0x10] ;  /* 0x0000100004147984 */ /* 0x000ee80000000c00 */
[----:B-1----:R-:W1:Y:S04]  /*14420*/  LDS.128 R12, [R4+0x20] ;  /* 0x00002000040c7984 */ /* 0x002e680000000c00 */
[----:B------:R4:W5:Y:S01]  /*14430*/  LDS.128 R28, [R4+0x30] ;  /* 0x00003000041c7984 */ /* 0x0009620000000c00 */
[----:B--2---:R-:W-:-:S02]  /*14440*/  ISETP.NE.U32.AND P1, PT, R75, R24, PT ;  /* 0x000000184b00720c */ /* 0x004fc40003f25070 */
[----:B------:R-:W-:Y:S02]  /*14450*/  ISETP.GT.U32.AND P0, PT, R75, R24, PT ;  /* 0x000000184b00720c */ /* 0x000fe40003f04070 */
[CC--:B------:R-:W-:Y:S02]  /*14460*/  ISETP.NE.AND.EX P1, PT, R9.reuse, R25.reuse, PT, P1 ;  /* 0x000000190900720c */ /* 0x0c0fe40003f25310 */
[----:B------:R-:W-:Y:S02]  /*14470*/  ISETP.GE.U32.AND P2, PT, R0, R26, PT ;  /* 0x0000001a0000720c */ /* 0x000fe40003f46070 */
[----:B------:R-:W-:Y:S02]  /*14480*/  ISETP.GT.AND.EX P0, PT, R9, R25, PT, P0 ;  /* 0x000000190900720c */ /* 0x000fe40003f04300 */
[----:B------:R-:W-:Y:S02]  /*14490*/  ISETP.GE.AND.EX P2, PT, R77, R27, PT, P2 ;  /* 0x0000001b4d00720c */ /* 0x000fe40003f46320 */
[----:B------:R-:W-:-:S02]  /*144a0*/  SEL R6, RZ, 0xffffffff, !P0 ;  /* 0xffffffffff067807 */ /* 0x000fc40004000000 */
[----:B---3--:R-:W-:Y:S02]  /*144b0*/  ISETP.GE.U32.AND P3, PT, R82, R22, PT ;  /* 0x000000165200720c */ /* 0x008fe40003f66070 */
[----:B-1----:R-:W-:Y:S02]  /*144c0*/  ISETP.NE.U32.AND P0, PT, R83, R12, PT ;  /* 0x0000000c5300720c */ /* 0x002fe40003f05070 */
[----:B------:R-:W-:Y:S02]  /*144d0*/  @!P1 SEL R6, RZ, 0xffffffff, P2 ;  /* 0xffffffffff069807 */ /* 0x000fe40001000000 */
[CC--:B------:R-:W-:Y:S02]  /*144e0*/  ISETP.NE.U32.AND P1, PT, R79.reuse, R20.reuse, PT ;  /* 0x000000144f00720c */ /* 0x0c0fe40003f25070 */
[----:B------:R-:W-:Y:S02]  /*144f0*/  ISETP.GT.U32.AND P2, PT, R79, R20, PT ;  /* 0x000000144f00720c */ /* 0x000fe40003f44070 */
[----:B------:R-:W-:-:S02]  /*14500*/  ISETP.NE.AND.EX P1, PT, R7, R21, PT, P1 ;  /* 0x000000150700720c */ /* 0x000fc40003f25310 */
[----:B------:R-:W-:Y:S02]  /*14510*/  ISETP.GT.AND.EX P2, PT, R7, R21, PT, P2 ;  /* 0x000000150700720c */ /* 0x000fe40003f44320 */
[----:B------:R-:W-:Y:S02]  /*14520*/  ISETP.GE.AND.EX P3, PT, R81, R23, PT, P3 ;  /* 0x000000175100720c */ /* 0x000fe40003f66330 */
[----:B------:R-:W-:Y:S02]  /*14530*/  ISETP.NE.AND.EX P0, PT, R5, R13, PT, P0 ;  /* 0x0000000d0500720c */ /* 0x000fe40003f05300 */
[----:B----4-:R-:W-:Y:S02]  /*14540*/  SEL R4, RZ, 0xffffffff, !P2 ;  /* 0xffffffffff047807 */ /* 0x010fe40005000000 */
[----:B------:R-:W-:Y:S02]  /*14550*/  ISETP.GT.U32.AND P2, PT, R83, R12, PT ;  /* 0x0000000c5300720c */ /* 0x000fe40003f44070 */
[----:B-----5:R-:W-:-:S02]  /*14560*/  ISETP.NE.U32.AND P4, PT, R89, R28, PT ;  /* 0x0000001c5900720c */ /* 0x020fc40003f85070 */
[----:B------:R-:W-:Y:S02]  /*14570*/  @!P1 SEL R4, RZ, 0xffffffff, P3 ;  /* 0xffffffffff049807 */ /* 0x000fe40001800000 */
[----:B------:R-:W-:Y:S02]  /*14580*/  ISETP.GE.U32.AND P3, PT, R86, R14, PT ;  /* 0x0000000e5600720c */ /* 0x000fe40003f66070 */
[----:B------:R-:W-:Y:S02]  /*14590*/  LOP3.LUT R6, R6, 0x1, RZ, 0xc0, !PT ;  /* 0x0000000106067812 */ /* 0x000fe400078ec0ff */
[----:B------:R-:W-:Y:S02]  /*145a0*/  ISETP.GT.U32.AND P1, PT, R89, R28, PT ;  /* 0x0000001c5900720c */ /* 0x000fe40003f24070 */
[----:B------:R-:W-:Y:S02]  /*145b0*/  ISETP.GT.AND.EX P2, PT, R5, R13, PT, P2 ;  /* 0x0000000d0500720c */ /* 0x000fe40003f44320 */
[----:B------:R-:W-:-:S02]  /*145c0*/  ISETP.NE.AND.EX P4, PT, R3, R29, PT, P4 ;  /* 0x0000001d0300720c */ /* 0x000fc40003f85340 */
[----:B------:R-:W-:Y:S02]  /*145d0*/  ISETP.GE.AND.EX P3, PT, R85, R15, PT, P3 ;  /* 0x0000000f5500720c */ /* 0x000fe40003f66330 */
[----:B------:R-:W-:Y:S02]  /*145e0*/  ISETP.NE.U32.AND P6, PT, R6, 0x1, PT ;  /* 0x000000010600780c */ /* 0x000fe40003fc5070 */
[----:B------:R-:W-:Y:S02]  /*145f0*/  ISETP.GT.AND.EX P1, PT, R3, R29, PT, P1 ;  /* 0x0000001d0300720c */ /* 0x000fe40003f24310 */
[----:B------:R-:W-:Y:S02]  /*14600*/  SEL R6, RZ, 0xffffffff, !P2 ;  /* 0xffffffffff067807 */ /* 0x000fe40005000000 */
[----:B------:R-:W-:Y:S02]  /*14610*/  LOP3.LUT R4, R4, 0x1, RZ, 0xc0, !PT ;  /* 0x0000000104047812 */ /* 0x000fe400078ec0ff */
[----:B------:R-:W-:-:S02]  /*14620*/  ISETP.GE.U32.AND P2, PT, R88, R30, PT ;  /* 0x0000001e5800720c */ /* 0x000fc40003f46070 */
[----:B------:R-:W-:Y:S02]  /*14630*/  @!P0 SEL R6, RZ, 0xffffffff, P3 ;  /* 0xffffffffff068807 */ /* 0x000fe40001800000 */
[----:B------:R-:W-:Y:S02]  /*14640*/  SEL R8, RZ, 0xffffffff, !P1 ;  /* 0xffffffffff087807 */ /* 0x000fe40004800000 */
[----:B------:R-:W-:Y:S02]  /*14650*/  ISETP.NE.U32.AND P1, PT, R4, 0x1, PT ;  /* 0x000000010400780c */ /* 0x000fe40003f25070 */
[----:B------:R-:W-:Y:S02]  /*14660*/  ISETP.GE.AND.EX P2, PT, R87, R31, PT, P2 ;  /* 0x0000001f5700720c */ /* 0x000fe40003f46320 */
[----:B------:R-:W-:Y:S02]  /*14670*/  LOP3.LUT R6, R6, 0x1, RZ, 0xc0, !PT ;  /* 0x0000000106067812 */ /* 0x000fe400078ec0ff */
[----:B------:R-:W-:-:S02]  /*14680*/  @!P4 SEL R8, RZ, 0xffffffff, P2 ;  /* 0xffffffffff08c807 */ /* 0x000fc40001000000 */
[----:B------:R-:W-:Y:S02]  /*14690*/  SEL R79, R79, R20, !P1 ;  /* 0x000000144f4f7207 */ /* 0x000fe40004800000 */
[----:B------:R-:W-:Y:S02]  /*146a0*/  SEL R7, R7, R21, !P1 ;  /* 0x0000001507077207 */ /* 0x000fe40004800000 */
[----:B------:R-:W-:Y:S02]  /*146b0*/  ISETP.NE.U32.AND P0, PT, R6, 0x1, PT ;  /* 0x000000010600780c */ /* 0x000fe40003f05070 */
[----:B------:R-:W-:Y:S02]  /*146c0*/  SEL R82, R82, R22, !P1 ;  /* 0x0000001652527207 */ /* 0x000fe40004800000 */
[----:B------:R-:W-:Y:S02]  /*146d0*/  SEL R81, R81, R23, !P1 ;  /* 0x0000001751517207 */ /* 0x000fe40004800000 */
[----:B------:R-:W-:-:S02]  /*146e0*/  LOP3.LUT R8, R8, 0x1, RZ, 0xc0, !PT ;  /* 0x0000000108087812 */ /* 0x000fc400078ec0ff */
        /* <DEDUP_REMOVED lines=8> */
[----:B------:R-:W-:Y:S02]  /*14770*/  ISETP.NE.U32.AND P1, PT, R8, 0x1, PT ;  /* 0x000000010800780c */ /* 0x000fe40003f25070 */
[----:B------:R-:W-:-:S02]  /*14780*/  SEL R75, R75, R24, !P6 ;  /* 0x000000184b4b7207 */ /* 0x000fc40007000000 */
[----:B------:R1:W-:Y:S01]  /*14790*/  STS.128 [R33+0x10], R12 ;  /* 0x0000100c21007388 */ /* 0x0003e20000000c00 */
[----:B------:R-:W-:Y:S02]  /*147a0*/  SEL R0, R0, R26, !P6 ;  /* 0x0000001a00007207 */ /* 0x000fe40007000000 */
[----:B------:R-:W-:Y:S01]  /*147b0*/  SEL R77, R77, R27, !P6 ;  /* 0x0000001b4d4d7207 */ /* 0x000fe20007000000 */
[----:B------:R-:W-:Y:S01]  /*147c0*/  IMAD.MOV.U32 R8, RZ, RZ, R75 ;  /* 0x000000ffff087224 */ /* 0x000fe200078e004b */
[----:B------:R-:W-:Y:S01]  /*147d0*/  SEL R89, R89, R28, !P1 ;  /* 0x0000001c59597207 */ /* 0x000fe20004800000 */
[----:B------:R-:W-:Y:S01]  /*147e0*/  IMAD.MOV.U32 R10, RZ, RZ, R0 ;  /* 0x000000ffff0a7224 */ /* 0x000fe200078e0000 */
[----:B------:R-:W-:Y:S01]  /*147f0*/  SEL R3, R3, R29, !P1 ;  /* 0x0000001d03037207 */ /* 0x000fe20004800000 */
[----:B------:R-:W-:Y:S01]  /*14800*/  IMAD.MOV.U32 R11, RZ, RZ, R77 ;  /* 0x000000ffff0b7224 */ /* 0x000fe200078e004d */
[----:B------:R-:W-:Y:S02]  /*14810*/  SEL R88, R88, R30, !P1 ;  /* 0x0000001e58587207 */ /* 0x000fe40004800000 */
[----:B------:R-:W-:-:S02]  /*14820*/  SEL R87, R87, R31, !P1 ;  /* 0x0000001f57577207 */ /* 0x000fc40004800000 */
[----:B------:R-:W-:Y:S01]  /*14830*/  SEL R9, R9, R25, !P6 ;  /* 0x0000001909097207 */ /* 0x000fe20007000000 */
[----:B-1----:R-:W-:Y:S02]  /*14840*/  IMAD.MOV.U32 R12, RZ, RZ, R83 ;  /* 0x000000ffff0c7224 */ /* 0x002fe400078e0053 */
[----:B------:R-:W-:Y:S02]  /*14850*/  IMAD.MOV.U32 R13, RZ, RZ, R5 ;  /* 0x000000ffff0d7224 */ /* 0x000fe400078e0005 */
[----:B------:R-:W-:Y:S01]  /*14860*/  STS.128 [R33], R8 ;  /* 0x0000000821007388 */ /* 0x000fe20000000c00 */
[----:B------:R-:W-:Y:S02]  /*14870*/  IMAD.MOV.U32 R14, RZ, RZ, R86 ;  /* 0x000000ffff0e7224 */ /* 0x000fe400078e0056 */
[----:B------:R-:W-:-:S05]  /*14880*/  IMAD.MOV.U32 R15, RZ, RZ, R85 ;  /* 0x000000ffff0f7224 */ /* 0x000fca00078e0055 */
[----:B------:R1:W-:Y:S02]  /*14890*/  STS.128 [R33+0x20], R12 ;  /* 0x0000200c21007388 */ /* 0x0003e40000000c00 */
[----:B-1----:R-:W-:Y:S02]  /*148a0*/  IMAD.MOV.U32 R14, RZ, RZ, R88 ;  /* 0x000000ffff0e7224 */ /* 0x002fe400078e0058 */
[----:B------:R-:W-:Y:S02]  /*148b0*/  IMAD.MOV.U32 R15, RZ, RZ, R87 ;  /* 0x000000ffff0f7224 */ /* 0x000fe400078e0057 */
[----:B------:R-:W-:Y:S02]  /*148c0*/  IMAD.MOV.U32 R12, RZ, RZ, R89 ;  /* 0x000000ffff0c7224 */ /* 0x000fe400078e0059 */
[----:B------:R-:W-:-:S05]  /*148d0*/  IMAD.MOV.U32 R13, RZ, RZ, R3 ;  /* 0x000000ffff0d7224 */ /* 0x000fca00078e0003 */
[----:B------:R2:W-:Y:S02]  /*148e0*/  STS.128 [R33+0x30], R12 ;  /* 0x0000300c21007388 */ /* 0x0005e40000000c00 */
.L_x_3190:
[----:B------:R-:W-:Y:S05]  /*148f0*/  BSYNC B0 ;  /* 0x0000000000007941 */ /* 0x000fea0003800000 */
.L_x_3189:
[----:B------:R-:W-:Y:S01]  /*14900*/  IMAD.MOV.U32 R4, RZ, RZ, R16 ;  /* 0x000000ffff047224 */ /* 0x000fe200078e0010 */
[----:B------:R-:W-:Y:S06]  /*14910*/  @P5 BRA `(.L_x_3191) ;  /* 0xfffffff8008c5947 */ /* 0x000fec000383ffff */
.L_x_3188:
[----:B------:R-:W-:Y:S02]  /*14920*/  ULDC UR4, c[0x0][0x240] ;  /* 0x0000900000047ab9 */ /* 0x000fe40000000800 */
[----:B------:R-:W-:-:S13]  /*14930*/  ISETP.NE.AND P0, PT, RZ, UR4, PT ;  /* 0x00000004ff007c0c */ /* 0x000fda000bf05270 */
[----:B------:R-:W-:Y:S05]  /*14940*/  @!P0 BRA `(.L_x_3192) ;  /* 0x0000000c00388947 */ /* 0x000fea0003800000 */
[----:B-12---:R-:W1:Y:S02]  /*14950*/  LDC R33, c[0x0][RZ] ;  /* 0x00000000ff217b82 */ /* 0x006e640000000800 */
[----:B-1----:R-:W-:Y:S01]  /*14960*/  ISETP.GT.AND P0, PT, R33, 0x20, PT ;  /* 0x000000202100780c */ /* 0x002fe20003f04270 */
[----:B------:R-:W-:-:S12]  /*14970*/  IMAD.MOV.U32 R4, RZ, RZ, R33 ;  /* 0x000000ffff047224 */ /* 0x000fd800078e0021 */
[----:B------:R-:W-:Y:S05]  /*14980*/  @!P0 BRA `(.L_x_3193) ;  /* 0x0000000400e88947 */ /* 0x000fea0003800000 */
[----:B------:R-:W1:Y:S01]  /*14990*/  S2UR UR5, SR_CgaCtaId ;  /* 0x00000000000579c3 */ /* 0x000e620000008800 */
[----:B------:R-:W-:Y:S01]  /*149a0*/  UMOV UR4, 0x400 ;  /* 0x0000040000047882 */ /* 0x000fe20000000000 */
[----:B------:R-:W-:Y:S01]  /*149b0*/  IMAD R4, R2, R33, R17 ;  /* 0x0000002102047224 */ /* 0x000fe200078e0211 */
[----:B------:R-:W-:Y:S01]  /*149c0*/  UIADD3 UR4, UR4, 0x10, URZ ;  /* 0x0000001004047890 */ /* 0x000fe2000fffe03f */
        /* <DEDUP_REMOVED lines=9> */
[----:B------:R-:W-:Y:S01]  /*14a60*/  IMAD.MOV.U32 R22, RZ, RZ, R86 ;  /* 0x000000ffff167224 */ /* 0x000fe200078e0056 */
[----:B-1----:R-:W-:Y:S01]  /*14a70*/  ULEA UR4, UR5, UR4, 0x18 ;  /* 0x0000000405047291 */ /* 0x002fe2000f8ec03f */
[----:B------:R-:W-:-:S05]  /*14a80*/  IMAD.MOV.U32 R23, RZ, RZ, R85 ;  /* 0x000000ffff177224 */ /* 0x000fca00078e0055 */
[----:B------:R-:W-:Y:S02]  /*14a90*/  LEA R19, R4, UR4, 0x6 ;  /* 0x0000000404137c11 */ /* 0x000fe4000f8e30ff */
[----:B------:R-:W-:-:S03]  /*14aa0*/  LEA.HI R4, R33, R33, RZ, 0x1 ;  /* 0x0000002121047211 */ /* 0x000fc600078f08ff */
[----:B------:R1:W-:Y:S01]  /*14ab0*/  STS.128 [R19+0x10], R12 ;  /* 0x0000100c13007388 */ /* 0x0003e20000000c00 */
[----:B------:R-:W-:Y:S01]  /*14ac0*/  SHF.R.S32.HI R6, RZ, 0x1, R4 ;  /* 0x00000001ff067819 */ /* 0x000fe20000011404 */
[----:B------:R-:W-:Y:S02]  /*14ad0*/  IMAD.MOV.U32 R4, RZ, RZ, 0x20 ;  /* 0x00000020ff047424 */ /* 0x000fe400078e00ff */
[----:B------:R2:W-:Y:S01]  /*14ae0*/  STS.128 [R19], R8 ;  /* 0x0000000813007388 */ /* 0x0005e20000000c00 */
[----:B------:R-:W-:-:S03]  /*14af0*/  ISETP.GE.AND P0, PT, R6, 0x20, PT ;  /* 0x000000200600780c */ /* 0x000fc60003f06270 */
[----:B------:R2:W-:Y:S01]  /*14b00*/  STS.128 [R19+0x20], R20 ;  /* 0x0000201413007388 */ /* 0x0005e20000000c00 */
[----:B-1----:R-:W-:Y:S02]  /*14b10*/  IMAD.MOV.U32 R12, RZ, RZ, R89 ;  /* 0x000000ffff0c7224 */ /* 0x002fe400078e0059 */
[----:B------:R-:W-:Y:S02]  /*14b20*/  IMAD.MOV.U32 R13, RZ, RZ, R3 ;  /* 0x000000ffff0d7224 */ /* 0x000fe400078e0003 */
[----:B------:R-:W-:Y:S02]  /*14b30*/  IMAD.MOV.U32 R14, RZ, RZ, R88 ;  /* 0x000000ffff0e7224 */ /* 0x000fe400078e0058 */
[----:B------:R-:W-:-:S05]  /*14b40*/  IMAD.MOV.U32 R15, RZ, RZ, R87 ;  /* 0x000000ffff0f7224 */ /* 0x000fca00078e0057 */
[----:B------:R2:W-:Y:S01]  /*14b50*/  STS.128 [R19+0x30], R12 ;  /* 0x0000300c13007388 */ /* 0x0005e20000000c00 */
[----:B------:R-:W-:Y:S05]  /*14b60*/  @!P0 BRA `(.L_x_3193) ;  /* 0x0000000400708947 */ /* 0x000fea0003800000 */
.L_x_3196:
[----:B------:R-:W-:Y:S01]  /*14b70*/  IMAD.IADD R4, R17, 0x1, R6 ;  /* 0x0000000111047824 */ /* 0x000fe200078e0206 */
[----:B------:R-:W-:Y:S05]  /*14b80*/  WARPSYNC.ALL ;  /* 0x0000000000007948 */ /* 0x000fea0003800000 */
[----:B------:R-:W-:Y:S01]  /*14b90*/  BAR.SYNC.DEFER_BLOCKING 0x0 ;  /* 0x0000000000007b1d */ /* 0x000fe20000010000 */
[----:B------:R-:W-:-:S04]  /*14ba0*/  ISETP.GE.U32.AND P0, PT, R4, R33, PT ;  /* 0x000000210400720c */ /* 0x000fc80003f06070 */
[----:B------:R-:W-:Y:S01]  /*14bb0*/  ISETP.GE.U32.OR P0, PT, R17, R6, P0 ;  /* 0x000000061100720c */ /* 0x000fe20000706470 */
[----:B------:R-:W-:-:S12]  /*14bc0*/  BSSY B0, `(.L_x_3194) ;  /* 0x0000052000007945 */ /* 0x000fd80003800000 */
[----:B-1----:R-:W-:Y:S05]  /*14bd0*/  @P0 BRA `(.L_x_3195) ;  /* 0x0000000400400947 */ /* 0x002fea0003800000 */
[----:B------:R-:W-:-:S05]  /*14be0*/  IMAD R4, R6, 0x40, R19 ;  /* 0x0000004006047824 */ /* 0x000fca00078e0213 */
[----:B------:R-:W1:Y:S04]  /*14bf0*/  LDS.128 R24, [R4] ;  /* 0x0000000004187984 */ /* 0x000e680000000c00 */
[----:B--2---:R-:W2:Y:S04]  /*14c00*/  LDS.128 R20, [R4+0x10] ;  /* 0x0000100004147984 */ /* 0x004ea80000000c00 */
[----:B------:R-:W3:Y:S04]  /*14c10*/  LDS.128 R12, [R4+0x20] ;  /* 0x00002000040c7984 */ /* 0x000ee80000000c00 */
[----:B------:R4:W5:Y:S01]  /*14c20*/  LDS.128 R28, [R4+0x30] ;  /* 0x00003000041c7984 */ /* 0x0009620000000c00 */
[----:B-1----:R-:W-:-:S02]  /*14c30*/  ISETP.NE.U32.AND P1, PT, R75, R24, PT ;  /* 0x000000184b00720c */ /* 0x002fc40003f25070 */
[----:B------:R-:W-:Y:S02]  /*14c40*/  ISETP.GT.U32.AND P0, PT, R75, R24, PT ;  /* 0x000000184b00720c */ /* 0x000fe40003f04070 */
[CC--:B------:R-:W-:Y:S02]  /*14c50*/  ISETP.NE.AND.EX P1, PT, R9.reuse, R25.reuse, PT, P1 ;  /* 0x000000190900720c */ /* 0x0c0fe40003f25310 */
[----:B------:R-:W-:Y:S02]  /*14c60*/  ISETP.GE.U32.AND P2, PT, R0, R26, PT ;  /* 0x0000001a0000720c */ /* 0x000fe40003f46070 */
[----:B------:R-:W-:Y:S02]  /*14c70*/  ISETP.GT.AND.EX P0, PT, R9, R25, PT, P0 ;  /* 0x000000190900720c */ /* 0x000fe40003f04300 */
[----:B------:R-:W-:Y:S02]  /*14c80*/  ISETP.GE.AND.EX P2, PT, R77, R27, PT, P2 ;  /* 0x0000001b4d00720c */ /* 0x000fe40003f46320 */
[----:B--2---:R-:W-:-:S02]  /*14c90*/  ISETP.NE.U32.AND P3, PT, R79, R20, PT ;  /* 0x000000144f00720c */ /* 0x004fc40003f65070 */
[----:B------:R-:W-:Y:S02]  /*14ca0*/  SEL R8, RZ, 0xffffffff, !P0 ;  /* 0xffffffffff087807 */ /* 0x000fe40004000000 */
[-C--:B------:R-:W-:Y:S02]  /*14cb0*/  ISETP.NE.AND.EX P3, PT, R7, R21.reuse, PT, P3 ;  /* 0x000000150700720c */ /* 0x080fe40003f65330 */
[----:B------:R-:W-:Y:S02]  /*14cc0*/  @!P1 SEL R8, RZ, 0xffffffff, P2 ;  /* 0xffffffffff089807 */ /* 0x000fe40001000000 */
[----:B------:R-:W-:Y:S02]  /*14cd0*/  ISETP.GT.U32.AND P1, PT, R79, R20, PT ;  /* 0x000000144f00720c */ /* 0x000fe40003f24070 */
[----:B---3--:R-:W-:Y:S02]  /*14ce0*/  ISETP.NE.U32.AND P2, PT, R83, R12, PT ;  /* 0x0000000c5300720c */ /* 0x008fe40003f45070 */
[----:B------:R-:W-:-:S02]  /*14cf0*/  ISETP.GT.AND.EX P1, PT, R7, R21, PT, P1 ;  /* 0x000000150700720c */ /* 0x000fc40003f24310 */
[----:B------:R-:W-:Y:S02]  /*14d00*/  ISETP.NE.AND.EX P2, PT, R5, R13, PT, P2 ;  /* 0x0000000d0500720c */ /* 0x000fe40003f45320 */
[----:B------:R-:W-:Y:S02]  /*14d10*/  ISETP.GE.U32.AND P5, PT, R82, R22, PT ;  /* 0x000000165200720c */ /* 0x000fe40003fa6070 */
[----:B----4-:R-:W-:Y:S02]  /*14d20*/  SEL R4, RZ, 0xffffffff, !P1 ;  /* 0xffffffffff047807 */ /* 0x010fe40004800000 */
[----:B------:R-:W-:Y:S02]  /*14d30*/  ISETP.GT.U32.AND P1, PT, R83, R12, PT ;  /* 0x0000000c5300720c */ /* 0x000fe40003f24070 */
[----:B-----5:R-:W-:Y:S02]  /*14d40*/  ISETP.NE.U32.AND P4, PT, R89, R28, PT ;  /* 0x0000001c5900720c */ /* 0x020fe40003f85070 */
[----:B------:R-:W-:-:S02]  /*14d50*/  ISETP.GE.U32.AND P0, PT, R86, R14, PT ;  /* 0x0000000e5600720c */ /* 0x000fc40003f06070 */
[----:B------:R-:W-:Y:S02]  /*14d60*/  ISETP.GE.AND.EX P5, PT, R81, R23, PT, P5 ;  /* 0x000000175100720c */ /* 0x000fe40003fa6350 */
[----:B------:R-:W-:Y:S02]  /*14d70*/  LOP3.LUT R8, R8, 0x1, RZ, 0xc0, !PT ;  /* 0x0000000108087812 */ /* 0x000fe400078ec0ff */
[----:B------:R-:W-:Y:S02]  /*14d80*/  ISETP.NE.AND.EX P4, PT, R3, R29, PT, P4 ;  /* 0x0000001d0300720c */ /* 0x000fe40003f85340 */
[----:B------:R-:W-:Y:S02]  /*14d90*/  ISETP.GT.AND.EX P1, PT, R5, R13, PT, P1 ;  /* 0x0000000d0500720c */ /* 0x000fe40003f24310 */
[----:B------:R-:W-:Y:S02]  /*14da0*/  @!P3 SEL R4, RZ, 0xffffffff, P5 ;  /* 0xffffffffff04b807 */ /* 0x000fe40002800000 */
[----:B------:R-:W-:-:S02]  /*14db0*/  ISETP.GE.AND.EX P0, PT, R85, R15, PT, P0 ;  /* 0x0000000f5500720c */ /* 0x000fc40003f06300 */
[----:B------:R-:W-:Y:S02]  /*14dc0*/  ISETP.NE.U32.AND P6, PT, R8, 0x1, PT ;  /* 0x000000010800780c */ /* 0x000fe40003fc5070 */
[----:B------:R-:W-:Y:S02]  /*14dd0*/  ISETP.GT.U32.AND P5, PT, R89, R28, PT ;  /* 0x0000001c5900720c */ /* 0x000fe40003fa4070 */
[----:B------:R-:W-:Y:S02]  /*14de0*/  SEL R8, RZ, 0xffffffff, !P1 ;  /* 0xffffffffff087807 */ /* 0x000fe40004800000 */
[----:B------:R-:W-:Y:S02]  /*14df0*/  ISETP.GE.U32.AND P3, PT, R88, R30, PT ;  /* 0x0000001e5800720c */ /* 0x000fe40003f66070 */
[----:B------:R-:W-:Y:S02]  /*14e00*/  LOP3.LUT R4, R4, 0x1, RZ, 0xc0, !PT ;  /* 0x0000000104047812 */ /* 0x000fe400078ec0ff */
[----:B------:R-:W-:-:S02]  /*14e10*/  @!P2 SEL R8, RZ, 0xffffffff, P0 ;  /* 0xffffffffff08a807 */ /* 0x000fc40000000000 */
[----:B------:R-:W-:Y:S02]  /*14e20*/  ISETP.GT.AND.EX P5, PT, R3, R29, PT, P5 ;  /* 0x0000001d0300720c */ /* 0x000fe40003fa4350 */
[----:B------:R-:W-:Y:S02]  /*14e30*/  ISETP.NE.U32.AND P1, PT, R4, 0x1, PT ;  /* 0x000000010400780c */ /* 0x000fe40003f25070 */
[----:B------:R-:W-:Y:S02]  /*14e40*/  ISETP.GE.AND.EX P3, PT, R87, R31, PT, P3 ;  /* 0x0000001f5700720c */ /* 0x000fe40003f66330 */
[----:B------:R-:W-:Y:S02]  /*14e50*/  LOP3.LUT R8, R8, 0x1, RZ, 0xc0, !PT ;  /* 0x0000000108087812 */ /* 0x000fe400078ec0ff */
[----:B------:R-:W-:Y:S02]  /*14e60*/  SEL R4, RZ, 0xffffffff, !P5 ;  /* 0xffffffffff047807 */ /* 0x000fe40006800000 */
        /* <DEDUP_REMOVED lines=39> */
.L_x_3195:
[----:B------:R-:W-:Y:S05]  /*150e0*/  BSYNC B0 ;  /* 0x0000000000007941 */ /* 0x000fea0003800000 */
.L_x_3194:
[----:B------:R-:W-:-:S04]  /*150f0*/  SHF.R.S32.HI R6, RZ, 0x1, R6 ;  /* 0x00000001ff067819 */ /* 0x000fc80000011406 */
[----:B------:R-:W-:-:S13]  /*15100*/  ISETP.GE.AND P0, PT, R6, 0x20, PT ;  /* 0x000000200600780c */ /* 0x000fda0003f06270 */
[----:B------:R-:W-:Y:S05]  /*15110*/  @P0 BRA `(.L_x_3196) ;  /* 0xfffffff800940947 */ /* 0x000fea000383ffff */
[----:B------:R-:W-:-:S07]  /*15120*/  IMAD.MOV.U32 R4, RZ, RZ, 0x20 ;  /* 0x00000020ff047424 */ /* 0x000fce00078e00ff */
.L_x_3193:
[----:B------:R-:W-:Y:S01]  /*15130*/  ISETP.GE.AND P0, PT, R4, 0x2, PT ;  /* 0x000000020400780c */ /* 0x000fe20003f06270 */
[----:B------:R-:W-:Y:S05]  /*15140*/  WARPSYNC.ALL ;  /* 0x0000000000007948 */ /* 0x000fea0003800000 */
[----:B------:R-:W-:Y:S07]  /*15150*/  BAR.SYNC.DEFER_BLOCKING 0x0 ;  /* 0x0000000000007b1d */ /* 0x000fee0000010000 */
[----:B------:R-:W-:Y:S05]  /*15160*/  @!P0 BRA `(.L_x_3192) ;  /* 0x0000000400308947 */ /* 0x000fea0003800000 */
[----:B------:R-:W-:-:S07]  /*15170*/  IMAD.MOV.U32 R6, RZ, RZ, 0x1 ;  /* 0x00000001ff067424 */ /* 0x000fce00078e00ff */
.L_x_3197:
[----:B--2---:R-:W2:Y:S04]  /*15180*/  SHFL.DOWN PT, R10, R75, R6, 0x1f ;  /* 0x08001f064b0a7589 */ /* 0x004ea800000e0000 */
[----:B------:R-:W3:Y:S04]  /*15190*/  SHFL.DOWN PT, R8, R9, R6, 0x1f ;  /* 0x08001f0609087589 */ /* 0x000ee800000e0000 */
[----:B------:R-:W4:Y:S04]  /*151a0*/  SHFL.DOWN PT, R11, R0, R6, 0x1f ;  /* 0x08001f06000b7589 */ /* 0x000f2800000e0000 */
[----:B------:R-:W5:Y:S04]  /*151b0*/  SHFL.DOWN PT, R16, R79, R6, 0x1f ;  /* 0x08001f064f107589 */ /* 0x000f6800000e0000 */
[----:B-1----:R-:W1:Y:S04]  /*151c0*/  SHFL.DOWN PT, R12, R77, R6, 0x1f ;  /* 0x08001f064d0c7589 */ /* 0x002e6800000e0000 */
[----:B------:R-:W0:Y:S04]  /*151d0*/  SHFL.DOWN PT, R14, R7, R6, 0x1f ;  /* 0x08001f06070e7589 */ /* 0x000e2800000e0000 */
[----:B------:R-:W0:Y:S01]  /*151e0*/  SHFL.DOWN PT, R15, R82, R6, 0x1f ;  /* 0x08001f06520f7589 */ /* 0x000e2200000e0000 */
[----:B--2---:R-:W-:-:S02]  /*151f0*/  ISETP.NE.U32.AND P1, PT, R75, R10, PT ;  /* 0x0000000a4b00720c */ /* 0x004fc40003f25070 */
[----:B------:R-:W-:Y:S01]  /*15200*/  ISETP.GT.U32.AND P0, PT, R75, R10, PT ;  /* 0x0000000a4b00720c */ /* 0x000fe20003f04070 */
[----:B------:R-:W2:Y:S01]  /*15210*/  SHFL.DOWN PT, R22, R83, R6, 0x1f ;  /* 0x08001f0653167589 */ /* 0x000ea200000e0000 */
[CC--:B---3--:R-:W-:Y:S02]  /*15220*/  ISETP.NE.AND.EX P1, PT, R9.reuse, R8.reuse, PT, P1 ;  /* 0x000000080900720c */ /* 0x0c8fe40003f25310 */
[----:B------:R-:W-:Y:S01]  /*15230*/  ISETP.GT.AND.EX P0, PT, R9, R8, PT, P0 ;  /* 0x000000080900720c */ /* 0x000fe20003f04300 */
[----:B------:R-:W3:Y:S01]  /*15240*/  SHFL.DOWN PT, R28, R89, R6, 0x1f ;  /* 0x08001f06591c7589 */ /* 0x000ee200000e0000 */
[----:B----4-:R-:W-:Y:S02]  /*15250*/  ISETP.GE.U32.AND P6, PT, R0, R11, PT ;  /* 0x0000000b0000720c */ /* 0x010fe40003fc6070 */
[----:B------:R-:W-:Y:S01]  /*15260*/  SEL R13, RZ, 0xffffffff, !P0 ;  /* 0xffffffffff0d7807 */ /* 0x000fe20004000000 */
[----:B------:R-:W4:Y:S01]  /*15270*/  SHFL.DOWN PT, R20, R5, R6, 0x1f ;  /* 0x08001f0605147589 */ /* 0x000f2200000e0000 */
[----:B-----5:R-:W-:-:S02]  /*15280*/  ISETP.NE.U32.AND P4, PT, R79, R16, PT ;  /* 0x000000104f00720c */ /* 0x020fc40003f85070 */
[----:B------:R-:W-:Y:S01]  /*15290*/  ISETP.GT.U32.AND P5, PT, R79, R16, PT ;  /* 0x000000104f00720c */ /* 0x000fe20003fa4070 */
[----:B------:R-:W5:Y:S01]  /*152a0*/  SHFL.DOWN PT, R26, R3, R6, 0x1f ;  /* 0x08001f06031a7589 */ /* 0x000f6200000e0000 */
[----:B-1----:R-:W-:-:S03]  /*152b0*/  ISETP.GE.AND.EX P6, PT, R77, R12, PT, P6 ;  /* 0x0000000c4d00720c */ /* 0x002fc60003fc6360 */
[----:B------:R-:W1:Y:S01]  /*152c0*/  SHFL.DOWN PT, R18, R81, R6, 0x1f ;  /* 0x08001f0651127589 */ /* 0x000e6200000e0000 */
[CC--:B0-----:R-:W-:Y:S02]  /*152d0*/  ISETP.NE.AND.EX P4, PT, R7.reuse, R14.reuse, PT, P4 ;  /* 0x0000000e0700720c */ /* 0x0c1fe40003f85340 */
[----:B------:R-:W-:Y:S01]  /*152e0*/  @!P1 SEL R13, RZ, 0xffffffff, P6 ;  /* 0xffffffffff0d9807 */ /* 0x000fe20003000000 */
[----:B------:R-:W0:Y:S01]  /*152f0*/  SHFL.DOWN PT, R21, R86, R6, 0x1f ;  /* 0x08001f0656157589 */ /* 0x000e2200000e0000 */
[----:B------:R-:W-:Y:S02]  /*15300*/  ISETP.GE.U32.AND P0, PT, R82, R15, PT ;  /* 0x0000000f5200720c */ /* 0x000fe40003f06070 */
[----:B------:R-:W-:Y:S01]  /*15310*/  ISETP.GT.AND.EX P5, PT, R7, R14, PT, P5 ;  /* 0x0000000e0700720c */ /* 0x000fe20003fa4350 */
[----:B------:R-:W0:Y:S01]  /*15320*/  SHFL.DOWN PT, R25, R88, R6, 0x1f ;  /* 0x08001f0658197589 */ /* 0x000e2200000e0000 */
[CC--:B--2---:R-:W-:Y:S02]  /*15330*/  ISETP.NE.U32.AND P2, PT, R83.reuse, R22.reuse, PT ;  /* 0x000000165300720c */ /* 0x0c4fe40003f45070 */
[----:B------:R-:W-:Y:S01]  /*15340*/  ISETP.GT.U32.AND P3, PT, R83, R22, PT ;  /* 0x000000165300720c */ /* 0x000fe20003f64070 */
[----:B------:R-:W2:Y:S01]  /*15350*/  SHFL.DOWN PT, R24, R85, R6, 0x1f ;  /* 0x08001f0655187589 */ /* 0x000ea200000e0000 */
[----:B---3--:R-:W-:-:S02]  /*15360*/  ISETP.NE.U32.AND P6, PT, R89, R28, PT ;  /* 0x0000001c5900720c */ /* 0x008fc40003fc5070 */
[----:B------:R-:W-:Y:S01]  /*15370*/  LOP3.LUT R13, R13, 0x1, RZ, 0xc0, !PT ;  /* 0x000000010d0d7812 */ /* 0x000fe200078ec0ff */
[----:B------:R3:W2:Y:S01]  /*15380*/  SHFL.DOWN PT, R30, R87, R6, 0x1f ;  /* 0x08001f06571e7589 */ /* 0x0006a200000e0000 */
[CC--:B----4-:R-:W-:Y:S02]  /*15390*/  ISETP.NE.AND.EX P2, PT, R5.reuse, R20.reuse, PT, P2 ;  /* 0x000000140500720c */ /* 0x0d0fe40003f45320 */
[----:B------:R-:W-:Y:S02]  /*153a0*/  ISETP.GT.AND.EX P3, PT, R5, R20, PT, P3 ;  /* 0x000000140500720c */ /* 0x000fe40003f64330 */
[----:B-----5:R-:W-:Y:S02]  /*153b0*/  ISETP.NE.AND.EX P6, PT, R3, R26, PT, P6 ;  /* 0x0000001a0300720c */ /* 0x020fe40003fc5360 */
[----:B------:R-:W-:Y:S02]  /*153c0*/  SEL R19, RZ, 0xffffffff, !P5 ;  /* 0xffffffffff137807 */ /* 0x000fe40006800000 */
[----:B-1----:R-:W-:Y:S01]  /*153d0*/  ISETP.GE.AND.EX P0, PT, R81, R18, PT, P0 ;  /* 0x000000125100720c */ /* 0x002fe20003f06300 */
[----:B---3--:R-:W-:Y:S01]  /*153e0*/  IMAD.SHL.U32 R6, R6, 0x2, RZ ;  /* 0x0000000206067824 */ /* 0x008fe200078e00ff */
[----:B------:R-:W-:-:S02]  /*153f0*/  ISETP.GT.U32.AND P1, PT, R89, R28, PT ;  /* 0x0000001c5900720c */ /* 0x000fc40003f24070 */
[----:B------:R-:W-:Y:S02]  /*15400*/  SEL R23, RZ, 0xffffffff, !P3 ;  /* 0xffffffffff177807 */ /* 0x000fe40005800000 */
[----:B------:R-:W-:Y:S02]  /*15410*/  @!P4 SEL R19, RZ, 0xffffffff, P0 ;  /* 0xffffffffff13c807 */ /* 0x000fe40000000000 */
[----:B0-----:R-:W-:Y:S02]  /*15420*/  ISETP.GE.U32.AND P5, PT, R86, R21, PT ;  /* 0x000000155600720c */ /* 0x001fe40003fa6070 */
[----:B------:R-:W-:Y:S02]  /*15430*/  ISETP.GE.U32.AND P3, PT, R88, R25, PT ;  /* 0x000000195800720c */ /* 0x000fe40003f66070 */
[----:B------:R-:W-:Y:S02]  /*15440*/  ISETP.NE.U32.AND P0, PT, R13, 0x1, PT ;  /* 0x000000010d00780c */ /* 0x000fe40003f05070 */
[----:B------:R-:W-:-:S02]  /*15450*/  ISETP.GT.AND.EX P1, PT, R3, R26, PT, P1 ;  /* 0x0000001a0300720c */ /* 0x000fc40003f24310 */
[----:B--2---:R-:W-:Y:S02]  /*15460*/  ISETP.GE.AND.EX P5, PT, R85, R24, PT, P5 ;  /* 0x000000185500720c */ /* 0x004fe40003fa6350 */
[----:B------:R-:W-:Y:S02]  /*15470*/  ISETP.GE.AND.EX P3, PT, R87, R30, PT, P3 ;  /* 0x0000001e5700720c */ /* 0x000fe40003f66330 */
[----:B------:R-:W-:Y:S02]  /*15480*/  SEL R75, R75, R10, !P0 ;  /* 0x0000000a4b4b7207 */ /* 0x000fe40004000000 */
[----:B------:R-:W-:Y:S02]  /*15490*/  SEL R9, R9, R8, !P0 ;  /* 0x0000000809097207 */ /* 0x000fe40004000000 */
[----:B------:R-:W-:Y:S02]  /*154a0*/  SEL R0, R0, R11, !P0 ;  /* 0x0000000b00007207 */ /* 0x000fe40004000000 */
[----:B------:R-:W-:-:S02]  /*154b0*/  SEL R77, R77, R12, !P0 ;  /* 0x0000000c4d4d7207 */ /* 0x000fc40004000000 */
[----:B------:R-:W-:Y:S02]  /*154c0*/  ISETP.GE.AND P0, PT, R6, R4, PT ;  /* 0x000000040600720c */ /* 0x000fe40003f06270 */
[----:B------:R-:W-:Y:S02]  /*154d0*/  SEL R27, RZ, 0xffffffff, !P1 ;  /* 0xffffffffff1b7807 */ /* 0x000fe40004800000 */
[----:B------:R-:W-:Y:S02]  /*154e0*/  @!P2 SEL R23, RZ, 0xffffffff, P5 ;  /* 0xffffffffff17a807 */ /* 0x000fe40002800000 */
[----:B------:R-:W-:Y:S02]  /*154f0*/  @!P6 SEL R27, RZ, 0xffffffff, P3 ;  /* 0xffffffffff1be807 */ /* 0x000fe40001800000 */
[----:B------:R-:W-:Y:S02]  /*15500*/  LOP3.LUT R19, R19, 0x1, RZ, 0xc0, !PT ;  /* 0x0000000113137812 */ /* 0x000fe400078ec0ff */
[----:B------:R-:W-:-:S02]  /*15510*/  LOP3.LUT R23, R23, 0x1, RZ, 0xc0, !PT ;  /* 0x0000000117177812 */ /* 0x000fc400078ec0ff */
[----:B------:R-:W-:Y:S02]  /*15520*/  LOP3.LUT R27, R27, 0x1, RZ, 0xc0, !PT ;  /* 0x000000011b1b7812 */ /* 0x000fe400078ec0ff */
        /* <DEDUP_REMOVED lines=16> */
.L_x_3192:
[----:B------:R-:W3:Y:S01]  /*15630*/  LDC R4, c[0x0][0x3fc] ;  /* 0x0000ff00ff047b82 */ /* 0x000ee20000000800 */
[----:B--2---:R-:W-:Y:S02]  /*15640*/  IMAD.MOV.U32 R23, RZ, RZ, RZ ;  /* 0x000000ffff177224 */ /* 0x004fe400078e00ff */
[----:B------:R-:W-:Y:S01]  /*15650*/  IMAD.MOV.U32 R24, RZ, RZ, RZ ;  /* 0x000000ffff187224 */ /* 0x000fe200078e00ff */
[----:B---3--:R-:W-:-:S13]  /*15660*/  ISETP.NE.AND P0, PT, R4, RZ, PT ;  /* 0x000000ff0400720c */ /* 0x008fda0003f05270 */
        /* <DEDUP_REMOVED lines=9> */
[----:B-1----:R-:W-:-:S04]  /*15700*/  IMAD.MOV R13, RZ, RZ, -R11 ;  /* 0x000000ffff0d7224 */ /* 0x002fc800078e0a0b */
        /* <DEDUP_REMOVED lines=265> */
.L_x_3198:
[----:B------:R-:W-:Y:S05]  /*167a0*/  @!P0 BRA `(.L_x_3199) ;  /* 0x0000001000488947 */ /* 0x000fea0003800000 */
[----:B------:R-:W-:Y:S01]  /*167b0*/  VIADD R11, R105, 0x1 ;  /* 0x00000001690b7836 */ /* 0x000fe20000000000 */
[----:B------:R-:W-:Y:S01]  /*167c0*/  ULDC.64 UR6, c[0x0][0x400] ;  /* 0x0001000000067ab9 */ /* 0x000fe20000000a00 */
[----:B------:R-:W-:Y:S01]  /*167d0*/  IMAD.MOV.U32 R10, RZ, RZ, RZ ;  /* 0x000000ffff0a7224 */ /* 0x000fe200078e00ff */
[----:B------:R-:W-:Y:S01]  /*167e0*/  ULDC UR4, c[0x0][0x408] ;  /* 0x0001020000047ab9 */ /* 0x000fe20000000800 */
[----:B------:R-:W-:Y:S02]  /*167f0*/  ISETP.NE.AND P1, PT, R4, 0x1, PT ;  /* 0x000000010400780c */ /* 0x000fe40003f25270 */
[----:B-1----:R-:W-:-:S05]  /*16800*/  IMAD.HI.U32 R12, R11, UR7, R10 ;  /* 0x000000070b0c7c27 */ /* 0x002fca000f8e000a */
        /* <DEDUP_REMOVED lines=268> */
.L_x_3199:
        /* <DEDUP_REMOVED lines=277> */
.L_x_3200:
        /* <DEDUP_REMOVED lines=275> */
.L_x_3201:
[----:B------:R-:W-:Y:S01]  /*19b50*/  ULDC.64 UR4, c[0x0][0x610] ;  /* 0x0001840000047ab9 */ /* 0x000fe20000000a00 */
[----:B-1----:R-:W-:Y:S02]  /*19b60*/  CS2R R18, SRZ ;  /* 0x0000000000127805 */ /* 0x002fe4000001ff00 */
        /* <DEDUP_REMOVED lines=9> */
.L_x_3207:
        /* <DEDUP_REMOVED lines=9> */
[----:B0-----:R-:W-:Y:S05]  /*19c90*/  CALL.REL.NOINC `($__internal_23_$__cuda_sm20_rem_u64) ;  /* 0x000000a800687944 */ /* 0x001fea0003c00000 */
[----:B------:R-:W-:Y:S02]  /*19ca0*/  IMAD.MOV.U32 R12, RZ, RZ, R6 ;  /* 0x000000ffff0c7224 */ /* 0x000fe400078e0006 */
[----:B------:R-:W-:Y:S01]  /*19cb0*/  IMAD.MOV.U32 R13, RZ, RZ, R15 ;  /* 0x000000ffff0d7224 */ /* 0x000fe200078e000f */
[----:B------:R-:W-:Y:S06]  /*19cc0*/  BRA `(.L_x_3206) ;  /* 0x00000000004c7947 */ /* 0x000fec0003800000 */
.L_x_3205:
        /* <DEDUP_REMOVED lines=19> */
.L_x_3206:
[----:B------:R-:W-:Y:S05]  /*19e00*/  BSYNC B1 ;  /* 0x0000000000017941 */ /* 0x000fea0003800000 */
.L_x_3204:
[----:B------:R-:W-:Y:S01]  /*19e10*/  ISETP.NE.U32.AND P0, PT, R12, RZ, PT ;  /* 0x000000ff0c00720c */ /* 0x000fe20003f05070 */
[----:B------:R-:W-:Y:S02]  /*19e20*/  IMAD.MOV.U32 R8, RZ, RZ, R4 ;  /* 0x000000ffff087224 */ /* 0x000fe400078e0004 */
[----:B------:R-:W-:Y:S01]  /*19e30*/  IMAD.MOV.U32 R10, RZ, RZ, R11 ;  /* 0x000000ffff0a7224 */ /* 0x000fe200078e000b */
[----:B------:R-:W-:-:S13]  /*19e40*/  ISETP.NE.AND.EX P0, PT, R13, RZ, PT, P0 ;  /* 0x000000ff0d00720c */ /* 0x000fda0003f05300 */
[----:B------:R-:W-:Y:S05]  /*19e50*/  @P0 BRA `(.L_x_3207) ;  /* 0xfffffffc00680947 */ /* 0x000fea000383ffff */
[----:B------:R-:W-:Y:S05]  /*19e60*/  BSYNC B0 ;  /* 0x0000000000007941 */ /* 0x000fea0003800000 */
.L_x_3203:
[----:B------:R-:W-:Y:S01]  /*19e70*/  ISETP.NE.U32.AND P2, PT, R11, RZ, PT ;  /* 0x000000ff0b00720c */ /* 0x000fe20003f45070 */
[----:B------:R-:W-:-:S12]  /*19e80*/  BSSY B0, `(.L_x_3208) ;  /* 0x000001c000007945 */ /* 0x000fd80003800000 */
[----:B------:R-:W-:Y:S05]  /*19e90*/  @!P2 BRA `(.L_x_3209) ;  /* 0x00000000001ca947 */ /* 0x000fea0003800000 */
[----:B------:R-:W-:Y:S01]  /*19ea0*/  IMAD.MOV.U32 R8, RZ, RZ, 0x10 ;  /* 0x00000010ff087424 */ /* 0x000fe200078e00ff */
[----:B------:R-:W-:Y:S01]  /*19eb0*/  MOV R25, 0x19ee0 ;  /* 0x00019ee000197802 */ /* 0x000fe20000000f00 */
[----:B------:R-:W-:-:S07]  /*19ec0*/  IMAD.MOV.U32 R10, RZ, RZ, RZ ;  /* 0x000000ffff0a7224 */ /* 0x000fce00078e00ff */
[----:B0-----:R-:W-:Y:S05]  /*19ed0*/  CALL.REL.NOINC `($__internal_22_$__cuda_sm20_div_u64) ;  /* 0x000000a000c07944 */ /* 0x001fea0003c00000 */
[----:B------:R-:W-:Y:S02]  /*19ee0*/  IMAD.MOV.U32 R12, RZ, RZ, R10 ;  /* 0x000000ffff0c7224 */ /* 0x000fe400078e000a */
[----:B------:R-:W-:Y:S01]  /*19ef0*/  IMAD.MOV.U32 R13, RZ, RZ, R19 ;  /* 0x000000ffff0d7224 */ /* 0x000fe200078e0013 */
[----:B------:R-:W-:Y:S06]  /*19f00*/  BRA `(.L_x_3210) ;  /* 0x00000000004c7947 */ /* 0x000fec0003800000 */
.L_x_3209:
        /* <DEDUP_REMOVED lines=19> */
.L_x_3210:
[----:B------:R-:W-:Y:S05]  /*1a040*/  BSYNC B0 ;  /* 0x0000000000007941 */ /* 0x000fea0003800000 */
.L_x_3208:
[----:B------:R-:W-:Y:S04]  /*1a050*/  BSSY B0, `(.L_x_3211) ;  /* 0x000001b000007945 */ /* 0x000fe80003800000 */
[----:B------:R-:W-:Y:S05]  /*1a060*/  @!P2 BRA `(.L_x_3212) ;  /* 0x000000000018a947 */ /* 0x000fea0003800000 */
[----:B------:R-:W-:Y:S01]  /*1a070*/  IMAD.MOV.U32 R8, RZ, RZ, 0x8 ;  /* 0x00000008ff087424 */ /* 0x000fe200078e00ff */
[----:B------:R-:W-:Y:S01]  /*1a080*/  MOV R25, 0x1a0b0 ;  /* 0x0001a0b000197802 */ /* 0x000fe20000000f00 */
[----:B------:R-:W-:-:S07]  /*1a090*/  IMAD.MOV.U32 R10, RZ, RZ, RZ ;  /* 0x000000ffff0a7224 */ /* 0x000fce00078e00ff */
[----:B0-----:R-:W-:Y:S05]  /*1a0a0*/  CALL.REL.NOINC `($__internal_22_$__cuda_sm20_div_u64) ;  /* 0x000000a0004c7944 */ /* 0x001fea0003c00000 */
[----:B------:R-:W-:Y:S01]  /*1a0b0*/  IMAD.MOV.U32 R11, RZ, RZ, R19 ;  /* 0x000000ffff0b7224 */ /* 0x000fe200078e0013 */
[----:B------:R-:W-:Y:S06]  /*1a0c0*/  BRA `(.L_x_3213) ;  /* 0x00000000004c7947 */ /* 0x000fec0003800000 */
.L_x_3212:
        /* <DEDUP_REMOVED lines=19> */
.L_x_3213:
[----:B------:R-:W-:Y:S05]  /*1a200*/  BSYNC B0 ;  /* 0x0000000000007941 */ /* 0x000fea0003800000 */
.L_x_3211:
        /* <DEDUP_REMOVED lines=10> */
[----:B0-----:R-:W-:Y:S05]  /*1a2b0*/  CALL.REL.NOINC `($__internal_22_$__cuda_sm20_div_u64) ;  /* 0x0000009c00c87944 */ /* 0x001fea0003c00000 */
[----:B------:R-:W-:Y:S01]  /*1a2c0*/  IMAD.MOV.U32 R11, RZ, RZ, R19 ;  /* 0x000000ffff0b7224 */ /* 0x000fe200078e0013 */
[----:B------:R-:W-:Y:S06]  /*1a2d0*/  BRA `(.L_x_3216) ;  /* 0x0000000000507947 */ /* 0x000fec0003800000 */
.L_x_3215:
        /* <DEDUP_REMOVED lines=20> */
.L_x_3216:
[----:B------:R-:W-:Y:S05]  /*1a420*/  BSYNC B0 ;  /* 0x0000000000007941 */ /* 0x000fea0003800000 */
.L_x_3214:
[----:B------:R-:W-:Y:S02]  /*1a430*/  ULDC.64 UR4, c[0x0][0x610] ;  /* 0x0001840000047ab9 */ /* 0x000fe40000000a00 */
[----:B------:R-:W-:-:S04]  /*1a440*/  IADD3 R18, P0, R10, UR4, RZ ;  /* 0x000000040a127c10 */ /* 0x000fc8000ff1e0ff */
[----:B------:R-:W-:-:S05]  /*1a450*/  IADD3.X R19, R11, UR5, RZ, P0, !PT ;  /* 0x000000050b137c10 */ /* 0x000fca00087fe4ff */
[----:B------:R-:W-:-:S07]  /*1a460*/  IMAD.MOV.U32 R27, RZ, RZ, R19 ;  /* 0x000000ffff1b7224 */ /* 0x000fce00078e0013 */
.L_x_3202:
        /* <DEDUP_REMOVED lines=8> */
[----:B------:R-:W-:Y:S01]  /*1a4f0*/  ULDC UR4, c[0x0][0x250] ;  /* 0x0000940000047ab9 */ /* 0x000fe20000000800 */
[----:B------:R-:W-:Y:S02]  /*1a500*/  IMAD.MOV.U32 R26, RZ, RZ, RZ ;  /* 0x000000ffff1a7224 */ /* 0x000fe400078e00ff */
[----:B------:R-:W-:Y:S01]  /*1a510*/  IMAD R11, R2, UR4, R11 ;  /* 0x00000004020b7c24 */ /* 0x000fe2000f8e020b */
[----:B------:R-:W-:Y:S01]  /*1a520*/  ULDC UR4, c[0x0][0x238] ;  /* 0x00008e0000047ab9 */ /* 0x000fe20000000800 */
[----:B-1----:R-:W-:-:S02]  /*1a530*/  ISETP.NE.AND P0, PT, R6, RZ, PT ;  /* 0x000000ff0600720c */ /* 0x002fc40003f05270 */
[----:B--2---:R-:W-:-:S04]  /*1a540*/  IMAD R11, R4, UR4, R11 ;  /* 0x00000004040b7c24 */ /* 0x004fc8000f8e020b */
        /* <DEDUP_REMOVED lines=275> */
.L_x_3218:
        /* <DEDUP_REMOVED lines=275> */
.L_x_3219:
        /* <DEDUP_REMOVED lines=277> */
.L_x_3220:
        /* <DEDUP_REMOVED lines=275> */
.L_x_3221:
        /* <DEDUP_REMOVED lines=14> */
.L_x_3223:
[----:B------:R-:W-:Y:S05]  /*1eb10*/  BSYNC B0 ;  /* 0x0000000000007941 */ /* 0x000fea0003800000 */
.L_x_3222:
[----:B------:R-:W-:Y:S01]  /*1eb20*/  PRMT R6, R6, 0x9910, RZ ;  /* 0x0000991006067816 */ /* 0x000fe200000000ff */
[----:B------:R-:W-:Y:S01]  /*1eb30*/  BSSY B0, `(.L_x_3224) ;  /* 0x000001e000007945 */ /* 0x000fe20003800000 */
[----:B------:R-:W-:Y:S02]  /*1eb40*/  LOP3.LUT P0, RZ, R17, R2, RZ, 0xfc, !PT ;  /* 0x0000000211ff7212 */ /* 0x000fe4000780fcff */
[----:B------:R-:W-:-:S13]  /*1eb50*/  ISETP.NE.AND P5, PT, R6, RZ, PT ;  /* 0x000000ff0600720c */ /* 0x000fda0003fa5270 */
[----:B------:R-:W-:Y:S05]  /*1eb60*/  @!P5 BRA `(.L_x_3225) ;  /* 0x000000000068d947 */ /* 0x000fea0003800000 */
[----:B------:R-:W1:Y:S01]  /*1eb70*/  S2UR UR4, SR_CTAID.Y ;  /* 0x00000000000479c3 */ /* 0x000e620000002600 */
[----:B------:R-:W-:Y:S01]  /*1eb80*/  ISETP.NE.AND P1, PT, R12, RZ, PT ;  /* 0x000000ff0c00720c */ /* 0x000fe20003f25270 */
[----:B------:R-:W-:Y:S02]  /*1eb90*/  IMAD.MOV.U32 R8, RZ, RZ, R75 ;  /* 0x000000ffff087224 */ /* 0x000fe400078e004b */
[----:B------:R-:W-:Y:S02]  /*1eba0*/  IMAD.MOV.U32 R76, RZ, RZ, R0 ;  /* 0x000000ffff4c7224 */ /* 0x000fe400078e0000 */
[----:B------:R-:W-:Y:S02]  /*1ebb0*/  IMAD.MOV.U32 R80, RZ, RZ, R82 ;  /* 0x000000ffff507224 */ /* 0x000fe400078e0052 */
[----:B------:R-:W1:Y:S01]  /*1ebc0*/  LDC R13, c[0x0][0x10] ;  /* 0x00000400ff0d7b82 */ /* 0x000e620000000800 */
[----:B------:R-:W-:-:S07]  /*1ebd0*/  IMAD.MOV.U32 R84, RZ, RZ, R86 ;  /* 0x000000ffff547224 */ /* 0x000fce00078e0056 */
[----:B------:R-:W2:Y:S01]  /*1ebe0*/  LDC.64 R10, c[0x0][0x618] ;  /* 0x00018600ff0a7b82 */ /* 0x000ea20000000a00 */
[----:B-1----:R-:W-:Y:S01]  /*1ebf0*/  IMAD R6, R4, R13, UR4 ;  /* 0x0000000404067e24 */ /* 0x002fe2000f8e020d */
[----:B------:R-:W-:-:S03]  /*1ec00*/  ULDC UR4, c[0x0][0x0] ;  /* 0x0000000000047ab9 */ /* 0x000fc60000000800 */
[----:B------:R-:W-:-:S04]  /*1ec10*/  @!P1 IMAD R6, R6, UR4, R17 ;  /* 0x0000000406069c24 */ /* 0x000fc8000f8e0211 */
[----:B--2---:R-:W-:-:S04]  /*1ec20*/  IMAD.WIDE.U32 R10, R6, 0x40, R10 ;  /* 0x00000040060a7825 */ /* 0x004fc800078e000a */
[----:B------:R-:W-:Y:S01]  /*1ec30*/  IMAD.MOV.U32 R6, RZ, RZ, R79 ;  /* 0x000000ffff067224 */ /* 0x000fe200078e004f */
[----:B------:R-:W-:Y:S04]  /*1ec40*/  STG.E.64 desc[UR60][R10.64], R8 ;  /* 0x000000080a007986 */ /* 0x000fe8000c101b3c */
[----:B------:R1:W-:Y:S04]  /*1ec50*/  STG.E.64 desc[UR60][R10.64+0x10], R6 ;  /* 0x000010060a007986 */ /* 0x0003e8000c101b3c */
[----:B------:R-:W-:Y:S04]  /*1ec60*/  STG.E.64 desc[UR60][R10.64+0x8], R76 ;  /* 0x0000084c0a007986 */ /* 0x000fe8000c101b3c */
[----:B------:R-:W-:Y:S04]  /*1ec70*/  STG.E.64 desc[UR60][R10.64+0x18], R80 ;  /* 0x000018500a007986 */ /* 0x000fe8000c101b3c */
[----:B------:R-:W-:Y:S01]  /*1ec80*/  STG.E.64 desc[UR60][R10.64+0x28], R84 ;  /* 0x000028540a007986 */ /* 0x000fe2000c101b3c */
[----:B-1----:R-:W-:-:S02]  /*1ec90*/  IMAD.MOV.U32 R6, RZ, RZ, R83 ;  /* 0x000000ffff067224 */ /* 0x002fc400078e0053 */
[----:B------:R-:W-:-:S05]  /*1eca0*/  IMAD.MOV.U32 R7, RZ, RZ, R5 ;  /* 0x000000ffff077224 */ /* 0x000fca00078e0005 */
[----:B------:R1:W-:Y:S02]  /*1ecb0*/  STG.E.64 desc[UR60][R10.64+0x20], R6 ;  /* 0x000020060a007986 */ /* 0x0003e4000c101b3c */
[----:B-1----:R-:W-:Y:S02]  /*1ecc0*/  IMAD.MOV.U32 R6, RZ, RZ, R89 ;  /* 0x000000ffff067224 */ /* 0x002fe400078e0059 */
[----:B------:R-:W-:Y:S02]  /*1ecd0*/  IMAD.MOV.U32 R7, RZ, RZ, R3 ;  /* 0x000000ffff077224 */ /* 0x000fe400078e0003 */
[----:B------:R-:W-:-:S03]  /*1ece0*/  IMAD.MOV.U32 R89, RZ, RZ, R87 ;  /* 0x000000ffff597224 */ /* 0x000fc600078e0057 */
[----:B------:R1:W-:Y:S04]  /*1ecf0*/  STG.E.64 desc[UR60][R10.64+0x30], R6 ;  /* 0x000030060a007986 */ /* 0x0003e8000c101b3c */
[----:B------:R1:W-:Y:S02]  /*1ed00*/  STG.E.64 desc[UR60][R10.64+0x38], R88 ;  /* 0x000038580a007986 */ /* 0x0003e4000c101b3c */
.L_x_3225:
[----:B------:R-:W-:Y:S05]  /*1ed10*/  BSYNC B0 ;  /* 0x0000000000007941 */ /* 0x000fea0003800000 */
.L_x_3224:
        /* <DEDUP_REMOVED lines=14> */
[----:B------:R-:W2:Y:S01]  /*1ee00*/  S2R R0, SR_LANEID ;  /* 0x0000000000007919 */ /* 0x000ea20000000000 */
[----:B------:R-:W-:Y:S01]  /*1ee10*/  VOTEU.ANY UR4, UPT, PT ;  /* 0x0000000000047886 */ /* 0x000fe200038e0100 */
[----:B-1----:R-:W1:Y:S01]  /*1ee20*/  LDC.64 R6, c[0x0][0x620] ;  /* 0x00018800ff067b82 */ /* 0x002e620000000a00 */
[----:B------:R-:W2:Y:S08]  /*1ee30*/  FLO.U32 R5, UR4 ;  /* 0x0000000400057d00 */ /* 0x000eb000080e0000 */
[----:B------:R-:W3:Y:S01]  /*1ee40*/  POPC R3, UR4 ;  /* 0x0000000400037d09 */ /* 0x000ee20008000000 */
[----:B-1----:R-:W-:Y:S01]  /*1ee50*/  IMAD.WIDE.U32 R6, R4, 0x4, R6 ;  /* 0x0000000404067825 */ /* 0x002fe200078e0006 */
[----:B--2---:R-:W-:-:S13]  /*1ee60*/  ISETP.EQ.U32.AND P0, PT, R5, R0, PT ;  /* 0x000000000500720c */ /* 0x004fda0003f02070 */
        /* <DEDUP_REMOVED lines=14> */
.L_x_3227:
[----:B------:R-:W-:Y:S05]  /*1ef50*/  BSYNC B0 ;  /* 0x0000000000007941 */ /* 0x000fea0003800000 */
.L_x_3226:
        /* <DEDUP_REMOVED lines=43> */
[----:B------:R-:W2:Y:S01]  /*1f210*/  LDC R57, c[0x0][0x4] ;  /* 0x00000100ff397b82 */ /* 0x000ea20000000800 */
[----:B------:R-:W-:Y:S01]  /*1f220*/  BSSY B1, `(.L_x_3231) ;  /* 0x0000056000017945 */ /* 0x000fe20003800000 */
[----:B------:R-:W-:Y:S02]  /*1f230*/  IMAD.MOV.U32 R34, RZ, RZ, R5 ;  /* 0x000000ffff227224 */ /* 0x000fe400078e0005 */
[----:B------:R-:W-:Y:S02]  /*1f240*/  IMAD.U32 R33, RZ, RZ, UR10 ;  /* 0x0000000aff217e24 */ /* 0x000fe4000f8e00ff */
[----:B------:R-:W-:Y:S02]  /*1f250*/  IMAD.U32 R35, RZ, RZ, UR11 ;  /* 0x0000000bff237e24 */ /* 0x000fe4000f8e00ff */
[----:B------:R-:W3:Y:S01]  /*1f260*/  LDC.64 R52, c[0x0][0x618] ;  /* 0x00018600ff347b82 */ /* 0x000ee20000000a00 */
        /* <DEDUP_REMOVED lines=11> */
[----:B--2---:R-:W-:-:S07]  /*1f320*/  IMAD R57, R57, UR6, RZ ;  /* 0x0000000639397c24 */ /* 0x004fce000f8e02ff */
.L_x_3232:
[----:B------:R-:W-:-:S04]  /*1f330*/  IMAD.IADD R5, R55, 0x1, R34 ;  /* 0x0000000137057824 */ /* 0x000fc800078e0222 */
[----:B---3--:R-:W-:-:S05]  /*1f340*/  IMAD.WIDE.U32 R4, R5, 0x40, R52 ;  /* 0x0000004005047825 */ /* 0x008fca00078e0034 */
[----:B-1----:R-:W2:Y:S04]  /*1f350*/  LDG.E.64 R6, desc[UR60][R4.64] ;  /* 0x0000003c04067981 */ /* 0x002ea8000c1e1b00 */
[----:B------:R-:W3:Y:S04]  /*1f360*/  LDG.E.64 R8, desc[UR60][R4.64+0x8] ;  /* 0x0000083c04087981 */ /* 0x000ee8000c1e1b00 */
[----:B------:R-:W4:Y:S04]  /*1f370*/  LDG.E.64 R10, desc[UR60][R4.64+0x10] ;  /* 0x0000103c040a7981 */ /* 0x000f28000c1e1b00 */
[----:B------:R-:W5:Y:S04]  /*1f380*/  LDG.E.64 R14, desc[UR60][R4.64+0x20] ;  /* 0x0000203c040e7981 */ /* 0x000f68000c1e1b00 */
[----:B------:R-:W5:Y:S04]  /*1f390*/  LDG.E.64 R12, desc[UR60][R4.64+0x18] ;  /* 0x0000183c040c7981 */ /* 0x000f68000c1e1b00 */
[----:B------:R-:W5:Y:S04]  /*1f3a0*/  LDG.E.64 R22, desc[UR60][R4.64+0x30] ;  /* 0x0000303c04167981 */ /* 0x000f68000c1e1b00 */
[----:B------:R-:W5:Y:S04]  /*1f3b0*/  LDG.E.64 R20, desc[UR60][R4.64+0x28] ;  /* 0x0000283c04147981 */ /* 0x000f68000c1e1b00 */
[----:B------:R1:W5:Y:S01]  /*1f3c0*/  LDG.E.64 R50, desc[UR60][R4.64+0x38] ;  /* 0x0000383c04327981 */ /* 0x000362000c1e1b00 */
[----:B------:R-:W-:Y:S01]  /*1f3d0*/  IMAD.IADD R34, R57, 0x1, R34 ;  /* 0x0000000139227824 */ /* 0x000fe200078e0222 */
[----:B--2---:R-:W-:-:S04]  /*1f3e0*/  ISETP.NE.U32.AND P1, PT, R3, R6, PT ;  /* 0x000000060300720c */ /* 0x004fc80003f25070 */
[-C--:B------:R-:W-:Y:S02]  /*1f3f0*/  ISETP.NE.AND.EX P1, PT, R29, R7.reuse, PT, P1 ;  /* 0x000000071d00720c */ /* 0x080fe40003f25310 */
[----:B------:R-:W-:Y:S02]  /*1f400*/  ISETP.GT.U32.AND P0, PT, R3, R6, PT ;  /* 0x000000060300720c */ /* 0x000fe40003f04070 */
[----:B---3--:R-:W-:Y:S02]  /*1f410*/  ISETP.GE.U32.AND P2, PT, R0, R8, PT ;  /* 0x000000080000720c */ /* 0x008fe40003f46070 */
[----:B------:R-:W-:Y:S02]  /*1f420*/  ISETP.GT.AND.EX P0, PT, R29, R7, PT, P0 ;  /* 0x000000071d00720c */ /* 0x000fe40003f04300 */
[----:B------:R-:W-:Y:S02]  /*1f430*/  ISETP.GE.AND.EX P2, PT, R31, R9, PT, P2 ;  /* 0x000000091f00720c */ /* 0x000fe40003f46320 */
[----:B------:R-:W-:-:S03]  /*1f440*/  SEL R36, RZ, 0xffffffff, !P0 ;  /* 0xffffffffff247807 */ /* 0x000fc60004000000 */
[----:B------:R-:W-:Y:S02]  /*1f450*/  @!P1 SEL R36, RZ, 0xffffffff, P2 ;  /* 0xffffffffff249807 */ /* 0x000fe40001000000 */
[-C--:B----4-:R-:W-:Y:S02]  /*1f460*/  ISETP.NE.U32.AND P4, PT, R33, R10.reuse, PT ;  /* 0x0000000a2100720c */ /* 0x090fe40003f85070 */
[----:B------:R-:W-:Y:S02]  /*1f470*/  LOP3.LUT R36, R36, 0x1, RZ, 0xc0, !PT ;  /* 0x0000000124247812 */ /* 0x000fe400078ec0ff */
[----:B------:R-:W-:Y:S02]  /*1f480*/  ISETP.NE.AND.EX P4, PT, R35, R11, PT, P4 ;  /* 0x0000000b2300720c */ /* 0x000fe40003f85340 */
[----:B------:R-:W-:Y:S02]  /*1f490*/  ISETP.NE.U32.AND P0, PT, R36, 0x1, PT ;  /* 0x000000012400780c */ /* 0x000fe40003f05070 */
[----:B------:R-:W-:-:S02]  /*1f4a0*/  ISETP.GT.U32.AND P1, PT, R33, R10, PT ;  /* 0x0000000a2100720c */ /* 0x000fc40003f24070 */
[----:B------:R-:W-:Y:S02]  /*1f4b0*/  SEL R3, R3, R6, !P0 ;  /* 0x0000000603037207 */ /* 0x000fe40004000000 */
[----:B------:R-:W-:Y:S02]  /*1f4c0*/  SEL R29, R29, R7, !P0 ;  /* 0x000000071d1d7207 */ /* 0x000fe40004000000 */
[----:B------:R-:W-:Y:S02]  /*1f4d0*/  SEL R0, R0, R8, !P0 ;  /* 0x0000000800007207 */ /* 0x000fe40004000000 */
[----:B------:R-:W-:Y:S02]  /*1f4e0*/  SEL R31, R31, R9, !P0 ;  /* 0x000000091f1f7207 */ /* 0x000fe40004000000 */
[----:B-----5:R-:W-:Y:S02]  /*1f4f0*/  ISETP.NE.U32.AND P0, PT, R39, R14, PT ;  /* 0x0000000e2700720c */ /* 0x020fe40003f05070 */
[----:B------:R-:W-:-:S02]  /*1f500*/  ISETP.GE.U32.AND P6, PT, R28, R12, PT ;  /* 0x0000000c1c00720c */ /* 0x000fc40003fc6070 */
[----:B------:R-:W-:Y:S02]  /*1f510*/  ISETP.GT.U32.AND P2, PT, R39, R14, PT ;  /* 0x0000000e2700720c */ /* 0x000fe40003f44070 */
[----:B------:R-:W-:Y:S02]  /*1f520*/  ISETP.NE.U32.AND P3, PT, R45, R22, PT ;  /* 0x000000162d00720c */ /* 0x000fe40003f65070 */
[----:B------:R-:W-:Y:S02]  /*1f530*/  ISETP.GT.AND.EX P1, PT, R35, R11, PT, P1 ;  /* 0x0000000b2300720c */ /* 0x000fe40003f24310 */
[----:B------:R-:W-:Y:S02]  /*1f540*/  ISETP.NE.AND.EX P0, PT, R41, R15, PT, P0 ;  /* 0x0000000f2900720c */ /* 0x000fe40003f05300 */
[----:B------:R-:W-:Y:S02]  /*1f550*/  ISETP.GE.AND.EX P6, PT, R37, R13, PT, P6 ;  /* 0x0000000d2500720c */ /* 0x000fe40003fc6360 */
[----:B------:R-:W-:-:S02]  /*1f560*/  ISETP.GT.AND.EX P2, PT, R41, R15, PT, P2 ;  /* 0x0000000f2900720c */ /* 0x000fc40003f44320 */
[----:B------:R-:W-:Y:S02]  /*1f570*/  ISETP.NE.AND.EX P3, PT, R47, R23, PT, P3 ;  /* 0x000000172f00720c */ /* 0x000fe40003f65330 */
[----:B-1----:R-:W-:Y:S02]  /*1f580*/  SEL R4, RZ, 0xffffffff, !P1 ;  /* 0xffffffffff047807 */ /* 0x002fe40004800000 */
[----:B------:R-:W-:Y:S02]  /*1f590*/  ISETP.GE.U32.AND P1, PT, R30, R20, PT ;  /* 0x000000141e00720c */ /* 0x000fe40003f26070 */
[----:B------:R-:W-:Y:S02]  /*1f5a0*/  @!P4 SEL R4, RZ, 0xffffffff, P6 ;  /* 0xffffffffff04c807 */ /* 0x000fe40003000000 */
[----:B------:R-:W-:Y:S02]  /*1f5b0*/  ISETP.GT.U32.AND P4, PT, R45, R22, PT ;  /* 0x000000162d00720c */ /* 0x000fe40003f84070 */
[----:B------:R-:W-:-:S02]  /*1f5c0*/  SEL R5, RZ, 0xffffffff, !P2 ;  /* 0xffffffffff057807 */ /* 0x000fc40005000000 */
[----:B------:R-:W-:Y:S02]  /*1f5d0*/  ISETP.GE.U32.AND P2, PT, R32, R50, PT ;  /* 0x000000322000720c */ /* 0x000fe40003f46070 */
[----:B------:R-:W-:Y:S02]  /*1f5e0*/  ISETP.GE.AND.EX P1, PT, R43, R21, PT, P1 ;  /* 0x000000152b00720c */ /* 0x000fe40003f26310 */
[----:B------:R-:W-:Y:S02]  /*1f5f0*/  LOP3.LUT R4, R4, 0x1, RZ, 0xc0, !PT ;  /* 0x0000000104047812 */ /* 0x000fe400078ec0ff */
[----:B------:R-:W-:Y:S02]  /*1f600*/  ISETP.GT.AND.EX P4, PT, R47, R23, PT, P4 ;  /* 0x000000172f00720c */ /* 0x000fe40003f84340 */
[----:B------:R-:W-:Y:S02]  /*1f610*/  ISETP.GE.AND.EX P2, PT, R49, R51, PT, P2 ;  /* 0x000000333100720c */ /* 0x000fe40003f46320 */
[----:B------:R-:W-:-:S02]  /*1f620*/  @!P0 SEL R5, RZ, 0xffffffff, P1 ;  /* 0xffffffffff058807 */ /* 0x000fc40000800000 */
[----:B------:R-:W-:Y:S02]  /*1f630*/  ISETP.NE.U32.AND P0, PT, R4, 0x1, PT ;  /* 0x000000010400780c */ /* 0x000fe40003f05070 */
[----:B------:R-:W-:Y:S02]  /*1f640*/  SEL R4, RZ, 0xffffffff, !P4 ;  /* 0xffffffffff047807 */ /* 0x000fe40006000000 */
[----:B------:R-:W-:Y:S02]  /*1f650*/  @!P3 SEL R4, RZ, 0xffffffff, P2 ;  /* 0xffffffffff04b807 */ /* 0x000fe40001000000 */
[----:B------:R-:W-:Y:S02]  /*1f660*/  ISETP.GE.U32.AND P2, PT, R34, UR8, PT ;  /* 0x0000000822007c0c */ /* 0x000fe4000bf46070 */
[----:B------:R-:W-:Y:S02]  /*1f670*/  LOP3.LUT R5, R5, 0x1, RZ, 0xc0, !PT ;  /* 0x0000000105057812 */ /* 0x000fe400078ec0ff */
[----:B------:R-:W-:-:S02]  /*1f680*/  LOP3.LUT R4, R4, 0x1, RZ, 0xc0, !PT ;  /* 0x0000000104047812 */ /* 0x000fc400078ec0ff */
[----:B------:R-:W-:Y:S02]  /*1f690*/  SEL R33, R33, R10, !P0 ;  /* 0x0000000a21217207 */ /* 0x000fe40004000000 */
[----:B------:R-:W-:Y:S02]  /*1f6a0*/  SEL R35, R35, R11, !P0 ;  /* 0x0000000b23237207 */ /* 0x000fe40004000000 */
[----:B------:R-:W-:Y:S02]  /*1f6b0*/  SEL R28, R28, R12, !P0 ;  /* 0x0000000c1c1c7207 */ /* 0x000fe40004000000 */
[----:B------:R-:W-:Y:S02]  /*1f6c0*/  SEL R37, R37, R13, !P0 ;  /* 0x0000000d25257207 */ /* 0x000fe40004000000 */
        /* <DEDUP_REMOVED lines=12> */
.L_x_3231:
[----:B------:R-:W-:Y:S05]  /*1f790*/  BRA `(.L_x_3230) ;  /* 0x00000004009c7947 */ /* 0x000fea0003800000 */
.L_x_3229:
        /* <DEDUP_REMOVED lines=16> */
[----:B------:R-:W2:Y:S01]  /*1f8a0*/  LDC R38, c[0x0][RZ] ;  /* 0x00000000ff267b82 */ /* 0x000ea20000000800 */
[----:B------:R-:W-:Y:S02]  /*1f8b0*/  IMAD.U32 R33, RZ, RZ, UR10 ;  /* 0x0000000aff217e24 */ /* 0x000fe4000f8e00ff */
[----:B------:R-:W-:Y:S02]  /*1f8c0*/  IMAD.U32 R35, RZ, RZ, UR11 ;  /* 0x0000000bff237e24 */ /* 0x000fe4000f8e00ff */
[----:B------:R-:W-:Y:S02]  /*1f8d0*/  IMAD.U32 R28, RZ, RZ, UR12 ;  /* 0x0000000cff1c7e24 */ /* 0x000fe4000f8e00ff */
[----:B------:R-:W-:Y:S01]  /*1f8e0*/  IMAD.U32 R37, RZ, RZ, UR13 ;  /* 0x0000000dff257e24 */ /* 0x000fe2000f8e00ff */
[----:B------:R-:W3:Y:S01]  /*1f8f0*/  LDC.64 R52, c[0x0][0x618] ;  /* 0x00018600ff347b82 */ /* 0x000ee20000000a00 */
[----:B------:R-:W-:-:S02]  /*1f900*/  IMAD.U32 R39, RZ, RZ, UR10 ;  /* 0x0000000aff277e24 */ /* 0x000fc4000f8e00ff */
[----:B------:R-:W-:Y:S02]  /*1f910*/  IMAD.U32 R41, RZ, RZ, UR11 ;  /* 0x0000000bff297e24 */ /* 0x000fe4000f8e00ff */
[----:B------:R-:W-:Y:S02]  /*1f920*/  IMAD.U32 R30, RZ, RZ, UR12 ;  /* 0x0000000cff1e7e24 */ /* 0x000fe4000f8e00ff */
[----:B------:R-:W-:Y:S01]  /*1f930*/  IMAD.U32 R43, RZ, RZ, UR13 ;  /* 0x0000000dff2b7e24 */ /* 0x000fe2000f8e00ff */
[----:B------:R-:W4:Y:S01]  /*1f940*/  LDC R40, c[0x0][0x4] ;  /* 0x00000100ff287b82 */ /* 0x000f220000000800 */
[----:B------:R-:W-:Y:S02]  /*1f950*/  IMAD.U32 R45, RZ, RZ, UR10 ;  /* 0x0000000aff2d7e24 */ /* 0x000fe4000f8e00ff */
[----:B------:R-:W-:Y:S02]  /*1f960*/  IMAD.U32 R47, RZ, RZ, UR11 ;  /* 0x0000000bff2f7e24 */ /* 0x000fe4000f8e00ff */
[----:B------:R-:W-:-:S02]  /*1f970*/  IMAD.U32 R32, RZ, RZ, UR12 ;  /* 0x0000000cff207e24 */ /* 0x000fc4000f8e00ff */
[----:B------:R-:W-:Y:S02]  /*1f980*/  IMAD.U32 R49, RZ, RZ, UR13 ;  /* 0x0000000dff317e24 */ /* 0x000fe4000f8e00ff */
[----:B------:R-:W-:Y:S02]  /*1f990*/  IMAD.MOV.U32 R55, RZ, RZ, R2 ;  /* 0x000000ffff377224 */ /* 0x000fe400078e0002 */
[----:B------:R-:W-:-:S07]  /*1f9a0*/  IMAD R34, R4, UR6, RZ ;  /* 0x0000000604227c24 */ /* 0x000fce000f8e02ff */
.L_x_3233:
[----:B------:R-:W-:-:S04]  /*1f9b0*/  IMAD.IADD R4, R34, 0x1, R55 ;  /* 0x0000000122047824 */ /* 0x000fc800078e0237 */
[----:B--2---:R-:W-:-:S04]  /*1f9c0*/  IMAD R5, R4, R38, R17 ;  /* 0x0000002604057224 */ /* 0x004fc800078e0211 */
[----:B---3--:R-:W-:-:S05]  /*1f9d0*/  IMAD.WIDE.U32 R4, R5, 0x40, R52 ;  /* 0x0000004005047825 */ /* 0x008fca00078e0034 */
[----:B-1----:R-:W2:Y:S04]  /*1f9e0*/  LDG.E.64 R6, desc[UR60][R4.64] ;  /* 0x0000003c04067981 */ /* 0x002ea8000c1e1b00 */
[----:B------:R-:W3:Y:S04]  /*1f9f0*/  LDG.E.64 R8, desc[UR60][R4.64+0x8] ;  /* 0x0000083c04087981 */ /* 0x000ee8000c1e1b00 */
[----:B------:R-:W5:Y:S04]  /*1fa00*/  LDG.E.64 R10, desc[UR60][R4.64+0x10] ;  /* 0x0000103c040a7981 */ /* 0x000f68000c1e1b00 */
[----:B------:R-:W5:Y:S04]  /*1fa10*/  LDG.E.64 R12, desc[UR60][R4.64+0x18] ;  /* 0x0000183c040c7981 */ /* 0x000f68000c1e1b00 */
[----:B------:R-:W5:Y:S04]  /*1fa20*/  LDG.E.64 R14, desc[UR60][R4.64+0x20] ;  /* 0x0000203c040e7981 */ /* 0x000f68000c1e1b00 */
[----:B------:R-:W5:Y:S04]  /*1fa30*/  LDG.E.64 R20, desc[UR60][R4.64+0x28] ;  /* 0x0000283c04147981 */ /* 0x000f68000c1e1b00 */
[----:B------:R-:W5:Y:S04]  /*1fa40*/  LDG.E.64 R22, desc[UR60][R4.64+0x30] ;  /* 0x0000303c04167981 */ /* 0x000f68000c1e1b00 */
[----:B------:R1:W5:Y:S01]  /*1fa50*/  LDG.E.64 R50, desc[UR60][R4.64+0x38] ;  /* 0x0000383c04327981 */ /* 0x000362000c1e1b00 */
[----:B----4-:R-:W-:Y:S01]  /*1fa60*/  IMAD.IADD R55, R40, 0x1, R55 ;  /* 0x0000000128377824 */ /* 0x010fe200078e0237 */
        /* <DEDUP_REMOVED lines=8> */
[----:B-----5:R-:W-:-:S04]  /*1faf0*/  ISETP.NE.U32.AND P1, PT, R33, R10, PT ;  /* 0x0000000a2100720c */ /* 0x020fc80003f25070 */
[-C--:B------:R-:W-:Y:S02]  /*1fb00*/  ISETP.NE.AND.EX P1, PT, R35, R11.reuse, PT, P1 ;  /* 0x0000000b2300720c */ /* 0x080fe40003f25310 */
[----:B------:R-:W-:Y:S02]  /*1fb10*/  ISETP.GT.U32.AND P2, PT, R33, R10, PT ;  /* 0x0000000a2100720c */ /* 0x000fe40003f44070 */
[----:B------:R-:W-:Y:S02]  /*1fb20*/  ISETP.GE.U32.AND P3, PT, R28, R12, PT ;  /* 0x0000000c1c00720c */ /* 0x000fe40003f66070 */
[----:B------:R-:W-:Y:S02]  /*1fb30*/  ISETP.NE.U32.AND P0, PT, R39, R14, PT ;  /* 0x0000000e2700720c */ /* 0x000fe40003f05070 */
[----:B------:R-:W-:Y:S02]  /*1fb40*/  ISETP.GT.AND.EX P2, PT, R35, R11, PT, P2 ;  /* 0x0000000b2300720c */ /* 0x000fe40003f44320 */
[----:B------:R-:W-:-:S02]  /*1fb50*/  ISETP.GE.AND.EX P3, PT, R37, R13, PT, P3 ;  /* 0x0000000d2500720c */ /* 0x000fc40003f66330 */
[-C--:B------:R-:W-:Y:S02]  /*1fb60*/  ISETP.NE.AND.EX P0, PT, R41, R15.reuse, PT, P0 ;  /* 0x0000000f2900720c */ /* 0x080fe40003f05300 */
[----:B-1----:R-:W-:Y:S02]  /*1fb70*/  SEL R4, RZ, 0xffffffff, !P2 ;  /* 0xffffffffff047807 */ /* 0x002fe40005000000 */
[----:B------:R-:W-:Y:S02]  /*1fb80*/  ISETP.GT.U32.AND P2, PT, R39, R14, PT ;  /* 0x0000000e2700720c */ /* 0x000fe40003f44070 */
[----:B------:R-:W-:Y:S02]  /*1fb90*/  @!P1 SEL R4, RZ, 0xffffffff, P3 ;  /* 0xffffffffff049807 */ /* 0x000fe40001800000 */
[----:B------:R-:W-:Y:S02]  /*1fba0*/  ISETP.GE.U32.AND P1, PT, R30, R20, PT ;  /* 0x000000141e00720c */ /* 0x000fe40003f26070 */
[----:B------:R-:W-:-:S02]  /*1fbb0*/  ISETP.GT.AND.EX P2, PT, R41, R15, PT, P2 ;  /* 0x0000000f2900720c */ /* 0x000fc40003f44320 */
[----:B------:R-:W-:Y:S02]  /*1fbc0*/  ISETP.GE.AND.EX P1, PT, R43, R21, PT, P1 ;  /* 0x000000152b00720c */ /* 0x000fe40003f26310 */
[----:B------:R-:W-:Y:S02]  /*1fbd0*/  ISETP.NE.U32.AND P4, PT, R45, R22, PT ;  /* 0x000000162d00720c */ /* 0x000fe40003f85070 */
[----:B------:R-:W-:Y:S02]  /*1fbe0*/  SEL R5, RZ, 0xffffffff, !P2 ;  /* 0xffffffffff057807 */ /* 0x000fe40005000000 */
[----:B------:R-:W-:Y:S02]  /*1fbf0*/  @!P0 SEL R5, RZ, 0xffffffff, P1 ;  /* 0xffffffffff058807 */ /* 0x000fe40000800000 */
[----:B------:R-:W-:Y:S02]  /*1fc00*/  ISETP.NE.AND.EX P4, PT, R47, R23, PT, P4 ;  /* 0x000000172f00720c */ /* 0x000fe40003f85340 */
[----:B------:R-:W-:-:S02]  /*1fc10*/  LOP3.LUT R5, R5, 0x1, RZ, 0xc0, !PT ;  /* 0x0000000105057812 */ /* 0x000fc400078ec0ff */
[----:B------:R-:W-:Y:S02]  /*1fc20*/  ISETP.GT.U32.AND P3, PT, R45, R22, PT ;  /* 0x000000162d00720c */ /* 0x000fe40003f64070 */
[----:B------:R-:W-:Y:S02]  /*1fc30*/  ISETP.GE.U32.AND P2, PT, R32, R50, PT ;  /* 0x000000322000720c */ /* 0x000fe40003f46070 */
[----:B------:R-:W-:Y:S02]  /*1fc40*/  ISETP.NE.U32.AND P1, PT, R5, 0x1, PT ;  /* 0x000000010500780c */ /* 0x000fe40003f25070 */
[----:B------:R-:W-:Y:S02]  /*1fc50*/  LOP3.LUT R4, R4, 0x1, RZ, 0xc0, !PT ;  /* 0x0000000104047812 */ /* 0x000fe400078ec0ff */
[----:B------:R-:W-:Y:S02]  /*1fc60*/  ISETP.GT.AND.EX P3, PT, R47, R23, PT, P3 ;  /* 0x000000172f00720c */ /* 0x000fe40003f64330 */
[----:B------:R-:W-:-:S02]  /*1fc70*/  ISETP.GE.AND.EX P2, PT, R49, R51, PT, P2 ;  /* 0x000000333100720c */ /* 0x000fc40003f46320 */
[----:B------:R-:W-:Y:S02]  /*1fc80*/  SEL R39, R39, R14, !P1 ;  /* 0x0000000e27277207 */ /* 0x000fe40004800000 */
[----:B------:R-:W-:Y:S02]  /*1fc90*/  SEL R41, R41, R15, !P1 ;  /* 0x0000000f29297207 */ /* 0x000fe40004800000 */
[----:B------:R-:W-:Y:S02]  /*1fca0*/  SEL R30, R30, R20, !P1 ;  /* 0x000000141e1e7207 */ /* 0x000fe40004800000 */
[----:B------:R-:W-:Y:S02]  /*1fcb0*/  SEL R43, R43, R21, !P1 ;  /* 0x000000152b2b7207 */ /* 0x000fe40004800000 */
[----:B------:R-:W-:Y:S02]  /*1fcc0*/  ISETP.GE.U32.AND P1, PT, R55, UR7, PT ;  /* 0x0000000737007c0c */ /* 0x000fe4000bf26070 */
[----:B------:R-:W-:-:S02]  /*1fcd0*/  ISETP.NE.U32.AND P0, PT, R4, 0x1, PT ;  /* 0x000000010400780c */ /* 0x000fc40003f05070 */
[----:B------:R-:W-:Y:S02]  /*1fce0*/  SEL R4, RZ, 0xffffffff, !P3 ;  /* 0xffffffffff047807 */ /* 0x000fe40005800000 */
[----:B------:R-:W-:Y:S02]  /*1fcf0*/  @!P4 SEL R4, RZ, 0xffffffff, P2 ;  /* 0xffffffffff04c807 */ /* 0x000fe40001000000 */
[----:B------:R-:W-:Y:S02]  /*1fd00*/  LOP3.LUT R36, R36, 0x1, RZ, 0xc0, !PT ;  /* 0x0000000124247812 */ /* 0x000fe400078ec0ff */
[----:B------:R-:W-:Y:S02]  /*1fd10*/  LOP3.LUT R4, R4, 0x1, RZ, 0xc0, !PT ;  /* 0x0000000104047812 */ /* 0x000fe400078ec0ff */
[----:B------:R-:W-:Y:S02]  /*1fd20*/  SEL R33, R33, R10, !P0 ;  /* 0x0000000a21217207 */ /* 0x000fe40004000000 */
[----:B------:R-:W-:-:S02]  /*1fd30*/  SEL R35, R35, R11, !P0 ;  /* 0x0000000b23237207 */ /* 0x000fc40004000000 */
[----:B------:R-:W-:Y:S02]  /*1fd40*/  SEL R28, R28, R12, !P0 ;  /* 0x0000000c1c1c7207 */ /* 0x000fe40004000000 */
[----:B------:R-:W-:Y:S02]  /*1fd50*/  SEL R37, R37, R13, !P0 ;  /* 0x0000000d25257207 */ /* 0x000fe40004000000 */
        /* <DEDUP_REMOVED lines=10> */
[----:B------:R-:W-:Y:S06]  /*1fe00*/  @!P1 BRA `(.L_x_3233) ;  /* 0xfffffff800e89947 */ /* 0x000fec000383ffff */
.L_x_3230:
[----:B------:R-:W-:Y:S05]  /*1fe10*/  BSYNC B0 ;  /* 0x0000000000007941 */ /* 0x000fea0003800000 */
.L_x_3228:
[----:B------:R-:W2:Y:S01]  /*1fe20*/  LDC R34, c[0x0][RZ] ;  /* 0x00000000ff227b82 */ /* 0x000ea20000000800 */
[----:B------:R-:W-:Y:S01]  /*1fe30*/  UIADD3 UR4, UR4, 0x10, URZ ;  /* 0x0000001004047890 */ /* 0x000fe2000fffe03f */
[----:B------:R-:W-:Y:S01]  /*1fe40*/  IMAD.MOV.U32 R4, RZ, RZ, R3 ;  /* 0x000000ffff047224 */ /* 0x000fe200078e0003 */
[----:B------:R-:W-:Y:S01]  /*1fe50*/  ULDC UR6, c[0x0][0x4] ;  /* 0x0000010000067ab9 */ /* 0x000fe20000000800 */
[----:B------:R-:W-:Y:S01]  /*1fe60*/  IMAD.MOV.U32 R5, RZ, RZ, R29 ;  /* 0x000000ffff057224 */ /* 0x000fe200078e001d */
[----:B------:R-:W-:Y:S01]  /*1fe70*/  ULEA UR4, UR5, UR4, 0x18 ;  /* 0x0000000405047291 */ /* 0x000fe2000f8ec03f */
[----:B-1----:R-:W-:Y:S01]  /*1fe80*/  IMAD.MOV.U32 R6, RZ, RZ, R0 ;  /* 0x000000ffff067224 */ /* 0x002fe200078e0000 */
[----:B------:R-:W-:Y:S01]  /*1fe90*/  USHF.R.U32.HI UR5, URZ, 0x1, UR6 ;  /* 0x000000013f057899 */ /* 0x000fe20008011606 */
[----:B------:R-:W-:Y:S02]  /*1fea0*/  IMAD.MOV.U32 R7, RZ, RZ, R31 ;  /* 0x000000ffff077224 */ /* 0x000fe400078e001f */
[----:B------:R-:W-:-:S02]  /*1feb0*/  IMAD.MOV.U32 R8, RZ, RZ, R33 ;  /* 0x000000ffff087224 */ /* 0x000fc400078e0021 */
[----:B------:R-:W-:Y:S01]  /*1fec0*/  IMAD.MOV.U32 R9, RZ, RZ, R35 ;  /* 0x000000ffff097224 */ /* 0x000fe200078e0023 */
[----:B------:R-:W-:Y:S01]  /*1fed0*/  ISETP.NE.AND P0, PT, RZ, UR5, PT ;  /* 0x00000005ff007c0c */ /* 0x000fe2000bf05270 */
[----:B------:R-:W-:Y:S02]  /*1fee0*/  IMAD.MOV.U32 R10, RZ, RZ, R28 ;  /* 0x000000ffff0a7224 */ /* 0x000fe400078e001c */
[----:B------:R-:W-:Y:S02]  /*1fef0*/  IMAD.MOV.U32 R11, RZ, RZ, R37 ;  /* 0x000000ffff0b7224 */ /* 0x000fe400078e0025 */
[----:B------:R-:W-:Y:S02]  /*1ff00*/  IMAD.MOV.U32 R40, RZ, RZ, R39 ;  /* 0x000000ffff287224 */ /* 0x000fe400078e0027 */
[----:B------:R-:W-:Y:S02]  /*1ff10*/  IMAD.MOV.U32 R42, RZ, RZ, R30 ;  /* 0x000000ffff2a7224 */ /* 0x000fe400078e001e */
[----:B--2---:R-:W-:-:S05]  /*1ff20*/  IMAD R36, R2, R34, R17 ;  /* 0x0000002202247224 */ /* 0x004fca00078e0211 */
[----:B------:R-:W-:-:S05]  /*1ff30*/  LEA R36, R36, UR4, 0x6 ;  /* 0x0000000424247c11 */ /* 0x000fca000f8e30ff */
[----:B------:R1:W-:Y:S04]  /*1ff40*/  STS.128 [R36], R4 ;  /* 0x0000000424007388 */ /* 0x0003e80000000c00 */
[----:B------:R2:W-:Y:S04]  /*1ff50*/  STS.128 [R36+0x10], R8 ;  /* 0x0000100824007388 */ /* 0x0005e80000000c00 */
[----:B------:R2:W-:Y:S01]  /*1ff60*/  STS.128 [R36+0x20], R40 ;  /* 0x0000202824007388 */ /* 0x0005e20000000c00 */
[----:B-1----:R-:W-:Y:S02]  /*1ff70*/  IMAD.MOV.U32 R4, RZ, RZ, R45 ;  /* 0x000000ffff047224 */ /* 0x002fe400078e002d */
[----:B------:R-:W-:-:S02]  /*1ff80*/  IMAD.MOV.U32 R5, RZ, RZ, R47 ;  /* 0x000000ffff057224 */ /* 0x000fc400078e002f */
[----:B------:R-:W-:Y:S02]  /*1ff90*/  IMAD.MOV.U32 R6, RZ, RZ, R32 ;  /* 0x000000ffff067224 */ /* 0x000fe400078e0020 */
[----:B------:R-:W-:-:S05]  /*1ffa0*/  IMAD.MOV.U32 R7, RZ, RZ, R49 ;  /* 0x000000ffff077224 */ /* 0x000fca00078e0031 */
[----:B------:R2:W-:Y:S01]  /*1ffb0*/  STS.128 [R36+0x30], R4 ;  /* 0x0000300424007388 */ /* 0x0005e20000000c00 */
[----:B------:R-:W-:Y:S05]  /*1ffc0*/  @!P0 BRA `(.L_x_3234) ;  /* 0x0000000400708947 */ /* 0x000fea0003800000 */
[----:B--2---:R-:W-:-:S07]  /*1ffd0*/  IMAD.U32 R5, RZ, RZ, UR5 ;  /* 0x00000005ff057e24 */ /* 0x004fce000f8e00ff */
.L_x_3237:
        /* <DEDUP_REMOVED lines=8> */
[----:B------:R-:W-:-:S05]  /*20060*/  IMAD R4, R4, R34, R17 ;  /* 0x0000002204047224 */ /* 0x000fca00078e0211 */
[----:B------:R-:W-:-:S05]  /*20070*/  LEA R38, R4, UR4, 0x6 ;  /* 0x0000000404267c11 */ /* 0x000fca000f8e30ff */
[----:B------:R-:W1:Y:S04]  /*20080*/  LDS.128 R4, [R38] ;  /* 0x0000000026047984 */ /* 0x000e680000000c00 */
[----:B------:R-:W2:Y:S04]  /*20090*/  LDS.128 R8, [R38+0x10] ;  /* 0x0000100026087984 */ /* 0x000ea80000000c00 */
[----:B------:R-:W3:Y:S04]  /*200a0*/  LDS.128 R12, [R38+0x20] ;  /* 0x00002000260c7984 */ /* 0x000ee80000000c00 */
[----:B------:R4:W5:Y:S01]  /*200b0*/  LDS.128 R20, [R38+0x30] ;  /* 0x0000300026147984 */ /* 0x0009620000000c00 */
[----:B-1----:R-:W-:-:S02]  /*200c0*/  ISETP.NE.U32.AND P0, PT, R3, R4, PT ;  /* 0x000000040300720c */ /* 0x002fc40003f05070 */
[----:B------:R-:W-:Y:S02]  /*200d0*/  ISETP.GT.U32.AND P4, PT, R3, R4, PT ;  /* 0x000000040300720c */ /* 0x000fe40003f84070 */
[----:B--2---:R-:W-:Y:S02]  /*200e0*/  ISETP.NE.U32.AND P3, PT, R33, R8, PT ;  /* 0x000000082100720c */ /* 0x004fe40003f65070 */
[CC--:B------:R-:W-:Y:S02]  /*200f0*/  ISETP.NE.AND.EX P0, PT, R29.reuse, R5.reuse, PT, P0 ;  /* 0x000000051d00720c */ /* 0x0c0fe40003f05300 */
[----:B------:R-:W-:Y:S02]  /*20100*/  ISETP.GT.AND.EX P4, PT, R29, R5, PT, P4 ;  /* 0x000000051d00720c */ /* 0x000fe40003f84340 */
[----:B------:R-:W-:Y:S02]  /*20110*/  ISETP.NE.AND.EX P3, PT, R35, R9, PT, P3 ;  /* 0x000000092300720c */ /* 0x000fe40003f65330 */
[----:B------:R-:W-:-:S02]  /*20120*/  ISETP.GE.U32.AND P2, PT, R0, R6, PT ;  /* 0x000000060000720c */ /* 0x000fc40003f46070 */
[----:B------:R-:W-:Y:S02]  /*20130*/  ISETP.GT.U32.AND P1, PT, R33, R8, PT ;  /* 0x000000082100720c */ /* 0x000fe40003f24070 */
[----:B------:R-:W-:Y:S02]  /*20140*/  SEL R40, RZ, 0xffffffff, !P4 ;  /* 0xffffffffff287807 */ /* 0x000fe40006000000 */
[----:B------:R-:W-:Y:S02]  /*20150*/  ISETP.GE.U32.AND P4, PT, R28, R10, PT ;  /* 0x0000000a1c00720c */ /* 0x000fe40003f86070 */
[----:B------:R-:W-:Y:S02]  /*20160*/  ISETP.GE.AND.EX P2, PT, R31, R7, PT, P2 ;  /* 0x000000071f00720c */ /* 0x000fe40003f46320 */
[----:B------:R-:W-:Y:S02]  /*20170*/  ISETP.GT.AND.EX P1, PT, R35, R9, PT, P1 ;  /* 0x000000092300720c */ /* 0x000fe40003f24310 */
[----:B------:R-:W-:-:S02]  /*20180*/  ISETP.GE.AND.EX P4, PT, R37, R11, PT, P4 ;  /* 0x0000000b2500720c */ /* 0x000fc40003f86340 */
[----:B------:R-:W-:Y:S02]  /*20190*/  @!P0 SEL R40, RZ, 0xffffffff, P2 ;  /* 0xffffffffff288807 */ /* 0x000fe40001000000 */
[----:B----4-:R-:W-:Y:S02]  /*201a0*/  SEL R38, RZ, 0xffffffff, !P1 ;  /* 0xffffffffff267807 */ /* 0x010fe40004800000 */
[CC--:B---3--:R-:W-:Y:S02]  /*201b0*/  ISETP.GT.U32.AND P0, PT, R39.reuse, R12.reuse, PT ;  /* 0x0000000c2700720c */ /* 0x0c8fe40003f04070 */
[----:B------:R-:W-:Y:S02]  /*201c0*/  @!P3 SEL R38, RZ, 0xffffffff, P4 ;  /* 0xffffffffff26b807 */ /* 0x000fe40002000000 */
[----:B------:R-:W-:Y:S02]  /*201d0*/  ISETP.NE.U32.AND P1, PT, R39, R12, PT ;  /* 0x0000000c2700720c */ /* 0x000fe40003f25070 */
[----:B-----5:R-:W-:-:S02]  /*201e0*/  ISETP.NE.U32.AND P3, PT, R45, R20, PT ;  /* 0x000000142d00720c */ /* 0x020fc40003f65070 */
[----:B------:R-:W-:Y:S02]  /*201f0*/  ISETP.GT.U32.AND P4, PT, R45, R20, PT ;  /* 0x000000142d00720c */ /* 0x000fe40003f84070 */
[CC--:B------:R-:W-:Y:S02]  /*20200*/  ISETP.GT.AND.EX P0, PT, R41.reuse, R13.reuse, PT, P0 ;  /* 0x0000000d2900720c */ /* 0x0c0fe40003f04300 */
[----:B------:R-:W-:Y:S02]  /*20210*/  LOP3.LUT R40, R40, 0x1, RZ, 0xc0, !PT ;  /* 0x0000000128287812 */ /* 0x000fe400078ec0ff */
[----:B------:R-:W-:Y:S02]  /*20220*/  ISETP.NE.AND.EX P1, PT, R41, R13, PT, P1 ;  /* 0x0000000d2900720c */ /* 0x000fe40003f25310 */
[CC--:B------:R-:W-:Y:S02]  /*20230*/  ISETP.GT.AND.EX P4, PT, R47.reuse, R21.reuse, PT, P4 ;  /* 0x000000152f00720c */ /* 0x0c0fe40003f84340 */
[----:B------:R-:W-:-:S02]  /*20240*/  ISETP.NE.AND.EX P3, PT, R47, R21, PT, P3 ;  /* 0x000000152f00720c */ /* 0x000fc40003f65330 */
[----:B------:R-:W-:Y:S02]  /*20250*/  SEL R42, RZ, 0xffffffff, !P0 ;  /* 0xffffffffff2a7807 */ /* 0x000fe40004000000 */
[----:B------:R-:W-:Y:S02]  /*20260*/  ISETP.NE.U32.AND P0, PT, R40, 0x1, PT ;  /* 0x000000012800780c */ /* 0x000fe40003f05070 */
[----:B------:R-:W-:Y:S02]  /*20270*/  SEL R40, RZ, 0xffffffff, !P4 ;  /* 0xffffffffff287807 */ /* 0x000fe40006000000 */
[----:B------:R-:W-:Y:S02]  /*20280*/  ISETP.GE.U32.AND P2, PT, R30, R14, PT ;  /* 0x0000000e1e00720c */ /* 0x000fe40003f46070 */
[----:B------:R-:W-:Y:S02]  /*20290*/  ISETP.GE.U32.AND P4, PT, R32, R22, PT ;  /* 0x000000162000720c */ /* 0x000fe40003f86070 */
[----:B------:R-:W-:-:S02]  /*202a0*/  ISETP.GE.AND.EX P2, PT, R43, R15, PT, P2 ;  /* 0x0000000f2b00720c */ /* 0x000fc40003f46320 */
[----:B------:R-:W-:Y:S02]  /*202b0*/  ISETP.GE.AND.EX P4, PT, R49, R23, PT, P4 ;  /* 0x000000173100720c */ /* 0x000fe40003f86340 */
[----:B------:R-:W-:Y:S02]  /*202c0*/  LOP3.LUT R38, R38, 0x1, RZ, 0xc0, !PT ;  /* 0x0000000126267812 */ /* 0x000fe400078ec0ff */
[----:B------:R-:W-:Y:S02]  /*202d0*/  SEL R3, R3, R4, !P0 ;  /* 0x0000000403037207 */ /* 0x000fe40004000000 */
[----:B------:R-:W-:Y:S02]  /*202e0*/  SEL R29, R29, R5, !P0 ;  /* 0x000000051d1d7207 */ /* 0x000fe40004000000 */
[----:B------:R-:W-:Y:S01]  /*202f0*/  @!P1 SEL R42, RZ, 0xffffffff, P2 ;  /* 0xffffffffff2a9807 */ /* 0x000fe20001000000 */
[----:B------:R-:W-:Y:S01]  /*20300*/  IMAD.MOV.U32 R4, RZ, RZ, R3 ;  /* 0x000000ffff047224 */ /* 0x000fe200078e0003 */
[----:B------:R-:W-:Y:S01]  /*20310*/  SEL R0, R0, R6, !P0 ;  /* 0x0000000600007207 */ /* 0x000fe20004000000 */
[----:B------:R-:W-:Y:S01]  /*20320*/  IMAD.MOV.U32 R5, RZ, RZ, R29 ;  /* 0x000000ffff057224 */ /* 0x000fe200078e001d */
[----:B------:R-:W-:-:S02]  /*20330*/  SEL R31, R31, R7, !P0 ;  /* 0x000000071f1f7207 */ /* 0x000fc40004000000 */
[----:B------:R-:W-:Y:S01]  /*20340*/  @!P3 SEL R40, RZ, 0xffffffff, P4 ;  /* 0xffffffffff28b807 */ /* 0x000fe20002000000 */
[----:B------:R-:W-:Y:S01]  /*20350*/  IMAD.MOV.U32 R6, RZ, RZ, R0 ;  /* 0x000000ffff067224 */ /* 0x000fe200078e0000 */
[----:B------:R-:W-:Y:S01]  /*20360*/  ISETP.NE.U32.AND P1, PT, R38, 0x1, PT ;  /* 0x000000012600780c */ /* 0x000fe20003f25070 */
[----:B------:R-:W-:Y:S01]  /*20370*/  IMAD.MOV.U32 R7, RZ, RZ, R31 ;  /* 0x000000ffff077224 */ /* 0x000fe200078e001f */
[----:B------:R-:W-:Y:S02]  /*20380*/  LOP3.LUT R42, R42, 0x1, RZ, 0xc0, !PT ;  /* 0x000000012a2a7812 */ /* 0x000fe400078ec0ff */
[----:B------:R-:W-:Y:S02]  /*20390*/  LOP3.LUT R40, R40, 0x1, RZ, 0xc0, !PT ;  /* 0x0000000128287812 */ /* 0x000fe400078ec0ff */
[----:B------:R-:W-:Y:S01]  /*203a0*/  SEL R33, R33, R8, !P1 ;  /* 0x0000000821217207 */ /* 0x000fe20004800000 */
[----:B------:R1:W-:Y:S01]  /*203b0*/  STS.128 [R36], R4 ;  /* 0x0000000424007388 */ /* 0x0003e20000000c00 */
[----:B------:R-:W-:-:S02]  /*203c0*/  SEL R35, R35, R9, !P1 ;  /* 0x0000000923237207 */ /* 0x000fc40004800000 */
[----:B------:R-:W-:Y:S02]  /*203d0*/  SEL R28, R28, R10, !P1 ;  /* 0x0000000a1c1c7207 */ /* 0x000fe40004800000 */
[----:B------:R-:W-:Y:S02]  /*203e0*/  SEL R37, R37, R11, !P1 ;  /* 0x0000000b25257207 */ /* 0x000fe40004800000 */
[----:B------:R-:W-:Y:S02]  /*203f0*/  ISETP.NE.U32.AND P0, PT, R42, 0x1, PT ;  /* 0x000000012a00780c */ /* 0x000fe40003f05070 */
[----:B------:R-:W-:Y:S02]  /*20400*/  ISETP.NE.U32.AND P1, PT, R40, 0x1, PT ;  /* 0x000000012800780c */ /* 0x000fe40003f25070 */
[----:B------:R-:W-:Y:S02]  /*20410*/  SEL R39, R39, R12, !P0 ;  /* 0x0000000c27277207 */ /* 0x000fe40004000000 */
[----:B------:R-:W-:-:S02]  /*20420*/  SEL R30, R30, R14, !P0 ;  /* 0x0000000e1e1e7207 */ /* 0x000fc40004000000 */
[----:B------:R-:W-:Y:S01]  /*20430*/  SEL R45, R45, R20, !P1 ;  /* 0x000000142d2d7207 */ /* 0x000fe20004800000 */
[----:B-1----:R-:W-:Y:S01]  /*20440*/  IMAD.MOV.U32 R4, RZ, RZ, R33 ;  /* 0x000000ffff047224 */ /* 0x002fe200078e0021 */
        /* <DEDUP_REMOVED lines=10> */
[----:B------:R1:W-:Y:S04]  /*204f0*/  STS.128 [R36+0x10], R4 ;  /* 0x0000100424007388 */ /* 0x0003e80000000c00 */
[----:B------:R2:W-:Y:S01]  /*20500*/  STS.128 [R36+0x20], R40 ;  /* 0x0000202824007388 */ /* 0x0005e20000000c00 */
[----:B-1----:R-:W-:-:S02]  /*20510*/  IMAD.MOV.U32 R4, RZ, RZ, R45 ;  /* 0x000000ffff047224 */ /* 0x002fc400078e002d */
[----:B------:R-:W-:Y:S02]  /*20520*/  IMAD.MOV.U32 R5, RZ, RZ, R47 ;  /* 0x000000ffff057224 */ /* 0x000fe400078e002f */
[----:B------:R-:W-:Y:S02]  /*20530*/  IMAD.MOV.U32 R6, RZ, RZ, R32 ;  /* 0x000000ffff067224 */ /* 0x000fe400078e0020 */
[----:B------:R-:W-:-:S05]  /*20540*/  IMAD.MOV.U32 R7, RZ, RZ, R49 ;  /* 0x000000ffff077224 */ /* 0x000fca00078e0031 */
[----:B------:R2:W-:Y:S02]  /*20550*/  STS.128 [R36+0x30], R4 ;  /* 0x0000300424007388 */ /* 0x0005e40000000c00 */
.L_x_3236:
[----:B------:R-:W-:Y:S05]  /*20560*/  BSYNC B0 ;  /* 0x0000000000007941 */ /* 0x000fea0003800000 */
.L_x_3235:
[----:B--2---:R-:W-:Y:S01]  /*20570*/  IMAD.MOV.U32 R5, RZ, RZ, R44 ;  /* 0x000000ffff057224 */ /* 0x004fe200078e002c */
[----:B------:R-:W-:Y:S06]  /*20580*/  @P6 BRA `(.L_x_3237) ;  /* 0xfffffff800946947 */ /* 0x000fec000383ffff */
.L_x_3234:
[----:B------:R-:W-:Y:S02]  /*20590*/  ULDC UR4, c[0x0][0x240] ;  /* 0x0000900000047ab9 */ /* 0x000fe40000000800 */
[----:B------:R-:W-:-:S13]  /*205a0*/  ISETP.NE.AND P0, PT, RZ, UR4, PT ;  /* 0x00000004ff007c0c */ /* 0x000fda000bf05270 */
[----:B------:R-:W-:Y:S05]  /*205b0*/  @!P0 BRA `(.L_x_3238) ;  /* 0x0000000c00108947 */ /* 0x000fea0003800000 */
[----:B------:R-:W-:Y:S01]  /*205c0*/  ISETP.GT.AND P0, PT, R34, 0x20, PT ;  /* 0x000000202200780c */ /* 0x000fe20003f04270 */
[----:B------:R-:W-:-:S12]  /*205d0*/  IMAD.MOV.U32 R2, RZ, RZ, R34 ;  /* 0x000000ffff027224 */ /* 0x000fd800078e0022 */
[----:B------:R-:W-:Y:S05]  /*205e0*/  @!P0 BRA `(.L_x_3239) ;  /* 0x0000000400c88947 */ /* 0x000fea0003800000 */
[----:B--2---:R-:W-:Y:S01]  /*205f0*/  IMAD.MOV.U32 R4, RZ, RZ, R3 ;  /* 0x000000ffff047224 */ /* 0x004fe200078e0003 */
[----:B------:R-:W-:Y:S01]  /*20600*/  LEA.HI R2, R34, R34, RZ, 0x1 ;  /* 0x0000002222027211 */ /* 0x000fe200078f08ff */
[----:B------:R-:W-:Y:S02]  /*20610*/  IMAD.MOV.U32 R5, RZ, RZ, R29 ;  /* 0x000000ffff057224 */ /* 0x000fe400078e001d */
[----:B------:R-:W-:Y:S01]  /*20620*/  IMAD.MOV.U32 R6, RZ, RZ, R0 ;  /* 0x000000ffff067224 */ /* 0x000fe200078e0000 */
[----:B------:R-:W-:Y:S01]  /*20630*/  SHF.R.S32.HI R12, RZ, 0x1, R2 ;  /* 0x00000001ff0c7819 */ /* 0x000fe20000011402 */
[----:B------:R-:W-:Y:S02]  /*20640*/  IMAD.MOV.U32 R7, RZ, RZ, R31 ;  /* 0x000000ffff077224 */ /* 0x000fe400078e001f */
[----:B------:R-:W-:Y:S01]  /*20650*/  IMAD.MOV.U32 R8, RZ, RZ, R33 ;  /* 0x000000ffff087224 */ /* 0x000fe200078e0021 */
[----:B------:R-:W-:Y:S01]  /*20660*/  ISETP.GE.AND P0, PT, R12, 0x20, PT ;  /* 0x000000200c00780c */ /* 0x000fe20003f06270 */
[----:B------:R-:W-:Y:S01]  /*20670*/  IMAD.MOV.U32 R9, RZ, RZ, R35 ;  /* 0x000000ffff097224 */ /* 0x000fe200078e0023 */
[----:B------:R1:W-:Y:S01]  /*20680*/  STS.128 [R36], R4 ;  /* 0x0000000424007388 */ /* 0x0003e20000000c00 */
[----:B------:R-:W-:-:S02]  /*20690*/  IMAD.MOV.U32 R10, RZ, RZ, R28 ;  /* 0x000000ffff0a7224 */ /* 0x000fc400078e001c */
[----:B------:R-:W-:Y:S02]  /*206a0*/  IMAD.MOV.U32 R11, RZ, RZ, R37 ;  /* 0x000000ffff0b7224 */ /* 0x000fe400078e0025 */
[----:B------:R-:W-:Y:S02]  /*206b0*/  IMAD.MOV.U32 R40, RZ, RZ, R39 ;  /* 0x000000ffff287224 */ /* 0x000fe400078e0027 */
[----:B------:R-:W-:Y:S01]  /*206c0*/  IMAD.MOV.U32 R42, RZ, RZ, R30 ;  /* 0x000000ffff2a7224 */ /* 0x000fe200078e001e */
[----:B------:R3:W-:Y:S01]  /*206d0*/  STS.128 [R36+0x10], R8 ;  /* 0x0000100824007388 */ /* 0x0007e20000000c00 */
[----:B------:R-:W-:-:S03]  /*206e0*/  IMAD.MOV.U32 R2, RZ, RZ, 0x20 ;  /* 0x00000020ff027424 */ /* 0x000fc600078e00ff */
[----:B------:R3:W-:Y:S01]  /*206f0*/  STS.128 [R36+0x20], R40 ;  /* 0x0000202824007388 */ /* 0x0007e20000000c00 */
[----:B-1----:R-:W-:Y:S02]  /*20700*/  IMAD.MOV.U32 R4, RZ, RZ, R45 ;  /* 0x000000ffff047224 */ /* 0x002fe400078e002d */
[----:B------:R-:W-:Y:S02]  /*20710*/  IMAD.MOV.U32 R5, RZ, RZ, R47 ;  /* 0x000000ffff057224 */ /* 0x000fe400078e002f */
[----:B------:R-:W-:Y:S02]  /*20720*/  IMAD.MOV.U32 R6, RZ, RZ, R32 ;  /* 0x000000ffff067224 */ /* 0x000fe400078e0020 */
[----:B------:R-:W-:-:S05]  /*20730*/  IMAD.MOV.U32 R7, RZ, RZ, R49 ;  /* 0x000000ffff077224 */ /* 0x000fca00078e0031 */
[----:B------:R3:W-:Y:S01]  /*20740*/  STS.128 [R36+0x30], R4 ;  /* 0x0000300424007388 */ /* 0x0007e20000000c00 */
[----:B------:R-:W-:Y:S05]  /*20750*/  @!P0 BRA `(.L_x_3239) ;  /* 0x00000004006c8947 */ /* 0x000fea0003800000 */
[----:B------:R-:W-:-:S07]  /*20760*/  IMAD.MOV.U32 R2, RZ, RZ, R12 ;  /* 0x000000ffff027224 */ /* 0x000fce00078e000c */
.L_x_3242:
[----:B-1-3--:R-:W-:Y:S01]  /*20770*/  IMAD.IADD R5, R17, 0x1, R2 ;  /* 0x0000000111057824 */ /* 0x00afe200078e0202 */
[----:B------:R-:W-:Y:S04]  /*20780*/  BAR.SYNC.DEFER_BLOCKING 0x0 ;  /* 0x0000000000007b1d */ /* 0x000fe80000010000 */
[----:B------:R-:W-:Y:S02]  /*20790*/  ISETP.GE.U32.AND P0, PT, R5, R34, PT ;  /* 0x000000220500720c */ /* 0x000fe40003f06070 */
[----:B------:R-:W-:Y:S02]  /*207a0*/  BSSY B0, `(.L_x_3240) ;  /* 0x0000052000007945 */ /* 0x000fe40003800000 */
[----:B------:R-:W-:-:S13]  /*207b0*/  ISETP.GE.U32.OR P0, PT, R17, R2, P0 ;  /* 0x000000021100720c */ /* 0x000fda0000706470 */
[----:B------:R-:W-:Y:S05]  /*207c0*/  @P0 BRA `(.L_x_3241) ;  /* 0x00000004003c0947 */ /* 0x000fea0003800000 */
[----:B------:R-:W-:-:S05]  /*207d0*/  IMAD R38, R2, 0x40, R36 ;  /* 0x0000004002267824 */ /* 0x000fca00078e0224 */
[----:B------:R-:W1:Y:S04]  /*207e0*/  LDS.128 R4, [R38] ;  /* 0x0000000026047984 */ /* 0x000e680000000c00 */
[----:B------:R-:W2:Y:S04]  /*207f0*/  LDS.128 R8, [R38+0x10] ;  /* 0x0000100026087984 */ /* 0x000ea80000000c00 */
[----:B------:R-:W3:Y:S04]  /*20800*/  LDS.128 R12, [R38+0x20] ;  /* 0x00002000260c7984 */ /* 0x000ee80000000c00 */
[----:B------:R-:W4:Y:S01]  /*20810*/  LDS.128 R20, [R38+0x30] ;  /* 0x0000300026147984 */ /* 0x000f220000000c00 */
[----:B-1----:R-:W-:-:S02]  /*20820*/  ISETP.NE.U32.AND P1, PT, R3, R4, PT ;  /* 0x000000040300720c */ /* 0x002fc40003f25070 */
[----:B------:R-:W-:Y:S02]  /*20830*/  ISETP.GT.U32.AND P0, PT, R3, R4, PT ;  /* 0x000000040300720c */ /* 0x000fe40003f04070 */
[CC--:B------:R-:W-:Y:S02]  /*20840*/  ISETP.NE.AND.EX P1, PT, R29.reuse, R5.reuse, PT, P1 ;  /* 0x000000051d00720c */ /* 0x0c0fe40003f25310 */
[----:B------:R-:W-:Y:S02]  /*20850*/  ISETP.GE.U32.AND P2, PT, R0, R6, PT ;  /* 0x000000060000720c */ /* 0x000fe40003f46070 */
[----:B------:R-:W-:Y:S02]  /*20860*/  ISETP.GT.AND.EX P0, PT, R29, R5, PT, P0 ;  /* 0x000000051d00720c */ /* 0x000fe40003f04300 */
[----:B------:R-:W-:Y:S02]  /*20870*/  ISETP.GE.AND.EX P2, PT, R31, R7, PT, P2 ;  /* 0x000000071f00720c */ /* 0x000fe40003f46320 */
[----:B------:R-:W-:-:S02]  /*20880*/  SEL R40, RZ, 0xffffffff, !P0 ;  /* 0xffffffffff287807 */ /* 0x000fc40004000000 */
[----:B--2---:R-:W-:Y:S02]  /*20890*/  ISETP.GE.U32.AND P3, PT, R28, R10, PT ;  /* 0x0000000a1c00720c */ /* 0x004fe40003f66070 */
[----:B---3--:R-:W-:Y:S02]  /*208a0*/  ISETP.NE.U32.AND P0, PT, R39, R12, PT ;  /* 0x0000000c2700720c */ /* 0x008fe40003f05070 */
[----:B------:R-:W-:Y:S02]  /*208b0*/  @!P1 SEL R40, RZ, 0xffffffff, P2 ;  /* 0xffffffffff289807 */ /* 0x000fe40001000000 */
[CC--:B------:R-:W-:Y:S02]  /*208c0*/  ISETP.NE.U32.AND P1, PT, R33.reuse, R8.reuse, PT ;  /* 0x000000082100720c */ /* 0x0c0fe40003f25070 */
[----:B------:R-:W-:Y:S02]  /*208d0*/  LOP3.LUT R40, R40, 0x1, RZ, 0xc0, !PT ;  /* 0x0000000128287812 */ /* 0x000fe400078ec0ff */
[----:B------:R-:W-:-:S02]  /*208e0*/  ISETP.GT.U32.AND P2, PT, R33, R8, PT ;  /* 0x000000082100720c */ /* 0x000fc40003f44070 */
[CC--:B------:R-:W-:Y:S02]  /*208f0*/  ISETP.NE.AND.EX P1, PT, R35.reuse, R9.reuse, PT, P1 ;  /* 0x000000092300720c */ /* 0x0c0fe40003f25310 */
[----:B------:R-:W-:Y:S02]  /*20900*/  ISETP.NE.U32.AND P6, PT, R40, 0x1, PT ;  /* 0x000000012800780c */ /* 0x000fe40003fc5070 */
[----:B------:R-:W-:Y:S02]  /*20910*/  ISETP.GT.AND.EX P2, PT, R35, R9, PT, P2 ;  /* 0x000000092300720c */ /* 0x000fe40003f44320 */
[----:B------:R-:W-:Y:S02]  /*20920*/  SEL R3, R3, R4, !P6 ;  /* 0x0000000403037207 */ /* 0x000fe40007000000 */
[----:B------:R-:W-:Y:S02]  /*20930*/  SEL R4, RZ, 0xffffffff, !P2 ;  /* 0xffffffffff047807 */ /* 0x000fe40005000000 */
[----:B------:R-:W-:-:S02]  /*20940*/  ISETP.GE.AND.EX P3, PT, R37, R11, PT, P3 ;  /* 0x0000000b2500720c */ /* 0x000fc40003f66330 */
[----:B------:R-:W-:Y:S02]  /*20950*/  ISETP.GT.U32.AND P2, PT, R39, R12, PT ;  /* 0x0000000c2700720c */ /* 0x000fe40003f44070 */
[----:B----4-:R-:W-:Y:S02]  /*20960*/  ISETP.NE.U32.AND P4, PT, R45, R20, PT ;  /* 0x000000142d00720c */ /* 0x010fe40003f85070 */
[CC--:B------:R-:W-:Y:S02]  /*20970*/  ISETP.NE.AND.EX P0, PT, R41.reuse, R13.reuse, PT, P0 ;  /* 0x0000000d2900720c */ /* 0x0c0fe40003f05300 */
[----:B------:R-:W-:Y:S02]  /*20980*/  @!P1 SEL R4, RZ, 0xffffffff, P3 ;  /* 0xffffffffff049807 */ /* 0x000fe40001800000 */
[----:B------:R-:W-:Y:S02]  /*20990*/  ISETP.GT.AND.EX P2, PT, R41, R13, PT, P2 ;  /* 0x0000000d2900720c */ /* 0x000fe40003f44320 */
[----:B------:R-:W-:-:S02]  /*209a0*/  ISETP.NE.AND.EX P4, PT, R47, R21, PT, P4 ;  /* 0x000000152f00720c */ /* 0x000fc40003f85340 */
[----:B------:R-:W-:Y:S02]  /*209b0*/  ISETP.GE.U32.AND P3, PT, R30, R14, PT ;  /* 0x0000000e1e00720c */ /* 0x000fe40003f66070 */
[----:B------:R-:W-:Y:S02]  /*209c0*/  SEL R29, R29, R5, !P6 ;  /* 0x000000051d1d7207 */ /* 0x000fe40007000000 */
[----:B------:R-:W-:Y:S02]  /*209d0*/  ISETP.GT.U32.AND P1, PT, R45, R20, PT ;  /* 0x000000142d00720c */ /* 0x000fe40003f24070 */
[----:B------:R-:W-:Y:S02]  /*209e0*/  SEL R5, RZ, 0xffffffff, !P2 ;  /* 0xffffffffff057807 */ /* 0x000fe40005000000 */
[----:B------:R-:W-:Y:S02]  /*209f0*/  ISETP.GE.U32.AND P2, PT, R32, R22, PT ;  /* 0x000000162000720c */ /* 0x000fe40003f46070 */
[----:B------:R-:W-:-:S02]  /*20a00*/  ISETP.GE.AND.EX P3, PT, R43, R15, PT, P3 ;  /* 0x0000000f2b00720c */ /* 0x000fc40003f66330 */
[----:B------:R-:W-:Y:S02]  /*20a10*/  ISETP.GT.AND.EX P1, PT, R47, R21, PT, P1 ;  /* 0x000000152f00720c */ /* 0x000fe40003f24310 */
[----:B------:R-:W-:Y:S02]  /*20a20*/  ISETP.GE.AND.EX P2, PT, R49, R23, PT, P2 ;  /* 0x000000173100720c */ /* 0x000fe40003f46320 */
[----:B------:R-:W-:Y:S02]  /*20a30*/  @!P0 SEL R5, RZ, 0xffffffff, P3 ;  /* 0xffffffffff058807 */ /* 0x000fe40001800000 */
[----:B------:R-:W-:Y:S02]  /*20a40*/  LOP3.LUT R4, R4, 0x1, RZ, 0xc0, !PT ;  /* 0x0000000104047812 */ /* 0x000fe400078ec0ff */
[----:B------:R-:W-:Y:S02]  /*20a50*/  SEL R38, RZ, 0xffffffff, !P1 ;  /* 0xffffffffff267807 */ /* 0x000fe40004800000 */
[----:B------:R-:W-:-:S02]  /*20a60*/  SEL R0, R0, R6, !P6 ;  /* 0x0000000600007207 */ /* 0x000fc40007000000 */
[----:B------:R-:W-:Y:S02]  /*20a70*/  SEL R31, R31, R7, !P6 ;  /* 0x000000071f1f7207 */ /* 0x000fe40007000000 */
[----:B------:R-:W-:Y:S01]  /*20a80*/  @!P4 SEL R38, RZ, 0xffffffff, P2 ;  /* 0xffffffffff26c807 */ /* 0x000fe20001000000 */
[----:B------:R-:W-:Y:S01]  /*20a90*/  IMAD.MOV.U32 R6, RZ, RZ, R0 ;  /* 0x000000ffff067224 */ /* 0x000fe200078e0000 */
[----:B------:R-:W-:Y:S01]  /*20aa0*/  LOP3.LUT R5, R5, 0x1, RZ, 0xc0, !PT ;  /* 0x0000000105057812 */ /* 0x000fe200078ec0ff */
[----:B------:R-:W-:Y:S01]  /*20ab0*/  IMAD.MOV.U32 R7, RZ, RZ, R31 ;  /* 0x000000ffff077224 */ /* 0x000fe200078e001f */
[----:B------:R-:W-:Y:S01]  /*20ac0*/  ISETP.NE.U32.AND P1, PT, R4, 0x1, PT ;  /* 0x000000010400780c */ /* 0x000fe20003f25070 */
[----:B------:R-:W-:Y:S01]  /*20ad0*/  IMAD.MOV.U32 R4, RZ, RZ, R3 ;  /* 0x000000ffff047224 */ /* 0x000fe200078e0003 */
[----:B------:R-:W-:Y:S02]  /*20ae0*/  LOP3.LUT R38, R38, 0x1, RZ, 0xc0, !PT ;  /* 0x0000000126267812 */ /* 0x000fe400078ec0ff */
[----:B------:R-:W-:Y:S01]  /*20af0*/  ISETP.NE.U32.AND P0, PT, R5, 0x1, PT ;  /* 0x000000010500780c */ /* 0x000fe20003f05070 */
[----:B------:R-:W-:Y:S01]  /*20b00*/  IMAD.MOV.U32 R5, RZ, RZ, R29 ;  /* 0x000000ffff057224 */ /* 0x000fe200078e001d */
[----:B------:R-:W-:-:S02]  /*20b10*/  SEL R33, R33, R8, !P1 ;  /* 0x0000000821217207 */ /* 0x000fc40004800000 */
[----:B------:R-:W-:Y:S02]  /*20b20*/  SEL R35, R35, R9, !P1 ;  /* 0x0000000923237207 */ /* 0x000fe40004800000 */
[----:B------:R-:W-:Y:S01]  /*20b30*/  SEL R28, R28, R10, !P1 ;  /* 0x0000000a1c1c7207 */ /* 0x000fe20004800000 */
[----:B------:R1:W-:Y:S01]  /*20b40*/  STS.128 [R36], R4 ;  /* 0x0000000424007388 */ /* 0x0003e20000000c00 */
[----:B------:R-:W-:Y:S02]  /*20b50*/  SEL R37, R37, R11, !P1 ;  /* 0x0000000b25257207 */ /* 0x000fe40004800000 */
[----:B------:R-:W-:Y:S02]  /*20b60*/  ISETP.NE.U32.AND P1, PT, R38, 0x1, PT ;  /* 0x000000012600780c */ /* 0x000fe40003f25070 */
[----:B------:R-:W-:Y:S02]  /*20b70*/  SEL R39, R39, R12, !P0 ;  /* 0x0000000c27277207 */ /* 0x000fe40004000000 */
[----:B------:R-:W-:-:S02]  /*20b80*/  SEL R30, R30, R14, !P0 ;  /* 0x0000000e1e1e7207 */ /* 0x000fc40004000000 */
[----:B------:R-:W-:Y:S01]  /*20b90*/  SEL R45, R45, R20, !P1 ;  /* 0x000000142d2d7207 */ /* 0x000fe20004800000 */
[----:B------:R-:W-:Y:S01]  /*20ba0*/  IMAD.MOV.U32 R40, RZ, RZ, R39 ;  /* 0x000000ffff287224 */ /* 0x000fe200078e0027 */
[----:B------:R-:W-:Y:S01]  /*20bb0*/  SEL R47, R47, R21, !P1 ;  /* 0x000000152f2f7207 */ /* 0x000fe20004800000 */
[----:B------:R-:W-:Y:S01]  /*20bc0*/  IMAD.MOV.U32 R42, RZ, RZ, R30 ;  /* 0x000000ffff2a7224 */ /* 0x000fe200078e001e */
[----:B------:R-:W-:Y:S02]  /*20bd0*/  SEL R32, R32, R22, !P1 ;  /* 0x0000001620207207 */ /* 0x000fe40004800000 */
[----:B------:R-:W-:Y:S01]  /*20be0*/  SEL R49, R49, R23, !P1 ;  /* 0x0000001731317207 */ /* 0x000fe20004800000 */
[----:B-1----:R-:W-:Y:S01]  /*20bf0*/  IMAD.MOV.U32 R4, RZ, RZ, R33 ;  /* 0x000000ffff047224 */ /* 0x002fe200078e0021 */
[----:B------:R-:W-:Y:S01]  /*20c00*/  SEL R41, R41, R13, !P0 ;  /* 0x0000000d29297207 */ /* 0x000fe20004000000 */
[----:B------:R-:W-:Y:S01]  /*20c10*/  IMAD.MOV.U32 R5, RZ, RZ, R35 ;  /* 0x000000ffff057224 */ /* 0x000fe200078e0023 */
[----:B------:R-:W-:Y:S01]  /*20c20*/  SEL R43, R43, R15, !P0 ;  /* 0x0000000f2b2b7207 */ /* 0x000fe20004000000 */
[----:B------:R-:W-:-:S02]  /*20c30*/  IMAD.MOV.U32 R6, RZ, RZ, R28 ;  /* 0x000000ffff067224 */ /* 0x000fc400078e001c */
[----:B------:R-:W-:Y:S02]  /*20c40*/  IMAD.MOV.U32 R7, RZ, RZ, R37 ;  /* 0x000000ffff077224 */ /* 0x000fe400078e0025 */
[----:B------:R-:W-:Y:S04]  /*20c50*/  STS.128 [R36+0x20], R40 ;  /* 0x0000202824007388 */ /* 0x000fe80000000c00 */
[----:B------:R1:W-:Y:S02]  /*20c60*/  STS.128 [R36+0x10], R4 ;  /* 0x0000100424007388 */ /* 0x0003e40000000c00 */
[----:B-1----:R-:W-:Y:S02]  /*20c70*/  IMAD.MOV.U32 R4, RZ, RZ, R45 ;  /* 0x000000ffff047224 */ /* 0x002fe400078e002d */
[----:B------:R-:W-:-:S02]  /*20c80*/  IMAD.MOV.U32 R5, RZ, RZ, R47 ;  /* 0x000000ffff057224 */ /* 0x000fc400078e002f */
[----:B------:R-:W-:Y:S02]  /*20c90*/  IMAD.MOV.U32 R6, RZ, RZ, R32 ;  /* 0x000000ffff067224 */ /* 0x000fe400078e0020 */
[----:B------:R-:W-:-:S05]  /*20ca0*/  IMAD.MOV.U32 R7, RZ, RZ, R49 ;  /* 0x000000ffff077224 */ /* 0x000fca00078e0031 */
[----:B------:R1:W-:Y:S02]  /*20cb0*/  STS.128 [R36+0x30], R4 ;  /* 0x0000300424007388 */ /* 0x0003e40000000c00 */
.L_x_3241:
[----:B------:R-:W-:Y:S05]  /*20cc0*/  BSYNC B0 ;  /* 0x0000000000007941 */ /* 0x000fea0003800000 */
.L_x_3240:
[----:B------:R-:W-:-:S04]  /*20cd0*/  SHF.R.S32.HI R2, RZ, 0x1, R2 ;  /* 0x00000001ff027819 */ /* 0x000fc80000011402 */
[----:B------:R-:W-:-:S13]  /*20ce0*/  ISETP.GE.AND P0, PT, R2, 0x20, PT ;  /* 0x000000200200780c */ /* 0x000fda0003f06270 */
[----:B------:R-:W-:Y:S05]  /*20cf0*/  @P0 BRA `(.L_x_3242) ;  /* 0xfffffff8009c0947 */ /* 0x000fea000383ffff */
[----:B------:R-:W-:-:S07]  /*20d00*/  IMAD.MOV.U32 R2, RZ, RZ, 0x20 ;  /* 0x00000020ff027424 */ /* 0x000fce00078e00ff */
.L_x_3239:
[----:B------:R-:W-:Y:S01]  /*20d10*/  BAR.SYNC.DEFER_BLOCKING 0x0 ;  /* 0x0000000000007b1d */ /* 0x000fe20000010000 */
[----:B------:R-:W-:-:S13]  /*20d20*/  ISETP.GE.AND P0, PT, R2, 0x2, PT ;  /* 0x000000020200780c */ /* 0x000fda0003f06270 */
[----:B------:R-:W-:Y:S05]  /*20d30*/  @!P0 BRA `(.L_x_3238) ;  /* 0x0000000400308947 */ /* 0x000fea0003800000 */
[----:B-123--:R-:W-:-:S07]  /*20d40*/  IMAD.MOV.U32 R4, RZ, RZ, 0x1 ;  /* 0x00000001ff047424 */ /* 0x00efce00078e00ff */
.L_x_3243:
[----:B------:R-:W1:Y:S04]  /*20d50*/  SHFL.DOWN PT, R8, R3, R4, 0x1f ;  /* 0x08001f0403087589 */ /* 0x000e6800000e0000 */
[----:B------:R-:W2:Y:S04]  /*20d60*/  SHFL.DOWN PT, R6, R29, R4, 0x1f ;  /* 0x08001f041d067589 */ /* 0x000ea800000e0000 */
[----:B------:R-:W3:Y:S04]  /*20d70*/  SHFL.DOWN PT, R5, R0, R4, 0x1f ;  /* 0x08001f0400057589 */ /* 0x000ee800000e0000 */
[----:B------:R-:W4:Y:S04]  /*20d80*/  SHFL.DOWN PT, R10, R31, R4, 0x1f ;  /* 0x08001f041f0a7589 */ /* 0x000f2800000e0000 */
[----:B------:R-:W5:Y:S04]  /*20d90*/  SHFL.DOWN PT, R40, R45, R4, 0x1f ;  /* 0x08001f042d287589 */ /* 0x000f6800000e0000 */
[----:B------:R-:W0:Y:S01]  /*20da0*/  SHFL.DOWN PT, R38, R47, R4, 0x1f ;  /* 0x08001f042f267589 */ /* 0x000e2200000e0000 */
[----:B-1----:R-:W-:-:S03]  /*20db0*/  ISETP.NE.U32.AND P0, PT, R3, R8, PT ;  /* 0x000000080300720c */ /* 0x002fc60003f05070 */
[----:B------:R-:W1:Y:S01]  /*20dc0*/  SHFL.DOWN PT, R14, R33, R4, 0x1f ;  /* 0x08001f04210e7589 */ /* 0x000e6200000e0000 */
[----:B------:R-:W-:Y:S02]  /*20dd0*/  ISETP.GT.U32.AND P2, PT, R3, R8, PT ;  /* 0x000000080300720c */ /* 0x000fe40003f44070 */
[CC--:B--2---:R-:W-:Y:S01]  /*20de0*/  ISETP.NE.AND.EX P0, PT, R29.reuse, R6.reuse, PT, P0 ;  /* 0x000000061d00720c */ /* 0x0c4fe20003f05300 */
[----:B------:R-:W2:Y:S01]  /*20df0*/  SHFL.DOWN PT, R34, R39, R4, 0x1f ;  /* 0x08001f0427227589 */ /* 0x000ea200000e0000 */
[----:B------:R-:W-:Y:S02]  /*20e00*/  ISETP.GT.AND.EX P2, PT, R29, R6, PT, P2 ;  /* 0x000000061d00720c */ /* 0x000fe40003f44320 */
[----:B---3--:R-:W-:Y:S01]  /*20e10*/  ISETP.GE.U32.AND P6, PT, R0, R5, PT ;  /* 0x000000050000720c */ /* 0x008fe20003fc6070 */
[----:B------:R-:W3:Y:S01]  /*20e20*/  SHFL.DOWN PT, R17, R32, R4, 0x1f ;  /* 0x08001f0420117589 */ /* 0x000ee200000e0000 */
[----:B------:R-:W-:Y:S02]  /*20e30*/  SEL R7, RZ, 0xffffffff, !P2 ;  /* 0xffffffffff077807 */ /* 0x000fe40005000000 */
[----:B----4-:R-:W-:Y:S01]  /*20e40*/  ISETP.GE.AND.EX P6, PT, R31, R10, PT, P6 ;  /* 0x0000000a1f00720c */ /* 0x010fe20003fc6360 */
[----:B------:R-:W4:Y:S04]  /*20e50*/  SHFL.DOWN PT, R12, R35, R4, 0x1f ;  /* 0x08001f04230c7589 */ /* 0x000f2800000e0000 */
[----:B------:R-:W4:Y:S01]  /*20e60*/  SHFL.DOWN PT, R22, R41, R4, 0x1f ;  /* 0x08001f0429167589 */ /* 0x000f2200000e0000 */
[----:B------:R-:W-:-:S02]  /*20e70*/  @!P0 SEL R7, RZ, 0xffffffff, P6 ;  /* 0xffffffffff078807 */ /* 0x000fc40003000000 */
[CC--:B-----5:R-:W-:Y:S01]  /*20e80*/  ISETP.NE.U32.AND P6, PT, R45.reuse, R40.reuse, PT ;  /* 0x000000282d00720c */ /* 0x0e0fe20003fc5070 */
[----:B------:R-:W5:Y:S01]  /*20e90*/  SHFL.DOWN PT, R42, R49, R4, 0x1f ;  /* 0x08001f04312a7589 */ /* 0x000f6200000e0000 */
[----:B------:R-:W-:Y:S02]  /*20ea0*/  ISETP.GT.U32.AND P0, PT, R45, R40, PT ;  /* 0x000000282d00720c */ /* 0x000fe40003f04070 */
[CC--:B0-----:R-:W-:Y:S01]  /*20eb0*/  ISETP.NE.AND.EX P6, PT, R47.reuse, R38.reuse, PT, P6 ;  /* 0x000000262f00720c */ /* 0x0c1fe20003fc5360 */
[----:B------:R-:W0:Y:S01]  /*20ec0*/  SHFL.DOWN PT, R9, R28, R4, 0x1f ;  /* 0x08001f041c097589 */ /* 0x000e2200000e0000 */
[----:B------:R-:W-:Y:S02]  /*20ed0*/  ISETP.GT.AND.EX P0, PT, R47, R38, PT, P0 ;  /* 0x000000262f00720c */ /* 0x000fe40003f04300 */
[----:B-1----:R-:W-:Y:S01]  /*20ee0*/  ISETP.NE.U32.AND P1, PT, R33, R14, PT ;  /* 0x0000000e2100720c */ /* 0x002fe20003f25070 */
[----:B------:R-:W1:Y:S01]  /*20ef0*/  SHFL.DOWN PT, R13, R30, R4, 0x1f ;  /* 0x08001f041e0d7589 */ /* 0x000e6200000e0000 */
[----:B------:R-:W-:-:S02]  /*20f00*/  SEL R21, RZ, 0xffffffff, !P0 ;  /* 0xffffffffff157807 */ /* 0x000fc40004000000 */
[----:B------:R-:W-:Y:S01]  /*20f10*/  ISETP.GT.U32.AND P2, PT, R33, R14, PT ;  /* 0x0000000e2100720c */ /* 0x000fe20003f44070 */
[----:B------:R-:W1:Y:S01]  /*20f20*/  SHFL.DOWN PT, R20, R37, R4, 0x1f ;  /* 0x08001f0425147589 */ /* 0x000e6200000e0000 */
[CC--:B--2---:R-:W-:Y:S02]  /*20f30*/  ISETP.NE.U32.AND P3, PT, R39.reuse, R34.reuse, PT ;  /* 0x000000222700720c */ /* 0x0c4fe40003f65070 */
[----:B------:R-:W-:Y:S01]  /*20f40*/  ISETP.GT.U32.AND P4, PT, R39, R34, PT ;  /* 0x000000222700720c */ /* 0x000fe20003f84070 */
[----:B------:R2:W1:Y:S01]  /*20f50*/  SHFL.DOWN PT, R36, R43, R4, 0x1f ;  /* 0x08001f042b247589 */ /* 0x00046200000e0000 */
[----:B---3--:R-:W-:Y:S02]  /*20f60*/  ISETP.GE.U32.AND P0, PT, R32, R17, PT ;  /* 0x000000112000720c */ /* 0x008fe40003f06070 */
[CC--:B----4-:R-:W-:Y:S02]  /*20f70*/  ISETP.NE.AND.EX P1, PT, R35.reuse, R12.reuse, PT, P1 ;  /* 0x0000000c2300720c */ /* 0x0d0fe40003f25310 */
[----:B------:R-:W-:-:S02]  /*20f80*/  ISETP.GT.AND.EX P2, PT, R35, R12, PT, P2 ;  /* 0x0000000c2300720c */ /* 0x000fc40003f44320 */
[CC--:B------:R-:W-:Y:S02]  /*20f90*/  ISETP.NE.AND.EX P3, PT, R41.reuse, R22.reuse, PT, P3 ;  /* 0x000000162900720c */ /* 0x0c0fe40003f65330 */
[----:B------:R-:W-:Y:S01]  /*20fa0*/  ISETP.GT.AND.EX P4, PT, R41, R22, PT, P4 ;  /* 0x000000162900720c */ /* 0x000fe20003f84340 */
[----:B--2---:R-:W-:Y:S01]  /*20fb0*/  IMAD.SHL.U32 R4, R4, 0x2, RZ ;  /* 0x0000000204047824 */ /* 0x004fe200078e00ff */
[----:B-----5:R-:W-:Y:S02]  /*20fc0*/  ISETP.GE.AND.EX P0, PT, R49, R42, PT, P0 ;  /* 0x0000002a3100720c */ /* 0x020fe40003f06300 */
[----:B------:R-:W-:Y:S02]  /*20fd0*/  LOP3.LUT R7, R7, 0x1, RZ, 0xc0, !PT ;  /* 0x0000000107077812 */ /* 0x000fe400078ec0ff */
[----:B------:R-:W-:Y:S02]  /*20fe0*/  SEL R11, RZ, 0xffffffff, !P2 ;  /* 0xffffffffff0b7807 */ /* 0x000fe40005000000 */
[----:B------:R-:W-:-:S02]  /*20ff0*/  SEL R15, RZ, 0xffffffff, !P4 ;  /* 0xffffffffff0f7807 */ /* 0x000fc40006000000 */
[----:B------:R-:W-:Y:S02]  /*21000*/  @!P6 SEL R21, RZ, 0xffffffff, P0 ;  /* 0xffffffffff15e807 */ /* 0x000fe40000000000 */
[----:B0-----:R-:W-:Y:S02]  /*21010*/  ISETP.GE.U32.AND P2, PT, R28, R9, PT ;  /* 0x000000091c00720c */ /* 0x001fe40003f46070 */
[----:B-1----:R-:W-:Y:S02]  /*21020*/  ISETP.GE.U32.AND P4, PT, R30, R13, PT ;  /* 0x0000000d1e00720c */ /* 0x002fe40003f86070 */
[----:B------:R-:W-:Y:S02]  /*21030*/  ISETP.NE.U32.AND P0, PT, R7, 0x1, PT ;  /* 0x000000010700780c */ /* 0x000fe40003f05070 */
[----:B------:R-:W-:Y:S02]  /*21040*/  ISETP.GE.AND.EX P2, PT, R37, R20, PT, P2 ;  /* 0x000000142500720c */ /* 0x000fe40003f46320 */
[----:B------:R-:W-:-:S02]  /*21050*/  ISETP.GE.AND.EX P4, PT, R43, R36, PT, P4 ;  /* 0x000000242b00720c */ /* 0x000fc40003f86340 */
[----:B------:R-:W-:Y:S02]  /*21060*/  SEL R3, R3, R8, !P0 ;  /* 0x0000000803037207 */ /* 0x000fe40004000000 */
[----:B------:R-:W-:Y:S02]  /*21070*/  SEL R29, R29, R6, !P0 ;  /* 0x000000061d1d7207 */ /* 0x000fe40004000000 */
[----:B------:R-:W-:Y:S02]  /*21080*/  SEL R0, R0, R5, !P0 ;  /* 0x0000000500007207 */ /* 0x000fe40004000000 */
[----:B------:R-:W-:Y:S02]  /*21090*/  SEL R31, R31, R10, !P0 ;  /* 0x0000000a1f1f7207 */ /* 0x000fe40004000000 */
[----:B------:R-:W-:Y:S02]  /*210a0*/  ISETP.GE.AND P0, PT, R4, R2, PT ;  /* 0x000000020400720c */ /* 0x000fe40003f06270 */
[----:B------:R-:W-:-:S02]  /*210b0*/  @!P1 SEL R11, RZ, 0xffffffff, P2 ;  /* 0xffffffffff0b9807 */ /* 0x000fc40001000000 */
[----:B------:R-:W-:Y:S02]  /*210c0*/  @!P3 SEL R15, RZ, 0xffffffff, P4 ;  /* 0xffffffffff0fb807 */ /* 0x000fe40002000000 */
        /* <DEDUP_REMOVED lines=17> */
[----:B------:R-:W-:Y:S01]  /*211e0*/  SEL R49, R49, R42, !P3 ;  /* 0x0000002a31317207 */ /* 0x000fe20005800000 */
[----:B------:R-:W-:Y:S06]  /*211f0*/  @!P0 BRA `(.L_x_3243) ;  /* 0xfffffff800d48947 */ /* 0x000fec000383ffff */
.L_x_3238:
        /* <DEDUP_REMOVED lines=13> */
[----:B--23--:R-:W-:Y:S02]  /*212d0*/  IADD3.X R43, R43, UR5, RZ, P4, !PT ;  /* 0x000000052b2b7c10 */ /* 0x00cfe4000a7fe4ff */
[----:B------:R-:W-:-:S07]  /*212e0*/  IADD3.X R49, R49, UR5, RZ, P5, !PT ;  /* 0x0000000531317c10 */ /* 0x000fce000affe4ff */
.L_x_3244:
[----:B------:R-:W-:Y:S05]  /*212f0*/  @!P0 BRA `(.L_x_3245) ;  /* 0x0000000800c88947 */ /* 0x000fea0003800000 */
[----:B------:R-:W-:Y:S02]  /*21300*/  ULDC.U8 UR4, c[0x0][0x631] ;  /* 0x00018c4000047ab9 */ /* 0x000fe40000000000 */
[----:B------:R-:W-:Y:S01]  /*21310*/  ISETP.NE.AND P5, PT, RZ, UR4, PT ;  /* 0x00000004ff007c0c */ /* 0x000fe2000bfa5270 */
[----:B------:R-:W-:-:S12]  /*21320*/  @!P1 BRA `(.L_x_3246) ;  /* 0x0000000400009947 */ /* 0x000fd80003800000 */
[----:B-123--:R-:W2:Y:S04]  /*21330*/  LDG.E.64 R4, desc[UR60][R18.64] ;  /* 0x0000003c12047981 */ /* 0x00eea8000c1e1b00 */
[----:B------:R-:W3:Y:S04]  /*21340*/  LDG.E.64 R6, desc[UR60][R18.64+0x8] ;  /* 0x0000083c12067981 */ /* 0x000ee8000c1e1b00 */
[----:B------:R-:W4:Y:S04]  /*21350*/  LDG.E.64 R8, desc[UR60][R18.64+0x10] ;  /* 0x0000103c12087981 */ /* 0x000f28000c1e1b00 */
[----:B------:R-:W5:Y:S04]  /*21360*/  LDG.E.64 R10, desc[UR60][R18.64+0x18] ;  /* 0x0000183c120a7981 */ /* 0x000f68000c1e1b00 */
[----:B------:R-:W4:Y:S04]  /*21370*/  LDG.E.64 R12, desc[UR60][R18.64+0x20] ;  /* 0x0000203c120c7981 */ /* 0x000f28000c1e1b00 */
[----:B------:R-:W4:Y:S04]  /*21380*/  LDG.E.64 R20, desc[UR60][R18.64+0x30] ;  /* 0x0000303c12147981 */ /* 0x000f28000c1e1b00 */
[----:B------:R-:W4:Y:S04]  /*21390*/  LDG.E.64 R14, desc[UR60][R18.64+0x28] ;  /* 0x0000283c120e7981 */ /* 0x000f28000c1e1b00 */
[----:B------:R-:W4:Y:S01]  /*213a0*/  LDG.E.64 R22, desc[UR60][R18.64+0x38] ;  /* 0x0000383c12167981 */ /* 0x000f22000c1e1b00 */
[----:B--2---:R-:W-:-:S02]  /*213b0*/  ISETP.NE.U32.AND P1, PT, R4, R3, PT ;  /* 0x000000030400720c */ /* 0x004fc40003f25070 */
[----:B------:R-:W-:Y:S02]  /*213c0*/  ISETP.GT.U32.AND P0, PT, R4, R3, PT ;  /* 0x000000030400720c */ /* 0x000fe40003f04070 */
[CC--:B------:R-:W-:Y:S02]  /*213d0*/  ISETP.NE.AND.EX P1, PT, R5.reuse, R29.reuse, PT, P1 ;  /* 0x0000001d0500720c */ /* 0x0c0fe40003f25310 */
[----:B---3--:R-:W-:Y:S02]  /*213e0*/  ISETP.GE.U32.AND P2, PT, R6, R0, PT ;  /* 0x000000000600720c */ /* 0x008fe40003f46070 */
[----:B------:R-:W-:Y:S02]  /*213f0*/  ISETP.GT.AND.EX P0, PT, R5, R29, PT, P0 ;  /* 0x0000001d0500720c */ /* 0x000fe40003f04300 */
[----:B------:R-:W-:Y:S02]  /*21400*/  ISETP.GE.AND.EX P2, PT, R7, R31, PT, P2 ;  /* 0x0000001f0700720c */ /* 0x000fe40003f46320 */
[----:B------:R-:W-:-:S02]  /*21410*/  SEL R2, RZ, 0xffffffff, !P0 ;  /* 0xffffffffff027807 */ /* 0x000fc40004000000 */
[----:B-----5:R-:W-:Y:S02]  /*21420*/  ISETP.GE.U32.AND P3, PT, R10, R28, PT ;  /* 0x0000001c0a00720c */ /* 0x020fe40003f66070 */
[----:B----4-:R-:W-:Y:S02]  /*21430*/  ISETP.NE.U32.AND P0, PT, R12, R39, PT ;  /* 0x000000270c00720c */ /* 0x010fe40003f05070 */
[----:B------:R-:W-:Y:S02]  /*21440*/  @!P1 SEL R2, RZ, 0xffffffff, P2 ;  /* 0xffffffffff029807 */ /* 0x000fe40001000000 */
[CC--:B------:R-:W-:Y:S02]  /*21450*/  ISETP.NE.U32.AND P1, PT, R8.reuse, R33.reuse, PT ;  /* 0x000000210800720c */ /* 0x0c0fe40003f25070 */
[----:B------:R-:W-:Y:S02]  /*21460*/  ISETP.GT.U32.AND P2, PT, R8, R33, PT ;  /* 0x000000210800720c */ /* 0x000fe40003f44070 */
[----:B------:R-:W-:-:S02]  /*21470*/  LOP3.LUT R2, R2, 0x1, RZ, 0xc0, !PT ;  /* 0x0000000102027812 */ /* 0x000fc400078ec0ff */
[CC--:B------:R-:W-:Y:S02]  /*21480*/  ISETP.NE.AND.EX P1, PT, R9.reuse, R35.reuse, PT, P1 ;  /* 0x000000230900720c */ /* 0x0c0fe40003f25310 */
[----:B------:R-:W-:Y:S02]  /*21490*/  ISETP.GT.AND.EX P2, PT, R9, R35, PT, P2 ;  /* 0x000000230900720c */ /* 0x000fe40003f44320 */
[----:B------:R-:W-:Y:S02]  /*214a0*/  ISETP.NE.U32.AND P6, PT, R2, 0x1, PT ;  /* 0x000000010200780c */ /* 0x000fe40003fc5070 */
[----:B------:R-:W-:Y:S02]  /*214b0*/  SEL R2, RZ, 0xffffffff, !P2 ;  /* 0xffffffffff027807 */ /* 0x000fe40005000000 */
[----:B------:R-:W-:Y:S02]  /*214c0*/  ISETP.GT.U32.AND P2, PT, R12, R39, PT ;  /* 0x000000270c00720c */ /* 0x000fe40003f44070 */
[----:B------:R-:W-:-:S02]  /*214d0*/  ISETP.NE.U32.AND P4, PT, R20, R45, PT ;  /* 0x0000002d1400720c */ /* 0x000fc40003f85070 */
[----:B------:R-:W-:Y:S02]  /*214e0*/  ISETP.GE.AND.EX P3, PT, R11, R37, PT, P3 ;  /* 0x000000250b00720c */ /* 0x000fe40003f66330 */
[CC--:B------:R-:W-:Y:S02]  /*214f0*/  ISETP.NE.AND.EX P0, PT, R13.reuse, R41.reuse, PT, P0 ;  /* 0x000000290d00720c */ /* 0x0c0fe40003f05300 */
[----:B------:R-:W-:Y:S02]  /*21500*/  ISETP.GT.AND.EX P2, PT, R13, R41, PT, P2 ;  /* 0x000000290d00720c */ /* 0x000fe40003f44320 */
[----:B------:R-:W-:Y:S02]  /*21510*/  ISETP.NE.AND.EX P4, PT, R21, R47, PT, P4 ;  /* 0x0000002f1500720c */ /* 0x000fe40003f85340 */
[----:B------:R-:W-:Y:S02]  /*21520*/  SEL R3, R4, R3, !P6 ;  /* 0x0000000304037207 */ /* 0x000fe40007000000 */
[----:B------:R-:W-:-:S02]  /*21530*/  @!P1 SEL R2, RZ, 0xffffffff, P3 ;  /* 0xffffffffff029807 */ /* 0x000fc40001800000 */
[----:B------:R-:W-:Y:S02]  /*21540*/  ISETP.GT.U32.AND P1, PT, R20, R45, PT ;  /* 0x0000002d1400720c */ /* 0x000fe40003f24070 */
[----:B------:R-:W-:Y:S02]  /*21550*/  SEL R4, RZ, 0xffffffff, !P2 ;  /* 0xffffffffff047807 */ /* 0x000fe40005000000 */
[----:B------:R-:W-:Y:S02]  /*21560*/  ISETP.GE.U32.AND P3, PT, R14, R30, PT ;  /* 0x0000001e0e00720c */ /* 0x000fe40003f66070 */
[----:B------:R-:W-:Y:S02]  /*21570*/  ISETP.GE.U32.AND P2, PT, R22, R32, PT ;  /* 0x000000201600720c */ /* 0x000fe40003f46070 */
[----:B------:R-:W-:Y:S02]  /*21580*/  ISETP.GT.AND.EX P1, PT, R21, R47, PT, P1 ;  /* 0x0000002f1500720c */ /* 0x000fe40003f24310 */
[----:B------:R-:W-:-:S02]  /*21590*/  ISETP.GE.AND.EX P3, PT, R15, R43, PT, P3 ;  /* 0x0000002b0f00720c */ /* 0x000fc40003f66330 */
[----:B------:R-:W-:Y:S02]  /*215a0*/  ISETP.GE.AND.EX P2, PT, R23, R49, PT, P2 ;  /* 0x000000311700720c */ /* 0x000fe40003f46320 */
[----:B------:R-:W-:Y:S02]  /*215b0*/  SEL R29, R5, R29, !P6 ;  /* 0x0000001d051d7207 */ /* 0x000fe40007000000 */
        /* <DEDUP_REMOVED lines=22> */
[----:B------:R-:W-:-:S07]  /*21720*/  SEL R49, R23, R49, !P1 ;  /* 0x0000003117317207 */ /* 0x000fce0004800000 */
.L_x_3246:
[----:B------:R-:W-:Y:S02]  /*21730*/  IMAD.MOV.U32 R2, RZ, RZ, R3 ;  /* 0x000000ffff027224 */ /* 0x000fe400078e0003 */
[----:B------:R-:W-:Y:S02]  /*21740*/  IMAD.MOV.U32 R3, RZ, RZ, R29 ;  /* 0x000000ffff037224 */ /* 0x000fe400078e001d */
[----:B------:R-:W-:Y:S02]  /*21750*/  IMAD.MOV.U32 R23, RZ, RZ, R31 ;  /* 0x000000ffff177224 */ /* 0x000fe400078e001f */
[----:B------:R-:W-:Y:S02]  /*21760*/  IMAD.MOV.U32 R34, RZ, RZ, R33 ;  /* 0x000000ffff227224 */ /* 0x000fe400078e0021 */
[----:B------:R-:W-:Y:S02]  /*21770*/  IMAD.MOV.U32 R22, RZ, RZ, R0 ;  /* 0x000000ffff167224 */ /* 0x000fe400078e0000 */
[----:B------:R-:W-:-:S02]  /*21780*/  IMAD.MOV.U32 R29, RZ, RZ, R37 ;  /* 0x000000ffff1d7224 */ /* 0x000fc400078e0025 */
[----:B--23--:R-:W-:Y:S02]  /*21790*/  IMAD.MOV.U32 R40, RZ, RZ, R39 ;  /* 0x000000ffff287224 */ /* 0x00cfe400078e0027 */
[----:B------:R-:W-:Y:S02]  /*217a0*/  IMAD.MOV.U32 R31, RZ, RZ, R43 ;  /* 0x000000ffff1f7224 */ /* 0x000fe400078e002b */
        /* <DEDUP_REMOVED lines=10> */
[----:B-1----:R-:W-:Y:S01]  /*21850*/  IMAD.U32 R4, RZ, RZ, UR4 ;  /* 0x00000004ff047e24 */ /* 0x002fe2000f8e00ff */
        /* <DEDUP_REMOVED lines=12> */
.L_x_3248:
        /* <DEDUP_REMOVED lines=9> */
[----:B-1----:R-:W-:Y:S01]  /*219b0*/  IMAD.U32 R4, RZ, RZ, UR4 ;  /* 0x00000004ff047e24 */ /* 0x002fe2000f8e00ff */
        /* <DEDUP_REMOVED lines=12> */
.L_x_3249:
        /* <DEDUP_REMOVED lines=10> */
[----:B---3--:R1:W3:Y:S01]  /*21b20*/  LDC.64 R2, c[0x4][R0] ;  /* 0x0100000000027b82 */ /* 0x0082e20000000a00 */
        /* <DEDUP_REMOVED lines=11> */
.L_x_3250:
        /* <DEDUP_REMOVED lines=21> */
[----:B0-234-:R-:W-:Y:S05]  /*21d30*/  CALL.ABS.NOINC R2 ;  /* 0x0000000002007343 */ /* 0x01dfea0003c00000 */
.L_x_3251:
[----:B------:R-:W-:Y:S02]  /*21d40*/  ULDC.64 UR4, c[0x0][0x600] ;  /* 0x0001800000047ab9 */ /* 0x000fe40000000a00 */
[----:B------:R-:W-:-:S05]  /*21d50*/  IADD3 R16, P0, R16, UR4, RZ ;  /* 0x0000000410107c10 */ /* 0x000fca000ff1e0ff */
[----:B------:R-:W-:-:S05]  /*21d60*/  IMAD.X R17, RZ, RZ, UR5, P0 ;  /* 0x00000005ff117e24 */ /* 0x000fca00080e06ff */
[----:B------:R-:W-:Y:S01]  /*21d70*/  STG.E.64 desc[UR60][R16.64], R32 ;  /* 0x0000002010007986 */ /* 0x000fe2000c101b3c */
[----:B------:R-:W-:Y:S05]  /*21d80*/  EXIT ;  /* 0x000000000000794d */ /* 0x000fea0003800000 */
.L_x_3247:
        /* <DEDUP_REMOVED lines=9> */
.L_x_3245:
[----:B------:R-:W-:Y:S05]  /*21e20*/  @!P1 BRA `(.L_x_3252) ;  /* 0x00000000005c9947 */ /* 0x000fea0003800000 */
[----:B------:R-:W-:Y:S01]  /*21e30*/  MOV R0, 0x0 ;  /* 0x0000000000007802 */ /* 0x000fe20000000f00 */
[----:B------:R-:W-:Y:S01]  /*21e40*/  ULDC.64 UR4, c[0x4][0x3c8] ;  /* 0x0100f20000047ab9 */ /* 0x000fe20000000a00 */
[----:B------:R-:W-:Y:S01]  /*21e50*/  ULDC.64 UR6, c[0x4][0x3c0] ;  /* 0x0100f00000067ab9 */ /* 0x000fe20000000a00 */
[----:B-123--:R-:W-:Y:S01]  /*21e60*/  IMAD.U32 R4, RZ, RZ, UR4 ;  /* 0x00000004ff047e24 */ /* 0x00efe2000f8e00ff */
        /* <DEDUP_REMOVED lines=12> */
.L_x_3253:
[----:B------:R-:W-:Y:S01]  /*21f30*/  IMAD.MOV.U32 R0, RZ, RZ, RZ ;  /* 0x000000ffff007224 */ /* 0x000fe200078e00ff */
[----:B------:R-:W-:Y:S01]  /*21f40*/  CS2R R30, SRZ ;  /* 0x00000000001e7805 */ /* 0x000fe2000001ff00 */
[----:B------:R-:W-:Y:S02]  /*21f50*/  IMAD.MOV.U32 R28, RZ, RZ, RZ ;  /* 0x000000ffff1c7224 */ /* 0x000fe400078e00ff */
[----:B------:R-:W-:Y:S02]  /*21f60*/  IMAD.MOV.U32 R37, RZ, RZ, RZ ;  /* 0x000000ffff257224 */ /* 0x000fe400078e00ff */
[----:B------:R-:W-:Y:S02]  /*21f70*/  IMAD.MOV.U32 R43, RZ, RZ, RZ ;  /* 0x000000ffff2b7224 */ /* 0x000fe400078e00ff */
[----:B------:R-:W-:Y:S02]  /*21f80*/  IMAD.MOV.U32 R32, RZ, RZ, RZ ;  /* 0x000000ffff207224 */ /* 0x000fe400078e00ff */
[----:B------:R-:W-:-:S07]  /*21f90*/  IMAD.MOV.U32 R49, RZ, RZ, RZ ;  /* 0x000000ffff317224 */ /* 0x000fce00078e00ff */
.L_x_3252:
[----:B------:R-:W-:Y:S01]  /*21fa0*/  ULDC.U8 UR4, c[0x0][0x631] ;  /* 0x00018c4000047ab9 */ /* 0x000fe20000000000 */
[----:B------:R-:W-:Y:S01]  /*21fb0*/  IMAD.MOV.U32 R19, RZ, RZ, R31 ;  /* 0x000000ffff137224 */ /* 0x000fe200078e001f */
[----:B------:R-:W-:Y:S01]  /*21fc0*/  ISETP.NE.AND P0, PT, RZ, UR4, PT ;  /* 0x00000004ff007c0c */ /* 0x000fe2000bf05270 */
[----:B------:R-:W-:Y:S02]  /*21fd0*/  IMAD.MOV.U32 R18, RZ, RZ, R0 ;  /* 0x000000ffff127224 */ /* 0x000fe400078e0000 */
[----:B------:R-:W-:Y:S02]  /*21fe0*/  IMAD.MOV.U32 R29, RZ, RZ, R37 ;  /* 0x000000ffff1d7224 */ /* 0x000fe400078e0025 */
[----:B------:R-:W-:Y:S02]  /*21ff0*/  IMAD.MOV.U32 R31, RZ, RZ, R43 ;  /* 0x000000ffff1f7224 */ /* 0x000fe400078e002b */
[----:B------:R-:W-:-:S06]  /*22000*/  IMAD.MOV.U32 R33, RZ, RZ, R49 ;  /* 0x000000ffff217224 */ /* 0x000fcc00078e0031 */
        /* <DEDUP_REMOVED lines=21> */
.L_x_3255:
        /* <DEDUP_REMOVED lines=21> */
[----:B0-2-4-:R-:W-:Y:S05]  /*222b0*/  CALL.ABS.NOINC R2 ;  /* 0x0000000002007343 */ /* 0x015fea0003c00000 */
.L_x_3256:
        /* <DEDUP_REMOVED lines=21> */
[----:B-1--4-:R-:W-:Y:S05]  /*22410*/  CALL.ABS.NOINC R2 ;  /* 0x0000000002007343 */ /* 0x012fea0003c00000 */
.L_x_3257:
        /* <DEDUP_REMOVED lines=22> */
.L_x_3258:
[----:B------:R-:W-:Y:S02]  /*22580*/  ULDC.64 UR4, c[0x0][0x600] ;  /* 0x0001800000047ab9 */ /* 0x000fe40000000a00 */
[----:B------:R-:W-:-:S05]  /*22590*/  IADD3 R16, P0, R16, UR4, RZ ;  /* 0x0000000410107c10 */ /* 0x000fca000ff1e0ff */
[----:B------:R-:W-:-:S05]  /*225a0*/  IMAD.X R17, RZ, RZ, UR5, P0 ;  /* 0x00000005ff117e24 */ /* 0x000fca00080e06ff */
[----:B------:R-:W-:Y:S01]  /*225b0*/  STG.E.64 desc[UR60][R16.64], R32 ;  /* 0x0000002010007986 */ /* 0x000fe2000c101b3c */
[----:B------:R-:W-:Y:S05]  /*225c0*/  EXIT ;  /* 0x000000000000794d */ /* 0x000fea0003800000 */
.L_x_3254:
        /* <DEDUP_REMOVED lines=16> */
.L_x_3259:
        /* <DEDUP_REMOVED lines=15> */
.L_x_3260:
        /* <DEDUP_REMOVED lines=15> */
.L_x_3261:
        /* <DEDUP_REMOVED lines=15> */
.L_x_3262:
[----:B------:R-:W-:Y:S05]  /*229a0*/  EXIT ;  /* 0x000000000000794d */ /* 0x000fea0003800000 */
.L_x_3217:
        /* <DEDUP_REMOVED lines=25> */
.L_x_3263:
        /* <DEDUP_REMOVED lines=35> */
[----:B------:R-:W-:Y:S02]  /*22d70*/  @!P1 SEL R2, RZ, 0xffffffff, P3 ;  /* 0xffffffffff029807 */ /* 0x000fe40001800000 */
[----:B------:R-:W-:-:S02]  /*22d80*/  ISETP.GT.U32.AND P1, PT, R30, R89, PT ;  /* 0x000000591e00720c */ /* 0x000fc40003f24070 */
[----:B------:R-:W-:Y:S02]  /*22d90*/  SEL R4, RZ, 0xffffffff, !P2 ;  /* 0xffffffffff047807 */ /* 0x000fe40005000000 */
[----:B------:R-:W-:Y:S02]  /*22da0*/  ISETP.GE.U32.AND P3, PT, R28, R86, PT ;  /* 0x000000561c00720c */ /* 0x000fe40003f66070 */
[----:B------:R-:W-:Y:S02]  /*22db0*/  ISETP.GE.U32.AND P2, PT, R32, R88, PT ;  /* 0x000000582000720c */ /* 0x000fe40003f46070 */
[----:B------:R-:W-:Y:S02]  /*22dc0*/  ISETP.GT.AND.EX P1, PT, R31, R3, PT, P1 ;  /* 0x000000031f00720c */ /* 0x000fe40003f24310 */
        /* <DEDUP_REMOVED lines=9> */
[----:B------:R-:W-:Y:S02]  /*22e60*/  SEL R79, R14, R79, !P1 ;  /* 0x0000004f0e4f7207 */ /* 0x000fe40004800000 */
[----:B------:R-:W-:Y:S02]  /*22e70*/  SEL R7, R15, R7, !P1 ;  /* 0x000000070f077207 */ /* 0x000fe40004800000 */
[----:B------:R-:W-:Y:S02]  /*22e80*/  SEL R82, R20, R82, !P1 ;  /* 0x0000005214527207 */ /* 0x000fe40004800000 */
[----:B------:R-:W-:Y:S02]  /*22e90*/  SEL R81, R21, R81, !P1 ;  /* 0x0000005115517207 */ /* 0x000fe40004800000 */
        /* <DEDUP_REMOVED lines=14> */
.L_x_3265:
        /* <DEDUP_REMOVED lines=30> */
.L_x_3267:
        /* <DEDUP_REMOVED lines=22> */
.L_x_3268:
        /* <DEDUP_REMOVED lines=10> */
[----:B--2---:R2:W3:Y:S01]  /*23360*/  LDC.64 R2, c[0x4][R0] ;  /* 0x0100000000027b82 */ /* 0x0044e20000000a00 */
        /* <DEDUP_REMOVED lines=11> */
.L_x_3269:
        /* <DEDUP_REMOVED lines=10> */
[----:B--2---:R2:W4:Y:S01]  /*234c0*/  LDC.64 R2, c[0x4][R0] ;  /* 0x0100000000027b82 */ /* 0x0045220000000a00 */
        /* <DEDUP_REMOVED lines=10> */
[----:B01-34-:R-:W-:Y:S05]  /*23570*/  CALL.ABS.NOINC R2 ;  /* 0x0000000002007343 */ /* 0x01bfea0003c00000 */
.L_x_3270:
[----:B------:R-:W-:Y:S02]  /*23580*/  ULDC.64 UR4, c[0x0][0x600] ;  /* 0x0001800000047ab9 */ /* 0x000fe40000000a00 */
[----:B------:R-:W-:-:S05]  /*23590*/  IADD3 R16, P0, R16, UR4, RZ ;  /* 0x0000000410107c10 */ /* 0x000fca000ff1e0ff */
[----:B------:R-:W-:-:S05]  /*235a0*/  IMAD.X R17, RZ, RZ, UR5, P0 ;  /* 0x00000005ff117e24 */ /* 0x000fca00080e06ff */
[----:B------:R-:W-:Y:S01]  /*235b0*/  STG.E.64 desc[UR60][R16.64], R26 ;  /* 0x0000001a10007986 */ /* 0x000fe2000c101b3c */
[----:B------:R-:W-:Y:S05]  /*235c0*/  EXIT ;  /* 0x000000000000794d */ /* 0x000fea0003800000 */
.L_x_3266:
        /* <DEDUP_REMOVED lines=9> */
.L_x_3264:
        /* <DEDUP_REMOVED lines=17> */
.L_x_3272:
[----:B------:R-:W-:Y:S01]  /*23770*/  IMAD.MOV.U32 R88, RZ, RZ, RZ ;  /* 0x000000ffff587224 */ /* 0x000fe200078e00ff */
[----:B------:R-:W-:Y:S01]  /*23780*/  CS2R R86, SRZ ;  /* 0x0000000000567805 */ /* 0x000fe2000001ff00 */
[----:B------:R-:W-:Y:S02]  /*23790*/  IMAD.MOV.U32 R85, RZ, RZ, RZ ;  /* 0x000000ffff557224 */ /* 0x000fe400078e00ff */
[----:B------:R-:W-:Y:S02]  /*237a0*/  IMAD.MOV.U32 R82, RZ, RZ, RZ ;  /* 0x000000ffff527224 */ /* 0x000fe400078e00ff */
[----:B------:R-:W-:Y:S02]  /*237b0*/  IMAD.MOV.U32 R81, RZ, RZ, RZ ;  /* 0x000000ffff517224 */ /* 0x000fe400078e00ff */
[----:B------:R-:W-:Y:S02]  /*237c0*/  IMAD.MOV.U32 R0, RZ, RZ, RZ ;  /* 0x000000ffff007224 */ /* 0x000fe400078e00ff */
[----:B------:R-:W-:-:S07]  /*237d0*/  IMAD.MOV.U32 R77, RZ, RZ, RZ ;  /* 0x000000ffff4d7224 */ /* 0x000fce00078e00ff */
.L_x_3271:
[----:B------:R-:W-:Y:S01]  /*237e0*/  ULDC.U8 UR4, c[0x0][0x631] ;  /* 0x00018c4000047ab9 */ /* 0x000fe20000000000 */
[----:B------:R-:W-:Y:S01]  /*237f0*/  IMAD.MOV.U32 R89, RZ, RZ, R87 ;  /* 0x000000ffff597224 */ /* 0x000fe200078e0057 */
        /* <DEDUP_REMOVED lines=25> */
.L_x_3274:
        /* <DEDUP_REMOVED lines=22> */
.L_x_3275:
        /* <DEDUP_REMOVED lines=22> */
.L_x_3276:
        /* <DEDUP_REMOVED lines=22> */
.L_x_3277:
[----:B------:R-:W-:Y:S02]  /*23db0*/  ULDC.64 UR4, c[0x0][0x600] ;  /* 0x0001800000047ab9 */ /* 0x000fe40000000a00 */
[----:B------:R-:W-:-:S05]  /*23dc0*/  IADD3 R16, P0, R16, UR4, RZ ;  /* 0x0000000410107c10 */ /* 0x000fca000ff1e0ff */
[----:B------:R-:W-:-:S05]  /*23dd0*/  IMAD.X R17, RZ, RZ, UR5, P0 ;  /* 0x00000005ff117e24 */ /* 0x000fca00080e06ff */
[----:B------:R-:W-:Y:S01]  /*23de0*/  STG.E.64 desc[UR60][R16.64], R88 ;  /* 0x0000005810007986 */ /* 0x000fe2000c101b3c */
[----:B------:R-:W-:Y:S05]  /*23df0*/  EXIT ;  /* 0x000000000000794d */ /* 0x000fea0003800000 */
.L_x_3273:
        /* <DEDUP_REMOVED lines=16> */
.L_x_3278:
        /* <DEDUP_REMOVED lines=15> */
.L_x_3279:
        /* <DEDUP_REMOVED lines=15> */
.L_x_3280:
        /* <DEDUP_REMOVED lines=15> */
.L_x_3281:
[----:B------:R-:W-:Y:S05]  /*241d0*/  EXIT ;  /* 0x000000000000794d */ /* 0x000fea0003800000 */
        .weak           $__internal_22_$__cuda_sm20_div_u64
        .type           $__internal_22_$__cuda_sm20_div_u64,@function
        .size           $__internal_22_$__cuda_sm20_div_u64,($__internal_23_$__cuda_sm20_rem_u64 - $__internal_22_$__cuda_sm20_div_u64)
$__internal_22_$__cuda_sm20_div_u64:
        /* <DEDUP_REMOVED lines=56> */
[----:B------:R-:W-:Y:S01]  /*24560*/  SEL R8, R10, R14, P0 ;  /* 0x0000000e0a087207 */ /* 0x000fe20000000000 */
[----:B------:R-:W-:Y:S01]  /*24570*/  IMAD.MOV.U32 R14, RZ, RZ, R25 ;  /* 0x000000ffff0e7224 */ /* 0x000fe200078e0019 */
[----:B------:R-:W-:-:S02]  /*24580*/  SEL R6, R21, R6, P0 ;  /* 0x0000000615067207 */ /* 0x000fc40000000000 */
[----:B------:R-:W-:Y:S02]  /*24590*/  ISETP.GE.U32.AND P0, PT, R27, R4, PT ;  /* 0x000000041b00720c */ /* 0x000fe40003f06070 */
[----:B------:R-:W-:Y:S02]  /*245a0*/  IADD3 R10, P3, R15, 0x1, RZ ;  /* 0x000000010f0a7810 */ /* 0x000fe40007f7e0ff */
[----:B------:R-:W-:Y:S02]  /*245b0*/  ISETP.GE.U32.AND.EX P0, PT, R8, R11, PT, P0 ;  /* 0x0000000b0800720c */ /* 0x000fe40003f06100 */
[----:B------:R-:W-:Y:S01]  /*245c0*/  ISETP.NE.AND.EX P1, PT, R11, RZ, PT, P1 ;  /* 0x000000ff0b00720c */ /* 0x000fe20003f25310 */
[----:B------:R-:W-:Y:S01]  /*245d0*/  IMAD.X R19, RZ, RZ, R6, P3 ;  /* 0x000000ffff137224 */ /* 0x000fe200018e0606 */
[----:B------:R-:W-:Y:S01]  /*245e0*/  SEL R10, R10, R15, P0 ;  /* 0x0000000f0a0a7207 */ /* 0x000fe20000000000 */
[----:B------:R-:W-:-:S03]  /*245f0*/  IMAD.MOV.U32 R15, RZ, RZ, 0x0 ;  /* 0x00000000ff0f7424 */ /* 0x000fc600078e00ff */
[----:B------:R-:W-:Y:S02]  /*24600*/  SEL R19, R19, R6, P0 ;  /* 0x0000000613137207 */ /* 0x000fe40000000000 */
[----:B------:R-:W-:Y:S02]  /*24610*/  SEL R10, R10, 0xffffffff, P1 ;  /* 0xffffffff0a0a7807 */ /* 0x000fe40000800000 */
[----:B------:R-:W-:Y:S01]  /*24620*/  SEL R19, R19, 0xffffffff, P1 ;  /* 0xffffffff13137807 */ /* 0x000fe20000800000 */
[----:B------:R-:W-:Y:S06]  /*24630*/  RET.REL.NODEC R14 `(_ZN2at6native13reduce_kernelILi128ELi4ENS0_8ReduceOpIlNS0_9ArgMaxOpsIlEEjlLi4ELi4EEEEEvT1_) ;  /* 0xfffffdb80e707950 */ /* 0x000fec0003c3ffff */
        .weak           $__internal_23_$__cuda_sm20_rem_u64
        .type           $__internal_23_$__cuda_sm20_rem_u64,@function
        .size           $__internal_23_$__cuda_sm20_rem_u64,(.L_x_6980 - $__internal_23_$__cuda_sm20_rem_u64)
$__internal_23_$__cuda_sm20_rem_u64:
        /* <DEDUP_REMOVED lines=64> */
[----:B------:R-:W-:Y:S06]  /*24a40*/  RET.REL.NODEC R12 `(_ZN2at6native13reduce_kernelILi128ELi4ENS0_8ReduceOpIlNS0_9ArgMaxOpsIlEEjlLi4ELi4EEEEEvT1_) ;  /* 0xfffffdb40c6c7950 */ /* 0x000fec0003c3ffff */
.L_x_3282:
        /* <DEDUP_REMOVED lines=11> */
.L_x_6980:


//--------------------- .text._ZN2at6native13reduce_kernelILi512ELi1ENS0_8ReduceOpIiNS0_9ArgMaxOpsIiEEjlLi4ELi4EEEEEvT1_ --------------------------
	.section	.text._ZN2at6native13reduce_kernelILi512ELi1ENS0_8ReduceOpIiNS0_9ArgMaxOpsIiEEjlLi4ELi4EEEEEvT1_,"ax",@progbits
	.align	128
        .global         _ZN2at6native13reduce_kernelILi512ELi1ENS0_8ReduceOpIiNS0_9ArgMaxOpsIiEEjlLi4ELi4EEEEEvT1_
        .type           _ZN2at6native13reduce_kernelILi512ELi1ENS0_8ReduceOpIiNS0_9ArgMaxOpsIiEEjlLi4ELi4EEEEEvT1_,@function
        .size           _ZN2at6native13reduce_kernelILi512ELi1ENS0_8ReduceOpIiNS0_9ArgMaxOpsIiEEjlLi4ELi4EEEEEvT1_,(.L_x_6982 - _ZN2at6native13reduce_kernelILi512ELi1ENS0_8ReduceOpIiNS0_9ArgMaxOpsIiEEjlLi4ELi4EEEEEvT1_)
        .other          _ZN2at6native13reduce_kernelILi512ELi1ENS0_8ReduceOpIiNS0_9ArgMaxOpsIiEEjlLi4ELi4EEEEEvT1_,@"STO_CUDA_ENTRY STV_DEFAULT"
_ZN2at6native13reduce_kernelILi512ELi1ENS0_8ReduceOpIiNS0_9ArgMaxOpsIiEEjlLi4ELi4EEEEEvT1_:
.text._ZN2at6native13reduce_kernelILi512ELi1ENS0_8ReduceOpIiNS0_9ArgMaxOpsIiEEjlLi4ELi4EEEEEvT1_:
[----:B------:R-:W0:Y:S01]  /*0000*/  LDC R1, c[0x0][0x28] ;  /* 0x00000a00ff017b82 */ /* 0x000e220000000800 */
[----:B------:R-:W1:Y:S07]  /*0010*/  S2R R3, SR_TID.X ;  /* 0x0000000000037919 */ /* 0x000e6e0000002100 */
[----:B------:R-:W2:Y:S01]  /*0020*/  LDC R7, c[0x0][0x3fc] ;  /* 0x0000ff00ff077b82 */ /* 0x000ea20000000800 */
[----:B------:R-:W-:Y:S01]  /*0030*/  ULDC.64 UR28, c[0x0][0x248] ;  /* 0x00009200001c7ab9 */ /* 0x000fe20000000a00 */
[----:B------:R-:W-:Y:S01]  /*0040*/  ULDC.64 UR26, c[0x0][0x240] ;  /* 0x00009000001a7ab9 */ /* 0x000fe20000000a00 */
[----:B------:R-:W3:Y:S01]  /*0050*/  S2R R0, SR_TID.Y ;  /* 0x0000000000007919 */ /* 0x000ee20000002200 */
[----:B------:R-:W-:Y:S01]  /*0060*/  ULDC UR5, c[0x0][0x250] ;  /* 0x0000940000057ab9 */ /* 0x000fe20000000800 */
[----:B------:R-:W-:Y:S01]  /*0070*/  IMAD.MOV.U32 R6, RZ, RZ, RZ ;  /* 0x000000ffff067224 */ /* 0x000fe200078e00ff */
[----:B------:R-:W4:Y:S02]  /*0080*/  S2R R2, SR_CTAID.Y ;  /* 0x0000000000027919 */ /* 0x000f240000002600 */
        /* <DEDUP_REMOVED lines=284> */
.L_x_3283:
[----:B------:R-:W-:Y:S01]  /*1250*/  ULDC UR4, c[0x0][0x22c] ;  /* 0x00008b0000047ab9 */ /* 0x000fe20000000800 */
[----:B------:R-:W-:Y:S01]  /*1260*/  ULDC.64 UR36, c[0x0][0x208] ;  /* 0x0000820000247ab9 */ /* 0x000fe20000000a00 */
[----:B------:R-:W-:Y:S01]  /*1270*/  IMAD.U32 R23, RZ, RZ, UR4 ;  /* 0x00000004ff177e24 */ /* 0x000fe2000f8e00ff */
[----:B------:R-:W-:Y:S01]  /*1280*/  ULDC UR4, c[0x0][0x230] ;  /* 0x00008c0000047ab9 */ /* 0x000fe20000000800 */
[----:B------:R-:W-:Y:S01]  /*1290*/  BSSY B0, `(.L_x_3284) ;  /* 0x0000b7b000007945 */ /* 0x000fe20003800000 */
[----:B------:R-:W-:Y:S02]  /*12a0*/  CS2R R12, SRZ ;  /* 0x00000000000c7805 */ /* 0x000fe4000001ff00 */
        /* <DEDUP_REMOVED lines=9> */
[----:B------:R-:W0:Y:S01]  /*1340*/  LDC R14, c[0x0][0x218] ;  /* 0x00008600ff0e7b82 */ /* 0x000e220000000800 */
[----:B------:R-:W-:Y:S01]  /*1350*/  SHF.R.U64 R6, R20, 0x2, R21 ;  /* 0x0000000214067819 */ /* 0x000fe20000001215 */
[----:B------:R-:W-:Y:S01]  /*1360*/  ULDC UR4, c[0x0][0x22c] ;  /* 0x00008b0000047ab9 */ /* 0x000fe20000000800 */
[----:B------:R-:W-:Y:S01]  /*1370*/  BSSY B1, `(.L_x_3287) ;  /* 0x0000037000017945 */ /* 0x000fe20003800000 */
[----:B------:R-:W-:Y:S01]  /*1380*/  MOV R24, UR4 ;  /* 0x0000000400187c02 */ /* 0x000fe20008000f00 */
[----:B------:R-:W-:Y:S01]  /*1390*/  IMAD.MOV.U32 R12, RZ, RZ, RZ ;  /* 0x000000ffff0c7224 */ /* 0x000fe200078e00ff */
[----:B------:R-:W-:Y:S02]  /*13a0*/  LOP3.LUT R6, R6, 0x3, RZ, 0xc0, !PT ;  /* 0x0000000306067812 */ /* 0x000fe400078ec0ff */
[----:B------:R-:W1:Y:S02]  /*13b0*/  LDC R18, c[0x0][0x220] ;  /* 0x00008800ff127b82 */ /* 0x000e640000000800 */
[----:B------:R-:W-:-:S06]  /*13c0*/  ISETP.NE.AND P0, PT, R6, RZ, PT ;  /* 0x000000ff0600720c */ /* 0x000fcc0003f05270 */
[----:B------:R-:W2:Y:S01]  /*13d0*/  LDC R16, c[0x0][0x224] ;  /* 0x00008900ff107b82 */ /* 0x000ea20000000800 */
[----:B0-----:R-:W-:Y:S02]  /*13e0*/  IMAD.MOV.U32 R15, RZ, RZ, R14 ;  /* 0x000000ffff0f7224 */ /* 0x001fe400078e000e */
[----:B-1----:R-:W-:Y:S02]  /*13f0*/  IMAD.MOV.U32 R11, RZ, RZ, R18 ;  /* 0x000000ffff0b7224 */ /* 0x002fe400078e0012 */
[----:B--2---:R-:W-:Y:S02]  /*1400*/  IMAD.MOV.U32 R9, RZ, RZ, R16 ;  /* 0x000000ffff097224 */ /* 0x004fe400078e0010 */
        /* <DEDUP_REMOVED lines=11> */
[----:B------:R-:W-:-:S12]  /*14c0*/  HFMA2.MMA R4, -RZ, RZ, 0, 5.9604644775390625e-08 ;  /* 0x00000001ff047435 */ /* 0x000fd800000001ff */
[----:B------:R-:W-:-:S04]  /*14d0*/  @P0 ISETP.NE.AND P1, PT, R2, RZ, PT ;  /* 0x000000ff0200020c */ /* 0x000fc80003f25270 */
[----:B------:R-:W-:-:S04]  /*14e0*/  @P0 SEL R5, RZ, 0x1, P1 ;  /* 0x00000001ff050807 */ /* 0x000fc80000800000 */
[----:B------:R-:W-:-:S07]  /*14f0*/  @P0 PRMT R4, R5, 0x7610, R4 ;  /* 0x0000761005040816 */ /* 0x000fce0000000004 */
.L_x_3292:
[----:B------:R-:W-:Y:S05]  /*1500*/  BSYNC B3 ;  /* 0x0000000000037941 */ /* 0x000fea0003800000 */
.L_x_3291:
[----:B------:R-:W-:-:S04]  /*1510*/  PRMT R4, R4, 0x9910, RZ ;  /* 0x0000991004047816 */ /* 0x000fc800000000ff */
[----:B------:R-:W-:-:S13]  /*1520*/  ISETP.NE.AND P0, PT, R4, RZ, PT ;  /* 0x000000ff0400720c */ /* 0x000fda0003f05270 */
[----:B------:R-:W-:Y:S05]  /*1530*/  @!P0 BRA `(.L_x_3290) ;  /* 0x00000000004c8947 */ /* 0x000fea0003800000 */
[C---:B------:R-:W-:Y:S01]  /*1540*/  IADD3 R5, P0, R3.reuse, -R6, RZ ;  /* 0x8000000603057210 */ /* 0x040fe20007f1e0ff */
[----:B------:R-:W-:Y:S01]  /*1550*/  IMAD.IADD R7, R3, 0x1, -R6 ;  /* 0x0000000103077824 */ /* 0x000fe200078e0a06 */
[----:B------:R-:W-:-:S03]  /*1560*/  ULDC UR4, c[0x0][0x218] ;  /* 0x0000860000047ab9 */ /* 0x000fc60000000800 */
[----:B------:R-:W-:Y:S01]  /*1570*/  IMAD.X R4, RZ, RZ, -0x1, P0 ;  /* 0xffffffffff047424 */ /* 0x000fe200000e06ff */
[----:B------:R-:W-:-:S04]  /*1580*/  LEA R10, P0, R5, R20, 0x2 ;  /* 0x00000014050a7211 */ /* 0x000fc800078010ff */
[----:B------:R-:W-:Y:S02]  /*1590*/  LEA.HI.X R11, R5, R21, R4, 0x2, P0 ;  /* 0x00000015050b7211 */ /* 0x000fe400000f1404 */
[----:B------:R-:W0:Y:S03]  /*15a0*/  LDC.64 R4, c[0x0][0x220] ;  /* 0x00008800ff047b82 */ /* 0x000e260000000a00 */
[----:B------:R-:W2:Y:S01]  /*15b0*/  LDG.E R10, desc[UR36][R10.64] ;  /* 0x000000240a0a7981 */ /* 0x000ea2000c1e1900 */
[----:B0-----:R-:W-:-:S04]  /*15c0*/  ISETP.GT.U32.AND P0, PT, R7, R4, PT ;  /* 0x000000040700720c */ /* 0x001fc80003f04070 */
[----:B------:R-:W-:-:S04]  /*15d0*/  ISETP.GT.AND.EX P0, PT, RZ, R5, PT, P0 ;  /* 0x00000005ff00720c */ /* 0x000fc80003f04300 */
[----:B------:R-:W-:Y:S02]  /*15e0*/  SEL R9, RZ, 0xffffffff, !P0 ;  /* 0xffffffffff097807 */ /* 0x000fe40004000000 */
[C---:B--2---:R-:W-:Y:S02]  /*15f0*/  ISETP.NE.AND P1, PT, R10.reuse, UR4, PT ;  /* 0x000000040a007c0c */ /* 0x044fe4000bf25270 */
[----:B------:R-:W-:-:S11]  /*1600*/  ISETP.GE.AND P0, PT, R10, UR4, PT ;  /* 0x000000040a007c0c */ /* 0x000fd6000bf06270 */
[----:B------:R-:W-:-:S04]  /*1610*/  @P1 SEL R9, RZ, 0xffffffff, P0 ;  /* 0xffffffffff091807 */ /* 0x000fc80000000000 */
[----:B------:R-:W-:-:S04]  /*1620*/  LOP3.LUT R9, R9, 0x1, RZ, 0xc0, !PT ;  /* 0x0000000109097812 */ /* 0x000fc800078ec0ff */
[----:B------:R-:W-:-:S04]  /*1630*/  ISETP.NE.U32.AND P0, PT, R9, 0x1, PT ;  /* 0x000000010900780c */ /* 0x000fc80003f05070 */
[----:B------:R-:W-:Y:S02]  /*1640*/  SEL R11, R7, R4, P0 ;  /* 0x00000004070b7207 */ /* 0x000fe40000000000 */
[----:B------:R-:W-:Y:S02]  /*1650*/  SEL R9, R5, RZ, !P0 ;  /* 0x000000ff05097207 */ /* 0x000fe40004000000 */
[----:B------:R-:W-:-:S07]  /*1660*/  SEL R15, R10, UR4, P0 ;  /* 0x000000040a0f7c07 */ /* 0x000fce0008000000 */
.L_x_3290:
[----:B------:R-:W-:Y:S05]  /*1670*/  BSYNC B2 ;  /* 0x0000000000027941 */ /* 0x000fea0003800000 */
.L_x_3289:
[C---:B------:R-:W-:Y:S02]  /*1680*/  IADD3 R5, P0, -R6.reuse, 0x4, RZ ;  /* 0x0000000406057810 */ /* 0x040fe40007f1e1ff */
[C---:B------:R-:W-:Y:S02]  /*1690*/  IADD3 R24, R6.reuse, -0x4, R23 ;  /* 0xfffffffc06187810 */ /* 0x040fe40007ffe017 */
[----:B------:R-:W-:Y:S01]  /*16a0*/  LEA R20, P1, R5, R20, 0x2 ;  /* 0x0000001405147211 */ /* 0x000fe200078210ff */
[----:B------:R-:W-:Y:S01]  /*16b0*/  IMAD.X R4, RZ, RZ, -0x1, P0 ;  /* 0xffffffffff047424 */ /* 0x000fe200000e06ff */
[----:B------:R-:W-:-:S04]  /*16c0*/  IADD3 R12, -R6, 0x4, RZ ;  /* 0x00000004060c7810 */ /* 0x000fc80007ffe1ff */
[----:B------:R-:W-:-:S07]  /*16d0*/  LEA.HI.X R21, R5, R21, R4, 0x2, P1 ;  /* 0x0000001505157211 */ /* 0x000fce00008f1404 */
.L_x_3288:
[----:B------:R-:W-:Y:S05]  /*16e0*/  BSYNC B1 ;  /* 0x0000000000017941 */ /* 0x000fea0003800000 */
.L_x_3287:
[----:B------:R-:W-:Y:S01]  /*16f0*/  SHF.L.U32 R25, R8, 0x2, RZ ;  /* 0x0000000208197819 */ /* 0x000fe200000006ff */
[----:B------:R-:W-:Y:S01]  /*1700*/  BSSY B1, `(.L_x_3293) ;  /* 0x0000047000017945 */ /* 0x000fe20003800000 */
[----:B------:R-:W-:Y:S01]  /*1710*/  ISETP.NE.AND P1, PT, RZ, UR27, PT ;  /* 0x0000001bff007c0c */ /* 0x000fe2000bf25270 */
[----:B------:R-:W-:Y:S01]  /*1720*/  IMAD.MOV.U32 R10, RZ, RZ, R14 ;  /* 0x000000ffff0a7224 */ /* 0x000fe200078e000e */
[----:B------:R-:W-:Y:S01]  /*1730*/  ISETP.NE.AND P2, PT, R0, RZ, PT ;  /* 0x000000ff0000720c */ /* 0x000fe20003f45270 */
[----:B------:R-:W-:Y:S01]  /*1740*/  VIADD R5, R25, 0x3 ;  /* 0x0000000319057836 */ /* 0x000fe20000000000 */
[----:B------:R-:W-:Y:S01]  /*1750*/  MOV R13, R16 ;  /* 0x00000010000d7202 */ /* 0x000fe20000000f00 */
[--C-:B------:R-:W-:Y:S02]  /*1760*/  IMAD.MOV.U32 R23, RZ, RZ, R18.reuse ;  /* 0x000000ffff177224 */ /* 0x100fe400078e0012 */
[----:B------:R-:W-:Y:S01]  /*1770*/  IMAD.MOV.U32 R22, RZ, RZ, R18 ;  /* 0x000000ffff167224 */ /* 0x000fe200078e0012 */
[----:B------:R-:W-:Y:S01]  /*1780*/  ISETP.GE.U32.AND P0, PT, R5, R24, PT ;  /* 0x000000180500720c */ /* 0x000fe20003f06070 */
[----:B------:R-:W-:-:S02]  /*1790*/  IMAD.MOV.U32 R19, RZ, RZ, R16 ;  /* 0x000000ffff137224 */ /* 0x000fc400078e0010 */
[----:B------:R-:W-:-:S10]  /*17a0*/  IMAD.MOV.U32 R17, RZ, RZ, R14 ;  /* 0x000000ffff117224 */ /* 0x000fd400078e000e */
[----:B------:R-:W-:Y:S05]  /*17b0*/  @P0 BRA `(.L_x_3294) ;  /* 0x0000000000ec0947 */ /* 0x000fea0003800000 */
[----:B------:R-:W-:Y:S01]  /*17c0*/  MOV R22, R18 ;  /* 0x0000001200167202 */ /* 0x000fe20000000f00 */
[----:B------:R-:W-:Y:S02]  /*17d0*/  IMAD.MOV.U32 R19, RZ, RZ, R16 ;  /* 0x000000ffff137224 */ /* 0x000fe400078e0010 */
[----:B------:R-:W-:-:S07]  /*17e0*/  IMAD.MOV.U32 R17, RZ, RZ, R14 ;  /* 0x000000ffff117224 */ /* 0x000fce00078e000e */
.L_x_3295:
[----:B------:R-:W-:Y:S01]  /*17f0*/  IMAD.WIDE.U32 R4, R8, 0x10, R20 ;  /* 0x0000001008047825 */ /* 0x000fe200078e0014 */
[----:B------:R-:W-:-:S05]  /*1800*/  ULDC UR4, c[0x0][0x234] ;  /* 0x00008d0000047ab9 */ /* 0x000fca0000000800 */
[----:B------:R-:W2:Y:S01]  /*1810*/  LDG.E.128 R4, desc[UR36][R4.64] ;  /* 0x0000002404047981 */ /* 0x000ea2000c1e1d00 */
[----:B------:R-:W-:Y:S02]  /*1820*/  IMAD.IADD R26, R25, 0x1, R12 ;  /* 0x00000001191a7824 */ /* 0x000fe400078e020c */
[----:B------:R-:W-:Y:S02]  /*1830*/  VIADD R8, R8, UR4 ;  /* 0x0000000408087c36 */ /* 0x000fe40008000000 */
[----:B------:R-:W-:Y:S01]  /*1840*/  VIADD R27, R26, 0x2 ;  /* 0x000000021a1b7836 */ /* 0x000fe20000000000 */
[----:B------:R-:W-:-:S04]  /*1850*/  ISETP.GE.U32.AND P0, PT, R11, R26, PT ;  /* 0x0000001a0b00720c */ /* 0x000fc80003f06070 */
[----:B------:R-:W-:-:S04]  /*1860*/  ISETP.GE.AND.EX P0, PT, R9, RZ, PT, P0 ;  /* 0x000000ff0900720c */ /* 0x000fc80003f06300 */
[----:B------:R-:W-:Y:S02]  /*1870*/  SEL R25, RZ, 0xffffffff, P0 ;  /* 0xffffffffff197807 */ /* 0x000fe40000000000 */
[CC--:B--2---:R-:W-:Y:S02]  /*1880*/  ISETP.NE.AND P4, PT, R15.reuse, R4.reuse, PT ;  /* 0x000000040f00720c */ /* 0x0c4fe40003f85270 */
[----:B------:R-:W-:Y:S02]  /*1890*/  ISETP.GT.AND P3, PT, R15, R4, PT ;  /* 0x000000040f00720c */ /* 0x000fe40003f64270 */
[----:B------:R-:W-:Y:S02]  /*18a0*/  ISETP.NE.AND P5, PT, R14, R5, PT ;  /* 0x000000050e00720c */ /* 0x000fe40003fa5270 */
[----:B------:R-:W-:-:S07]  /*18b0*/  ISETP.GT.AND P6, PT, R17, R6, PT ;  /* 0x000000061100720c */ /* 0x000fce0003fc4270 */
[----:B------:R-:W-:Y:S02]  /*18c0*/  @P4 SEL R25, RZ, 0xffffffff, !P3 ;  /* 0xffffffffff194807 */ /* 0x000fe40005800000 */
[----:B------:R-:W-:Y:S02]  /*18d0*/  ISETP.GT.AND P4, PT, R14, R5, PT ;  /* 0x000000050e00720c */ /* 0x000fe40003f84270 */
[----:B------:R-:W-:-:S04]  /*18e0*/  LOP3.LUT R25, R25, 0x1, RZ, 0xc0, !PT ;  /* 0x0000000119197812 */ /* 0x000fc800078ec0ff */
[----:B------:R-:W-:Y:S02]  /*18f0*/  ISETP.NE.U32.AND P3, PT, R25, 0x1, PT ;  /* 0x000000011900780c */ /* 0x000fe40003f65070 */
[----:B------:R-:W-:Y:S02]  /*1900*/  IADD3 R25, R26, 0x1, RZ ;  /* 0x000000011a197810 */ /* 0x000fe40007ffe0ff */
[----:B------:R-:W-:Y:S02]  /*1910*/  SEL R15, R15, R4, !P3 ;  /* 0x000000040f0f7207 */ /* 0x000fe40005800000 */
[----:B------:R-:W-:Y:S02]  /*1920*/  ISETP.GE.U32.AND P0, PT, R18, R25, PT ;  /* 0x000000191200720c */ /* 0x000fe40003f06070 */
[----:B------:R-:W-:Y:S01]  /*1930*/  SEL R11, R11, R26, !P3 ;  /* 0x0000001a0b0b7207 */ /* 0x000fe20005800000 */
[----:B------:R-:W-:Y:S01]  /*1940*/  VIADD R26, R26, 0x3 ;  /* 0x000000031a1a7836 */ /* 0x000fe20000000000 */
[----:B------:R-:W-:-:S02]  /*1950*/  ISETP.GE.AND.EX P0, PT, R16, RZ, PT, P0 ;  /* 0x000000ff1000720c */ /* 0x000fc40003f06300 */
[----:B------:R-:W-:Y:S02]  /*1960*/  SEL R9, R9, RZ, !P3 ;  /* 0x000000ff09097207 */ /* 0x000fe40005800000 */
[----:B------:R-:W-:Y:S02]  /*1970*/  SEL R4, RZ, 0xffffffff, P0 ;  /* 0xffffffffff047807 */ /* 0x000fe40000000000 */
[----:B------:R-:W-:Y:S02]  /*1980*/  @P5 SEL R4, RZ, 0xffffffff, !P4 ;  /* 0xffffffffff045807 */ /* 0x000fe40006000000 */
[----:B------:R-:W-:Y:S02]  /*1990*/  ISETP.NE.AND P5, PT, R17, R6, PT ;  /* 0x000000061100720c */ /* 0x000fe40003fa5270 */
[----:B------:R-:W-:Y:S02]  /*19a0*/  ISETP.GE.U32.AND P0, PT, R22, R27, PT ;  /* 0x0000001b1600720c */ /* 0x000fe40003f06070 */
[----:B------:R-:W-:-:S02]  /*19b0*/  LOP3.LUT R4, R4, 0x1, RZ, 0xc0, !PT ;  /* 0x0000000104047812 */ /* 0x000fc400078ec0ff */
[----:B------:R-:W-:Y:S02]  /*19c0*/  ISETP.GE.AND.EX P0, PT, R19, RZ, PT, P0 ;  /* 0x000000ff1300720c */ /* 0x000fe40003f06300 */
[----:B------:R-:W-:Y:S02]  /*19d0*/  ISETP.NE.U32.AND P4, PT, R4, 0x1, PT ;  /* 0x000000010400780c */ /* 0x000fe40003f85070 */
[----:B------:R-:W-:Y:S02]  /*19e0*/  SEL R4, RZ, 0xffffffff, P0 ;  /* 0xffffffffff047807 */ /* 0x000fe40000000000 */
[----:B------:R-:W-:Y:S02]  /*19f0*/  SEL R18, R18, R25, !P4 ;  /* 0x0000001912127207 */ /* 0x000fe40006000000 */
[----:B------:R-:W-:Y:S02]  /*1a00*/  @P5 SEL R4, RZ, 0xffffffff, !P6 ;  /* 0xffffffffff045807 */ /* 0x000fe40007000000 */
[----:B------:R-:W-:-:S02]  /*1a10*/  ISETP.GE.U32.AND P0, PT, R23, R26, PT ;  /* 0x0000001a1700720c */ /* 0x000fc40003f06070 */
[----:B------:R-:W-:Y:S02]  /*1a20*/  ISETP.NE.AND P5, PT, R10, R7, PT ;  /* 0x000000070a00720c */ /* 0x000fe40003fa5270 */
[----:B------:R-:W-:Y:S02]  /*1a30*/  SHF.L.U32 R25, R8, 0x2, RZ ;  /* 0x0000000208197819 */ /* 0x000fe400000006ff */
[----:B------:R-:W-:Y:S02]  /*1a40*/  LOP3.LUT R4, R4, 0x1, RZ, 0xc0, !PT ;  /* 0x0000000104047812 */ /* 0x000fe400078ec0ff */
[----:B------:R-:W-:Y:S02]  /*1a50*/  ISETP.GE.AND.EX P0, PT, R13, RZ, PT, P0 ;  /* 0x000000ff0d00720c */ /* 0x000fe40003f06300 */
[----:B------:R-:W-:Y:S01]  /*1a60*/  SEL R14, R14, R5, !P4 ;  /* 0x000000050e0e7207 */ /* 0x000fe20006000000 */
[----:B------:R-:W-:Y:S01]  /*1a70*/  VIADD R5, R25, 0x3 ;  /* 0x0000000319057836 */ /* 0x000fe20000000000 */
[----:B------:R-:W-:-:S02]  /*1a80*/  ISETP.NE.U32.AND P6, PT, R4, 0x1, PT ;  /* 0x000000010400780c */ /* 0x000fc40003fc5070 */
[----:B------:R-:W-:Y:S02]  /*1a90*/  SEL R4, RZ, 0xffffffff, P0 ;  /* 0xffffffffff047807 */ /* 0x000fe40000000000 */
[----:B------:R-:W-:Y:S02]  /*1aa0*/  ISETP.GT.AND P0, PT, R10, R7, PT ;  /* 0x000000070a00720c */ /* 0x000fe40003f04270 */
[----:B------:R-:W-:Y:S02]  /*1ab0*/  ISETP.GE.U32.AND P3, PT, R5, R24, PT ;  /* 0x000000180500720c */ /* 0x000fe40003f66070 */
[----:B------:R-:W-:Y:S02]  /*1ac0*/  @P5 SEL R4, RZ, 0xffffffff, !P0 ;  /* 0xffffffffff045807 */ /* 0x000fe40004000000 */
[----:B------:R-:W-:Y:S02]  /*1ad0*/  SEL R22, R22, R27, !P6 ;  /* 0x0000001b16167207 */ /* 0x000fe40007000000 */
[----:B------:R-:W-:-:S02]  /*1ae0*/  LOP3.LUT R4, R4, 0x1, RZ, 0xc0, !PT ;  /* 0x0000000104047812 */ /* 0x000fc400078ec0ff */
[----:B------:R-:W-:Y:S02]  /*1af0*/  SEL R17, R17, R6, !P6 ;  /* 0x0000000611117207 */ /* 0x000fe40007000000 */
[----:B------:R-:W-:Y:S02]  /*1b00*/  ISETP.NE.U32.AND P0, PT, R4, 0x1, PT ;  /* 0x000000010400780c */ /* 0x000fe40003f05070 */
[----:B------:R-:W-:Y:S02]  /*1b10*/  SEL R16, R16, RZ, !P4 ;  /* 0x000000ff10107207 */ /* 0x000fe40006000000 */
[----:B------:R-:W-:Y:S02]  /*1b20*/  SEL R23, R23, R26, !P0 ;  /* 0x0000001a17177207 */ /* 0x000fe40004000000 */
[----:B------:R-:W-:Y:S02]  /*1b30*/  SEL R10, R10, R7, !P0 ;  /* 0x000000070a0a7207 */ /* 0x000fe40004000000 */
[----:B------:R-:W-:-:S02]  /*1b40*/  SEL R19, R19, RZ, !P6 ;  /* 0x000000ff13137207 */ /* 0x000fc40007000000 */
[----:B------:R-:W-:Y:S01]  /*1b50*/  SEL R13, R13, RZ, !P0 ;  /* 0x000000ff0d0d7207 */ /* 0x000fe20004000000 */
[----:B------:R-:W-:Y:S06]  /*1b60*/  @!P3 BRA `(.L_x_3295) ;  /* 0xfffffffc0020b947 */ /* 0x000fec000383ffff */
.L_x_3294:
[----:B------:R-:W-:Y:S05]  /*1b70*/  BSYNC B1 ;  /* 0x0000000000017941 */ /* 0x000fea0003800000 */
.L_x_3293:
[----:B------:R-:W-:Y:S01]  /*1b80*/  BSSY B1, `(.L_x_3296) ;  /* 0x0000008000017945 */ /* 0x000fe20003800000 */
[----:B------:R-:W-:-:S03]  /*1b90*/  PRMT R4, RZ, 0x7610, R4 ;  /* 0x00007610ff047816 */ /* 0x000fc60000000004 */
[----:B------:R-:W-:Y:S05]  /*1ba0*/  @P1 BRA P2, `(.L_x_3297) ;  /* 0x0000000000141947 */ /* 0x000fea0001000000 */
[----:B------:R-:W-:Y:S01]  /*1bb0*/  ISETP.NE.AND P0, PT, RZ, UR28, PT ;  /* 0x0000001cff007c0c */ /* 0x000fe2000bf05270 */
[----:B------:R-:W-:-:S12]  /*1bc0*/  IMAD.MOV.U32 R4, RZ, RZ, 0x1 ;  /* 0x00000001ff047424 */ /* 0x000fd800078e00ff */
[----:B------:R-:W-:-:S04]  /*1bd0*/  @P0 ISETP.NE.AND P1, PT, R2, RZ, PT ;  /* 0x000000ff0200020c */ /* 0x000fc80003f25270 */
[----:B------:R-:W-:-:S04]  /*1be0*/  @P0 SEL R2, RZ, 0x1, P1 ;  /* 0x00000001ff020807 */ /* 0x000fc80000800000 */
[----:B------:R-:W-:-:S07]  /*1bf0*/  @P0 PRMT R4, R2, 0x7610, R4 ;  /* 0x0000761002040816 */ /* 0x000fce0000000004 */
.L_x_3297:
[----:B------:R-:W-:Y:S05]  /*1c00*/  BSYNC B1 ;  /* 0x0000000000017941 */ /* 0x000fea0003800000 */
.L_x_3296:
        /* <DEDUP_REMOVED lines=10> */
[----:B------:R-:W-:-:S04]  /*1cb0*/  IADD3 R12, R3, R12, RZ ;  /* 0x0000000c030c7210 */ /* 0x000fc80007ffe0ff */
[----:B------:R-:W-:Y:S02]  /*1cc0*/  ISETP.GE.U32.AND P0, PT, R11, R12, PT ;  /* 0x0000000c0b00720c */ /* 0x000fe40003f06070 */
[----:B------:R-:W-:-:S04]  /*1cd0*/  SHF.R.S32.HI R4, RZ, 0x1f, R12 ;  /* 0x0000001fff047819 */ /* 0x000fc8000001140c */
[----:B------:R-:W-:-:S04]  /*1ce0*/  ISETP.GE.AND.EX P0, PT, R9, R4, PT, P0 ;  /* 0x000000040900720c */ /* 0x000fc80003f06300 */
[----:B------:R-:W-:Y:S02]  /*1cf0*/  SEL R2, RZ, 0xffffffff, P0 ;  /* 0xffffffffff027807 */ /* 0x000fe40000000000 */
[CC--:B--2---:R-:W-:Y:S02]  /*1d00*/  ISETP.NE.AND P2, PT, R15.reuse, R20.reuse, PT ;  /* 0x000000140f00720c */ /* 0x0c4fe40003f45270 */
[----:B------:R-:W-:-:S11]  /*1d10*/  ISETP.GT.AND P1, PT, R15, R20, PT ;  /* 0x000000140f00720c */ /* 0x000fd60003f24270 */
[----:B------:R-:W-:-:S04]  /*1d20*/  @P2 SEL R2, RZ, 0xffffffff, !P1 ;  /* 0xffffffffff022807 */ /* 0x000fc80004800000 */
[----:B------:R-:W-:-:S04]  /*1d30*/  LOP3.LUT R2, R2, 0x1, RZ, 0xc0, !PT ;  /* 0x0000000102027812 */ /* 0x000fc800078ec0ff */
[----:B------:R-:W-:-:S04]  /*1d40*/  ISETP.NE.U32.AND P0, PT, R2, 0x1, PT ;  /* 0x000000010200780c */ /* 0x000fc80003f05070 */
[----:B------:R-:W-:Y:S02]  /*1d50*/  SEL R11, R11, R12, !P0 ;  /* 0x0000000c0b0b7207 */ /* 0x000fe40004000000 */
[----:B------:R-:W-:Y:S02]  /*1d60*/  SEL R9, R9, R4, !P0 ;  /* 0x0000000409097207 */ /* 0x000fe40004000000 */
[----:B------:R-:W-:-:S07]  /*1d70*/  SEL R15, R15, R20, !P0 ;  /* 0x000000140f0f7207 */ /* 0x000fce0004000000 */
.L_x_3299:
[----:B------:R-:W-:Y:S05]  /*1d80*/  BSYNC B1 ;  /* 0x0000000000017941 */ /* 0x000fea0003800000 */
.L_x_3298:
        /* <DEDUP_REMOVED lines=10> */
[CC--:B------:R-:W-:Y:S02]  /*1e30*/  ISETP.NE.AND P2, PT, R14.reuse, R17.reuse, PT ;  /* 0x000000110e00720c */ /* 0x0c0fe40003f45270 */
[----:B------:R-:W-:Y:S02]  /*1e40*/  SEL R4, R9, R16, !P0 ;  /* 0x0000001009047207 */ /* 0x000fe40004000000 */
[----:B------:R-:W-:Y:S02]  /*1e50*/  ISETP.GE.U32.AND P0, PT, R11, R22, PT ;  /* 0x000000160b00720c */ /* 0x000fe40003f06070 */
[----:B------:R-:W-:-:S02]  /*1e60*/  ISETP.GT.AND P1, PT, R14, R17, PT ;  /* 0x000000110e00720c */ /* 0x000fc40003f24270 */
[----:B------:R-:W-:Y:S02]  /*1e70*/  ISETP.GE.AND.EX P0, PT, R4, R19, PT, P0 ;  /* 0x000000130400720c */ /* 0x000fe40003f06300 */
[----:B------:R-:W-:-:S03]  /*1e80*/  SEL R2, RZ, 0xffffffff, !P1 ;  /* 0xffffffffff027807 */ /* 0x000fc60004800000 */
        /* <DEDUP_REMOVED lines=16> */
[----:B------:R-:W-:Y:S01]  /*1f90*/  SEL R9, R9, R10, !P0 ;  /* 0x0000000a09097207 */ /* 0x000fe20004000000 */
[----:B------:R-:W-:Y:S06]  /*1fa0*/  BRA `(.L_x_3285) ;  /* 0x000000a800a47947 */ /* 0x000fec0003800000 */
.L_x_3286:
        /* <DEDUP_REMOVED lines=14> */
[----:B0-----:R-:W-:Y:S01]  /*2090*/  IMAD.MOV.U32 R16, RZ, RZ, R10 ;  /* 0x000000ffff107224 */ /* 0x001fe200078e000a */
[----:B-1----:R-:W-:Y:S01]  /*20a0*/  MOV R3, R15 ;  /* 0x0000000f00037202 */ /* 0x002fe20000000f00 */
        /* <DEDUP_REMOVED lines=9> */
[----:B------:R-:W-:Y:S02]  /*2140*/  IMAD.MOV.U32 R9, RZ, RZ, R13 ;  /* 0x000000ffff097224 */ /* 0x000fe400078e000d */
[----:B------:R-:W-:-:S03]  /*2150*/  IMAD.MOV.U32 R11, RZ, RZ, R10 ;  /* 0x000000ffff0b7224 */ /* 0x000fc600078e000a */
[----:B------:R-:W-:Y:S05]  /*2160*/  @P0 BRA `(.L_x_3303) ;  /* 0x0000004400000947 */ /* 0x000fea0003800000 */
[----:B------:R-:W-:Y:S01]  /*2170*/  BSSY B2, `(.L_x_3303) ;  /* 0x000043f000027945 */ /* 0x000fe20003800000 */
[----:B------:R-:W-:Y:S01]  /*2180*/  ISETP.NE.AND P2, PT, R14, RZ, PT ;  /* 0x000000ff0e00720c */ /* 0x000fe20003f45270 */
[--C-:B------:R-:W-:Y:S01]  /*2190*/  IMAD.MOV.U32 R6, RZ, RZ, R15.reuse ;  /* 0x000000ffff067224 */ /* 0x100fe200078e000f */
[----:B------:R-:W-:Y:S01]  /*21a0*/  MOV R7, R13 ;  /* 0x0000000d00077202 */ /* 0x000fe20000000f00 */
[--C-:B------:R-:W-:Y:S02]  /*21b0*/  IMAD.MOV.U32 R8, RZ, RZ, R15.reuse ;  /* 0x000000ffff087224 */ /* 0x100fe400078e000f */
[----:B------:R-:W-:Y:S02]  /*21c0*/  IMAD.MOV.U32 R12, RZ, RZ, R15 ;  /* 0x000000ffff0c7224 */ /* 0x000fe400078e000f */
[----:B------:R-:W-:Y:S02]  /*21d0*/  IMAD.MOV.U32 R9, RZ, RZ, R13 ;  /* 0x000000ffff097224 */ /* 0x000fe400078e000d */
[----:B------:R-:W-:-:S02]  /*21e0*/  IMAD.MOV.U32 R5, RZ, RZ, R10 ;  /* 0x000000ffff057224 */ /* 0x000fc400078e000a */
[----:B------:R-:W-:-:S07]  /*21f0*/  IMAD.MOV.U32 R11, RZ, RZ, R10 ;  /* 0x000000ffff0b7224 */ /* 0x000fce00078e000a */
.L_x_3308:
        /* <DEDUP_REMOVED lines=51> */
[----:B------:R-:W-:Y:S09]  /*2530*/  @!P2 BRA `(.L_x_3304) ;  /* 0x0000000c00b0a947 */ /* 0x000ff20003800000 */
[----:B------:R-:W0:Y:S01]  /*2540*/  LDC.64 R14, c[0x0][0x268] ;  /* 0x00009a00ff0e7b82 */ /* 0x000e220000000a00 */
[----:B------:R-:W-:Y:S02]  /*2550*/  IMAD.MOV.U32 R18, RZ, RZ, RZ ;  /* 0x000000ffff127224 */ /* 0x000fe400078e00ff */
[----:B------:R-:W-:Y:S02]  /*2560*/  IMAD.MOV.U32 R19, RZ, RZ, R2 ;  /* 0x000000ffff137224 */ /* 0x000fe400078e0002 */
        /* <DEDUP_REMOVED lines=221> */
[----:B------:R-:W-:Y:S01]  /*3340*/  IMAD.MOV R24, RZ, RZ, -R19 ;  /* 0x000000ffff187224 */ /* 0x000fe200078e0a13 */
[----:B------:R-:W0:Y:S01]  /*3350*/  @P0 LDC R23, c[0x0][0x38c] ;  /* 0x0000e300ff170b82 */ /* 0x000e220000000800 */
[----:B------:R-:W-:Y:S02]  /*3360*/  @P0 IMAD.MOV.U32 R18, RZ, RZ, RZ ;  /* 0x000000ffff120224 */ /* 0x000fe400078e00ff */
[----:B------:R-:W-:-:S04]  /*3370*/  IMAD R24, R24, UR38, R15 ;  /* 0x0000002618187c24 */ /* 0x000fc8000f8e020f */
[----:B------:R-:W-:Y:S01]  /*3380*/  IMAD R17, R24, UR25, R17 ;  /* 0x0000001918117c24 */ /* 0x000fe2000f8e0211 */
[----:B------:R-:W1:Y:S08]  /*3390*/  @P0 LDC.64 R14, c[0x0][0x390] ;  /* 0x0000e400ff0e0b82 */ /* 0x000e700000000a00 */
[----:B------:R-:W2:Y:S01]  /*33a0*/  @P0 LDC R25, c[0x0][0x3f8] ;  /* 0x0000fe00ff190b82 */ /* 0x000ea20000000800 */
[----:B-1----:R-:W-:-:S05]  /*33b0*/  @P0 IMAD.HI.U32 R14, R19, R14, R18 ;  /* 0x0000000e130e0227 */ /* 0x002fca00078e0012 */
[----:B------:R-:W-:-:S04]  /*33c0*/  @P0 SHF.R.U32.HI R14, RZ, R15, R14 ;  /* 0x0000000fff0e0219 */ /* 0x000fc8000001160e */
[----:B------:R-:W-:-:S05]  /*33d0*/  @P0 IADD3 R18, -R14, RZ, RZ ;  /* 0x000000ff0e120210 */ /* 0x000fca0007ffe1ff */
[----:B0-----:R-:W-:-:S04]  /*33e0*/  @P0 IMAD R18, R18, R23, R19 ;  /* 0x0000001712120224 */ /* 0x001fc800078e0213 */
[----:B--2---:R-:W-:-:S07]  /*33f0*/  @P0 IMAD R17, R18, R25, R17 ;  /* 0x0000001912110224 */ /* 0x004fce00078e0211 */
.L_x_3304:
        /* <DEDUP_REMOVED lines=232> */
[----:B------:R-:W-:Y:S01]  /*4280*/  IMAD.MOV R23, RZ, RZ, -R19 ;  /* 0x000000ffff177224 */ /* 0x000fe200078e0a13 */
[----:B------:R-:W1:Y:S03]  /*4290*/  @P0 LDC R25, c[0x0][0x3f8] ;  /* 0x0000fe00ff190b82 */ /* 0x000e660000000800 */
[----:B------:R-:W-:-:S04]  /*42a0*/  IMAD R23, R23, UR38, R24 ;  /* 0x0000002617177c24 */ /* 0x000fc8000f8e0218 */
[----:B------:R-:W-:Y:S01]  /*42b0*/  IMAD R22, R23, UR25, R22 ;  /* 0x0000001917167c24 */ /* 0x000fe2000f8e0216 */
[----:B------:R-:W2:Y:S01]  /*42c0*/  @P0 LDC R24, c[0x0][0x38c] ;  /* 0x0000e300ff180b82 */ /* 0x000ea20000000800 */
[----:B0-----:R-:W-:-:S05]  /*42d0*/  @P0 IMAD.HI.U32 R14, R19, R14, R18 ;  /* 0x0000000e130e0227 */ /* 0x001fca00078e0012 */
[----:B------:R-:W-:-:S04]  /*42e0*/  @P0 SHF.R.U32.HI R14, RZ, R15, R14 ;  /* 0x0000000fff0e0219 */ /* 0x000fc8000001160e */
[----:B------:R-:W-:-:S05]  /*42f0*/  @P0 IADD3 R15, -R14, RZ, RZ ;  /* 0x000000ff0e0f0210 */ /* 0x000fca0007ffe1ff */
[----:B--2---:R-:W-:-:S04]  /*4300*/  @P0 IMAD R19, R24, R15, R19 ;  /* 0x0000000f18130224 */ /* 0x004fc800078e0213 */
[----:B-1----:R-:W-:-:S07]  /*4310*/  @P0 IMAD R22, R19, R25, R22 ;  /* 0x0000001913160224 */ /* 0x002fce00078e0216 */
.L_x_3305:
[----:B------:R-:W-:-:S04]  /*4320*/  LOP3.LUT R19, R22, 0xfffffffc, RZ, 0xc0, !PT ;  /* 0xfffffffc16137812 */ /* 0x000fc800078ec0ff */
[----:B------:R-:W-:-:S05]  /*4330*/  IADD3 R18, P0, R20, R19, RZ ;  /* 0x0000001314127210 */ /* 0x000fca0007f1e0ff */
[----:B------:R-:W-:Y:S02]  /*4340*/  IMAD.X R19, RZ, RZ, R21, P0 ;  /* 0x000000ffff137224 */ /* 0x000fe400000e0615 */
[----:B------:R-:W-:-:S03]  /*4350*/  IMAD.MOV.U32 R24, RZ, RZ, RZ ;  /* 0x000000ffff187224 */ /* 0x000fc600078e00ff */
[----:B------:R1:W5:Y:S02]  /*4360*/  LDG.E R18, desc[UR36][R18.64] ;  /* 0x0000002412127981 */ /* 0x000364000c1e1900 */
        /* <DEDUP_REMOVED lines=239> */
.L_x_3306:
[----:B0-----:R-:W-:-:S04]  /*5260*/  LOP3.LUT R15, R19, 0xfffffffc, RZ, 0xc0, !PT ;  /* 0xfffffffc130f7812 */ /* 0x001fc800078ec0ff */
[----:B------:R-:W-:-:S05]  /*5270*/  IADD3 R14, P0, R20, R15, RZ ;  /* 0x0000000f140e7210 */ /* 0x000fca0007f1e0ff */
[----:B------:R-:W-:-:S05]  /*5280*/  IMAD.X R15, RZ, RZ, R21, P0 ;  /* 0x000000ffff0f7224 */ /* 0x000fca00000e0615 */
[----:B------:R0:W5:Y:S01]  /*5290*/  LDG.E R19, desc[UR36][R14.64] ;  /* 0x000000240e137981 */ /* 0x000162000c1e1900 */
[----:B------:R-:W-:Y:S05]  /*52a0*/  @!P2 BRA `(.L_x_3307) ;  /* 0x0000000c00c0a947 */ /* 0x000fea0003800000 */
[----:B------:R-:W1:Y:S08]  /*52b0*/  LDC R23, c[0x0][0x234] ;  /* 0x00008d00ff177b82 */ /* 0x000e700000000800 */
[----:B0-----:R-:W0:Y:S01]  /*52c0*/  LDC.64 R14, c[0x0][0x268] ;  /* 0x00009a00ff0e7b82 */ /* 0x001e220000000a00 */
[----:B-1----:R-:W-:-:S05]  /*52d0*/  LEA R22, R23, R2, 0x1 ;  /* 0x0000000217167211 */ /* 0x002fca00078e08ff */
[----:B------:R-:W-:Y:S02]  /*52e0*/  IMAD.IADD R23, R22, 0x1, R23 ;  /* 0x0000000116177824 */ /* 0x000fe400078e0217 */
        /* <DEDUP_REMOVED lines=231> */
[----:B------:R-:W-:-:S04]  /*6160*/  SHF.R.U32.HI R14, RZ, UR5, R14 ;  /* 0x00000005ff0e7c19 */ /* 0x000fc8000801160e */
[----:B------:R-:W-:-:S05]  /*6170*/  IADD3 R14, -R14, RZ, RZ ;  /* 0x000000ff0e0e7210 */ /* 0x000fca0007ffe1ff */
[----:B------:R-:W-:Y:S01]  /*6180*/  IMAD R23, R14, UR4, R23 ;  /* 0x000000040e177c24 */ /* 0x000fe2000f8e0217 */
[----:B------:R-:W-:-:S03]  /*6190*/  ULDC UR4, c[0x0][0x3f8] ;  /* 0x0000fe0000047ab9 */ /* 0x000fc60000000800 */
[----:B------:R-:W-:-:S07]  /*61a0*/  IMAD R24, R23, UR4, R24 ;  /* 0x0000000417187c24 */ /* 0x000fce000f8e0218 */
.L_x_3307:
[----:B0-----:R-:W-:Y:S01]  /*61b0*/  LOP3.LUT R15, R24, 0xfffffffc, RZ, 0xc0, !PT ;  /* 0xfffffffc180f7812 */ /* 0x001fe200078ec0ff */
[----:B------:R-:W-:-:S03]  /*61c0*/  ULDC UR4, c[0x0][0x234] ;  /* 0x00008d0000047ab9 */ /* 0x000fc60000000800 */
[----:B------:R-:W-:-:S05]  /*61d0*/  IADD3 R14, P0, R20, R15, RZ ;  /* 0x0000000f140e7210 */ /* 0x000fca0007f1e0ff */
[----:B------:R-:W-:-:S05]  /*61e0*/  IMAD.X R15, RZ, RZ, R21, P0 ;  /* 0x000000ffff0f7224 */ /* 0x000fca00000e0615 */
[----:B------:R0:W2:Y:S01]  /*61f0*/  LDG.E R25, desc[UR36][R14.64] ;  /* 0x000000240e197981 */ /* 0x0000a2000c1e1900 */
[-C--:B-----5:R-:W-:Y:S01]  /*6200*/  ISETP.NE.AND P4, PT, R10, R17.reuse, PT ;  /* 0x000000110a00720c */ /* 0x0a0fe20003f85270 */
[----:B------:R-:W-:Y:S01]  /*6210*/  IMAD.U32 R22, RZ, RZ, UR4 ;  /* 0x00000004ff167e24 */ /* 0x000fe2000f8e00ff */
[----:B------:R-:W-:Y:S01]  /*6220*/  ISETP.GE.U32.AND P0, PT, R6, R2, PT ;  /* 0x000000020600720c */ /* 0x000fe20003f06070 */
[----:B------:R-:W-:Y:S01]  /*6230*/  ULDC UR4, c[0x0][0x22c] ;  /* 0x00008b0000047ab9 */ /* 0x000fe20000000800 */
[----:B------:R-:W-:Y:S01]  /*6240*/  ISETP.GT.AND P1, PT, R10, R17, PT ;  /* 0x000000110a00720c */ /* 0x000fe20003f24270 */
[----:B------:R-:W-:Y:S01]  /*6250*/  IMAD.IADD R24, R2, 0x1, R22 ;  /* 0x0000000102187824 */ /* 0x000fe200078e0216 */
[----:B------:R-:W-:Y:S02]  /*6260*/  ISETP.NE.AND P3, PT, R5, R18, PT ;  /* 0x000000120500720c */ /* 0x000fe40003f65270 */
[----:B------:R-:W-:Y:S02]  /*6270*/  ISETP.GE.AND.EX P0, PT, R7, RZ, PT, P0 ;  /* 0x000000ff0700720c */ /* 0x000fe40003f06300 */
[----:B------:R-:W-:-:S02]  /*6280*/  SEL R23, RZ, 0xffffffff, !P1 ;  /* 0xffffffffff177807 */ /* 0x000fc40004800000 */
[----:B------:R-:W-:Y:S02]  /*6290*/  ISETP.GE.U32.AND P1, PT, R3, R24, PT ;  /* 0x000000180300720c */ /* 0x000fe40003f26070 */
[----:B------:R-:W-:Y:S02]  /*62a0*/  @!P4 SEL R23, RZ, 0xffffffff, P0 ;  /* 0xffffffffff17c807 */ /* 0x000fe40000000000 */
[----:B------:R-:W-:Y:S02]  /*62b0*/  ISETP.GT.AND P5, PT, R5, R18, PT ;  /* 0x000000120500720c */ /* 0x000fe40003fa4270 */
[----:B------:R-:W-:Y:S02]  /*62c0*/  ISETP.GE.AND.EX P0, PT, R4, RZ, PT, P1 ;  /* 0x000000ff0400720c */ /* 0x000fe40003f06310 */
[----:B------:R-:W-:Y:S02]  /*62d0*/  LOP3.LUT R23, R23, 0x1, RZ, 0xc0, !PT ;  /* 0x0000000117177812 */ /* 0x000fe400078ec0ff */
[----:B------:R-:W-:-:S02]  /*62e0*/  IADD3 R27, R24, R22, RZ ;  /* 0x00000016181b7210 */ /* 0x000fc40007ffe0ff */
[----:B0-----:R-:W-:Y:S02]  /*62f0*/  SEL R14, RZ, 0xffffffff, !P5 ;  /* 0xffffffffff0e7807 */ /* 0x001fe40006800000 */
[----:B------:R-:W-:Y:S01]  /*6300*/  @!P3 SEL R14, RZ, 0xffffffff, P0 ;  /* 0xffffffffff0eb807 */ /* 0x000fe20000000000 */
[----:B------:R-:W-:Y:S01]  /*6310*/  IMAD.IADD R15, R27, 0x1, R22 ;  /* 0x000000011b0f7824 */ /* 0x000fe200078e0216 */
[----:B------:R-:W-:Y:S02]  /*6320*/  ISETP.NE.U32.AND P3, PT, R23, 0x1, PT ;  /* 0x000000011700780c */ /* 0x000fe40003f65070 */
[CC--:B------:R-:W-:Y:S02]  /*6330*/  ISETP.GT.AND P1, PT, R16.reuse, R19.reuse, PT ;  /* 0x000000131000720c */ /* 0x0c0fe40003f24270 */
[----:B------:R-:W-:Y:S02]  /*6340*/  ISETP.NE.AND P5, PT, R16, R19, PT ;  /* 0x000000131000720c */ /* 0x000fe40003fa5270 */
[----:B------:R-:W-:-:S02]  /*6350*/  SEL R6, R6, R2, !P3 ;  /* 0x0000000206067207 */ /* 0x000fc40005800000 */
[----:B------:R-:W-:Y:S02]  /*6360*/  SEL R2, RZ, 0xffffffff, !P1 ;  /* 0xffffffffff027807 */ /* 0x000fe40004800000 */
[----:B------:R-:W-:Y:S02]  /*6370*/  ISETP.GE.U32.AND P1, PT, R8, R27, PT ;  /* 0x0000001b0800720c */ /* 0x000fe40003f26070 */
[----:B------:R-:W-:Y:S02]  /*6380*/  LOP3.LUT R14, R14, 0x1, RZ, 0xc0, !PT ;  /* 0x000000010e0e7812 */ /* 0x000fe400078ec0ff */
[----:B------:R-:W-:Y:S02]  /*6390*/  ISETP.GE.AND.EX P1, PT, R9, RZ, PT, P1 ;  /* 0x000000ff0900720c */ /* 0x000fe40003f26310 */
[----:B------:R-:W-:Y:S02]  /*63a0*/  ISETP.NE.U32.AND P4, PT, R14, 0x1, PT ;  /* 0x000000010e00780c */ /* 0x000fe40003f85070 */
[----:B------:R-:W-:-:S02]  /*63b0*/  @!P5 SEL R2, RZ, 0xffffffff, P1 ;  /* 0xffffffffff02d807 */ /* 0x000fc40000800000 */
[----:B------:R-:W-:Y:S02]  /*63c0*/  SEL R3, R3, R24, !P4 ;  /* 0x0000001803037207 */ /* 0x000fe40006000000 */
[----:B------:R-:W-:Y:S01]  /*63d0*/  LOP3.LUT R14, R2, 0x1, RZ, 0xc0, !PT ;  /* 0x00000001020e7812 */ /* 0x000fe200078ec0ff */
[----:B------:R-:W-:Y:S01]  /*63e0*/  IMAD.IADD R2, R15, 0x1, R22 ;  /* 0x000000010f027824 */ /* 0x000fe200078e0216 */
[----:B------:R-:W-:Y:S02]  /*63f0*/  SEL R10, R10, R17, !P3 ;  /* 0x000000110a0a7207 */ /* 0x000fe40005800000 */
[----:B------:R-:W-:Y:S02]  /*6400*/  SEL R7, R7, RZ, !P3 ;  /* 0x000000ff07077207 */ /* 0x000fe40005800000 */
[----:B------:R-:W-:Y:S02]  /*6410*/  SEL R5, R5, R18, !P4 ;  /* 0x0000001205057207 */ /* 0x000fe40006000000 */
[----:B------:R-:W-:-:S02]  /*6420*/  SEL R4, R4, RZ, !P4 ;  /* 0x000000ff04047207 */ /* 0x000fc40006000000 */
[CC--:B--2---:R-:W-:Y:S02]  /*6430*/  ISETP.GT.AND P0, PT, R11.reuse, R25.reuse, PT ;  /* 0x000000190b00720c */ /* 0x0c4fe40003f04270 */
[----:B------:R-:W-:Y:S02]  /*6440*/  ISETP.NE.AND P6, PT, R11, R25, PT ;  /* 0x000000190b00720c */ /* 0x000fe40003fc5270 */
[----:B------:R-:W-:Y:S02]  /*6450*/  SEL R23, RZ, 0xffffffff, !P0 ;  /* 0xffffffffff177807 */ /* 0x000fe40004000000 */
[----:B------:R-:W-:-:S04]  /*6460*/  ISETP.GE.U32.AND P0, PT, R12, R15, PT ;  /* 0x0000000f0c00720c */ /* 0x000fc80003f06070 */
[----:B------:R-:W-:-:S05]  /*6470*/  ISETP.GE.AND.EX P0, PT, R13, RZ, PT, P0 ;  /* 0x000000ff0d00720c */ /* 0x000fca0003f06300 */
[----:B------:R-:W-:Y:S02]  /*6480*/  @!P6 SEL R23, RZ, 0xffffffff, P0 ;  /* 0xffffffffff17e807 */ /* 0x000fe40000000000 */
[----:B------:R-:W-:Y:S01]  /*6490*/  ISETP.NE.U32.AND P0, PT, R14, 0x1, PT ;  /* 0x000000010e00780c */ /* 0x000fe20003f05070 */
[----:B------:R-:W-:Y:S01]  /*64a0*/  IMAD R14, R22, 0x3, R2 ;  /* 0x00000003160e7824 */ /* 0x000fe200078e0202 */
[----:B------:R-:W-:Y:S02]  /*64b0*/  LOP3.LUT R23, R23, 0x1, RZ, 0xc0, !PT ;  /* 0x0000000117177812 */ /* 0x000fe400078ec0ff */
[----:B------:R-:W-:Y:S02]  /*64c0*/  SEL R8, R8, R27, !P0 ;  /* 0x0000001b08087207 */ /* 0x000fe40004000000 */
[----:B------:R-:W-:Y:S01]  /*64d0*/  ISETP.NE.U32.AND P1, PT, R23, 0x1, PT ;  /* 0x000000011700780c */ /* 0x000fe20003f25070 */
[----:B------:R-:W-:Y:S01]  /*64e0*/  IMAD.U32 R23, RZ, RZ, UR4 ;  /* 0x00000004ff177e24 */ /* 0x000fe2000f8e00ff */
[----:B------:R-:W-:-:S02]  /*64f0*/  SEL R16, R16, R19, !P0 ;  /* 0x0000001310107207 */ /* 0x000fc40004000000 */
[----:B------:R-:W-:Y:S02]  /*6500*/  SEL R12, R12, R15, !P1 ;  /* 0x0000000f0c0c7207 */ /* 0x000fe40004800000 */
[----:B------:R-:W-:Y:S02]  /*6510*/  ISETP.GE.U32.AND P5, PT, R14, R23, PT ;  /* 0x000000170e00720c */ /* 0x000fe40003fa6070 */
[----:B------:R-:W-:Y:S02]  /*6520*/  SEL R9, R9, RZ, !P0 ;  /* 0x000000ff09097207 */ /* 0x000fe40004000000 */
[----:B------:R-:W-:Y:S02]  /*6530*/  SEL R11, R11, R25, !P1 ;  /* 0x000000190b0b7207 */ /* 0x000fe40004800000 */
[----:B------:R-:W-:-:S07]  /*6540*/  SEL R13, R13, RZ, !P1 ;  /* 0x000000ff0d0d7207 */ /* 0x000fce0004800000 */
[----:B------:R-:W-:Y:S05]  /*6550*/  @!P5 BRA `(.L_x_3308) ;  /* 0xffffffbc0028d947 */ /* 0x000fea000383ffff */
[----:B------:R-:W-:Y:S05]  /*6560*/  BSYNC B2 ;  /* 0x0000000000027941 */ /* 0x000fea0003800000 */
.L_x_3303:
[----:B------:R-:W-:Y:S05]  /*6570*/  BSYNC B1 ;  /* 0x0000000000017941 */ /* 0x000fea0003800000 */
.L_x_3302:
[----:B------:R-:W-:Y:S01]  /*6580*/  ISETP.GE.U32.AND P0, PT, R2, R23, PT ;  /* 0x000000170200720c */ /* 0x000fe20003f06070 */
[----:B------:R-:W-:-:S12]  /*6590*/  BSSY B1, `(.L_x_3309) ;  /* 0x0000466000017945 */ /* 0x000fd80003800000 */
[----:B------:R-:W-:Y:S05]  /*65a0*/  @P0 BRA `(.L_x_3310) ;  /* 0x0000004400900947 */ /* 0x000fea0003800000 */
[----:B------:R-:W0:Y:S01]  /*65b0*/  LDC R24, c[0x0][0x268] ;  /* 0x00009a00ff187b82 */ /* 0x000e220000000800 */
[----:B------:R-:W-:Y:S01]  /*65c0*/  HFMA2.MMA R17, -RZ, RZ, 0, 0 ;  /* 0x00000000ff117435 */ /* 0x000fe200000001ff */
        /* <DEDUP_REMOVED lines=262> */
[----:B------:R-:W-:Y:S01]  /*7630*/  ULDC UR4, c[0x0][0x3f4] ;  /* 0x0000fd0000047ab9 */ /* 0x000fe20000000800 */
[----:B------:R-:W-:-:S03]  /*7640*/  @P2 IMAD.MOV.U32 R26, RZ, RZ, RZ ;  /* 0x000000ffff1a2224 */ /* 0x000fc600078e00ff */
[----:B------:R-:W-:-:S04]  /*7650*/  IMAD.MOV R14, RZ, RZ, -R27 ;  /* 0x000000ffff0e7224 */ /* 0x000fc800078e0a1b */
        /* <DEDUP_REMOVED lines=10> */
.L_x_3311:
[----:B------:R-:W-:-:S04]  /*7700*/  LOP3.LUT R15, R17, 0xfffffffc, RZ, 0xc0, !PT ;  /* 0xfffffffc110f7812 */ /* 0x000fc800078ec0ff */
[----:B------:R-:W-:-:S04]  /*7710*/  IADD3 R14, P2, R20, R15, RZ ;  /* 0x0000000f140e7210 */ /* 0x000fc80007f5e0ff */
[----:B------:R-:W-:-:S05]  /*7720*/  IADD3.X R15, RZ, R21, RZ, P2, !PT ;  /* 0x00000015ff0f7210 */ /* 0x000fca00017fe4ff */
[----:B------:R0:W5:Y:S01]  /*7730*/  LDG.E R17, desc[UR36][R14.64] ;  /* 0x000000240e117981 */ /* 0x000162000c1e1900 */
        /* <DEDUP_REMOVED lines=277> */
.L_x_3312:
[----:B------:R-:W-:-:S04]  /*8890*/  LOP3.LUT R15, R18, 0xfffffffc, RZ, 0xc0, !PT ;  /* 0xfffffffc120f7812 */ /* 0x000fc800078ec0ff */
[----:B------:R-:W-:-:S05]  /*88a0*/  IADD3 R14, P2, R20, R15, RZ ;  /* 0x0000000f140e7210 */ /* 0x000fca0007f5e0ff */
[----:B------:R-:W-:-:S05]  /*88b0*/  IMAD.X R15, RZ, RZ, R21, P2 ;  /* 0x000000ffff0f7224 */ /* 0x000fca00010e0615 */
[----:B------:R0:W5:Y:S01]  /*88c0*/  LDG.E R18, desc[UR36][R14.64] ;  /* 0x000000240e127981 */ /* 0x000162000c1e1900 */
[----:B------:R-:W-:-:S05]  /*88d0*/  IMAD.IADD R27, R27, 0x1, R22 ;  /* 0x000000011b1b7824 */ /* 0x000fca00078e0216 */
[----:B------:R-:W-:-:S13]  /*88e0*/  ISETP.GE.U32.AND P2, PT, R27, R23, PT ;  /* 0x000000171b00720c */ /* 0x000fda0003f46070 */
[----:B0-----:R-:W-:Y:S05]  /*88f0*/  @P2 BRA `(.L_x_3310) ;  /* 0x0000002000bc2947 */ /* 0x001fea0003800000 */
        /* <DEDUP_REMOVED lines=263> */
[----:B------:R-:W-:Y:S02]  /*9970*/  @P2 MOV R28, RZ ;  /* 0x000000ff001c2202 */ /* 0x000fe40000000f00 */
        /* <DEDUP_REMOVED lines=10> */
.L_x_3313:
[----:B------:R-:W-:-:S04]  /*9a20*/  LOP3.LUT R15, R19, 0xfffffffc, RZ, 0xc0, !PT ;  /* 0xfffffffc130f7812 */ /* 0x000fc800078ec0ff */
[----:B------:R-:W-:-:S05]  /*9a30*/  IADD3 R14, P2, R20, R15, RZ ;  /* 0x0000000f140e7210 */ /* 0x000fca0007f5e0ff */
[----:B------:R-:W-:-:S05]  /*9a40*/  IMAD.X R15, RZ, RZ, R21, P2 ;  /* 0x000000ffff0f7224 */ /* 0x000fca00010e0615 */
[----:B------:R0:W5:Y:S02]  /*9a50*/  LDG.E R19, desc[UR36][R14.64] ;  /* 0x000000240e137981 */ /* 0x000164000c1e1900 */
        /* <DEDUP_REMOVED lines=277> */
.L_x_3314:
[----:B------:R-:W-:-:S04]  /*abb0*/  LOP3.LUT R15, R26, 0xfffffffc, RZ, 0xc0, !PT ;  /* 0xfffffffc1a0f7812 */ /* 0x000fc800078ec0ff */
[----:B------:R-:W-:-:S05]  /*abc0*/  IADD3 R14, P1, R20, R15, RZ ;  /* 0x0000000f140e7210 */ /* 0x000fca0007f3e0ff */
[----:B------:R-:W-:-:S05]  /*abd0*/  IMAD.X R15, RZ, RZ, R21, P1 ;  /* 0x000000ffff0f7224 */ /* 0x000fca00008e0615 */
[----:B------:R0:W5:Y:S03]  /*abe0*/  LDG.E R25, desc[UR36][R14.64] ;  /* 0x000000240e197981 */ /* 0x000166000c1e1900 */
.L_x_3310:
[----:B------:R-:W-:Y:S05]  /*abf0*/  BSYNC B1 ;  /* 0x0000000000017941 */ /* 0x000fea0003800000 */
.L_x_3309:
[----:B------:R-:W-:Y:S04]  /*ac00*/  BSSY B1, `(.L_x_3315) ;  /* 0x0000037000017945 */ /* 0x000fe80003800000 */
[----:B------:R-:W-:Y:S05]  /*ac10*/  @P0 BRA `(.L_x_3316) ;  /* 0x0000000000d40947 */ /* 0x000fea0003800000 */
[-C--:B-----5:R-:W-:Y:S02]  /*ac20*/  ISETP.NE.AND P2, PT, R10, R17.reuse, PT ;  /* 0x000000110a00720c */ /* 0x0a0fe40003f45270 */
[----:B------:R-:W-:Y:S02]  /*ac30*/  ISETP.GE.U32.AND P0, PT, R6, R2, PT ;  /* 0x000000020600720c */ /* 0x000fe40003f06070 */
[----:B------:R-:W-:Y:S02]  /*ac40*/  ISETP.GT.AND P1, PT, R10, R17, PT ;  /* 0x000000110a00720c */ /* 0x000fe40003f24270 */
[----:B------:R-:W-:Y:S02]  /*ac50*/  IADD3 R20, R2, R22, RZ ;  /* 0x0000001602147210 */ /* 0x000fe40007ffe0ff */
[----:B------:R-:W-:Y:S02]  /*ac60*/  ISETP.GE.AND.EX P0, PT, R7, RZ, PT, P0 ;  /* 0x000000ff0700720c */ /* 0x000fe40003f06300 */
[----:B0-----:R-:W-:-:S02]  /*ac70*/  SEL R14, RZ, 0xffffffff, !P1 ;  /* 0xffffffffff0e7807 */ /* 0x001fc40004800000 */
[----:B------:R-:W-:Y:S02]  /*ac80*/  ISETP.GE.U32.AND P1, PT, R20, R23, PT ;  /* 0x000000171400720c */ /* 0x000fe40003f26070 */
[----:B------:R-:W-:-:S04]  /*ac90*/  @!P2 SEL R14, RZ, 0xffffffff, P0 ;  /* 0xffffffffff0ea807 */ /* 0x000fc80000000000 */
[----:B------:R-:W-:-:S04]  /*aca0*/  LOP3.LUT R14, R14, 0x1, RZ, 0xc0, !PT ;  /* 0x000000010e0e7812 */ /* 0x000fc800078ec0ff */
[----:B------:R-:W-:-:S04]  /*acb0*/  ISETP.NE.U32.AND P0, PT, R14, 0x1, PT ;  /* 0x000000010e00780c */ /* 0x000fc80003f05070 */
[----:B------:R-:W-:Y:S02]  /*acc0*/  SEL R10, R10, R17, !P0 ;  /* 0x000000110a0a7207 */ /* 0x000fe40004000000 */
[----:B------:R-:W-:Y:S02]  /*acd0*/  SEL R6, R6, R2, !P0 ;  /* 0x0000000206067207 */ /* 0x000fe40004000000 */
[----:B------:R-:W-:Y:S01]  /*ace0*/  SEL R7, R7, RZ, !P0 ;  /* 0x000000ff07077207 */ /* 0x000fe20004000000 */
[----:B------:R-:W-:Y:S06]  /*acf0*/  @P1 BRA `(.L_x_3316) ;  /* 0x00000000009c1947 */ /* 0x000fec0003800000 */
[----:B------:R-:W-:Y:S01]  /*ad00*/  ISETP.NE.AND P2, PT, R5, R18, PT ;  /* 0x000000120500720c */ /* 0x000fe20003f45270 */
[----:B------:R-:W-:Y:S01]  /*ad10*/  IMAD.IADD R15, R20, 0x1, R22 ;  /* 0x00000001140f7824 */ /* 0x000fe200078e0216 */
[----:B------:R-:W-:Y:S02]  /*ad20*/  ISETP.GE.U32.AND P0, PT, R3, R20, PT ;  /* 0x000000140300720c */ /* 0x000fe40003f06070 */
[----:B------:R-:W-:Y:S02]  /*ad30*/  ISETP.GT.AND P1, PT, R5, R18, PT ;  /* 0x000000120500720c */ /* 0x000fe40003f24270 */
        /* <DEDUP_REMOVED lines=24> */
[C---:B------:R-:W-:Y:S02]  /*aec0*/  ISETP.NE.AND P2, PT, R11.reuse, R25, PT ;  /* 0x000000190b00720c */ /* 0x040fe40003f45270 */
[----:B------:R-:W-:Y:S02]  /*aed0*/  ISETP.GE.U32.AND P0, PT, R12, R17, PT ;  /* 0x000000110c00720c */ /* 0x000fe40003f06070 */
[----:B------:R-:W-:Y:S02]  /*aee0*/  ISETP.GT.AND P1, PT, R11, R25, PT ;  /* 0x000000190b00720c */ /* 0x000fe40003f24270 */
[----:B------:R-:W-:Y:S02]  /*aef0*/  ISETP.GE.AND.EX P0, PT, R13, RZ, PT, P0 ;  /* 0x000000ff0d00720c */ /* 0x000fe40003f06300 */
[----:B------:R-:W-:-:S05]  /*af00*/  SEL R2, RZ, 0xffffffff, !P1 ;  /* 0xffffffffff027807 */ /* 0x000fca0004800000 */
[----:B------:R-:W-:-:S04]  /*af10*/  @!P2 SEL R2, RZ, 0xffffffff, P0 ;  /* 0xffffffffff02a807 */ /* 0x000fc80000000000 */
[----:B------:R-:W-:-:S04]  /*af20*/  LOP3.LUT R2, R2, 0x1, RZ, 0xc0, !PT ;  /* 0x0000000102027812 */ /* 0x000fc800078ec0ff */
[----:B------:R-:W-:-:S04]  /*af30*/  ISETP.NE.U32.AND P0, PT, R2, 0x1, PT ;  /* 0x000000010200780c */ /* 0x000fc80003f05070 */
[----:B------:R-:W-:Y:S02]  /*af40*/  SEL R11, R11, R25, !P0 ;  /* 0x000000190b0b7207 */ /* 0x000fe40004000000 */
[----:B------:R-:W-:Y:S02]  /*af50*/  SEL R12, R12, R17, !P0 ;  /* 0x000000110c0c7207 */ /* 0x000fe40004000000 */
[----:B------:R-:W-:-:S07]  /*af60*/  SEL R13, R13, RZ, !P0 ;  /* 0x000000ff0d0d7207 */ /* 0x000fce0004000000 */
.L_x_3316:
[----:B------:R-:W-:Y:S05]  /*af70*/  BSYNC B1 ;  /* 0x0000000000017941 */ /* 0x000fea0003800000 */
.L_x_3315:
        /* <DEDUP_REMOVED lines=10> */
[----:B------:R-:W-:Y:S02]  /*b020*/  ISETP.NE.AND P2, PT, R5, R16, PT ;  /* 0x000000100500720c */ /* 0x000fe40003f45270 */
        /* <DEDUP_REMOVED lines=23> */
.L_x_3301:
[----:B------:R-:W-:Y:S01]  /*b1a0*/  ISETP.GE.U32.AND P0, PT, R6, R23, PT ;  /* 0x000000170600720c */ /* 0x000fe20003f06070 */
[----:B------:R-:W-:Y:S01]  /*b1b0*/  BSSY B1, `(.L_x_3317) ;  /* 0x0000052000017945 */ /* 0x000fe20003800000 */
[--C-:B------:R-:W-:Y:S01]  /*b1c0*/  IMAD.MOV.U32 R8, RZ, RZ, R10.reuse ;  /* 0x000000ffff087224 */ /* 0x100fe200078e000a */
[----:B------:R-:W-:Y:S01]  /*b1d0*/  MOV R12, R13 ;  /* 0x0000000d000c7202 */ /* 0x000fe20000000f00 */
[----:B------:R-:W-:Y:S01]  /*b1e0*/  IMAD.MOV.U32 R5, RZ, RZ, R15 ;  /* 0x000000ffff057224 */ /* 0x000fe200078e000f */
[----:B------:R-:W-:Y:S01]  /*b1f0*/  MOV R9, R10 ;  /* 0x0000000a00097202 */ /* 0x000fe20000000f00 */
[----:B------:R-:W-:Y:S02]  /*b200*/  IMAD.MOV.U32 R6, RZ, RZ, R13 ;  /* 0x000000ffff067224 */ /* 0x000fe400078e000d */
[----:B------:R-:W-:Y:S02]  /*b210*/  IMAD.MOV.U32 R14, RZ, RZ, R10 ;  /* 0x000000ffff0e7224 */ /* 0x000fe400078e000a */
[----:B------:R-:W-:-:S03]  /*b220*/  IMAD.MOV.U32 R7, RZ, RZ, R15 ;  /* 0x000000ffff077224 */ /* 0x000fc600078e000f */
[----:B------:R-:W-:Y:S05]  /*b230*/  @P0 BRA `(.L_x_3318) ;  /* 0x0000000400240947 */ /* 0x000fea0003800000 */
[----:B------:R-:W-:Y:S01]  /*b240*/  BSSY B2, `(.L_x_3319) ;  /* 0x0000047000027945 */ /* 0x000fe20003800000 */
[--C-:B------:R-:W-:Y:S01]  /*b250*/  IMAD.MOV.U32 R5, RZ, RZ, R15.reuse ;  /* 0x000000ffff057224 */ /* 0x100fe200078e000f */
[----:B------:R-:W-:Y:S01]  /*b260*/  MOV R12, R13 ;  /* 0x0000000d000c7202 */ /* 0x000fe20000000f00 */
[----:B------:R-:W-:Y:S01]  /*b270*/  IMAD.MOV.U32 R7, RZ, RZ, R15 ;  /* 0x000000ffff077224 */ /* 0x000fe200078e000f */
[----:B------:R-:W-:Y:S01]  /*b280*/  MOV R9, R10 ;  /* 0x0000000a00097202 */ /* 0x000fe20000000f00 */
[----:B------:R-:W-:Y:S02]  /*b290*/  IMAD.MOV.U32 R6, RZ, RZ, R13 ;  /* 0x000000ffff067224 */ /* 0x000fe400078e000d */
[--C-:B------:R-:W-:Y:S02]  /*b2a0*/  IMAD.MOV.U32 R8, RZ, RZ, R10.reuse ;  /* 0x000000ffff087224 */ /* 0x100fe400078e000a */
[----:B------:R-:W-:-:S07]  /*b2b0*/  IMAD.MOV.U32 R14, RZ, RZ, R10 ;  /* 0x000000ffff0e7224 */ /* 0x000fce00078e000a */
.L_x_3320:
[----:B------:R-:W-:-:S04]  /*b2c0*/  IMAD R11, R17, R2, RZ ;  /* 0x00000002110b7224 */ /* 0x000fc800078e02ff */
[----:B------:R-:W-:-:S05]  /*b2d0*/  IMAD.WIDE.U32 R10, R11, 0x4, R20 ;  /* 0x000000040b0a7825 */ /* 0x000fca00078e0014 */
[----:B------:R0:W2:Y:S01]  /*b2e0*/  LDG.E R19, desc[UR36][R10.64] ;  /* 0x000000240a137981 */ /* 0x0000a2000c1e1900 */
[----:B------:R-:W-:Y:S01]  /*b2f0*/  ISETP.GE.U32.AND P0, PT, R15, R2, PT ;  /* 0x000000020f00720c */ /* 0x000fe20003f06070 */
[----:B------:R-:W-:-:S03]  /*b300*/  IMAD.IADD R18, R22, 0x1, R2 ;  /* 0x0000000116127824 */ /* 0x000fc600078e0202 */
[----:B------:R-:W-:Y:S01]  /*b310*/  ISETP.GE.AND.EX P0, PT, R12, RZ, PT, P0 ;  /* 0x000000ff0c00720c */ /* 0x000fe20003f06300 */
[----:B------:R-:W-:-:S03]  /*b320*/  IMAD R25, R17, R18, RZ ;  /* 0x0000001211197224 */ /* 0x000fc600078e02ff */
[----:B------:R-:W-:Y:S01]  /*b330*/  SEL R24, RZ, 0xffffffff, P0 ;  /* 0xffffffffff187807 */ /* 0x000fe20000000000 */
[----:B0-----:R-:W-:-:S05]  /*b340*/  IMAD.WIDE.U32 R10, R25, 0x4, R20 ;  /* 0x00000004190a7825 */ /* 0x001fca00078e0014 */
[----:B------:R-:W3:Y:S01]  /*b350*/  LDG.E R25, desc[UR36][R10.64] ;  /* 0x000000240a197981 */ /* 0x000ee2000c1e1900 */
[CC--:B--2---:R-:W-:Y:S02]  /*b360*/  ISETP.NE.AND P1, PT, R14.reuse, R19.reuse, PT ;  /* 0x000000130e00720c */ /* 0x0c4fe40003f25270 */
[----:B------:R-:W-:-:S11]  /*b370*/  ISETP.GT.AND P0, PT, R14, R19, PT ;  /* 0x000000130e00720c */ /* 0x000fd60003f04270 */
[----:B------:R-:W-:Y:S02]  /*b380*/  @P1 SEL R24, RZ, 0xffffffff, !P0 ;  /* 0xffffffffff181807 */ /* 0x000fe40004000000 */
[----:B------:R-:W-:Y:S02]  /*b390*/  ISETP.GE.U32.AND P0, PT, R3, R18, PT ;  /* 0x000000120300720c */ /* 0x000fe40003f06070 */
[----:B------:R-:W-:Y:S02]  /*b3a0*/  LOP3.LUT R24, R24, 0x1, RZ, 0xc0, !PT ;  /* 0x0000000118187812 */ /* 0x000fe400078ec0ff */
[----:B---3--:R-:W-:Y:S02]  /*b3b0*/  ISETP.NE.AND P2, PT, R8, R25, PT ;  /* 0x000000190800720c */ /* 0x008fe40003f45270 */
[----:B------:R-:W-:Y:S01]  /*b3c0*/  ISETP.NE.U32.AND P1, PT, R24, 0x1, PT ;  /* 0x000000011800780c */ /* 0x000fe20003f25070 */
[----:B------:R-:W-:Y:S01]  /*b3d0*/  IMAD.IADD R24, R18, 0x1, R22 ;  /* 0x0000000112187824 */ /* 0x000fe200078e0216 */
[----:B------:R-:W-:-:S02]  /*b3e0*/  ISETP.GE.AND.EX P0, PT, R4, RZ, PT, P0 ;  /* 0x000000ff0400720c */ /* 0x000fc40003f06300 */
[----:B------:R-:W-:Y:S01]  /*b3f0*/  SEL R15, R15, R2, !P1 ;  /* 0x000000020f0f7207 */ /* 0x000fe20004800000 */
[----:B------:R-:W-:Y:S01]  /*b400*/  IMAD R11, R17, R24, RZ ;  /* 0x00000018110b7224 */ /* 0x000fe200078e02ff */
[----:B------:R-:W-:Y:S01]  /*b410*/  SEL R2, RZ, 0xffffffff, P0 ;  /* 0xffffffffff027807 */ /* 0x000fe20000000000 */
[----:B------:R-:W-:Y:S01]  /*b420*/  IMAD.IADD R26, R24, 0x1, R22 ;  /* 0x00000001181a7824 */ /* 0x000fe200078e0216 */
[----:B------:R-:W-:Y:S01]  /*b430*/  ISETP.GT.AND P0, PT, R8, R25, PT ;  /* 0x000000190800720c */ /* 0x000fe20003f04270 */
[----:B------:R-:W-:-:S03]  /*b440*/  IMAD.WIDE.U32 R10, R11, 0x4, R20 ;  /* 0x000000040b0a7825 */ /* 0x000fc600078e0014 */
[----:B------:R-:W-:Y:S01]  /*b450*/  @P2 SEL R2, RZ, 0xffffffff, !P0 ;  /* 0xffffffffff022807 */ /* 0x000fe20004000000 */
[----:B------:R-:W-:Y:S01]  /*b460*/  IMAD R29, R17, R26, RZ ;  /* 0x0000001a111d7224 */ /* 0x000fe200078e02ff */
[----:B------:R0:W2:Y:S01]  /*b470*/  LDG.E R27, desc[UR36][R10.64] ;  /* 0x000000240a1b7981 */ /* 0x0000a2000c1e1900 */
[----:B------:R-:W-:Y:S02]  /*b480*/  ISETP.GE.U32.AND P0, PT, R5, R24, PT ;  /* 0x000000180500720c */ /* 0x000fe40003f06070 */
[----:B------:R-:W-:Y:S01]  /*b490*/  LOP3.LUT R2, R2, 0x1, RZ, 0xc0, !PT ;  /* 0x0000000102027812 */ /* 0x000fe200078ec0ff */
[----:B0-----:R-:W-:Y:S01]  /*b4a0*/  IMAD.WIDE.U32 R10, R29, 0x4, R20 ;  /* 0x000000041d0a7825 */ /* 0x001fe200078e0014 */
[----:B------:R-:W-:Y:S02]  /*b4b0*/  ISETP.GE.AND.EX P0, PT, R6, RZ, PT, P0 ;  /* 0x000000ff0600720c */ /* 0x000fe40003f06300 */
[----:B------:R-:W-:Y:S02]  /*b4c0*/  ISETP.NE.U32.AND P2, PT, R2, 0x1, PT ;  /* 0x000000010200780c */ /* 0x000fe40003f45070 */
[----:B------:R-:W3:Y:S01]  /*b4d0*/  LDG.E R28, desc[UR36][R10.64] ;  /* 0x000000240a1c7981 */ /* 0x000ee2000c1e1900 */
[----:B------:R-:W-:-:S02]  /*b4e0*/  SEL R2, RZ, 0xffffffff, P0 ;  /* 0xffffffffff027807 */ /* 0x000fc40000000000 */
[----:B------:R-:W-:Y:S02]  /*b4f0*/  ISETP.GE.U32.AND P0, PT, R7, R26, PT ;  /* 0x0000001a0700720c */ /* 0x000fe40003f06070 */
[----:B------:R-:W-:Y:S02]  /*b500*/  SEL R3, R3, R18, !P2 ;  /* 0x0000001203037207 */ /* 0x000fe40005000000 */
[----:B------:R-:W-:Y:S02]  /*b510*/  ISETP.GE.AND.EX P0, PT, R13, RZ, PT, P0 ;  /* 0x000000ff0d00720c */ /* 0x000fe40003f06300 */
[----:B------:R-:W-:Y:S02]  /*b520*/  SEL R14, R14, R19, !P1 ;  /* 0x000000130e0e7207 */ /* 0x000fe40004800000 */
[----:B------:R-:W-:Y:S02]  /*b530*/  SEL R12, R12, RZ, !P1 ;  /* 0x000000ff0c0c7207 */ /* 0x000fe40004800000 */
[----:B------:R-:W-:-:S02]  /*b540*/  SEL R8, R8, R25, !P2 ;  /* 0x0000001908087207 */ /* 0x000fc40005000000 */
[----:B------:R-:W-:Y:S02]  /*b550*/  SEL R4, R4, RZ, !P2 ;  /* 0x000000ff04047207 */ /* 0x000fe40005000000 */
[CC--:B--2---:R-:W-:Y:S02]  /*b560*/  ISETP.NE.AND P4, PT, R16.reuse, R27.reuse, PT ;  /* 0x0000001b1000720c */ /* 0x0c4fe40003f85270 */
[----:B------:R-:W-:-:S11]  /*b570*/  ISETP.GT.AND P3, PT, R16, R27, PT ;  /* 0x0000001b1000720c */ /* 0x000fd60003f64270 */
[----:B------:R-:W-:Y:S02]  /*b580*/  @P4 SEL R2, RZ, 0xffffffff, !P3 ;  /* 0xffffffffff024807 */ /* 0x000fe40005800000 */
[CC--:B---3--:R-:W-:Y:S02]  /*b590*/  ISETP.NE.AND P5, PT, R9.reuse, R28.reuse, PT ;  /* 0x0000001c0900720c */ /* 0x0c8fe40003fa5270 */
[----:B------:R-:W-:Y:S02]  /*b5a0*/  LOP3.LUT R2, R2, 0x1, RZ, 0xc0, !PT ;  /* 0x0000000102027812 */ /* 0x000fe400078ec0ff */
[----:B------:R-:W-:Y:S02]  /*b5b0*/  ISETP.GT.AND P4, PT, R9, R28, PT ;  /* 0x0000001c0900720c */ /* 0x000fe40003f84270 */
[----:B------:R-:W-:Y:S02]  /*b5c0*/  ISETP.NE.U32.AND P3, PT, R2, 0x1, PT ;  /* 0x000000010200780c */ /* 0x000fe40003f65070 */
[----:B------:R-:W-:-:S02]  /*b5d0*/  SEL R2, RZ, 0xffffffff, P0 ;  /* 0xffffffffff027807 */ /* 0x000fc40000000000 */
[----:B------:R-:W-:Y:S02]  /*b5e0*/  SEL R5, R5, R24, !P3 ;  /* 0x0000001805057207 */ /* 0x000fe40005800000 */
[----:B------:R-:W-:Y:S02]  /*b5f0*/  SEL R16, R16, R27, !P3 ;  /* 0x0000001b10107207 */ /* 0x000fe40005800000 */
[----:B------:R-:W-:Y:S02]  /*b600*/  @P5 SEL R2, RZ, 0xffffffff, !P4 ;  /* 0xffffffffff025807 */ /* 0x000fe40006000000 */
[----:B------:R-:W-:Y:S02]  /*b610*/  SEL R6, R6, RZ, !P3 ;  /* 0x000000ff06067207 */ /* 0x000fe40005800000 */
[----:B------:R-:W-:Y:S02]  /*b620*/  LOP3.LUT R10, R2, 0x1, RZ, 0xc0, !PT ;  /* 0x00000001020a7812 */ /* 0x000fe400078ec0ff */
[----:B------:R-:W-:-:S02]  /*b630*/  IADD3 R2, R26, R22, RZ ;  /* 0x000000161a027210 */ /* 0x000fc40007ffe0ff */
[----:B------:R-:W-:-:S03]  /*b640*/  ISETP.NE.U32.AND P0, PT, R10, 0x1, PT ;  /* 0x000000010a00780c */ /* 0x000fc60003f05070 */
[----:B------:R-:W-:Y:S01]  /*b650*/  IMAD R10, R22, 0x3, R2 ;  /* 0x00000003160a7824 */ /* 0x000fe200078e0202 */
[----:B------:R-:W-:Y:S02]  /*b660*/  SEL R7, R7, R26, !P0 ;  /* 0x0000001a07077207 */ /* 0x000fe40004000000 */
[----:B------:R-:W-:Y:S02]  /*b670*/  SEL R9, R9, R28, !P0 ;  /* 0x0000001c09097207 */ /* 0x000fe40004000000 */
[----:B------:R-:W-:Y:S02]  /*b680*/  ISETP.GE.U32.AND P4, PT, R10, R23, PT ;  /* 0x000000170a00720c */ /* 0x000fe40003f86070 */
[----:B------:R-:W-:-:S11]  /*b690*/  SEL R13, R13, RZ, !P0 ;  /* 0x000000ff0d0d7207 */ /* 0x000fd60004000000 */
[----:B------:R-:W-:Y:S05]  /*b6a0*/  @!P4 BRA `(.L_x_3320) ;  /* 0xfffffffc0004c947 */ /* 0x000fea000383ffff */
[----:B------:R-:W-:Y:S05]  /*b6b0*/  BSYNC B2 ;  /* 0x0000000000027941 */ /* 0x000fea0003800000 */
.L_x_3319:
[----:B------:R-:W-:-:S07]  /*b6c0*/  IMAD.MOV.U32 R18, RZ, RZ, R28 ;  /* 0x000000ffff127224 */ /* 0x000fce00078e001c */
.L_x_3318:
[----:B------:R-:W-:Y:S05]  /*b6d0*/  BSYNC B1 ;  /* 0x0000000000017941 */ /* 0x000fea0003800000 */
.L_x_3317:
        /* <DEDUP_REMOVED lines=8> */
[----:B0-----:R-:W-:Y:S05]  /*b760*/  @P0 BRA `(.L_x_3322) ;  /* 0x0000000000380947 */ /* 0x001fea0003800000 */
[----:B------:R-:W-:-:S04]  /*b770*/  IMAD R11, R17, R24, RZ ;  /* 0x00000018110b7224 */ /* 0x000fc800078e02ff */
[----:B------:R-:W-:-:S05]  /*b780*/  IMAD.WIDE.U32 R10, R11, 0x4, R20 ;  /* 0x000000040b0a7825 */ /* 0x000fca00078e0014 */
[----:B------:R0:W5:Y:S01]  /*b790*/  LDG.E R25, desc[UR36][R10.64] ;  /* 0x000000240a197981 */ /* 0x000162000c1e1900 */
[----:B------:R-:W-:-:S05]  /*b7a0*/  IMAD.IADD R24, R24, 0x1, R22 ;  /* 0x0000000118187824 */ /* 0x000fca00078e0216 */
[----:B------:R-:W-:-:S13]  /*b7b0*/  ISETP.GE.U32.AND P0, PT, R24, R23, PT ;  /* 0x000000171800720c */ /* 0x000fda0003f06070 */
[----:B0-----:R-:W-:Y:S05]  /*b7c0*/  @P0 BRA `(.L_x_3322) ;  /* 0x0000000000200947 */ /* 0x001fea0003800000 */
[----:B------:R-:W-:Y:S01]  /*b7d0*/  IADD3 R10, R24, R22, RZ ;  /* 0x00000016180a7210 */ /* 0x000fe20007ffe0ff */
[----:B------:R-:W-:-:S03]  /*b7e0*/  IMAD R11, R17, R24, RZ ;  /* 0x00000018110b7224 */ /* 0x000fc600078e02ff */
[----:B------:R-:W-:-:S13]  /*b7f0*/  ISETP.GE.U32.AND P0, PT, R10, R23, PT ;  /* 0x000000170a00720c */ /* 0x000fda0003f06070 */
[----:B------:R-:W-:Y:S02]  /*b800*/  @!P0 IMAD R17, R17, R10, RZ ;  /* 0x0000000a11118224 */ /* 0x000fe400078e02ff */
[----:B------:R-:W-:-:S04]  /*b810*/  IMAD.WIDE.U32 R10, R11, 0x4, R20 ;  /* 0x000000040b0a7825 */ /* 0x000fc800078e0014 */
[----:B------:R-:W-:Y:S01]  /*b820*/  @!P0 IMAD.WIDE.U32 R20, R17, 0x4, R20 ;  /* 0x0000000411148825 */ /* 0x000fe200078e0014 */
[----:B------:R0:W5:Y:S04]  /*b830*/  LDG.E R27, desc[UR36][R10.64] ;  /* 0x000000240a1b7981 */ /* 0x000168000c1e1900 */
[----:B------:R0:W5:Y:S02]  /*b840*/  @!P0 LDG.E R18, desc[UR36][R20.64] ;  /* 0x0000002414128981 */ /* 0x000164000c1e1900 */
.L_x_3322:
[----:B------:R-:W-:Y:S05]  /*b850*/  BSYNC B1 ;  /* 0x0000000000017941 */ /* 0x000fea0003800000 */
.L_x_3321:
[----:B------:R-:W-:Y:S04]  /*b860*/  BSSY B1, `(.L_x_3323) ;  /* 0x0000037000017945 */ /* 0x000fe80003800000 */
[----:B------:R-:W-:Y:S05]  /*b870*/  @P1 BRA `(.L_x_3324) ;  /* 0x0000000000d41947 */ /* 0x000fea0003800000 */
[-C--:B-----5:R-:W-:Y:S01]  /*b880*/  ISETP.NE.AND P2, PT, R14, R19.reuse, PT ;  /* 0x000000130e00720c */ /* 0x0a0fe20003f45270 */
[----:B0-----:R-:W-:Y:S01]  /*b890*/  IMAD.IADD R20, R2, 0x1, R22 ;  /* 0x0000000102147824 */ /* 0x001fe200078e0216 */
        /* <DEDUP_REMOVED lines=12> */
[-C--:B------:R-:W-:Y:S01]  /*b960*/  ISETP.NE.AND P2, PT, R8, R25.reuse, PT ;  /* 0x000000190800720c */ /* 0x080fe20003f45270 */
        /* <DEDUP_REMOVED lines=27> */
[----:B------:R-:W-:Y:S02]  /*bb20*/  ISETP.NE.AND P2, PT, R9, R18, PT ;  /* 0x000000120900720c */ /* 0x000fe40003f45270 */
        /* <DEDUP_REMOVED lines=10> */
.L_x_3324:
[----:B------:R-:W-:Y:S05]  /*bbd0*/  BSYNC B1 ;  /* 0x0000000000017941 */ /* 0x000fea0003800000 */
.L_x_3323:
[CC--:B------:R-:W-:Y:S02]  /*bbe0*/  ISETP.NE.AND P2, PT, R14.reuse, R8.reuse, PT ;  /* 0x000000080e00720c */ /* 0x0c0fe40003f45270 */
[----:B------:R-:W-:Y:S02]  /*bbf0*/  ISETP.GE.U32.AND P0, PT, R15, R3, PT ;  /* 0x000000030f00720c */ /* 0x000fe40003f06070 */
[----:B------:R-:W-:Y:S02]  /*bc00*/  ISETP.GT.AND P1, PT, R14, R8, PT ;  /* 0x000000080e00720c */ /* 0x000fe40003f24270 */
[----:B------:R-:W-:Y:S02]  /*bc10*/  ISETP.GE.AND.EX P0, PT, R12, R4, PT, P0 ;  /* 0x000000040c00720c */ /* 0x000fe40003f06300 */
[----:B------:R-:W-:-:S05]  /*bc20*/  SEL R2, RZ, 0xffffffff, !P1 ;  /* 0xffffffffff027807 */ /* 0x000fca0004800000 */
[----:B------:R-:W-:-:S04]  /*bc30*/  @!P2 SEL R2, RZ, 0xffffffff, P0 ;  /* 0xffffffffff02a807 */ /* 0x000fc80000000000 */
[----:B------:R-:W-:-:S04]  /*bc40*/  LOP3.LUT R2, R2, 0x1, RZ, 0xc0, !PT ;  /* 0x0000000102027812 */ /* 0x000fc800078ec0ff */
[----:B------:R-:W-:-:S04]  /*bc50*/  ISETP.NE.U32.AND P0, PT, R2, 0x1, PT ;  /* 0x000000010200780c */ /* 0x000fc80003f05070 */
[----:B0-----:R-:W-:Y:S02]  /*bc60*/  SEL R11, R14, R8, !P0 ;  /* 0x000000080e0b7207 */ /* 0x001fe40004000000 */
[----:B------:R-:W-:Y:S02]  /*bc70*/  SEL R8, R15, R3, !P0 ;  /* 0x000000030f087207 */ /* 0x000fe40004000000 */
[C---:B------:R-:W-:Y:S02]  /*bc80*/  ISETP.NE.AND P2, PT, R11.reuse, R16, PT ;  /* 0x000000100b00720c */ /* 0x040fe40003f45270 */
        /* <DEDUP_REMOVED lines=23> */
.L_x_3300:
[----:B------:R-:W0:Y:S01]  /*be00*/  LDC R2, c[0x0][0x234] ;  /* 0x00008d00ff027b82 */ /* 0x000e220000000800 */
[----:B------:R-:W-:Y:S07]  /*be10*/  BSSY B1, `(.L_x_3325) ;  /* 0x0000055000017945 */ /* 0x000fee0003800000 */
[----:B------:R-:W1:Y:S08]  /*be20*/  LDC R10, c[0x0][0x218] ;  /* 0x00008600ff0a7b82 */ /* 0x000e700000000800 */
        /* <DEDUP_REMOVED lines=10> */
[--C-:B---3--:R-:W-:Y:S01]  /*bed0*/  IMAD.MOV.U32 R5, RZ, RZ, R6.reuse ;  /* 0x000000ffff057224 */ /* 0x108fe200078e0006 */
[----:B------:R-:W-:Y:S01]  /*bee0*/  MOV R7, R6 ;  /* 0x0000000600077202 */ /* 0x000fe20000000f00 */
[----:B------:R-:W-:Y:S01]  /*bef0*/  IMAD.MOV.U32 R4, RZ, RZ, R6 ;  /* 0x000000ffff047224 */ /* 0x000fe200078e0006 */
[----:B------:R-:W-:Y:S06]  /*bf00*/  @P0 BRA `(.L_x_3326) ;  /* 0x0000000400140947 */ /* 0x000fec0003800000 */
[----:B------:R-:W-:Y:S01]  /*bf10*/  BSSY B2, `(.L_x_3327) ;  /* 0x0000043000027945 */ /* 0x000fe20003800000 */
[--C-:B------:R-:W-:Y:S01]  /*bf20*/  IMAD.MOV.U32 R16, RZ, RZ, R9.reuse ;  /* 0x000000ffff107224 */ /* 0x100fe200078e0009 */
[----:B------:R-:W-:Y:S01]  /*bf30*/  MOV R7, R6 ;  /* 0x0000000600077202 */ /* 0x000fe20000000f00 */
[----:B------:R-:W-:Y:S02]  /*bf40*/  IMAD.MOV.U32 R17, RZ, RZ, R9 ;  /* 0x000000ffff117224 */ /* 0x000fe400078e0009 */
[----:B------:R-:W-:Y:S02]  /*bf50*/  IMAD.MOV.U32 R4, RZ, RZ, R6 ;  /* 0x000000ffff047224 */ /* 0x000fe400078e0006 */
[--C-:B------:R-:W-:Y:S02]  /*bf60*/  IMAD.MOV.U32 R14, RZ, RZ, R10.reuse ;  /* 0x000000ffff0e7224 */ /* 0x100fe400078e000a */
[----:B------:R-:W-:-:S07]  /*bf70*/  IMAD.MOV.U32 R15, RZ, RZ, R10 ;  /* 0x000000ffff0f7224 */ /* 0x000fce00078e000a */
.L_x_3328:
[----:B------:R-:W-:-:S05]  /*bf80*/  IMAD.WIDE.U32 R12, R8, 0x4, R20 ;  /* 0x00000004080c7825 */ /* 0x000fca00078e0014 */
[----:B------:R0:W2:Y:S01]  /*bf90*/  LDG.E R19, desc[UR36][R12.64] ;  /* 0x000000240c137981 */ /* 0x0000a2000c1e1900 */
[----:B------:R-:W-:-:S04]  /*bfa0*/  IMAD.IADD R27, R8, 0x1, R2 ;  /* 0x00000001081b7824 */ /* 0x000fc800078e0202 */
[C---:B0-----:R-:W-:Y:S01]  /*bfb0*/  IMAD.WIDE.U32 R12, R27.reuse, 0x4, R20 ;  /* 0x000000041b0c7825 */ /* 0x041fe200078e0014 */
[----:B------:R-:W-:-:S04]  /*bfc0*/  IADD3 R18, R27, R2, RZ ;  /* 0x000000021b127210 */ /* 0x000fc80007ffe0ff */
[----:B------:R0:W3:Y:S01]  /*bfd0*/  LDG.E R25, desc[UR36][R12.64] ;  /* 0x000000240c197981 */ /* 0x0000e2000c1e1900 */
[C---:B------:R-:W-:Y:S02]  /*bfe0*/  IMAD.IADD R26, R18.reuse, 0x1, R2 ;  /* 0x00000001121a7824 */ /* 0x040fe400078e0202 */
[----:B0-----:R-:W-:-:S05]  /*bff0*/  IMAD.WIDE.U32 R12, R18, 0x4, R20 ;  /* 0x00000004120c7825 */ /* 0x001fca00078e0014 */
[----:B------:R0:W4:Y:S02]  /*c000*/  LDG.E R22, desc[UR36][R12.64] ;  /* 0x000000240c167981 */ /* 0x000124000c1e1900 */
[----:B0-----:R-:W-:-:S05]  /*c010*/  IMAD.WIDE.U32 R12, R26, 0x4, R20 ;  /* 0x000000041a0c7825 */ /* 0x001fca00078e0014 */
[----:B------:R-:W5:Y:S01]  /*c020*/  LDG.E R24, desc[UR36][R12.64] ;  /* 0x000000240c187981 */ /* 0x000f62000c1e1900 */
[----:B------:R-:W-:Y:S01]  /*c030*/  ISETP.GE.U32.AND P0, PT, R16, R8, PT ;  /* 0x000000081000720c */ /* 0x000fe20003f06070 */
[----:B------:R-:W-:-:S03]  /*c040*/  IMAD.IADD R28, R8, 0x1, R2 ;  /* 0x00000001081c7824 */ /* 0x000fc600078e0202 */
[----:B------:R-:W-:-:S04]  /*c050*/  ISETP.GE.AND.EX P0, PT, R6, RZ, PT, P0 ;  /* 0x000000ff0600720c */ /* 0x000fc80003f06300 */
[----:B------:R-:W-:Y:S02]  /*c060*/  SEL R27, RZ, 0xffffffff, P0 ;  /* 0xffffffffff1b7807 */ /* 0x000fe40000000000 */
[----:B------:R-:W-:-:S04]  /*c070*/  ISETP.GE.U32.AND P0, PT, R3, R28, PT ;  /* 0x0000001c0300720c */ /* 0x000fc80003f06070 */
[----:B------:R-:W-:Y:S02]  /*c080*/  ISETP.GE.AND.EX P0, PT, R5, RZ, PT, P0 ;  /* 0x000000ff0500720c */ /* 0x000fe40003f06300 */
[CC--:B--2---:R-:W-:Y:S02]  /*c090*/  ISETP.NE.AND P2, PT, R10.reuse, R19.reuse, PT ;  /* 0x000000130a00720c */ /* 0x0c4fe40003f45270 */
[----:B------:R-:W-:-:S11]  /*c0a0*/  ISETP.GT.AND P1, PT, R10, R19, PT ;  /* 0x000000130a00720c */ /* 0x000fd60003f24270 */
[----:B------:R-:W-:Y:S02]  /*c0b0*/  @P2 SEL R27, RZ, 0xffffffff, !P1 ;  /* 0xffffffffff1b2807 */ /* 0x000fe40004800000 */
[CC--:B---3--:R-:W-:Y:S02]  /*c0c0*/  ISETP.NE.AND P3, PT, R14.reuse, R25.reuse, PT ;  /* 0x000000190e00720c */ /* 0x0c8fe40003f65270 */
[----:B------:R-:W-:Y:S02]  /*c0d0*/  LOP3.LUT R27, R27, 0x1, RZ, 0xc0, !PT ;  /* 0x000000011b1b7812 */ /* 0x000fe400078ec0ff */
[----:B------:R-:W-:Y:S02]  /*c0e0*/  ISETP.GT.AND P2, PT, R14, R25, PT ;  /* 0x000000190e00720c */ /* 0x000fe40003f44270 */
[----:B------:R-:W-:-:S04]  /*c0f0*/  ISETP.NE.U32.AND P1, PT, R27, 0x1, PT ;  /* 0x000000011b00780c */ /* 0x000fc80003f25070 */
[----:B------:R-:W-:Y:S02]  /*c100*/  SEL R16, R16, R8, !P1 ;  /* 0x0000000810107207 */ /* 0x000fe40004800000 */
[----:B------:R-:W-:Y:S02]  /*c110*/  SEL R8, RZ, 0xffffffff, P0 ;  /* 0xffffffffff087807 */ /* 0x000fe40000000000 */
[----:B------:R-:W-:Y:S02]  /*c120*/  @P3 SEL R8, RZ, 0xffffffff, !P2 ;  /* 0xffffffffff083807 */ /* 0x000fe40005000000 */
[----:B----4-:R-:W-:Y:S02]  /*c130*/  ISETP.NE.AND P4, PT, R11, R22, PT ;  /* 0x000000160b00720c */ /* 0x010fe40003f85270 */
[----:B------:R-:W-:Y:S02]  /*c140*/  ISETP.GE.U32.AND P0, PT, R9, R18, PT ;  /* 0x000000120900720c */ /* 0x000fe40003f06070 */
[----:B------:R-:W-:-:S02]  /*c150*/  LOP3.LUT R8, R8, 0x1, RZ, 0xc0, !PT ;  /* 0x0000000108087812 */ /* 0x000fc400078ec0ff */
[----:B------:R-:W-:Y:S02]  /*c160*/  ISETP.GE.AND.EX P0, PT, R4, RZ, PT, P0 ;  /* 0x000000ff0400720c */ /* 0x000fe40003f06300 */
[----:B------:R-:W-:Y:S02]  /*c170*/  ISETP.GT.AND P3, PT, R11, R22, PT ;  /* 0x000000160b00720c */ /* 0x000fe40003f64270 */
[----:B------:R-:W-:Y:S02]  /*c180*/  ISETP.NE.U32.AND P2, PT, R8, 0x1, PT ;  /* 0x000000010800780c */ /* 0x000fe40003f45070 */
[----:B------:R-:W-:Y:S02]  /*c190*/  SEL R8, RZ, 0xffffffff, P0 ;  /* 0xffffffffff087807 */ /* 0x000fe40000000000 */
[----:B-----5:R-:W-:Y:S02]  /*c1a0*/  ISETP.NE.AND P5, PT, R15, R24, PT ;  /* 0x000000180f00720c */ /* 0x020fe40003fa5270 */
[----:B------:R-:W-:-:S02]  /*c1b0*/  @P4 SEL R8, RZ, 0xffffffff, !P3 ;  /* 0xffffffffff084807 */ /* 0x000fc40005800000 */
[----:B------:R-:W-:Y:S02]  /*c1c0*/  ISETP.GE.U32.AND P0, PT, R17, R26, PT ;  /* 0x0000001a1100720c */ /* 0x000fe40003f06070 */
[----:B------:R-:W-:Y:S02]  /*c1d0*/  LOP3.LUT R8, R8, 0x1, RZ, 0xc0, !PT ;  /* 0x0000000108087812 */ /* 0x000fe400078ec0ff */
[----:B------:R-:W-:Y:S02]  /*c1e0*/  ISETP.GE.AND.EX P0, PT, R7, RZ, PT, P0 ;  /* 0x000000ff0700720c */ /* 0x000fe40003f06300 */
[----:B------:R-:W-:Y:S02]  /*c1f0*/  ISETP.GT.AND P4, PT, R15, R24, PT ;  /* 0x000000180f00720c */ /* 0x000fe40003f84270 */
[----:B------:R-:W-:Y:S02]  /*c200*/  ISETP.NE.U32.AND P3, PT, R8, 0x1, PT ;  /* 0x000000010800780c */ /* 0x000fe40003f65070 */
[----:B------:R-:W-:-:S02]  /*c210*/  SEL R8, RZ, 0xffffffff, P0 ;  /* 0xffffffffff087807 */ /* 0x000fc40000000000 */
[----:B------:R-:W-:Y:S02]  /*c220*/  @P5 SEL R8, RZ, 0xffffffff, !P4 ;  /* 0xffffffffff085807 */ /* 0x000fe40006000000 */
[----:B------:R-:W-:Y:S02]  /*c230*/  SEL R3, R3, R28, !P2 ;  /* 0x0000001c03037207 */ /* 0x000fe40005000000 */
[----:B------:R-:W-:Y:S01]  /*c240*/  LOP3.LUT R12, R8, 0x1, RZ, 0xc0, !PT ;  /* 0x00000001080c7812 */ /* 0x000fe200078ec0ff */
[----:B------:R-:W-:Y:S01]  /*c250*/  IMAD.IADD R8, R26, 0x1, R2 ;  /* 0x000000011a087824 */ /* 0x000fe200078e0202 */
[----:B------:R-:W-:Y:S02]  /*c260*/  SEL R9, R9, R18, !P3 ;  /* 0x0000001209097207 */ /* 0x000fe40005800000 */
[----:B------:R-:W-:Y:S01]  /*c270*/  ISETP.NE.U32.AND P0, PT, R12, 0x1, PT ;  /* 0x000000010c00780c */ /* 0x000fe20003f05070 */
[----:B------:R-:W-:Y:S01]  /*c280*/  IMAD R12, R2, 0x3, R8 ;  /* 0x00000003020c7824 */ /* 0x000fe200078e0208 */
[----:B------:R-:W-:-:S02]  /*c290*/  SEL R10, R10, R19, !P1 ;  /* 0x000000130a0a7207 */ /* 0x000fc40004800000 */
[----:B------:R-:W-:Y:S02]  /*c2a0*/  SEL R17, R17, R26, !P0 ;  /* 0x0000001a11117207 */ /* 0x000fe40004000000 */
[----:B------:R-:W-:Y:S02]  /*c2b0*/  ISETP.GE.U32.AND P4, PT, R12, R23, PT ;  /* 0x000000170c00720c */ /* 0x000fe40003f86070 */
[----:B------:R-:W-:Y:S02]  /*c2c0*/  SEL R6, R6, RZ, !P1 ;  /* 0x000000ff06067207 */ /* 0x000fe40004800000 */
[----:B------:R-:W-:Y:S02]  /*c2d0*/  SEL R14, R14, R25, !P2 ;  /* 0x000000190e0e7207 */ /* 0x000fe40005000000 */
[----:B------:R-:W-:Y:S02]  /*c2e0*/  SEL R5, R5, RZ, !P2 ;  /* 0x000000ff05057207 */ /* 0x000fe40005000000 */
[----:B------:R-:W-:-:S02]  /*c2f0*/  SEL R11, R11, R22, !P3 ;  /* 0x000000160b0b7207 */ /* 0x000fc40005800000 */
[----:B------:R-:W-:Y:S02]  /*c300*/  SEL R4, R4, RZ, !P3 ;  /* 0x000000ff04047207 */ /* 0x000fe40005800000 */
[----:B------:R-:W-:Y:S02]  /*c310*/  SEL R15, R15, R24, !P0 ;  /* 0x000000180f0f7207 */ /* 0x000fe40004000000 */
[----:B------:R-:W-:Y:S01]  /*c320*/  SEL R7, R7, RZ, !P0 ;  /* 0x000000ff07077207 */ /* 0x000fe20004000000 */
[----:B------:R-:W-:Y:S06]  /*c330*/  @!P4 BRA `(.L_x_3328) ;  /* 0xfffffffc0010c947 */ /* 0x000fec000383ffff */
[----:B------:R-:W-:Y:S05]  /*c340*/  BSYNC B2 ;  /* 0x0000000000027941 */ /* 0x000fea0003800000 */
.L_x_3327:
[----:B------:R-:W-:-:S07]  /*c350*/  MOV R18, R24 ;  /* 0x0000001800127202 */ /* 0x000fce0000000f00 */
.L_x_3326:
[----:B------:R-:W-:Y:S05]  /*c360*/  BSYNC B1 ;  /* 0x0000000000017941 */ /* 0x000fea0003800000 */
.L_x_3325:
        /* <DEDUP_REMOVED lines=8> */
[----:B------:R-:W-:-:S05]  /*c3f0*/  IMAD.WIDE.U32 R12, R27, 0x4, R20 ;  /* 0x000000041b0c7825 */ /* 0x000fca00078e0014 */
[----:B------:R0:W5:Y:S01]  /*c400*/  LDG.E R25, desc[UR36][R12.64] ;  /* 0x000000240c197981 */ /* 0x000162000c1e1900 */
[----:B------:R-:W-:-:S05]  /*c410*/  IMAD.IADD R27, R27, 0x1, R2 ;  /* 0x000000011b1b7824 */ /* 0x000fca00078e0202 */
[----:B------:R-:W-:-:S13]  /*c420*/  ISETP.GE.U32.AND P0, PT, R27, R23, PT ;  /* 0x000000171b00720c */ /* 0x000fda0003f06070 */
[----:B0-----:R-:W-:Y:S05]  /*c430*/  @P0 BRA `(.L_x_3330) ;  /* 0x0000000000180947 */ /* 0x001fea0003800000 */
[C---:B------:R-:W-:Y:S02]  /*c440*/  IMAD.IADD R22, R27.reuse, 0x1, R2 ;  /* 0x000000011b167824 */ /* 0x040fe400078e0202 */
[----:B------:R-:W-:-:S03]  /*c450*/  IMAD.WIDE.U32 R12, R27, 0x4, R20 ;  /* 0x000000041b0c7825 */ /* 0x000fc600078e0014 */
[----:B------:R-:W-:-:S13]  /*c460*/  ISETP.GE.U32.AND P0, PT, R22, R23, PT ;  /* 0x000000171600720c */ /* 0x000fda0003f06070 */
[----:B------:R-:W-:Y:S02]  /*c470*/  @!P0 IMAD.WIDE.U32 R20, R22, 0x4, R20 ;  /* 0x0000000416148825 */ /* 0x000fe400078e0014 */
[----:B------:R0:W5:Y:S04]  /*c480*/  LDG.E R22, desc[UR36][R12.64] ;  /* 0x000000240c167981 */ /* 0x000168000c1e1900 */
[----:B------:R0:W5:Y:S02]  /*c490*/  @!P0 LDG.E R18, desc[UR36][R20.64] ;  /* 0x0000002414128981 */ /* 0x000164000c1e1900 */
.L_x_3330:
[----:B------:R-:W-:Y:S05]  /*c4a0*/  BSYNC B1 ;  /* 0x0000000000017941 */ /* 0x000fea0003800000 */
.L_x_3329:
[----:B------:R-:W-:Y:S04]  /*c4b0*/  BSSY B1, `(.L_x_3331) ;  /* 0x0000037000017945 */ /* 0x000fe80003800000 */
[----:B------:R-:W-:Y:S05]  /*c4c0*/  @P1 BRA `(.L_x_3332) ;  /* 0x0000000000d41947 */ /* 0x000fea0003800000 */
[-C--:B-----5:R-:W-:Y:S02]  /*c4d0*/  ISETP.NE.AND P2, PT, R10, R19.reuse, PT ;  /* 0x000000130a00720c */ /* 0x0a0fe40003f45270 */
[----:B------:R-:W-:Y:S02]  /*c4e0*/  ISETP.GE.U32.AND P0, PT, R16, R8, PT ;  /* 0x000000081000720c */ /* 0x000fe40003f06070 */
[----:B------:R-:W-:Y:S02]  /*c4f0*/  ISETP.GT.AND P1, PT, R10, R19, PT ;  /* 0x000000130a00720c */ /* 0x000fe40003f24270 */
[----:B0-----:R-:W-:Y:S02]  /*c500*/  IADD3 R20, R8, R2, RZ ;  /* 0x0000000208147210 */ /* 0x001fe40007ffe0ff */
[----:B------:R-:W-:Y:S02]  /*c510*/  ISETP.GE.AND.EX P0, PT, R6, RZ, PT, P0 ;  /* 0x000000ff0600720c */ /* 0x000fe40003f06300 */
[----:B------:R-:W-:-:S02]  /*c520*/  SEL R12, RZ, 0xffffffff, !P1 ;  /* 0xffffffffff0c7807 */ /* 0x000fc40004800000 */
        /* <DEDUP_REMOVED lines=47> */
.L_x_3332:
[----:B------:R-:W-:Y:S05]  /*c820*/  BSYNC B1 ;  /* 0x0000000000017941 */ /* 0x000fea0003800000 */
.L_x_3331:
[-C--:B------:R-:W-:Y:S02]  /*c830*/  ISETP.NE.AND P2, PT, R10, R14.reuse, PT ;  /* 0x0000000e0a00720c */ /* 0x080fe40003f45270 */
        /* <DEDUP_REMOVED lines=31> */
[----:B------:R-:W-:-:S07]  /*ca30*/  SEL R9, R10, R15, !P0 ;  /* 0x0000000f0a097207 */ /* 0x000fce0004000000 */
.L_x_3285:
[----:B------:R-:W-:Y:S05]  /*ca40*/  BSYNC B0 ;  /* 0x0000000000007941 */ /* 0x000fea0003800000 */
.L_x_3284:
[----:B------:R-:W1:Y:S01]  /*ca50*/  S2R R6, SR_TID.X ;  /* 0x0000000000067919 */ /* 0x000e620000002100 */
[----:B------:R-:W-:Y:S02]  /*ca60*/  ULDC UR4, c[0x0][0x244] ;  /* 0x0000910000047ab9 */ /* 0x000fe40000000800 */
[----:B------:R-:W-:-:S13]  /*ca70*/  ISETP.NE.AND P0, PT, RZ, UR4, PT ;  /* 0x00000004ff007c0c */ /* 0x000fda000bf05270 */
[----:B------:R-:W-:Y:S05]  /*ca80*/  @!P0 BRA `(.L_x_3333) ;  /* 0x0000000000a88947 */ /* 0x000fea0003800000 */
[----:B------:R-:W2:Y:S01]  /*ca90*/  S2UR UR5, SR_CgaCtaId ;  /* 0x00000000000579c3 */ /* 0x000ea20000008800 */
[----:B------:R-:W-:Y:S01]  /*caa0*/  UMOV UR4, 0x400 ;  /* 0x0000040000047882 */ /* 0x000fe20000000000 */
[----:B------:R-:W-:Y:S01]  /*cab0*/  ULDC UR6, c[0x0][0x0] ;  /* 0x0000000000067ab9 */ /* 0x000fe20000000800 */
[----:B------:R-:W-:Y:S01]  /*cac0*/  UIADD3 UR4, UR4, 0x10, URZ ;  /* 0x0000001004047890 */ /* 0x000fe2000fffe03f */
[----:B-1----:R-:W-:Y:S01]  /*cad0*/  IMAD R2, R0, UR6, R6 ;  /* 0x0000000600027c24 */ /* 0x002fe2000f8e0206 */
[----:B------:R-:W-:Y:S02]  /*cae0*/  ULDC UR7, c[0x0][0x4] ;  /* 0x0000010000077ab9 */ /* 0x000fe40000000800 */
[----:B--2---:R-:W-:Y:S02]  /*caf0*/  ULEA UR4, UR5, UR4, 0x18 ;  /* 0x0000000405047291 */ /* 0x004fe4000f8ec03f */
[----:B------:R-:W-:-:S04]  /*cb00*/  USHF.R.U32.HI UR5, URZ, 0x1, UR7 ;  /* 0x000000013f057899 */ /* 0x000fc80008011607 */
[----:B------:R-:W-:Y:S02]  /*cb10*/  LEA R4, R2, UR4, 0x4 ;  /* 0x0000000402047c11 */ /* 0x000fe4000f8e20ff */
[----:B------:R-:W-:-:S03]  /*cb20*/  ISETP.NE.AND P0, PT, RZ, UR5, PT ;  /* 0x00000005ff007c0c */ /* 0x000fc6000bf05270 */
[----:B------:R2:W-:Y:S04]  /*cb30*/  STS.64 [R4+0x8], R12 ;  /* 0x0000080c04007388 */ /* 0x0005e80000000a00 */
[----:B------:R2:W-:Y:S06]  /*cb40*/  STS [R4], R9 ;  /* 0x0000000904007388 */ /* 0x0005ec0000000800 */
[----:B------:R-:W-:Y:S05]  /*cb50*/  @!P0 BRA `(.L_x_3333) ;  /* 0x0000000000748947 */ /* 0x000fea0003800000 */
[----:B------:R-:W-:-:S07]  /*cb60*/  IMAD.U32 R3, RZ, RZ, UR5 ;  /* 0x00000005ff037e24 */ /* 0x000fce000f8e00ff */
.L_x_3336:
[CC--:B------:R-:W-:Y:S01]  /*cb70*/  IADD3 R5, R0.reuse, R3.reuse, RZ ;  /* 0x0000000300057210 */ /* 0x0c0fe20007ffe0ff */
[----:B------:R-:W-:Y:S01]  /*cb80*/  BAR.SYNC.DEFER_BLOCKING 0x0 ;  /* 0x0000000000007b1d */ /* 0x000fe20000010000 */
[----:B------:R-:W-:Y:S02]  /*cb90*/  ISETP.GT.AND P3, PT, R3, 0x1, PT ;  /* 0x000000010300780c */ /* 0x000fe40003f64270 */
[----:B------:R-:W-:Y:S02]  /*cba0*/  ISETP.GE.U32.AND P0, PT, R5, UR7, PT ;  /* 0x0000000705007c0c */ /* 0x000fe4000bf06070 */
[----:B------:R-:W-:Y:S01]  /*cbb0*/  SHF.R.S32.HI R10, RZ, 0x1, R3 ;  /* 0x00000001ff0a7819 */ /* 0x000fe20000011403 */
[----:B------:R-:W-:Y:S01]  /*cbc0*/  BSSY B0, `(.L_x_3334) ;  /* 0x0000014000007945 */ /* 0x000fe20003800000 */
[----:B------:R-:W-:-:S13]  /*cbd0*/  ISETP.GE.U32.OR P0, PT, R0, R3, P0 ;  /* 0x000000030000720c */ /* 0x000fda0000706470 */
[----:B-1----:R-:W-:Y:S05]  /*cbe0*/  @P0 BRA `(.L_x_3335) ;  /* 0x0000000000440947 */ /* 0x002fea0003800000 */
[----:B------:R-:W-:-:S05]  /*cbf0*/  IMAD R2, R5, UR6, R6 ;  /* 0x0000000605027c24 */ /* 0x000fca000f8e0206 */
[----:B------:R-:W-:-:S05]  /*cc00*/  LEA R5, R2, UR4, 0x4 ;  /* 0x0000000402057c11 */ /* 0x000fca000f8e20ff */
[----:B------:R-:W1:Y:S04]  /*cc10*/  LDS R8, [R5] ;  /* 0x0000000005087984 */ /* 0x000e680000000800 */
[----:B------:R-:W3:Y:S01]  /*cc20*/  LDS.64 R2, [R5+0x8] ;  /* 0x0000080005027984 */ /* 0x000ee20000000a00 */
[CC--:B-1----:R-:W-:Y:S02]  /*cc30*/  ISETP.NE.AND P2, PT, R9.reuse, R8.reuse, PT ;  /* 0x000000080900720c */ /* 0x0c2fe40003f45270 */
[----:B------:R-:W-:Y:S02]  /*cc40*/  ISETP.GT.AND P1, PT, R9, R8, PT ;  /* 0x000000080900720c */ /* 0x000fe40003f24270 */
[----:B---3--:R-:W-:Y:S02]  /*cc50*/  ISETP.GE.U32.AND P0, PT, R12, R2, PT ;  /* 0x000000020c00720c */ /* 0x008fe40003f06070 */
[----:B------:R-:W-:-:S02]  /*cc60*/  SEL R7, RZ, 0xffffffff, !P1 ;  /* 0xffffffffff077807 */ /* 0x000fc40004800000 */
[----:B------:R-:W-:-:S05]  /*cc70*/  ISETP.GE.AND.EX P0, PT, R13, R3, PT, P0 ;  /* 0x000000030d00720c */ /* 0x000fca0003f06300 */
[----:B------:R-:W-:-:S04]  /*cc80*/  @!P2 SEL R7, RZ, 0xffffffff, P0 ;  /* 0xffffffffff07a807 */ /* 0x000fc80000000000 */
[----:B------:R-:W-:-:S04]  /*cc90*/  LOP3.LUT R7, R7, 0x1, RZ, 0xc0, !PT ;  /* 0x0000000107077812 */ /* 0x000fc800078ec0ff */
[----:B------:R-:W-:-:S04]  /*cca0*/  ISETP.NE.U32.AND P0, PT, R7, 0x1, PT ;  /* 0x000000010700780c */ /* 0x000fc80003f05070 */
[----:B--2---:R-:W-:Y:S02]  /*ccb0*/  SEL R9, R9, R8, !P0 ;  /* 0x0000000809097207 */ /* 0x004fe40004000000 */
[----:B------:R-:W-:Y:S02]  /*ccc0*/  SEL R12, R12, R2, !P0 ;  /* 0x000000020c0c7207 */ /* 0x000fe40004000000 */
[----:B------:R-:W-:Y:S01]  /*ccd0*/  SEL R13, R13, R3, !P0 ;  /* 0x000000030d0d7207 */ /* 0x000fe20004000000 */
[----:B------:R1:W-:Y:S04]  /*cce0*/  STS [R4], R9 ;  /* 0x0000000904007388 */ /* 0x0003e80000000800 */
[----:B------:R1:W-:Y:S02]  /*ccf0*/  STS.64 [R4+0x8], R12 ;  /* 0x0000080c04007388 */ /* 0x0003e40000000a00 */
.L_x_3335:
[----:B------:R-:W-:Y:S05]  /*cd00*/  BSYNC B0 ;  /* 0x0000000000007941 */ /* 0x000fea0003800000 */
.L_x_3334:
[----:B------:R-:W-:Y:S01]  /*cd10*/  IMAD.MOV.U32 R3, RZ, RZ, R10 ;  /* 0x000000ffff037224 */ /* 0x000fe200078e000a */
[----:B------:R-:W-:Y:S06]  /*cd20*/  @P3 BRA `(.L_x_3336) ;  /* 0xfffffffc00903947 */ /* 0x000fec000383ffff */
.L_x_3333:
        /* <DEDUP_REMOVED lines=9> */
[----:B-1----:R-:W-:Y:S01]  /*cdc0*/  IMAD R2, R0, R11, R6 ;  /* 0x0000000b00027224 */ /* 0x002fe200078e0206 */
[----:B------:R-:W-:-:S04]  /*cdd0*/  UIADD3 UR4, UR4, 0x10, URZ ;  /* 0x0000001004047890 */ /* 0x000fc8000fffe03f */
[----:B---3--:R-:W-:-:S06]  /*cde0*/  ULEA UR4, UR5, UR4, 0x18 ;  /* 0x0000000405047291 */ /* 0x008fcc000f8ec03f */
[----:B--2---:R-:W-:Y:S02]  /*cdf0*/  LEA R4, R2, UR4, 0x4 ;  /* 0x0000000402047c11 */ /* 0x004fe4000f8e20ff */
[----:B------:R-:W-:-:S03]  /*ce00*/  LEA.HI R2, R11, R11, RZ, 0x1 ;  /* 0x0000000b0b027211 */ /* 0x000fc600078f08ff */
[----:B------:R3:W-:Y:S01]  /*ce10*/  STS.64 [R4+0x8], R12 ;  /* 0x0000080c04007388 */ /* 0x0007e20000000a00 */
[----:B------:R-:W-:Y:S01]  /*ce20*/  SHF.R.S32.HI R3, RZ, 0x1, R2 ;  /* 0x00000001ff037819 */ /* 0x000fe20000011402 */
[----:B------:R-:W-:Y:S02]  /*ce30*/  IMAD.MOV.U32 R2, RZ, RZ, 0x20 ;  /* 0x00000020ff027424 */ /* 0x000fe400078e00ff */
[----:B------:R3:W-:Y:S01]  /*ce40*/  STS [R4], R9 ;  /* 0x0000000904007388 */ /* 0x0007e20000000800 */
[----:B------:R-:W-:-:S13]  /*ce50*/  ISETP.GE.AND P0, PT, R3, 0x20, PT ;  /* 0x000000200300780c */ /* 0x000fda0003f06270 */
[----:B---3--:R-:W-:Y:S05]  /*ce60*/  @!P0 BRA `(.L_x_3338) ;  /* 0x0000000000708947 */ /* 0x008fea0003800000 */
[----:B------:R-:W-:-:S07]  /*ce70*/  MOV R5, R3 ;  /* 0x0000000300057202 */ /* 0x000fce0000000f00 */
.L_x_3341:
[----:B------:R-:W-:Y:S01]  /*ce80*/  IMAD.IADD R2, R6, 0x1, R5 ;  /* 0x0000000106027824 */ /* 0x000fe200078e0205 */
[----:B------:R-:W-:Y:S04]  /*ce90*/  BAR.SYNC.DEFER_BLOCKING 0x0 ;  /* 0x0000000000007b1d */ /* 0x000fe80000010000 */
[----:B------:R-:W-:Y:S02]  /*cea0*/  ISETP.GE.U32.AND P0, PT, R2, R11, PT ;  /* 0x0000000b0200720c */ /* 0x000fe40003f06070 */
[----:B------:R-:W-:Y:S02]  /*ceb0*/  BSSY B0, `(.L_x_3339) ;  /* 0x0000013000007945 */ /* 0x000fe40003800000 */
[----:B------:R-:W-:-:S13]  /*cec0*/  ISETP.GE.U32.OR P0, PT, R6, R5, P0 ;  /* 0x000000050600720c */ /* 0x000fda0000706470 */
[----:B-1----:R-:W-:Y:S05]  /*ced0*/  @P0 BRA `(.L_x_3340) ;  /* 0x0000000000400947 */ /* 0x002fea0003800000 */
[----:B------:R-:W-:-:S05]  /*cee0*/  IMAD R7, R5, 0x10, R4 ;  /* 0x0000001005077824 */ /* 0x000fca00078e0204 */
[----:B------:R-:W1:Y:S04]  /*cef0*/  LDS R8, [R7] ;  /* 0x0000000007087984 */ /* 0x000e680000000800 */
[----:B------:R-:W2:Y:S01]  /*cf00*/  LDS.64 R2, [R7+0x8] ;  /* 0x0000080007027984 */ /* 0x000ea20000000a00 */
[CC--:B-1----:R-:W-:Y:S02]  /*cf10*/  ISETP.NE.AND P2, PT, R9.reuse, R8.reuse, PT ;  /* 0x000000080900720c */ /* 0x0c2fe40003f45270 */
[----:B------:R-:W-:Y:S02]  /*cf20*/  ISETP.GT.AND P1, PT, R9, R8, PT ;  /* 0x000000080900720c */ /* 0x000fe40003f24270 */
[----:B--2---:R-:W-:Y:S02]  /*cf30*/  ISETP.GE.U32.AND P0, PT, R12, R2, PT ;  /* 0x000000020c00720c */ /* 0x004fe40003f06070 */
[----:B------:R-:W-:-:S02]  /*cf40*/  SEL R10, RZ, 0xffffffff, !P1 ;  /* 0xffffffffff0a7807 */ /* 0x000fc40004800000 */
[----:B------:R-:W-:-:S05]  /*cf50*/  ISETP.GE.AND.EX P0, PT, R13, R3, PT, P0 ;  /* 0x000000030d00720c */ /* 0x000fca0003f06300 */
[----:B------:R-:W-:-:S04]  /*cf60*/  @!P2 SEL R10, RZ, 0xffffffff, P0 ;  /* 0xffffffffff0aa807 */ /* 0x000fc80000000000 */
[----:B------:R-:W-:-:S04]  /*cf70*/  LOP3.LUT R10, R10, 0x1, RZ, 0xc0, !PT ;  /* 0x000000010a0a7812 */ /* 0x000fc800078ec0ff */
[----:B------:R-:W-:-:S04]  /*cf80*/  ISETP.NE.U32.AND P0, PT, R10, 0x1, PT ;  /* 0x000000010a00780c */ /* 0x000fc80003f05070 */
[----:B------:R-:W-:Y:S02]  /*cf90*/  SEL R9, R9, R8, !P0 ;  /* 0x0000000809097207 */ /* 0x000fe40004000000 */
[----:B------:R-:W-:Y:S02]  /*cfa0*/  SEL R12, R12, R2, !P0 ;  /* 0x000000020c0c7207 */ /* 0x000fe40004000000 */
[----:B------:R-:W-:Y:S01]  /*cfb0*/  SEL R13, R13, R3, !P0 ;  /* 0x000000030d0d7207 */ /* 0x000fe20004000000 */
[----:B------:R1:W-:Y:S04]  /*cfc0*/  STS [R4], R9 ;  /* 0x0000000904007388 */ /* 0x0003e80000000800 */
[----:B------:R1:W-:Y:S02]  /*cfd0*/  STS.64 [R4+0x8], R12 ;  /* 0x0000080c04007388 */ /* 0x0003e40000000a00 */
.L_x_3340:
[----:B------:R-:W-:Y:S05]  /*cfe0*/  BSYNC B0 ;  /* 0x0000000000007941 */ /* 0x000fea0003800000 */
.L_x_3339:
[----:B------:R-:W-:-:S04]  /*cff0*/  SHF.R.S32.HI R5, RZ, 0x1, R5 ;  /* 0x00000001ff057819 */ /* 0x000fc80000011405 */
[----:B------:R-:W-:-:S13]  /*d000*/  ISETP.GE.AND P0, PT, R5, 0x20, PT ;  /* 0x000000200500780c */ /* 0x000fda0003f06270 */
[----:B------:R-:W-:Y:S05]  /*d010*/  @P0 BRA `(.L_x_3341) ;  /* 0xfffffffc00980947 */ /* 0x000fea000383ffff */
[----:B------:R-:W-:-:S07]  /*d020*/  IMAD.MOV.U32 R2, RZ, RZ, 0x20 ;  /* 0x00000020ff027424 */ /* 0x000fce00078e00ff */
.L_x_3338:
[----:B------:R-:W-:Y:S01]  /*d030*/  BAR.SYNC.DEFER_BLOCKING 0x0 ;  /* 0x0000000000007b1d */ /* 0x000fe20000010000 */
[----:B------:R-:W-:-:S13]  /*d040*/  ISETP.GE.AND P0, PT, R2, 0x2, PT ;  /* 0x000000020200780c */ /* 0x000fda0003f06270 */
[----:B------:R-:W-:Y:S05]  /*d050*/  @!P0 BRA `(.L_x_3337) ;  /* 0x0000000000488947 */ /* 0x000fea0003800000 */
[----:B------:R-:W-:-:S11]  /*d060*/  HFMA2.MMA R3, -RZ, RZ, 0, 5.9604644775390625e-08 ;  /* 0x00000001ff037435 */ /* 0x000fd600000001ff */
.L_x_3342:
[----:B-12---:R-:W1:Y:S04]  /*d070*/  SHFL.DOWN PT, R4, R9, R3, 0x1f ;  /* 0x08001f0309047589 */ /* 0x006e6800000e0000 */
[----:B------:R-:W2:Y:S04]  /*d080*/  SHFL.DOWN PT, R5, R12, R3, 0x1f ;  /* 0x08001f030c057589 */ /* 0x000ea800000e0000 */
[----:B------:R3:W4:Y:S02]  /*d090*/  SHFL.DOWN PT, R8, R13, R3, 0x1f ;  /* 0x08001f030d087589 */ /* 0x00072400000e0000 */
[----:B---3--:R-:W-:Y:S01]  /*d0a0*/  IMAD.SHL.U32 R3, R3, 0x2, RZ ;  /* 0x0000000203037824 */ /* 0x008fe200078e00ff */
[----:B-1----:R-:W-:-:S02]  /*d0b0*/  ISETP.NE.AND P2, PT, R9, R4, PT ;  /* 0x000000040900720c */ /* 0x002fc40003f45270 */
[----:B------:R-:W-:Y:S02]  /*d0c0*/  ISETP.GT.AND P1, PT, R9, R4, PT ;  /* 0x000000040900720c */ /* 0x000fe40003f24270 */
[----:B--2---:R-:W-:-:S04]  /*d0d0*/  ISETP.GE.U32.AND P0, PT, R12, R5, PT ;  /* 0x000000050c00720c */ /* 0x004fc80003f06070 */
[----:B----4-:R-:W-:-:S04]  /*d0e0*/  ISETP.GE.AND.EX P0, PT, R13, R8, PT, P0 ;  /* 0x000000080d00720c */ /* 0x010fc80003f06300 */
[----:B------:R-:W-:Y:S02]  /*d0f0*/  SEL R7, RZ, 0xffffffff, P0 ;  /* 0xffffffffff077807 */ /* 0x000fe40000000000 */
        /* <DEDUP_REMOVED lines=8> */
.L_x_3337:
[----:B------:R-:W3:Y:S01]  /*d180*/  LDC R3, c[0x0][0x3fc] ;  /* 0x0000ff00ff037b82 */ /* 0x000ee20000000800 */
[----:B------:R-:W-:Y:S01]  /*d190*/  ULDC UR4, c[0x0][0x24c] ;  /* 0x0000930000047ab9 */ /* 0x000fe20000000800 */
[----:B------:R-:W-:Y:S02]  /*d1a0*/  IMAD.MOV.U32 R2, RZ, RZ, RZ ;  /* 0x000000ffff027224 */ /* 0x000fe400078e00ff */
[----:B-1----:R-:W-:Y:S01]  /*d1b0*/  IMAD R5, R6, UR4, RZ ;  /* 0x0000000406057c24 */ /* 0x002fe2000f8e02ff */
[----:B---3--:R-:W-:-:S13]  /*d1c0*/  ISETP.NE.AND P0, PT, R3, RZ, PT ;  /* 0x000000ff0300720c */ /* 0x008fda0003f05270 */
[----:B------:R-:W-:Y:S05]  /*d1d0*/  @!P0 BRA `(.L_x_3343) ;  /* 0x00000010005c8947 */ /* 0x000fea0003800000 */
[----:B------:R-:W1:Y:S01]  /*d1e0*/  S2R R0, SR_TID.Y ;  /* 0x0000000000007919 */ /* 0x000e620000002200 */
[----:B------:R-:W3:Y:S01]  /*d1f0*/  S2UR UR4, SR_CTAID.X ;  /* 0x00000000000479c3 */ /* 0x000ee20000002500 */
[----:B------:R-:W-:Y:S01]  /*d200*/  ULDC UR5, c[0x0][0x250] ;  /* 0x0000940000057ab9 */ /* 0x000fe20000000800 */
[----:B------:R-:W-:Y:S01]  /*d210*/  ULDC.64 UR6, c[0x0][0x400] ;  /* 0x0001000000067ab9 */ /* 0x000fe20000000a00 */
[----:B------:R-:W-:-:S05]  /*d220*/  ISETP.NE.AND P0, PT, R3, 0x1, PT ;  /* 0x000000010300780c */ /* 0x000fca0003f05270 */
[----:B0-----:R-:W3:Y:S01]  /*d230*/  LDC R15, c[0x0][0x238] ;  /* 0x00008e00ff0f7b82 */ /* 0x001ee20000000800 */
[----:B-1----:R-:W-:-:S04]  /*d240*/  IMAD R14, R0, UR5, R5 ;  /* 0x00000005000e7c24 */ /* 0x002fc8000f8e0205 */
[----:B---3--:R-:W-:Y:S01]  /*d250*/  IMAD R15, R15, UR4, R14 ;  /* 0x000000040f0f7c24 */ /* 0x008fe2000f8e020e */
[----:B------:R-:W-:Y:S01]  /*d260*/  ULDC UR4, c[0x0][0x408] ;  /* 0x0001020000047ab9 */ /* 0x000fe20000000800 */
[----:B------:R-:W-:-:S04]  /*d270*/  IMAD.MOV.U32 R14, RZ, RZ, RZ ;  /* 0x000000ffff0e7224 */ /* 0x000fc800078e00ff */
        /* <DEDUP_REMOVED lines=269> */
.L_x_3343:
[----:B------:R-:W-:Y:S01]  /*e350*/  ULDC.64 UR4, c[0x0][0x610] ;  /* 0x0001840000047ab9 */ /* 0x000fe20000000a00 */
[----:B------:R-:W-:Y:S02]  /*e360*/  CS2R R10, SRZ ;  /* 0x00000000000a7805 */ /* 0x000fe4000001ff00 */
[----:B------:R-:W-:Y:S01]  /*e370*/  ISETP.NE.U32.AND P0, PT, RZ, UR4, PT ;  /* 0x00000004ff007c0c */ /* 0x000fe2000bf05070 */
[----:B------:R-:W-:-:S03]  /*e380*/  IMAD.MOV.U32 R3, RZ, RZ, RZ ;  /* 0x000000ffff037224 */ /* 0x000fc600078e00ff */
[----:B------:R-:W-:-:S13]  /*e390*/  ISETP.NE.AND.EX P0, PT, RZ, UR5, PT, P0 ;  /* 0x00000005ff007c0c */ /* 0x000fda000bf05300 */
[----:B------:R-:W-:Y:S05]  /*e3a0*/  @!P0 BRA `(.L_x_3344) ;  /* 0x0000000800148947 */ /* 0x000fea0003800000 */
[----:B--2---:R-:W-:Y:S01]  /*e3b0*/  IMAD.MOV.U32 R4, RZ, RZ, 0x8 ;  /* 0x00000008ff047424 */ /* 0x004fe200078e00ff */
[----:B------:R-:W-:Y:S01]  /*e3c0*/  MOV R16, 0x10 ;  /* 0x0000001000107802 */ /* 0x000fe20000000f00 */
[----:B------:R-:W-:Y:S02]  /*e3d0*/  IMAD.MOV.U32 R11, RZ, RZ, RZ ;  /* 0x000000ffff0b7224 */ /* 0x000fe400078e00ff */
[----:B-----5:R-:W-:-:S07]  /*e3e0*/  IMAD.MOV.U32 R17, RZ, RZ, 0x0 ;  /* 0x00000000ff117424 */ /* 0x020fce00078e00ff */
.L_x_3347:
[----:B------:R-:W-:Y:S01]  /*e3f0*/  LOP3.LUT R3, R11, R17, RZ, 0xfc, !PT ;  /* 0x000000110b037212 */ /* 0x000fe200078efcff */
[----:B------:R-:W-:Y:S02]  /*e400*/  IMAD.MOV.U32 R8, RZ, RZ, R16 ;  /* 0x000000ffff087224 */ /* 0x000fe400078e0010 */
[----:B------:R-:W-:Y:S01]  /*e410*/  IMAD.MOV.U32 R18, RZ, RZ, R17 ;  /* 0x000000ffff127224 */ /* 0x000fe200078e0011 */
[----:B------:R-:W-:-:S13]  /*e420*/  ISETP.NE.U32.AND P0, PT, R3, RZ, PT ;  /* 0x000000ff0300720c */ /* 0x000fda0003f05070 */
[----:B------:R-:W-:Y:S05]  /*e430*/  @!P0 BRA `(.L_x_3345) ;  /* 0x0000000000188947 */ /* 0x000fea0003800000 */
[----:B------:R-:W-:Y:S01]  /*e440*/  MOV R7, R17 ;  /* 0x0000001100077202 */ /* 0x000fe20000000f00 */
[----:B------:R-:W-:Y:S01]  /*e450*/  IMAD.MOV.U32 R3, RZ, RZ, R4 ;  /* 0x000000ffff037224 */ /* 0x000fe200078e0004 */
[----:B------:R-:W-:Y:S01]  /*e460*/  MOV R4, 0xe490 ;  /* 0x0000e49000047802 */ /* 0x000fe20000000f00 */
[----:B------:R-:W-:-:S07]  /*e470*/  IMAD.MOV.U32 R17, RZ, RZ, R11 ;  /* 0x000000ffff117224 */ /* 0x000fce00078e000b */
[----:B0-----:R-:W-:Y:S05]  /*e480*/  CALL.REL.NOINC `($__internal_25_$__cuda_sm20_rem_u64) ;  /* 0x0000003c00647944 */ /* 0x001fea0003c00000 */
[----:B------:R-:W-:Y:S05]  /*e490*/  BRA `(.L_x_3346) ;  /* 0x00000000004c7947 */ /* 0x000fea0003800000 */
.L_x_3345:
[----:B------:R-:W1:Y:S01]  /*e4a0*/  I2F.U32.RP R3, R16 ;  /* 0x0000001000037306 */ /* 0x000e620000209000 */
[----:B------:R-:W-:Y:S01]  /*e4b0*/  ISETP.NE.U32.AND P1, PT, R16, RZ, PT ;  /* 0x000000ff1000720c */ /* 0x000fe20003f25070 */
[----:B------:R-:W-:-:S06]  /*e4c0*/  HFMA2.MMA R17, -RZ, RZ, 0, 0 ;  /* 0x00000000ff117435 */ /* 0x000fcc00000001ff */
[----:B-1----:R-:W1:Y:S02]  /*e4d0*/  MUFU.RCP R3, R3 ;  /* 0x0000000300037308 */ /* 0x002e640000001000 */
[----:B-1----:R-:W-:-:S06]  /*e4e0*/  VIADD R10, R3, 0xffffffe ;  /* 0x0ffffffe030a7836 */ /* 0x002fcc0000000000 */
[----:B------:R1:W2:Y:S02]  /*e4f0*/  F2I.FTZ.U32.TRUNC.NTZ R11, R10 ;  /* 0x0000000a000b7305 */ /* 0x0002a4000021f000 */
[----:B-1----:R-:W-:Y:S01]  /*e500*/  IMAD.MOV.U32 R10, RZ, RZ, RZ ;  /* 0x000000ffff0a7224 */ /* 0x002fe200078e00ff */
[----:B--2---:R-:W-:-:S05]  /*e510*/  IADD3 R7, RZ, -R11, RZ ;  /* 0x8000000bff077210 */ /* 0x004fca0007ffe0ff */
        /* <DEDUP_REMOVED lines=11> */
.L_x_3346:
[----:B------:R-:W-:Y:S01]  /*e5d0*/  ISETP.NE.U32.AND P0, PT, R16, RZ, PT ;  /* 0x000000ff1000720c */ /* 0x000fe20003f05070 */
[----:B------:R-:W-:Y:S02]  /*e5e0*/  IMAD.MOV.U32 R4, RZ, RZ, R8 ;  /* 0x000000ffff047224 */ /* 0x000fe400078e0008 */
[----:B------:R-:W-:Y:S01]  /*e5f0*/  IMAD.MOV.U32 R11, RZ, RZ, R18 ;  /* 0x000000ffff0b7224 */ /* 0x000fe200078e0012 */
[----:B------:R-:W-:-:S13]  /*e600*/  ISETP.NE.AND.EX P0, PT, R17, RZ, PT, P0 ;  /* 0x000000ff1100720c */ /* 0x000fda0003f05300 */
[----:B------:R-:W-:Y:S05]  /*e610*/  @P0 BRA `(.L_x_3347) ;  /* 0xfffffffc00740947 */ /* 0x000fea000383ffff */
[----:B------:R-:W-:-:S13]  /*e620*/  ISETP.NE.U32.AND P2, PT, R18, RZ, PT ;  /* 0x000000ff1200720c */ /* 0x000fda0003f45070 */
[----:B------:R-:W-:Y:S05]  /*e630*/  @!P2 BRA `(.L_x_3348) ;  /* 0x00000000001ca947 */ /* 0x000fea0003800000 */
[----:B------:R-:W-:Y:S01]  /*e640*/  MOV R4, 0x10 ;  /* 0x0000001000047802 */ /* 0x000fe20000000f00 */
[----:B------:R-:W-:Y:S01]  /*e650*/  IMAD.MOV.U32 R3, RZ, RZ, RZ ;  /* 0x000000ffff037224 */ /* 0x000fe200078e00ff */
[----:B------:R-:W-:-:S07]  /*e660*/  MOV R7, 0xe680 ;  /* 0x0000e68000077802 */ /* 0x000fce0000000f00 */
[----:B0-----:R-:W-:Y:S05]  /*e670*/  CALL.REL.NOINC `($__internal_24_$__cuda_sm20_div_u64) ;  /* 0x0000003400d07944 */ /* 0x001fea0003c00000 */
[----:B------:R-:W-:Y:S01]  /*e680*/  IMAD.MOV.U32 R10, RZ, RZ, R3 ;  /* 0x000000ffff0a7224 */ /* 0x000fe200078e0003 */
[----:B------:R-:W-:Y:S01]  /*e690*/  MOV R11, R4 ;  /* 0x00000004000b7202 */ /* 0x000fe20000000f00 */
[----:B------:R-:W-:Y:S06]  /*e6a0*/  BRA `(.L_x_3349) ;  /* 0x00000000004c7947 */ /* 0x000fec0003800000 */
.L_x_3348:
[----:B------:R-:W1:Y:S01]  /*e6b0*/  I2F.U32.RP R4, R8 ;  /* 0x0000000800047306 */ /* 0x000e620000209000 */
[----:B------:R-:W-:Y:S01]  /*e6c0*/  HFMA2.MMA R10, -RZ, RZ, 0, 0 ;  /* 0x00000000ff0a7435 */ /* 0x000fe200000001ff */
[----:B------:R-:W-:-:S06]  /*e6d0*/  ISETP.NE.U32.AND P3, PT, R8, RZ, PT ;  /* 0x000000ff0800720c */ /* 0x000fcc0003f65070 */
[----:B-1----:R-:W1:Y:S02]  /*e6e0*/  MUFU.RCP R4, R4 ;  /* 0x0000000400047308 */ /* 0x002e640000001000 */
[----:B-1----:R-:W-:-:S06]  /*e6f0*/  VIADD R11, R4, 0xffffffe ;  /* 0x0ffffffe040b7836 */ /* 0x002fcc0000000000 */
[----:B------:R-:W1:Y:S02]  /*e700*/  F2I.FTZ.U32.TRUNC.NTZ R11, R11 ;  /* 0x0000000b000b7305 */ /* 0x000e64000021f000 */
[----:B-1----:R-:W-:-:S04]  /*e710*/  IMAD.MOV R3, RZ, RZ, -R11 ;  /* 0x000000ffff037224 */ /* 0x002fc800078e0a0b */
        /* <DEDUP_REMOVED lines=12> */
.L_x_3349:
        /* <DEDUP_REMOVED lines=8> */
.L_x_3350:
[----:B------:R-:W1:Y:S01]  /*e860*/  I2F.U32.RP R4, R8 ;  /* 0x0000000800047306 */ /* 0x000e620000209000 */
[----:B0-----:R-:W-:Y:S01]  /*e870*/  HFMA2.MMA R14, -RZ, RZ, 0, 0 ;  /* 0x00000000ff0e7435 */ /* 0x001fe200000001ff */
[----:B------:R-:W-:-:S06]  /*e880*/  ISETP.NE.U32.AND P2, PT, R8, RZ, PT ;  /* 0x000000ff0800720c */ /* 0x000fcc0003f45070 */
[----:B-1----:R-:W0:Y:S02]  /*e890*/  MUFU.RCP R4, R4 ;  /* 0x0000000400047308 */ /* 0x002e240000001000 */
        /* <DEDUP_REMOVED lines=15> */
.L_x_3351:
[-C--:B------:R-:W-:Y:S01]  /*e990*/  IMAD R3, R11, R2.reuse, RZ ;  /* 0x000000020b037224 */ /* 0x080fe200078e02ff */
[----:B------:R-:W-:Y:S01]  /*e9a0*/  BSSY B0, `(.L_x_3352) ;  /* 0x0000021000007945 */ /* 0x000fe20003800000 */
[----:B------:R-:W-:-:S05]  /*e9b0*/  IMAD.WIDE.U32 R10, R10, R2, RZ ;  /* 0x000000020a0a7225 */ /* 0x000fca00078e00ff */
[----:B------:R-:W-:-:S04]  /*e9c0*/  IADD3 R3, R11, R3, RZ ;  /* 0x000000030b037210 */ /* 0x000fc80007ffe0ff */
[----:B------:R-:W-:-:S13]  /*e9d0*/  LOP3.LUT P0, RZ, R3, 0x1f, RZ, 0xc0, !PT ;  /* 0x0000001f03ff7812 */ /* 0x000fda000780c0ff */
[----:B------:R-:W-:Y:S05]  /*e9e0*/  @!P0 BRA `(.L_x_3353) ;  /* 0x0000000000208947 */ /* 0x000fea0003800000 */
[----:B------:R-:W-:Y:S01]  /*e9f0*/  IMAD.MOV.U32 R4, RZ, RZ, R10 ;  /* 0x000000ffff047224 */ /* 0x000fe200078e000a */
[----:B------:R-:W-:Y:S01]  /*ea00*/  MOV R18, R15 ;  /* 0x0000000f00127202 */ /* 0x000fe20000000f00 */
[----:B------:R-:W-:Y:S01]  /*ea10*/  IMAD.MOV.U32 R8, RZ, RZ, R14 ;  /* 0x000000ffff087224 */ /* 0x000fe200078e000e */
[----:B------:R-:W-:-:S07]  /*ea20*/  MOV R7, 0xea40 ;  /* 0x0000ea4000077802 */ /* 0x000fce0000000f00 */
[----:B------:R-:W-:Y:S05]  /*ea30*/  CALL.REL.NOINC `($__internal_24_$__cuda_sm20_div_u64) ;  /* 0x0000003000e07944 */ /* 0x000fea0003c00000 */
[----:B------:R-:W-:Y:S02]  /*ea40*/  IMAD.MOV.U32 R10, RZ, RZ, R3 ;  /* 0x000000ffff0a7224 */ /* 0x000fe400078e0003 */
[----:B------:R-:W-:Y:S01]  /*ea50*/  IMAD.MOV.U32 R11, RZ, RZ, R4 ;  /* 0x000000ffff0b7224 */ /* 0x000fe200078e0004 */
[----:B------:R-:W-:Y:S06]  /*ea60*/  BRA `(.L_x_3354) ;  /* 0x0000000000507947 */ /* 0x000fec0003800000 */
.L_x_3353:
        /* <DEDUP_REMOVED lines=9> */
[----:B------:R-:W-:-:S05]  /*eb00*/  IMAD.HI.U32 R17, R17, R10, RZ ;  /* 0x0000000a11117227 */ /* 0x000fca00078e00ff */
[----:B------:R-:W-:-:S05]  /*eb10*/  IADD3 R11, -R17, RZ, RZ ;  /* 0x000000ff110b7210 */ /* 0x000fca0007ffe1ff */
[----:B------:R-:W-:-:S05]  /*eb20*/  IMAD R11, R14, R11, R10 ;  /* 0x0000000b0e0b7224 */ /* 0x000fca00078e020a */
[----:B------:R-:W-:-:S13]  /*eb30*/  ISETP.GE.U32.AND P0, PT, R11, R14, PT ;  /* 0x0000000e0b00720c */ /* 0x000fda0003f06070 */
[----:B------:R-:W-:Y:S02]  /*eb40*/  @P0 IMAD.IADD R11, R11, 0x1, -R14 ;  /* 0x000000010b0b0824 */ /* 0x000fe400078e0a0e */
[----:B------:R-:W-:-:S03]  /*eb50*/  @P0 VIADD R17, R17, 0x1 ;  /* 0x0000000111110836 */ /* 0x000fc60000000000 */
[----:B------:R-:W-:Y:S01]  /*eb60*/  ISETP.GE.U32.AND P1, PT, R11, R14, PT ;  /* 0x0000000e0b00720c */ /* 0x000fe20003f26070 */
[----:B------:R-:W-:-:S12]  /*eb70*/  IMAD.MOV.U32 R11, RZ, RZ, RZ ;  /* 0x000000ffff0b7224 */ /* 0x000fd800078e00ff */
[----:B------:R-:W-:Y:S02]  /*eb80*/  @P1 IADD3 R17, R17, 0x1, RZ ;  /* 0x0000000111111810 */ /* 0x000fe40007ffe0ff */
[----:B------:R-:W-:-:S05]  /*eb90*/  @!P2 LOP3.LUT R17, RZ, R14, RZ, 0x33, !PT ;  /* 0x0000000eff11a212 */ /* 0x000fca00078e33ff */
[----:B------:R-:W-:-:S07]  /*eba0*/  IMAD.MOV.U32 R10, RZ, RZ, R17 ;  /* 0x000000ffff0a7224 */ /* 0x000fce00078e0011 */
.L_x_3354:
[----:B------:R-:W-:Y:S05]  /*ebb0*/  BSYNC B0 ;  /* 0x0000000000007941 */ /* 0x000fea0003800000 */
.L_x_3352:
[----:B------:R-:W-:Y:S02]  /*ebc0*/  ULDC.64 UR4, c[0x0][0x610] ;  /* 0x0001840000047ab9 */ /* 0x000fe40000000a00 */
[----:B------:R-:W-:-:S04]  /*ebd0*/  IADD3 R10, P0, R10, UR4, RZ ;  /* 0x000000040a0a7c10 */ /* 0x000fc8000ff1e0ff */
[----:B------:R-:W-:-:S04]  /*ebe0*/  IADD3.X R11, R11, UR5, RZ, P0, !PT ;  /* 0x000000050b0b7c10 */ /* 0x000fc800087fe4ff */
[----:B------:R-:W-:-:S07]  /*ebf0*/  MOV R3, R11 ;  /* 0x0000000b00037202 */ /* 0x000fce0000000f00 */
.L_x_3344:
[----:B------:R-:W-:Y:S02]  /*ec00*/  ULDC UR4, c[0x0][0x248] ;  /* 0x0000920000047ab9 */ /* 0x000fe40000000800 */
[----:B------:R-:W-:-:S13]  /*ec10*/  ISETP.NE.AND P0, PT, RZ, UR4, PT ;  /* 0x00000004ff007c0c */ /* 0x000fda000bf05270 */
[----:B------:R-:W-:Y:S05]  /*ec20*/  @!P0 BRA `(.L_x_3355) ;  /* 0x0000002800508947 */ /* 0x000fea0003800000 */
[----:B------:R-:W1:Y:S01]  /*ec30*/  LDC R8, c[0x0][0x3fc] ;  /* 0x0000ff00ff087b82 */ /* 0x000e620000000800 */
[----:B------:R-:W3:Y:S01]  /*ec40*/  S2R R7, SR_CTAID.X ;  /* 0x0000000000077919 */ /* 0x000ee20000002500 */
[----:B------:R-:W-:Y:S01]  /*ec50*/  ULDC UR4, c[0x0][0x24c] ;  /* 0x0000930000047ab9 */ /* 0x000fe20000000800 */
[----:B------:R-:W-:Y:S02]  /*ec60*/  IMAD.MOV.U32 R2, RZ, RZ, RZ ;  /* 0x000000ffff027224 */ /* 0x000fe400078e00ff */
[----:B------:R-:W-:Y:S01]  /*ec70*/  IMAD R5, R6, UR4, RZ ;  /* 0x0000000406057c24 */ /* 0x000fe2000f8e02ff */
[----:B------:R-:W-:-:S03]  /*ec80*/  ULDC UR4, c[0x0][0x250] ;  /* 0x0000940000047ab9 */ /* 0x000fc60000000800 */
[----:B--2---:R-:W-:Y:S01]  /*ec90*/  IMAD R4, R0, UR4, R5 ;  /* 0x0000000400047c24 */ /* 0x004fe2000f8e0205 */
[----:B------:R-:W-:Y:S01]  /*eca0*/  ULDC UR4, c[0x0][0x238] ;  /* 0x00008e0000047ab9 */ /* 0x000fe20000000800 */
[----:B-1----:R-:W-:Y:S02]  /*ecb0*/  ISETP.NE.AND P0, PT, R8, RZ, PT ;  /* 0x000000ff0800720c */ /* 0x002fe40003f05270 */
[----:B---3--:R-:W-:-:S11]  /*ecc0*/  IMAD R5, R7, UR4, R4 ;  /* 0x0000000407057c24 */ /* 0x008fd6000f8e0204 */
[----:B------:R-:W-:Y:S05]  /*ecd0*/  @!P0 BRA `(.L_x_3356) ;  /* 0x0000001000448947 */ /* 0x000fea0003800000 */
[----:B------:R-:W-:Y:S01]  /*ece0*/  IMAD.MOV.U32 R4, RZ, RZ, RZ ;  /* 0x000000ffff047224 */ /* 0x000fe200078e00ff */
[----:B------:R-:W-:Y:S01]  /*ecf0*/  ULDC.64 UR6, c[0x0][0x400] ;  /* 0x0001000000067ab9 */ /* 0x000fe20000000a00 */
[----:B------:R-:W-:Y:S01]  /*ed00*/  ULDC UR4, c[0x0][0x408] ;  /* 0x0001020000047ab9 */ /* 0x000fe20000000800 */
[----:B------:R-:W-:Y:S01]  /*ed10*/  ISETP.NE.AND P0, PT, R8, 0x1, PT ;  /* 0x000000010800780c */ /* 0x000fe20003f05270 */
[----:B------:R-:W-:-:S05]  /*ed20*/  IMAD.HI.U32 R16, R5, UR7, R4 ;  /* 0x0000000705107c27 */ /* 0x000fca000f8e0004 */
[----:B-----5:R-:W-:Y:S01]  /*ed30*/  SHF.R.U32.HI R17, RZ, UR4, R16 ;  /* 0x00000004ff117c19 */ /* 0x020fe20008011610 */
[----:B------:R-:W-:-:S03]  /*ed40*/  ULDC UR4, c[0x0][0x52c] ;  /* 0x00014b0000047ab9 */ /* 0x000fc60000000800 */
[----:B0-----:R-:W-:-:S05]  /*ed50*/  IADD3 R15, -R17, RZ, RZ ;  /* 0x000000ff110f7210 */ /* 0x001fca0007ffe1ff */
        /* <DEDUP_REMOVED lines=265> */
.L_x_3356:
[----:B------:R-:W-:Y:S01]  /*fdf0*/  ULDC UR9, c[0x0][0x240] ;  /* 0x0000900000097ab9 */ /* 0x000fe20000000800 */
[----:B------:R-:W-:Y:S01]  /*fe00*/  ULDC UR4, c[0x0][0x230] ;  /* 0x00008c0000047ab9 */ /* 0x000fe20000000800 */
[----:B------:R-:W-:Y:S01]  /*fe10*/  ISETP.NE.AND P0, PT, RZ, UR9, PT ;  /* 0x00000009ff007c0c */ /* 0x000fe2000bf05270 */
[----:B------:R-:W1:Y:S01]  /*fe20*/  S2UR UR8, SR_CgaCtaId ;  /* 0x00000000000879c3 */ /* 0x000e620000008800 */
        /* <DEDUP_REMOVED lines=11> */
.L_x_3358:
[----:B-1----:R-:W-:Y:S05]  /*fee0*/  BSYNC B0 ;  /* 0x0000000000007941 */ /* 0x002fea0003800000 */
.L_x_3357:
        /* <DEDUP_REMOVED lines=12> */
[----:B-1----:R-:W-:-:S05]  /*ffb0*/  IMAD.WIDE.U32 R4, R15, 0x10, R4 ;  /* 0x000000100f047825 */ /* 0x002fca00078e0004 */
[----:B------:R1:W-:Y:S04]  /*ffc0*/  STG.E.64 desc[UR36][R4.64+0x8], R12 ;  /* 0x0000080c04007986 */ /* 0x0003e8000c101b24 */
[----:B------:R1:W-:Y:S02]  /*ffd0*/  STG.E desc[UR36][R4.64], R9 ;  /* 0x0000000904007986 */ /* 0x0003e4000c101924 */
.L_x_3360:
[----:B------:R-:W-:Y:S05]  /*ffe0*/  BSYNC B0 ;  /* 0x0000000000007941 */ /* 0x000fea0003800000 */
.L_x_3359:
        /* <DEDUP_REMOVED lines=14> */
[----:B-1----:R-:W1:Y:S01]  /*100d0*/  S2R R13, SR_LANEID ;  /* 0x00000000000d7919 */ /* 0x002e620000000000 */
        /* <DEDUP_REMOVED lines=13> */
[----:B------:R-:W-:-:S03]  /*101b0*/  UIADD3 UR4, UR4, -0x1, URZ ;  /* 0xffffffff04047890 */ /* 0x000fc6000fffe03f */
[----:B------:R-:W1:Y:S01]  /*101c0*/  POPC R13, R13 ;  /* 0x0000000d000d7309 */ /* 0x000e620000000000 */
[----:B--2---:R-:W1:Y:S02]  /*101d0*/  SHFL.IDX PT, R8, R5, R12, 0x1f ;  /* 0x00001f0c05087589 */ /* 0x004e6400000e0000 */
[----:B-1----:R-:W-:-:S05]  /*101e0*/  IMAD.IADD R8, R8, 0x1, R13 ;  /* 0x0000000108087824 */ /* 0x002fca00078e020d */
[----:B------:R-:W-:-:S04]  /*101f0*/  ISETP.NE.AND P0, PT, R8, UR4, PT ;  /* 0x0000000408007c0c */ /* 0x000fc8000bf05270 */
[----:B------:R-:W-:-:S05]  /*10200*/  SEL R4, RZ, 0x1, P0 ;  /* 0x00000001ff047807 */ /* 0x000fca0000000000 */
[----:B------:R2:W-:Y:S04]  /*10210*/  STS.U8 [UR5], R4 ;  /* 0x00000004ff007988 */ /* 0x0005e80008000005 */
.L_x_3362:
[----:B------:R-:W-:Y:S05]  /*10220*/  BSYNC B0 ;  /* 0x0000000000007941 */ /* 0x000fea0003800000 */
.L_x_3361:
[----:B------:R-:W-:Y:S01]  /*10230*/  BAR.SYNC.DEFER_BLOCKING 0x0 ;  /* 0x0000000000007b1d */ /* 0x000fe20000010000 */
[----:B------:R-:W-:-:S09]  /*10240*/  ULEA UR4, UR8, UR7, 0x18 ;  /* 0x0000000708047291 */ /* 0x000fd2000f8ec03f */
[----:B-12---:R-:W1:Y:S02]  /*10250*/  LDS.U8 R4, [UR4] ;  /* 0x00000004ff047984 */ /* 0x006e640008000000 */
        /* <DEDUP_REMOVED lines=13> */
[----:B------:R-:W-:Y:S01]  /*10330*/  ULDC UR4, c[0x0][0x218] ;  /* 0x0000860000047ab9 */ /* 0x000fe20000000800 */
[----:B------:R-:W-:Y:S01]  /*10340*/  MOV R4, UR10 ;  /* 0x0000000a00047c02 */ /* 0x000fe20008000f00 */
[----:B------:R-:W-:Y:S01]  /*10350*/  IMAD.U32 R9, RZ, RZ, UR11 ;  /* 0x0000000bff097e24 */ /* 0x000fe2000f8e00ff */
[----:B------:R-:W-:Y:S01]  /*10360*/  BSSY B0, `(.L_x_3363) ;  /* 0x000003e000007945 */ /* 0x000fe20003800000 */
[----:B------:R-:W-:-:S03]  /*10370*/  IMAD.U32 R5, RZ, RZ, UR4 ;  /* 0x00000004ff057e24 */ /* 0x000fc6000f8e00ff */
[----:B------:R-:W-:Y:S05]  /*10380*/  @!P0 BRA `(.L_x_3364) ;  /* 0x00000000007c8947 */ /* 0x000fea0003800000 */
[----:B------:R-:W-:Y:S01]  /*10390*/  ULDC UR4, c[0x0][0x0] ;  /* 0x0000000000047ab9 */ /* 0x000fe20000000800 */
[----:B------:R-:W-:Y:S01]  /*103a0*/  ULDC UR6, c[0x0][0x23c] ;  /* 0x00008f0000067ab9 */ /* 0x000fe20000000800 */
[----:B------:R-:W-:-:S05]  /*103b0*/  IMAD R8, R0, UR4, R6 ;  /* 0x0000000400087c24 */ /* 0x000fca000f8e0206 */
[----:B------:R-:W-:-:S13]  /*103c0*/  ISETP.GE.U32.AND P0, PT, R8, UR6, PT ;  /* 0x0000000608007c0c */ /* 0x000fda000bf06070 */
[----:B------:R-:W-:Y:S05]  /*103d0*/  @P0 BRA `(.L_x_3365) ;  /* 0x0000000000d80947 */ /* 0x000fea0003800000 */
[----:B------:R-:W-:Y:S01]  /*103e0*/  ULDC UR5, c[0x0][0x10] ;  /* 0x0000040000057ab9 */ /* 0x000fe20000000800 */
[----:B-----5:R-:W1:Y:S01]  /*103f0*/  LDC R19, c[0x0][0x4] ;  /* 0x00000100ff137b82 */ /* 0x020e620000000800 */
[----:B------:R-:W-:Y:S01]  /*10400*/  BSSY B1, `(.L_x_3366) ;  /* 0x0000016000017945 */ /* 0x000fe20003800000 */
[----:B------:R-:W-:-:S06]  /*10410*/  IMAD R7, R7, UR5, RZ ;  /* 0x0000000507077c24 */ /* 0x000fcc000f8e02ff */
[----:B------:R-:W2:Y:S01]  /*10420*/  LDC.64 R12, c[0x0][0x618] ;  /* 0x00018600ff0c7b82 */ /* 0x000ea20000000a00 */
[----:B-1----:R-:W-:-:S07]  /*10430*/  IMAD R19, R19, UR4, RZ ;  /* 0x0000000413137c24 */ /* 0x002fce000f8e02ff */
.L_x_3367:
[----:B0-----:R-:W-:-:S05]  /*10440*/  IADD3 R15, R7, R8, RZ ;  /* 0x00000008070f7210 */ /* 0x001fca0007ffe0ff */
[----:B--2---:R-:W-:-:S05]  /*10450*/  IMAD.WIDE.U32 R14, R15, 0x10, R12 ;  /* 0x000000100f0e7825 */ /* 0x004fca00078e000c */
[----:B------:R-:W2:Y:S04]  /*10460*/  LDG.E R18, desc[UR36][R14.64] ;  /* 0x000000240e127981 */ /* 0x000ea8000c1e1900 */
[----:B------:R-:W3:Y:S01]  /*10470*/  LDG.E.64 R16, desc[UR36][R14.64+0x8] ;  /* 0x000008240e107981 */ /* 0x000ee2000c1e1b00 */
[----:B------:R-:W-:Y:S01]  /*10480*/  IMAD.IADD R8, R19, 0x1, R8 ;  /* 0x0000000113087824 */ /* 0x000fe200078e0208 */
[CC--:B--2---:R-:W-:Y:S02]  /*10490*/  ISETP.NE.AND P3, PT, R5.reuse, R18.reuse, PT ;  /* 0x000000120500720c */ /* 0x0c4fe40003f65270 */
[----:B------:R-:W-:Y:S02]  /*104a0*/  ISETP.GT.AND P2, PT, R5, R18, PT ;  /* 0x000000120500720c */ /* 0x000fe40003f44270 */
[----:B---3--:R-:W-:-:S02]  /*104b0*/  ISETP.GE.U32.AND P0, PT, R4, R16, PT ;  /* 0x000000100400720c */ /* 0x008fc40003f06070 */
[----:B------:R-:W-:Y:S02]  /*104c0*/  SEL R20, RZ, 0xffffffff, !P2 ;  /* 0xffffffffff147807 */ /* 0x000fe40005000000 */
[----:B------:R-:W-:Y:S02]  /*104d0*/  ISETP.GE.AND.EX P0, PT, R9, R17, PT, P0 ;  /* 0x000000110900720c */ /* 0x000fe40003f06300 */
        /* <DEDUP_REMOVED lines=9> */
.L_x_3366:
[----:B------:R-:W-:Y:S05]  /*10570*/  BRA `(.L_x_3365) ;  /* 0x0000000000707947 */ /* 0x000fea0003800000 */
.L_x_3364:
[----:B------:R-:W-:Y:S02]  /*10580*/  ULDC UR5, c[0x0][0x23c] ;  /* 0x00008f0000057ab9 */ /* 0x000fe40000000800 */
[----:B------:R-:W-:-:S13]  /*10590*/  ISETP.GE.U32.AND P0, PT, R0, UR5, PT ;  /* 0x0000000500007c0c */ /* 0x000fda000bf06070 */
[----:B------:R-:W-:Y:S05]  /*105a0*/  @P0 BRA `(.L_x_3365) ;  /* 0x0000000000640947 */ /* 0x000fea0003800000 */
[----:B------:R-:W-:Y:S01]  /*105b0*/  ULDC UR4, c[0x0][0x10] ;  /* 0x0000040000047ab9 */ /* 0x000fe20000000800 */
[----:B------:R-:W1:Y:S01]  /*105c0*/  LDC R20, c[0x0][RZ] ;  /* 0x00000000ff147b82 */ /* 0x000e620000000800 */
[----:B------:R-:W-:Y:S02]  /*105d0*/  IMAD.MOV.U32 R8, RZ, RZ, R0 ;  /* 0x000000ffff087224 */ /* 0x000fe400078e0000 */
[----:B------:R-:W-:-:S05]  /*105e0*/  IMAD R7, R7, UR4, RZ ;  /* 0x0000000407077c24 */ /* 0x000fca000f8e02ff */
[----:B------:R-:W2:Y:S08]  /*105f0*/  LDC.64 R12, c[0x0][0x618] ;  /* 0x00018600ff0c7b82 */ /* 0x000eb00000000a00 */
[----:B------:R-:W3:Y:S02]  /*10600*/  LDC R21, c[0x0][0x4] ;  /* 0x00000100ff157b82 */ /* 0x000ee40000000800 */
.L_x_3368:
[----:B0-----:R-:W-:-:S05]  /*10610*/  IADD3 R15, R7, R8, RZ ;  /* 0x00000008070f7210 */ /* 0x001fca0007ffe0ff */
[----:B-1----:R-:W-:-:S04]  /*10620*/  IMAD R15, R15, R20, R6 ;  /* 0x000000140f0f7224 */ /* 0x002fc800078e0206 */
[----:B--2--5:R-:W-:-:S05]  /*10630*/  IMAD.WIDE.U32 R16, R15, 0x10, R12 ;  /* 0x000000100f107825 */ /* 0x024fca00078e000c */
[----:B------:R-:W2:Y:S04]  /*10640*/  LDG.E R18, desc[UR36][R16.64] ;  /* 0x0000002410127981 */ /* 0x000ea8000c1e1900 */
[----:B------:R-:W4:Y:S01]  /*10650*/  LDG.E.64 R14, desc[UR36][R16.64+0x8] ;  /* 0x00000824100e7981 */ /* 0x000f22000c1e1b00 */
[----:B---3--:R-:W-:Y:S01]  /*10660*/  IMAD.IADD R8, R21, 0x1, R8 ;  /* 0x0000000115087824 */ /* 0x008fe200078e0208 */
[CC--:B--2---:R-:W-:Y:S02]  /*10670*/  ISETP.NE.AND P3, PT, R5.reuse, R18.reuse, PT ;  /* 0x000000120500720c */ /* 0x0c4fe40003f65270 */
[----:B------:R-:W-:Y:S02]  /*10680*/  ISETP.GT.AND P2, PT, R5, R18, PT ;  /* 0x000000120500720c */ /* 0x000fe40003f44270 */
[----:B----4-:R-:W-:-:S02]  /*10690*/  ISETP.GE.U32.AND P0, PT, R4, R14, PT ;  /* 0x0000000e0400720c */ /* 0x010fc40003f06070 */
        /* <DEDUP_REMOVED lines=10> */
.L_x_3365:
[----:B------:R-:W-:Y:S05]  /*10740*/  BSYNC B0 ;  /* 0x0000000000007941 */ /* 0x000fea0003800000 */
.L_x_3363:
[----:B------:R-:W1:Y:S01]  /*10750*/  LDC R7, c[0x0][RZ] ;  /* 0x00000000ff077b82 */ /* 0x000e620000000800 */
[----:B------:R-:W-:Y:S01]  /*10760*/  UIADD3 UR7, UR7, 0x10, URZ ;  /* 0x0000001007077890 */ /* 0x000fe2000fffe03f */
[----:B------:R-:W-:Y:S01]  /*10770*/  IMAD.MOV.U32 R12, RZ, RZ, R4 ;  /* 0x000000ffff0c7224 */ /* 0x000fe200078e0004 */
[----:B------:R-:W-:Y:S01]  /*10780*/  MOV R13, R9 ;  /* 0x00000009000d7202 */ /* 0x000fe20000000f00 */
[----:B------:R-:W-:Y:S01]  /*10790*/  ULDC UR5, c[0x0][0x4] ;  /* 0x0000010000057ab9 */ /* 0x000fe20000000800 */
[----:B------:R-:W-:Y:S02]  /*107a0*/  ULEA UR7, UR8, UR7, 0x18 ;  /* 0x0000000708077291 */ /* 0x000fe4000f8ec03f */
[----:B------:R-:W-:-:S06]  /*107b0*/  USHF.R.U32.HI UR4, URZ, 0x1, UR5 ;  /* 0x000000013f047899 */ /* 0x000fcc0008011605 */
[----:B------:R-:W-:Y:S01]  /*107c0*/  ISETP.NE.AND P0, PT, RZ, UR4, PT ;  /* 0x00000004ff007c0c */ /* 0x000fe2000bf05270 */
[----:B-1----:R-:W-:-:S05]  /*107d0*/  IMAD R8, R0, R7, R6 ;  /* 0x0000000700087224 */ /* 0x002fca00078e0206 */
[----:B------:R-:W-:-:S05]  /*107e0*/  LEA R8, R8, UR7, 0x4 ;  /* 0x0000000708087c11 */ /* 0x000fca000f8e20ff */
[----:B------:R1:W-:Y:S04]  /*107f0*/  STS.64 [R8+0x8], R12 ;  /* 0x0000080c08007388 */ /* 0x0003e80000000a00 */
[----:B------:R1:W-:Y:S01]  /*10800*/  STS [R8], R5 ;  /* 0x0000000508007388 */ /* 0x0003e20000000800 */
[----:B------:R-:W-:Y:S05]  /*10810*/  @!P0 BRA `(.L_x_3369) ;  /* 0x00000000007c8947 */ /* 0x000fea0003800000 */
[----:B-1----:R-:W-:-:S07]  /*10820*/  IMAD.U32 R13, RZ, RZ, UR4 ;  /* 0x00000004ff0d7e24 */ /* 0x002fce000f8e00ff */
.L_x_3372:
[--C-:B------:R-:W-:Y:S01]  /*10830*/  IMAD.IADD R12, R0, 0x1, R13.reuse ;  /* 0x00000001000c7824 */ /* 0x100fe200078e020d */
[----:B------:R-:W-:Y:S01]  /*10840*/  BAR.SYNC.DEFER_BLOCKING 0x0 ;  /* 0x0000000000007b1d */ /* 0x000fe20000010000 */
[----:B------:R-:W-:Y:S02]  /*10850*/  ISETP.GT.AND P2, PT, R13, 0x1, PT ;  /* 0x000000010d00780c */ /* 0x000fe40003f44270 */
[----:B-----5:R-:W-:Y:S02]  /*10860*/  SHF.R.S32.HI R17, RZ, 0x1, R13 ;  /* 0x00000001ff117819 */ /* 0x020fe4000001140d */
[----:B------:R-:W-:Y:S01]  /*10870*/  ISETP.GE.U32.AND P0, PT, R12, UR5, PT ;  /* 0x000000050c007c0c */ /* 0x000fe2000bf06070 */
[----:B------:R-:W-:Y:S03]  /*10880*/  BSSY B0, `(.L_x_3370) ;  /* 0x0000016000007945 */ /* 0x000fe60003800000 */
[----:B------:R-:W-:-:S13]  /*10890*/  ISETP.GE.U32.OR P0, PT, R0, R13, P0 ;  /* 0x0000000d0000720c */ /* 0x000fda0000706470 */
[----:B------:R-:W-:Y:S05]  /*108a0*/  @P0 BRA `(.L_x_3371) ;  /* 0x00000000004c0947 */ /* 0x000fea0003800000 */
[----:B------:R-:W-:-:S05]  /*108b0*/  IMAD R12, R12, R7, R6 ;  /* 0x000000070c0c7224 */ /* 0x000fca00078e0206 */
[----:B0-----:R-:W-:-:S05]  /*108c0*/  LEA R14, R12, UR7, 0x4 ;  /* 0x000000070c0e7c11 */ /* 0x001fca000f8e20ff */
[----:B------:R-:W0:Y:S04]  /*108d0*/  LDS R16, [R14] ;  /* 0x000000000e107984 */ /* 0x000e280000000800 */
[----:B------:R-:W1:Y:S01]  /*108e0*/  LDS.64 R12, [R14+0x8] ;  /* 0x000008000e0c7984 */ /* 0x000e620000000a00 */
[CC--:B0-----:R-:W-:Y:S02]  /*108f0*/  ISETP.NE.AND P4, PT, R5.reuse, R16.reuse, PT ;  /* 0x000000100500720c */ /* 0x0c1fe40003f85270 */
[----:B------:R-:W-:Y:S02]  /*10900*/  ISETP.GT.AND P3, PT, R5, R16, PT ;  /* 0x000000100500720c */ /* 0x000fe40003f64270 */
[----:B-1----:R-:W-:Y:S02]  /*10910*/  ISETP.GE.U32.AND P0, PT, R4, R12, PT ;  /* 0x0000000c0400720c */ /* 0x002fe40003f06070 */
        /* <DEDUP_REMOVED lines=8> */
[----:B------:R-:W-:Y:S01]  /*109a0*/  IMAD.MOV.U32 R13, RZ, RZ, R9 ;  /* 0x000000ffff0d7224 */ /* 0x000fe200078e0009 */
[----:B------:R-:W-:-:S03]  /*109b0*/  MOV R12, R4 ;  /* 0x00000004000c7202 */ /* 0x000fc60000000f00 */
[----:B------:R1:W-:Y:S04]  /*109c0*/  STS [R8], R5 ;  /* 0x0000000508007388 */ /* 0x0003e80000000800 */
[----:B------:R1:W-:Y:S02]  /*109d0*/  STS.64 [R8+0x8], R12 ;  /* 0x0000080c08007388 */ /* 0x0003e40000000a00 */
.L_x_3371:
[----:B------:R-:W-:Y:S05]  /*109e0*/  BSYNC B0 ;  /* 0x0000000000007941 */ /* 0x000fea0003800000 */
.L_x_3370:
[----:B-1----:R-:W-:Y:S01]  /*109f0*/  IMAD.MOV.U32 R13, RZ, RZ, R17 ;  /* 0x000000ffff0d7224 */ /* 0x002fe200078e0011 */
[----:B------:R-:W-:Y:S06]  /*10a00*/  @P2 BRA `(.L_x_3372) ;  /* 0xfffffffc00882947 */ /* 0x000fec000383ffff */
.L_x_3369:
[----:B------:R-:W-:Y:S02]  /*10a10*/  ULDC UR4, c[0x0][0x240] ;  /* 0x0000900000047ab9 */ /* 0x000fe40000000800 */
[----:B------:R-:W-:-:S13]  /*10a20*/  ISETP.NE.AND P0, PT, RZ, UR4, PT ;  /* 0x00000004ff007c0c */ /* 0x000fda000bf05270 */
[----:B------:R-:W-:Y:S05]  /*10a30*/  @!P0 BRA `(.L_x_3373) ;  /* 0x0000000000f88947 */ /* 0x000fea0003800000 */
[----:B------:R-:W-:Y:S02]  /*10a40*/  ISETP.GT.AND P0, PT, R7, 0x20, PT ;  /* 0x000000200700780c */ /* 0x000fe40003f04270 */
[----:B------:R-:W-:-:S11]  /*10a50*/  MOV R0, R7 ;  /* 0x0000000700007202 */ /* 0x000fd60000000f00 */
[----:B------:R-:W-:Y:S05]  /*10a60*/  @!P0 BRA `(.L_x_3374) ;  /* 0x0000000000988947 */ /* 0x000fea0003800000 */
[----:B-1----:R-:W-:Y:S01]  /*10a70*/  IMAD.MOV.U32 R12, RZ, RZ, R4 ;  /* 0x000000ffff0c7224 */ /* 0x002fe200078e0004 */
[----:B------:R-:W-:Y:S01]  /*10a80*/  LEA.HI R0, R7, R7, RZ, 0x1 ;  /* 0x0000000707007211 */ /* 0x000fe200078f08ff */
[----:B------:R-:W-:Y:S01]  /*10a90*/  IMAD.MOV.U32 R13, RZ, RZ, R9 ;  /* 0x000000ffff0d7224 */ /* 0x000fe200078e0009 */
[----:B------:R2:W-:Y:S02]  /*10aa0*/  STS [R8], R5 ;  /* 0x0000000508007388 */ /* 0x0005e40000000800 */
[----:B0-----:R-:W-:Y:S01]  /*10ab0*/  SHF.R.S32.HI R14, RZ, 0x1, R0 ;  /* 0x00000001ff0e7819 */ /* 0x001fe20000011400 */
[----:B------:R-:W-:Y:S01]  /*10ac0*/  HFMA2.MMA R0, -RZ, RZ, 0, 1.9073486328125e-06 ;  /* 0x00000020ff007435 */ /* 0x000fe200000001ff */
[----:B------:R2:W-:Y:S02]  /*10ad0*/  STS.64 [R8+0x8], R12 ;  /* 0x0000080c08007388 */ /* 0x0005e40000000a00 */
[----:B------:R-:W-:-:S13]  /*10ae0*/  ISETP.GE.AND P0, PT, R14, 0x20, PT ;  /* 0x000000200e00780c */ /* 0x000fda0003f06270 */
[----:B--2---:R-:W-:Y:S05]  /*10af0*/  @!P0 BRA `(.L_x_3374) ;  /* 0x0000000000748947 */ /* 0x004fea0003800000 */
.L_x_3377:
[----:B------:R-:W-:Y:S01]  /*10b00*/  IMAD.IADD R0, R6, 0x1, R14 ;  /* 0x0000000106007824 */ /* 0x000fe200078e020e */
[----:B------:R-:W-:Y:S04]  /*10b10*/  BAR.SYNC.DEFER_BLOCKING 0x0 ;  /* 0x0000000000007b1d */ /* 0x000fe80000010000 */
[----:B------:R-:W-:Y:S02]  /*10b20*/  ISETP.GE.U32.AND P0, PT, R0, R7, PT ;  /* 0x000000070000720c */ /* 0x000fe40003f06070 */
[----:B------:R-:W-:Y:S02]  /*10b30*/  BSSY B0, `(.L_x_3375) ;  /* 0x0000015000007945 */ /* 0x000fe40003800000 */
[----:B------:R-:W-:-:S13]  /*10b40*/  ISETP.GE.U32.OR P0, PT, R6, R14, P0 ;  /* 0x0000000e0600720c */ /* 0x000fda0000706470 */
[----:B0-----:R-:W-:Y:S05]  /*10b50*/  @P0 BRA `(.L_x_3376) ;  /* 0x0000000000480947 */ /* 0x001fea0003800000 */
[----:B------:R-:W-:-:S05]  /*10b60*/  IMAD R0, R14, 0x10, R8 ;  /* 0x000000100e007824 */ /* 0x000fca00078e0208 */
        /* <DEDUP_REMOVED lines=17> */
.L_x_3376:
[----:B------:R-:W-:Y:S05]  /*10c80*/  BSYNC B0 ;  /* 0x0000000000007941 */ /* 0x000fea0003800000 */
.L_x_3375:
[----:B------:R-:W-:-:S04]  /*10c90*/  SHF.R.S32.HI R14, RZ, 0x1, R14 ;  /* 0x00000001ff0e7819 */ /* 0x000fc8000001140e */
[----:B------:R-:W-:-:S13]  /*10ca0*/  ISETP.GE.AND P0, PT, R14, 0x20, PT ;  /* 0x000000200e00780c */ /* 0x000fda0003f06270 */
[----:B------:R-:W-:Y:S05]  /*10cb0*/  @P0 BRA `(.L_x_3377) ;  /* 0xfffffffc00900947 */ /* 0x000fea000383ffff */
[----:B------:R-:W-:-:S07]  /*10cc0*/  IMAD.MOV.U32 R0, RZ, RZ, 0x20 ;  /* 0x00000020ff007424 */ /* 0x000fce00078e00ff */
.L_x_3374:
[----:B------:R-:W-:Y:S01]  /*10cd0*/  BAR.SYNC.DEFER_BLOCKING 0x0 ;  /* 0x0000000000007b1d */ /* 0x000fe20000010000 */
[----:B------:R-:W-:-:S13]  /*10ce0*/  ISETP.GE.AND P0, PT, R0, 0x2, PT ;  /* 0x000000020000780c */ /* 0x000fda0003f06270 */
[----:B------:R-:W-:Y:S05]  /*10cf0*/  @!P0 BRA `(.L_x_3373) ;  /* 0x0000000000488947 */ /* 0x000fea0003800000 */
[----:B------:R-:W-:-:S11]  /*10d00*/  HFMA2.MMA R6, -RZ, RZ, 0, 5.9604644775390625e-08 ;  /* 0x00000001ff067435 */ /* 0x000fd600000001ff */
.L_x_3378:
[----:B01----:R-:W0:Y:S04]  /*10d10*/  SHFL.DOWN PT, R8, R5, R6, 0x1f ;  /* 0x08001f0605087589 */ /* 0x003e2800000e0000 */
[----:B------:R-:W1:Y:S04]  /*10d20*/  SHFL.DOWN PT, R7, R4, R6, 0x1f ;  /* 0x08001f0604077589 */ /* 0x000e6800000e0000 */
[----:B------:R2:W3:Y:S02]  /*10d30*/  SHFL.DOWN PT, R12, R9, R6, 0x1f ;  /* 0x08001f06090c7589 */ /* 0x0004e400000e0000 */
[----:B--2---:R-:W-:Y:S01]  /*10d40*/  IMAD.SHL.U32 R6, R6, 0x2, RZ ;  /* 0x0000000206067824 */ /* 0x004fe200078e00ff */
[----:B0-----:R-:W-:-:S02]  /*10d50*/  ISETP.NE.AND P3, PT, R5, R8, PT ;  /* 0x000000080500720c */ /* 0x001fc40003f65270 */
[----:B------:R-:W-:Y:S02]  /*10d60*/  ISETP.GT.AND P2, PT, R5, R8, PT ;  /* 0x000000080500720c */ /* 0x000fe40003f44270 */
[----:B-1----:R-:W-:-:S04]  /*10d70*/  ISETP.GE.U32.AND P0, PT, R4, R7, PT ;  /* 0x000000070400720c */ /* 0x002fc80003f06070 */
[----:B---3--:R-:W-:-:S04]  /*10d80*/  ISETP.GE.AND.EX P0, PT, R9, R12, PT, P0 ;  /* 0x0000000c0900720c */ /* 0x008fc80003f06300 */
        /* <DEDUP_REMOVED lines=9> */
.L_x_3373:
[----:B------:R-:W-:Y:S05]  /*10e20*/  @!P1 EXIT ;  /* 0x000000000000994d */ /* 0x000fea0003800000 */
[----:B01----:R-:W0:Y:S01]  /*10e30*/  LDC.64 R12, c[0x0][0x628] ;  /* 0x00018a00ff0c7b82 */ /* 0x003e220000000a00 */
[----:B------:R-:W-:Y:S01]  /*10e40*/  ISETP.NE.U32.AND P0, PT, R10, RZ, PT ;  /* 0x000000ff0a00720c */ /* 0x000fe20003f05070 */
[----:B------:R-:W-:Y:S02]  /*10e50*/  ULDC.U8 UR4, c[0x0][0x630] ;  /* 0x00018c0000047ab9 */ /* 0x000fe40000000000 */
[----:B------:R-:W-:Y:S02]  /*10e60*/  ISETP.NE.AND P1, PT, RZ, UR4, PT ;  /* 0x00000004ff007c0c */ /* 0x000fe4000bf25270 */
[----:B------:R-:W-:Y:S02]  /*10e70*/  ISETP.NE.AND.EX P0, PT, R3, RZ, PT, P0 ;  /* 0x000000ff0300720c */ /* 0x000fe40003f05300 */
[----:B0-----:R-:W-:Y:S02]  /*10e80*/  SEL R7, R12, RZ, P1 ;  /* 0x000000ff0c077207 */ /* 0x001fe40000800000 */
[----:B------:R-:W-:-:S02]  /*10e90*/  SEL R0, R13, RZ, P1 ;  /* 0x000000ff0d007207 */ /* 0x000fc40000800000 */
[----:B------:R-:W-:-:S05]  /*10ea0*/  IADD3 R16, P2, R4, R7, RZ ;  /* 0x0000000704107210 */ /* 0x000fca0007f5e0ff */
[----:B-----5:R-:W-:Y:S02]  /*10eb0*/  IMAD.X R17, R9, 0x1, R0, P2 ;  /* 0x0000000109117824 */ /* 0x020fe400010e0600 */
[----:B------:R-:W-:Y:S06]  /*10ec0*/  @!P0 BRA `(.L_x_3379) ;  /* 0x0000000000b08947 */ /* 0x000fec0003800000 */
[----:B------:R-:W-:Y:S02]  /*10ed0*/  ULDC.U8 UR4, c[0x0][0x631] ;  /* 0x00018c4000047ab9 */ /* 0x000fe40000000000 */
[----:B------:R-:W-:Y:S01]  /*10ee0*/  ISETP.NE.AND P3, PT, RZ, UR4, PT ;  /* 0x00000004ff007c0c */ /* 0x000fe2000bf65270 */
[----:B------:R-:W-:-:S12]  /*10ef0*/  @!P1 BRA `(.L_x_3380) ;  /* 0x0000000000349947 */ /* 0x000fd80003800000 */
[----:B------:R-:W2:Y:S04]  /*10f00*/  LDG.E R0, desc[UR36][R10.64] ;  /* 0x000000240a007981 */ /* 0x000ea8000c1e1900 */
[----:B------:R-:W3:Y:S01]  /*10f10*/  LDG.E.64 R6, desc[UR36][R10.64+0x8] ;  /* 0x000008240a067981 */ /* 0x000ee2000c1e1b00 */
[CC--:B--2---:R-:W-:Y:S02]  /*10f20*/  ISETP.NE.AND P2, PT, R0.reuse, R5.reuse, PT ;  /* 0x000000050000720c */ /* 0x0c4fe40003f45270 */
[----:B------:R-:W-:Y:S02]  /*10f30*/  ISETP.GT.AND P1, PT, R0, R5, PT ;  /* 0x000000050000720c */ /* 0x000fe40003f24270 */
[----:B---3--:R-:W-:Y:S02]  /*10f40*/  ISETP.GE.U32.AND P0, PT, R6, R16, PT ;  /* 0x000000100600720c */ /* 0x008fe40003f06070 */
[----:B------:R-:W-:-:S02]  /*10f50*/  SEL R3, RZ, 0xffffffff, !P1 ;  /* 0xffffffffff037807 */ /* 0x000fc40004800000 */
[----:B------:R-:W-:-:S05]  /*10f60*/  ISETP.GE.AND.EX P0, PT, R7, R17, PT, P0 ;  /* 0x000000110700720c */ /* 0x000fca0003f06300 */
[----:B------:R-:W-:-:S04]  /*10f70*/  @!P2 SEL R3, RZ, 0xffffffff, P0 ;  /* 0xffffffffff03a807 */ /* 0x000fc80000000000 */
[----:B------:R-:W-:-:S04]  /*10f80*/  LOP3.LUT R3, R3, 0x1, RZ, 0xc0, !PT ;  /* 0x0000000103037812 */ /* 0x000fc800078ec0ff */
[----:B------:R-:W-:-:S04]  /*10f90*/  ISETP.NE.U32.AND P0, PT, R3, 0x1, PT ;  /* 0x000000010300780c */ /* 0x000fc80003f05070 */
[----:B------:R-:W-:Y:S02]  /*10fa0*/  SEL R16, R6, R16, !P0 ;  /* 0x0000001006107207 */ /* 0x000fe40004000000 */
[----:B------:R-:W-:Y:S02]  /*10fb0*/  SEL R17, R7, R17, !P0 ;  /* 0x0000001107117207 */ /* 0x000fe40004000000 */
[----:B------:R-:W-:-:S07]  /*10fc0*/  SEL R5, R0, R5, !P0 ;  /* 0x0000000500057207 */ /* 0x000fce0004000000 */
.L_x_3380:
        /* <DEDUP_REMOVED lines=20> */
.L_x_3382:
[----:B------:R-:W-:Y:S02]  /*11110*/  ULDC.64 UR4, c[0x0][0x600] ;  /* 0x0001800000047ab9 */ /* 0x000fe40000000a00 */
[----:B------:R-:W-:-:S04]  /*11120*/  IADD3 R2, P0, R2, UR4, RZ ;  /* 0x0000000402027c10 */ /* 0x000fc8000ff1e0ff */
[----:B------:R-:W-:-:S05]  /*11130*/  IADD3.X R3, RZ, UR5, RZ, P0, !PT ;  /* 0x00000005ff037c10 */ /* 0x000fca00087fe4ff */
[----:B------:R-:W-:Y:S01]  /*11140*/  STG.E.64 desc[UR36][R2.64], R16 ;  /* 0x0000001002007986 */ /* 0x000fe2000c101b24 */
[----:B------:R-:W-:Y:S05]  /*11150*/  EXIT ;  /* 0x000000000000794d */ /* 0x000fea0003800000 */
.L_x_3381:
[----:B------:R-:W-:Y:S04]  /*11160*/  STG.E.64 desc[UR36][R10.64+0x8], R16 ;  /* 0x000008100a007986 */ /* 0x000fe8000c101b24 */
[----:B------:R-:W-:Y:S01]  /*11170*/  STG.E desc[UR36][R10.64], R5 ;  /* 0x000000050a007986 */ /* 0x000fe2000c101924 */
[----:B------:R-:W-:Y:S05]  /*11180*/  EXIT ;  /* 0x000000000000794d */ /* 0x000fea0003800000 */
.L_x_3379:
        /* <DEDUP_REMOVED lines=8> */
[----:B------:R-:W-:Y:S01]  /*11210*/  HFMA2.MMA R13, -RZ, RZ, 0, 0 ;  /* 0x00000000ff0d7435 */ /* 0x000fe200000001ff */
[----:B------:R-:W-:Y:S01]  /*11220*/  MOV R6, UR6 ;  /* 0x0000000600067c02 */ /* 0x000fe20008000f00 */
[----:B------:R-:W-:Y:S01]  /*11230*/  IMAD.U32 R7, RZ, RZ, UR7 ;  /* 0x00000007ff077e24 */ /* 0x000fe2000f8e00ff */
[----:B------:R-:W-:Y:S01]  /*11240*/  MOV R11, UR5 ;  /* 0x00000005000b7c02 */ /* 0x000fe20008000f00 */
[----:B------:R-:W-:-:S02]  /*11250*/  IMAD.U32 R10, RZ, RZ, UR4 ;  /* 0x00000004ff0a7e24 */ /* 0x000fc4000f8e00ff */
[----:B------:R-:W-:Y:S02]  /*11260*/  IMAD.MOV.U32 R8, RZ, RZ, 0x2dd ;  /* 0x000002ddff087424 */ /* 0x000fe400078e00ff */
[----:B0-----:R-:W-:-:S07]  /*11270*/  IMAD.MOV.U32 R12, RZ, RZ, 0x1 ;  /* 0x00000001ff0c7424 */ /* 0x001fce00078e00ff */
[----:B------:R-:W-:-:S07]  /*11280*/  LEPC R20, `(.L_x_3384) ;  /* 0x000000001014794e */ /* 0x000fce0000000000 */
[----:B-1----:R-:W-:Y:S05]  /*11290*/  CALL.ABS.NOINC R14 ;  /* 0x000000000e007343 */ /* 0x002fea0003c00000 */
.L_x_3384:
[----:B------:R-:W-:-:S07]  /*112a0*/  CS2R R16, SRZ ;  /* 0x0000000000107805 */ /* 0x000fce000001ff00 */
.L_x_3383:
        /* <DEDUP_REMOVED lines=16> */
[----:B------:R-:W-:Y:S01]  /*113b0*/  IMAD.U32 R7, RZ, RZ, UR5 ;  /* 0x00000005ff077e24 */ /* 0x000fe2000f8e00ff */
[----:B------:R-:W-:Y:S01]  /*113c0*/  MOV R11, UR7 ;  /* 0x00000007000b7c02 */ /* 0x000fe20008000f00 */
[----:B------:R-:W-:-:S02]  /*113d0*/  IMAD.MOV.U32 R8, RZ, RZ, 0x2ef ;  /* 0x000002efff087424 */ /* 0x000fc400078e00ff */
[----:B------:R-:W-:-:S07]  /*113e0*/  IMAD.MOV.U32 R12, RZ, RZ, 0x1 ;  /* 0x00000001ff0c7424 */ /* 0x000fce00078e00ff */
[----:B------:R-:W-:-:S07]  /*113f0*/  LEPC R20, `(.L_x_3386) ;  /* 0x000000001014794e */ /* 0x000fce0000000000 */
[----:B0-----:R-:W-:Y:S05]  /*11400*/  CALL.ABS.NOINC R14 ;  /* 0x000000000e007343 */ /* 0x001fea0003c00000 */
.L_x_3386:
[----:B------:R-:W-:Y:S02]  /*11410*/  ULDC.64 UR4, c[0x0][0x600] ;  /* 0x0001800000047ab9 */ /* 0x000fe40000000a00 */
[----:B------:R-:W-:-:S05]  /*11420*/  IADD3 R2, P0, R2, UR4, RZ ;  /* 0x0000000402027c10 */ /* 0x000fca000ff1e0ff */
[----:B------:R-:W-:-:S05]  /*11430*/  IMAD.X R3, RZ, RZ, UR5, P0 ;  /* 0x00000005ff037e24 */ /* 0x000fca00080e06ff */
[----:B------:R-:W-:Y:S01]  /*11440*/  STG.E.64 desc[UR36][R2.64], R16 ;  /* 0x0000001002007986 */ /* 0x000fe2000c101b24 */
[----:B------:R-:W-:Y:S05]  /*11450*/  EXIT ;  /* 0x000000000000794d */ /* 0x000fea0003800000 */
.L_x_3385:
[----:B------:R-:W-:Y:S01]  /*11460*/  MOV R0, 0x0 ;  /* 0x0000000000007802 */ /* 0x000fe20000000f00 */
[----:B------:R-:W-:Y:S01]  /*11470*/  ULDC.64 UR4, c[0x4][0x3c8] ;  /* 0x0100f20000047ab9 */ /* 0x000fe20000000a00 */
[----:B------:R-:W-:Y:S01]  /*11480*/  ULDC.64 UR6, c[0x4][0x3c0] ;  /* 0x0100f00000067ab9 */ /* 0x000fe20000000a00 */
[----:B------:R-:W-:Y:S01]  /*11490*/  IMAD.U32 R4, RZ, RZ, UR4 ;  /* 0x00000004ff047e24 */ /* 0x000fe2000f8e00ff */
[----:B------:R0:W1:Y:S01]  /*114a0*/  LDC.64 R2, c[0x4][R0] ;  /* 0x0100000000027b82 */ /* 0x0000620000000a00 */
[----:B------:R-:W-:Y:S01]  /*114b0*/  MOV R5, UR5 ;  /* 0x0000000500057c02 */ /* 0x000fe20008000f00 */
        /* <DEDUP_REMOVED lines=10> */
.L_x_3387:
[----:B------:R-:W-:Y:S05]  /*11560*/  EXIT ;  /* 0x000000000000794d */ /* 0x000fea0003800000 */
.L_x_3355:
[----:B------:R-:W1:Y:S01]  /*11570*/  S2R R0, SR_TID.Y ;  /* 0x0000000000007919 */ /* 0x000e620000002200 */
[----:B------:R-:W3:Y:S01]  /*11580*/  S2UR UR4, SR_CTAID.X ;  /* 0x00000000000479c3 */ /* 0x000ee20000002500 */
[----:B------:R-:W-:-:S07]  /*11590*/  ULDC UR5, c[0x0][0x250] ;  /* 0x0000940000057ab9 */ /* 0x000fce0000000800 */
[----:B--2---:R-:W3:Y:S01]  /*115a0*/  LDC R4, c[0x0][0x238] ;  /* 0x00008e00ff047b82 */ /* 0x004ee20000000800 */
[----:B-1----:R-:W-:-:S04]  /*115b0*/  IMAD R5, R0, UR5, R5 ;  /* 0x0000000500057c24 */ /* 0x002fc8000f8e0205 */
[----:B---3--:R-:W-:Y:S01]  /*115c0*/  IMAD R4, R4, UR4, R5 ;  /* 0x0000000404047c24 */ /* 0x008fe2000f8e0205 */
        /* <DEDUP_REMOVED lines=11> */
[----:B------:R-:W1:Y:S01]  /*11680*/  LDC.64 R4, c[0x0][0x628] ;  /* 0x00018a00ff047b82 */ /* 0x000e620000000a00 */
[----:B------:R-:W-:Y:S01]  /*11690*/  ISETP.NE.U32.AND P0, PT, R10, RZ, PT ;  /* 0x000000ff0a00720c */ /* 0x000fe20003f05070 */
[----:B------:R-:W-:Y:S02]  /*116a0*/  ULDC.U8 UR4, c[0x0][0x630] ;  /* 0x00018c0000047ab9 */ /* 0x000fe40000000000 */
[----:B------:R-:W-:Y:S02]  /*116b0*/  ISETP.NE.AND P2, PT, RZ, UR4, PT ;  /* 0x00000004ff007c0c */ /* 0x000fe4000bf45270 */
[----:B------:R-:W-:Y:S02]  /*116c0*/  ISETP.NE.AND.EX P0, PT, R3, RZ, PT, P0 ;  /* 0x000000ff0300720c */ /* 0x000fe40003f05300 */
[----:B-1----:R-:W-:Y:S02]  /*116d0*/  SEL R7, R4, RZ, P2 ;  /* 0x000000ff04077207 */ /* 0x002fe40001000000 */
        /* <DEDUP_REMOVED lines=20> */
.L_x_3389:
[----:B------:R-:W-:Y:S05]  /*11820*/  @!P3 BRA `(.L_x_3390) ;  /* 0x000000000060b947 */ /* 0x000fea0003800000 */
[----:B------:R-:W1:Y:S02]  /*11830*/  LDC R0, c[0x0][0x634] ;  /* 0x00018d00ff007b82 */ /* 0x000e640000000800 */
[----:B-1----:R-:W-:-:S13]  /*11840*/  ISETP.NE.AND P0, PT, R0, 0x1, PT ;  /* 0x000000010000780c */ /* 0x002fda0003f05270 */
[----:B------:R-:W-:Y:S05]  /*11850*/  @!P0 BRA `(.L_x_3391) ;  /* 0x0000000000408947 */ /* 0x000fea0003800000 */
[----:B0-----:R-:W-:Y:S01]  /*11860*/  MOV R14, 0x0 ;  /* 0x00000000000e7802 */ /* 0x001fe20000000f00 */
        /* <DEDUP_REMOVED lines=15> */
.L_x_3391:
[----:B------:R-:W-:Y:S02]  /*11960*/  ULDC.64 UR4, c[0x0][0x600] ;  /* 0x0001800000047ab9 */ /* 0x000fe40000000a00 */
[----:B------:R-:W-:-:S04]  /*11970*/  IADD3 R2, P0, R2, UR4, RZ ;  /* 0x0000000402027c10 */ /* 0x000fc8000ff1e0ff */
[----:B------:R-:W-:-:S05]  /*11980*/  IADD3.X R3, RZ, UR5, RZ, P0, !PT ;  /* 0x00000005ff037c10 */ /* 0x000fca00087fe4ff */
[----:B------:R-:W-:Y:S01]  /*11990*/  STG.E.64 desc[UR36][R2.64], R16 ;  /* 0x0000001002007986 */ /* 0x000fe2000c101b24 */
[----:B------:R-:W-:Y:S05]  /*119a0*/  EXIT ;  /* 0x000000000000794d */ /* 0x000fea0003800000 */
.L_x_3390:
[----:B------:R-:W-:Y:S04]  /*119b0*/  STG.E.64 desc[UR36][R10.64+0x8], R16 ;  /* 0x000008100a007986 */ /* 0x000fe8000c101b24 */
[----:B------:R-:W-:Y:S01]  /*119c0*/  STG.E desc[UR36][R10.64], R9 ;  /* 0x000000090a007986 */ /* 0x000fe2000c101924 */
[----:B------:R-:W-:Y:S05]  /*119d0*/  EXIT ;  /* 0x000000000000794d */ /* 0x000fea0003800000 */
.L_x_3388:
        /* <DEDUP_REMOVED lines=17> */
.L_x_3393:
[----:B------:R-:W-:-:S07]  /*11af0*/  CS2R R16, SRZ ;  /* 0x0000000000107805 */ /* 0x000fce000001ff00 */
.L_x_3392:
[----:B------:R-:W-:Y:S02]  /*11b00*/  ULDC.U8 UR4, c[0x0][0x631] ;  /* 0x00018c4000047ab9 */ /* 0x000fe40000000000 */
[----:B------:R-:W-:-:S13]  /*11b10*/  ISETP.NE.AND P0, PT, RZ, UR4, PT ;  /* 0x00000004ff007c0c */ /* 0x000fda000bf05270 */
[----:B------:R-:W-:Y:S05]  /*11b20*/  @!P0 BRA `(.L_x_3394) ;  /* 0x0000000000608947 */ /* 0x000fea0003800000 */
[----:B------:R-:W1:Y:S02]  /*11b30*/  LDC R0, c[0x0][0x634] ;  /* 0x00018d00ff007b82 */ /* 0x000e640000000800 */
[----:B-1----:R-:W-:-:S13]  /*11b40*/  ISETP.NE.AND P0, PT, R0, 0x1, PT ;  /* 0x000000010000780c */ /* 0x002fda0003f05270 */
[----:B------:R-:W-:Y:S05]  /*11b50*/  @!P0 BRA `(.L_x_3395) ;  /* 0x0000000000408947 */ /* 0x000fea0003800000 */
[----:B0-----:R-:W-:Y:S01]  /*11b60*/  MOV R14, 0x0 ;  /* 0x00000000000e7802 */ /* 0x001fe20000000f00 */
        /* <DEDUP_REMOVED lines=15> */
.L_x_3395:
[----:B------:R-:W-:Y:S02]  /*11c60*/  ULDC.64 UR4, c[0x0][0x600] ;  /* 0x0001800000047ab9 */ /* 0x000fe40000000a00 */
[----:B------:R-:W-:-:S05]  /*11c70*/  IADD3 R2, P0, R2, UR4, RZ ;  /* 0x0000000402027c10 */ /* 0x000fca000ff1e0ff */
[----:B------:R-:W-:-:S05]  /*11c80*/  IMAD.X R3, RZ, RZ, UR5, P0 ;  /* 0x00000005ff037e24 */ /* 0x000fca00080e06ff */
[----:B------:R-:W-:Y:S01]  /*11c90*/  STG.E.64 desc[UR36][R2.64], R16 ;  /* 0x0000001002007986 */ /* 0x000fe2000c101b24 */
[----:B------:R-:W-:Y:S05]  /*11ca0*/  EXIT ;  /* 0x000000000000794d */ /* 0x000fea0003800000 */
.L_x_3394:
        /* <DEDUP_REMOVED lines=13> */
[----:B-1----:R-:W-:-:S07]  /*11d80*/  IMAD.MOV.U32 R13, RZ, RZ, RZ ;  /* 0x000000ffff0d7224 */ /* 0x002fce00078e00ff */
[----:B------:R-:W-:-:S07]  /*11d90*/  LEPC R20, `(.L_x_3396) ;  /* 0x000000001014794e */ /* 0x000fce0000000000 */
[----:B0-2---:R-:W-:Y:S05]  /*11da0*/  CALL.ABS.NOINC R2 ;  /* 0x0000000002007343 */ /* 0x005fea0003c00000 */
.L_x_3396:
[----:B------:R-:W-:Y:S05]  /*11db0*/  EXIT ;  /* 0x000000000000794d */ /* 0x000fea0003800000 */
        .weak           $__internal_24_$__cuda_sm20_div_u64
        .type           $__internal_24_$__cuda_sm20_div_u64,@function
        .size           $__internal_24_$__cuda_sm20_div_u64,($__internal_25_$__cuda_sm20_rem_u64 - $__internal_24_$__cuda_sm20_div_u64)
$__internal_24_$__cuda_sm20_div_u64:
        /* <DEDUP_REMOVED lines=31> */
[----:B------:R-:W-:-:S04]  /*11fb0*/  IADD3 R17, P3, R20, R17, RZ ;  /* 0x0000001114117210 */ /* 0x000fc80007f7e0ff */
[----:B------:R-:W-:Y:S01]  /*11fc0*/  IADD3.X R19, R14, R19, RZ, P0, !PT ;  /* 0x000000130e137210 */ /* 0x000fe200007fe4ff */
        /* <DEDUP_REMOVED lines=10> */
[C---:B------:R-:W-:Y:S01]  /*12070*/  IMAD R15, R19.reuse, R18, R15 ;  /* 0x00000012130f7224 */ /* 0x040fe200078e020f */
[----:B------:R-:W-:Y:S02]  /*12080*/  IADD3 R21, P1, -R14, R4, RZ ;  /* 0x000000040e157210 */ /* 0x000fe40007f3e1ff */
[----:B------:R-:W-:Y:S01]  /*12090*/  IADD3 R14, P3, R19, 0x1, RZ ;  /* 0x00000001130e7810 */ /* 0x000fe20007f7e0ff */
[-C--:B------:R-:W-:Y:S01]  /*120a0*/  IMAD R4, R17, R8.reuse, R15 ;  /* 0x0000000811047224 */ /* 0x080fe200078e020f */
[----:B------:R-:W-:-:S03]  /*120b0*/  ISETP.GE.U32.AND P0, PT, R21, R8, PT ;  /* 0x000000081500720c */ /* 0x000fc60003f06070 */
[----:B------:R-:W-:Y:S01]  /*120c0*/  IMAD.X R23, R3, 0x1, ~R4, P1 ;  /* 0x0000000103177824 */ /* 0x000fe200008e0e04 */
[C---:B------:R-:W-:Y:S02]  /*120d0*/  IADD3 R3, P1, -R8.reuse, R21, RZ ;  /* 0x0000001508037210 */ /* 0x040fe40007f3e1ff */
[----:B------:R-:W-:Y:S02]  /*120e0*/  IADD3.X R4, RZ, R17, RZ, P3, !PT ;  /* 0x00000011ff047210 */ /* 0x000fe40001ffe4ff */
[C---:B------:R-:W-:Y:S01]  /*120f0*/  ISETP.GE.U32.AND.EX P0, PT, R23.reuse, R18, PT, P0 ;  /* 0x000000121700720c */ /* 0x040fe20003f06100 */
[----:B------:R-:W-:Y:S01]  /*12100*/  IMAD.X R15, R23, 0x1, ~R18, P1 ;  /* 0x00000001170f7824 */ /* 0x000fe200008e0e12 */
[----:B------:R-:W-:Y:S02]  /*12110*/  ISETP.NE.U32.AND P1, PT, R8, RZ, PT ;  /* 0x000000ff0800720c */ /* 0x000fe40003f25070 */
[----:B------:R-:W-:Y:S02]  /*12120*/  SEL R3, R3, R21, P0 ;  /* 0x0000001503037207 */ /* 0x000fe40000000000 */
[----:B------:R-:W-:-:S02]  /*12130*/  SEL R14, R14, R19, P0 ;  /* 0x000000130e0e7207 */ /* 0x000fc40000000000 */
[----:B------:R-:W-:Y:S02]  /*12140*/  SEL R15, R15, R23, P0 ;  /* 0x000000170f0f7207 */ /* 0x000fe40000000000 */
[----:B------:R-:W-:Y:S02]  /*12150*/  SEL R17, R4, R17, P0 ;  /* 0x0000001104117207 */ /* 0x000fe40000000000 */
[----:B------:R-:W-:Y:S02]  /*12160*/  ISETP.GE.U32.AND P0, PT, R3, R8, PT ;  /* 0x000000080300720c */ /* 0x000fe40003f06070 */
[----:B------:R-:W-:Y:S02]  /*12170*/  IADD3 R3, P3, R14, 0x1, RZ ;  /* 0x000000010e037810 */ /* 0x000fe40007f7e0ff */
[----:B------:R-:W-:Y:S01]  /*12180*/  ISETP.GE.U32.AND.EX P0, PT, R15, R18, PT, P0 ;  /* 0x000000120f00720c */ /* 0x000fe20003f06100 */
[----:B------:R-:W-:Y:S01]  /*12190*/  HFMA2.MMA R15, -RZ, RZ, 0, 0 ;  /* 0x00000000ff0f7435 */ /* 0x000fe200000001ff */
[----:B------:R-:W-:Y:S01]  /*121a0*/  ISETP.NE.AND.EX P1, PT, R18, RZ, PT, P1 ;  /* 0x000000ff1200720c */ /* 0x000fe20003f25310 */
[----:B------:R-:W-:Y:S01]  /*121b0*/  IMAD.X R4, RZ, RZ, R17, P3 ;  /* 0x000000ffff047224 */ /* 0x000fe200018e0611 */
[----:B------:R-:W-:Y:S01]  /*121c0*/  SEL R3, R3, R14, P0 ;  /* 0x0000000e03037207 */ /* 0x000fe20000000000 */
[----:B------:R-:W-:-:S03]  /*121d0*/  IMAD.MOV.U32 R14, RZ, RZ, R7 ;  /* 0x000000ffff0e7224 */ /* 0x000fc600078e0007 */
[----:B------:R-:W-:Y:S02]  /*121e0*/  SEL R4, R4, R17, P0 ;  /* 0x0000001104047207 */ /* 0x000fe40000000000 */
[----:B------:R-:W-:Y:S02]  /*121f0*/  SEL R3, R3, 0xffffffff, P1 ;  /* 0xffffffff03037807 */ /* 0x000fe40000800000 */
[----:B------:R-:W-:Y:S01]  /*12200*/  SEL R4, R4, 0xffffffff, P1 ;  /* 0xffffffff04047807 */ /* 0x000fe20000800000 */
[----:B------:R-:W-:Y:S06]  /*12210*/  RET.REL.NODEC R14 `(_ZN2at6native13reduce_kernelILi512ELi1ENS0_8ReduceOpIiNS0_9ArgMaxOpsIiEEjlLi4ELi4EEEEEvT1_) ;  /* 0xfffffedc0e787950 */ /* 0x000fec0003c3ffff */
        .weak           $__internal_25_$__cuda_sm20_rem_u64
        .type           $__internal_25_$__cuda_sm20_rem_u64,@function
        .size           $__internal_25_$__cuda_sm20_rem_u64,(.L_x_6982 - $__internal_25_$__cuda_sm20_rem_u64)
$__internal_25_$__cuda_sm20_rem_u64:
        /* <DEDUP_REMOVED lines=30> */
[----:B------:R-:W-:Y:S02]  /*12400*/  IADD3 R14, P2, R11, R14, RZ ;  /* 0x0000000e0b0e7210 */ /* 0x000fe40007f5e0ff */
[----:B------:R-:W-:Y:S01]  /*12410*/  MOV R11, RZ ;  /* 0x000000ff000b7202 */ /* 0x000fe20000000f00 */
        /* <DEDUP_REMOVED lines=27> */
[----:B------:R-:W-:Y:S01]  /*125d0*/  SEL R16, R3, R11, P0 ;  /* 0x0000000b03107207 */ /* 0x000fe20000000000 */
[----:B------:R-:W-:Y:S01]  /*125e0*/  IMAD.MOV.U32 R11, RZ, RZ, 0x0 ;  /* 0x00000000ff0b7424 */ /* 0x000fe200078e00ff */
[----:B------:R-:W-:Y:S02]  /*125f0*/  SEL R17, R17, R10, P0 ;  /* 0x0000000a11117207 */ /* 0x000fe40000000000 */
[----:B------:R-:W-:Y:S02]  /*12600*/  MOV R10, R4 ;  /* 0x00000004000a7202 */ /* 0x000fe40000000f00 */
[----:B------:R-:W-:Y:S02]  /*12610*/  SEL R16, R16, 0xffffffff, P1 ;  /* 0xffffffff10107807 */ /* 0x000fe40000800000 */
[----:B------:R-:W-:Y:S01]  /*12620*/  SEL R17, R17, 0xffffffff, P1 ;  /* 0xffffffff11117807 */ /* 0x000fe20000800000 */
[----:B------:R-:W-:Y:S06]  /*12630*/  RET.REL.NODEC R10 `(_ZN2at6native13reduce_kernelILi512ELi1ENS0_8ReduceOpIiNS0_9ArgMaxOpsIiEEjlLi4ELi4EEEEEvT1_) ;  /* 0xfffffed80a707950 */ /* 0x000fec0003c3ffff */
.L_x_3397:
        /* <DEDUP_REMOVED lines=12> */
.L_x_6982:


//--------------------- .text._ZN2at6native13reduce_kernelILi256ELi2ENS0_8ReduceOpIiNS0_9ArgMaxOpsIiEEjlLi4ELi4EEEEEvT1_ --------------------------
	.section	.text._ZN2at6native13reduce_kernelILi256ELi2ENS0_8ReduceOpIiNS0_9ArgMaxOpsIiEEjlLi4ELi4EEEEEvT1_,"ax",@progbits
	.align	128
        .global         _ZN2at6native13reduce_kernelILi256ELi2ENS0_8ReduceOpIiNS0_9ArgMaxOpsIiEEjlLi4ELi4EEEEEvT1_
        .type           _ZN2at6native13reduce_kernelILi256ELi2ENS0_8ReduceOpIiNS0_9ArgMaxOpsIiEEjlLi4ELi4EEEEEvT1_,@function
        .size           _ZN2at6native13reduce_kernelILi256ELi2ENS0_8ReduceOpIiNS0_9ArgMaxOpsIiEEjlLi4ELi4EEEEEvT1_,(.L_x_6984 - _ZN2at6native13reduce_kernelILi256ELi2ENS0_8ReduceOpIiNS0_9ArgMaxOpsIiEEjlLi4ELi4EEEEEvT1_)
        .other          _ZN2at6native13reduce_kernelILi256ELi2ENS0_8ReduceOpIiNS0_9ArgMaxOpsIiEEjlLi4ELi4EEEEEvT1_,@"STO_CUDA_ENTRY STV_DEFAULT"
_ZN2at6native13reduce_kernelILi256ELi2ENS0_8ReduceOpIiNS0_9ArgMaxOpsIiEEjlLi4ELi4EEEEEvT1_:
.text._ZN2at6native13reduce_kernelILi256ELi2ENS0_8ReduceOpIiNS0_9ArgMaxOpsIiEEjlLi4ELi4EEEEEvT1_:
        /* <DEDUP_REMOVED lines=289> */
.L_x_3398:
        /* <DEDUP_REMOVED lines=11> */
[----:B------:R-:W-:Y:S01]  /*12c0*/  MOV R43, RZ ;  /* 0x000000ff002b7202 */ /* 0x000fe20000000f00 */
        /* <DEDUP_REMOVED lines=25> */
[----:B------:R-:W-:Y:S02]  /*1460*/  IMAD.MOV.U32 R13, RZ, RZ, RZ ;  /* 0x000000ffff0d7224 */ /* 0x000fe400078e00ff */
[----:B0-----:R-:W-:-:S07]  /*1470*/  IMAD.MOV.U32 R16, RZ, RZ, RZ ;  /* 0x000000ffff107224 */ /* 0x001fce00078e00ff */
[----:B------:R-:W-:-:S07]  /*1480*/  LEPC R20, `(.L_x_3402) ;  /* 0x000000001014794e */ /* 0x000fce0000000000 */
[----:B-1----:R-:W-:Y:S05]  /*1490*/  CALL.ABS.NOINC R14 ;  /* 0x000000000e007343 */ /* 0x002fea0003c00000 */
.L_x_3402:
        /* <DEDUP_REMOVED lines=9> */
[----:B0-----:R-:W-:Y:S01]  /*1530*/  IMAD.MOV.U32 R9, RZ, RZ, R15 ;  /* 0x000000ffff097224 */ /* 0x001fe200078e000f */
[----:B-1----:R-:W-:Y:S01]  /*1540*/  MOV R3, R11 ;  /* 0x0000000b00037202 */ /* 0x002fe20000000f00 */
[----:B--2---:R-:W-:-:S03]  /*1550*/  IMAD.MOV.U32 R0, RZ, RZ, R13 ;  /* 0x000000ffff007224 */ /* 0x004fc600078e000d */
[----:B------:R-:W-:Y:S05]  /*1560*/  @!P0 BRA `(.L_x_3404) ;  /* 0x0000000000bc8947 */ /* 0x000fea0003800000 */
        /* <DEDUP_REMOVED lines=16> */
.L_x_3408:
[----:B------:R-:W-:Y:S05]  /*1670*/  BSYNC B2 ;  /* 0x0000000000027941 */ /* 0x000fea0003800000 */
.L_x_3407:
[----:B------:R-:W-:-:S04]  /*1680*/  PRMT R4, R4, 0x9910, RZ ;  /* 0x0000991004047816 */ /* 0x000fc800000000ff */
[----:B------:R-:W-:-:S13]  /*1690*/  ISETP.NE.AND P0, PT, R4, RZ, PT ;  /* 0x000000ff0400720c */ /* 0x000fda0003f05270 */
[----:B------:R-:W-:Y:S05]  /*16a0*/  @!P0 BRA `(.L_x_3406) ;  /* 0x00000000004c8947 */ /* 0x000fea0003800000 */
[----:B------:R-:W-:Y:S01]  /*16b0*/  IADD3 R3, P0, R17, -R8, RZ ;  /* 0x8000000811037210 */ /* 0x000fe20007f1e0ff */
[----:B------:R-:W0:Y:S01]  /*16c0*/  LDC.64 R6, c[0x0][0x220] ;  /* 0x00008800ff067b82 */ /* 0x000e220000000a00 */
[----:B------:R-:W-:-:S03]  /*16d0*/  ULDC UR4, c[0x0][0x218] ;  /* 0x0000860000047ab9 */ /* 0x000fc60000000800 */
[----:B------:R-:W-:Y:S01]  /*16e0*/  IMAD.X R0, RZ, RZ, -0x1, P0 ;  /* 0xffffffffff007424 */ /* 0x000fe200000e06ff */
[----:B------:R-:W-:-:S04]  /*16f0*/  LEA R4, P0, R3, R18, 0x2 ;  /* 0x0000001203047211 */ /* 0x000fc800078010ff */
[----:B------:R-:W-:-:S05]  /*1700*/  LEA.HI.X R5, R3, R19, R0, 0x2, P0 ;  /* 0x0000001303057211 */ /* 0x000fca00000f1400 */
[----:B------:R-:W2:Y:S01]  /*1710*/  LDG.E R4, desc[UR60][R4.64] ;  /* 0x0000003c04047981 */ /* 0x000ea2000c1e1900 */
[----:B------:R-:W-:-:S05]  /*1720*/  IMAD.IADD R3, R17, 0x1, -R8 ;  /* 0x0000000111037824 */ /* 0x000fca00078e0a08 */
        /* <DEDUP_REMOVED lines=11> */
.L_x_3406:
[----:B------:R-:W-:Y:S05]  /*17e0*/  BSYNC B1 ;  /* 0x0000000000017941 */ /* 0x000fea0003800000 */
.L_x_3405:
[----:B------:R-:W0:Y:S01]  /*17f0*/  LDC R7, c[0x0][0x22c] ;  /* 0x00008b00ff077b82 */ /* 0x000e220000000800 */
[C---:B------:R-:W-:Y:S02]  /*1800*/  IADD3 R5, P0, -R8.reuse, 0x4, RZ ;  /* 0x0000000408057810 */ /* 0x040fe40007f1e1ff */
[----:B------:R-:W-:Y:S02]  /*1810*/  IADD3 R16, -R8, 0x4, RZ ;  /* 0x0000000408107810 */ /* 0x000fe40007ffe1ff */
[----:B------:R-:W-:Y:S01]  /*1820*/  LEA R18, P1, R5, R18, 0x2 ;  /* 0x0000001205127211 */ /* 0x000fe200078210ff */
[----:B------:R-:W-:-:S05]  /*1830*/  IMAD.X R4, RZ, RZ, -0x1, P0 ;  /* 0xffffffffff047424 */ /* 0x000fca00000e06ff */
[----:B------:R-:W-:Y:S02]  /*1840*/  LEA.HI.X R19, R5, R19, R4, 0x2, P1 ;  /* 0x0000001305137211 */ /* 0x000fe400008f1404 */
[----:B0-----:R-:W-:-:S07]  /*1850*/  IADD3 R24, R8, -0x4, R7 ;  /* 0xfffffffc08187810 */ /* 0x001fce0007ffe007 */
.L_x_3404:
[----:B------:R-:W-:Y:S05]  /*1860*/  BSYNC B0 ;  /* 0x0000000000007941 */ /* 0x000fea0003800000 */
.L_x_3403:
        /* <DEDUP_REMOVED lines=11> */
[----:B------:R-:W-:-:S03]  /*1920*/  ISETP.NE.AND P3, PT, R7, RZ, PT ;  /* 0x000000ff0700720c */ /* 0x000fc60003f65270 */
[----:B------:R-:W-:-:S04]  /*1930*/  IMAD R6, R2, R7, R6 ;  /* 0x0000000702067224 */ /* 0x000fc800078e0206 */
[----:B-1----:R-:W-:-:S04]  /*1940*/  IMAD R25, R37, UR36, R6 ;  /* 0x0000002425197c24 */ /* 0x002fc8000f8e0206 */
[----:B------:R-:W-:-:S05]  /*1950*/  IMAD.SHL.U32 R4, R25, 0x4, RZ ;  /* 0x0000000419047824 */ /* 0x000fca00078e00ff */
[----:B------:R-:W-:-:S04]  /*1960*/  IADD3 R5, R4, 0x3, RZ ;  /* 0x0000000304057810 */ /* 0x000fc80007ffe0ff */
[----:B------:R-:W-:-:S13]  /*1970*/  ISETP.GE.U32.AND P0, PT, R5, R24, PT ;  /* 0x000000180500720c */ /* 0x000fda0003f06070 */
[----:B------:R-:W-:Y:S05]  /*1980*/  @P0 BRA `(.L_x_3410) ;  /* 0x0000000000f00947 */ /* 0x000fea0003800000 */
[----:B------:R-:W-:Y:S01]  /*1990*/  MOV R27, R4 ;  /* 0x00000004001b7202 */ /* 0x000fe20000000f00 */
[----:B------:R-:W-:Y:S02]  /*19a0*/  IMAD.MOV.U32 R14, RZ, RZ, R11 ;  /* 0x000000ffff0e7224 */ /* 0x000fe400078e000b */
[----:B------:R-:W-:Y:S02]  /*19b0*/  IMAD.MOV.U32 R21, RZ, RZ, R13 ;  /* 0x000000ffff157224 */ /* 0x000fe400078e000d */
[----:B------:R-:W-:-:S07]  /*19c0*/  IMAD.MOV.U32 R20, RZ, RZ, R15 ;  /* 0x000000ffff147224 */ /* 0x000fce00078e000f */
.L_x_3411:
[----:B------:R-:W-:Y:S01]  /*19d0*/  IMAD.WIDE.U32 R4, R25, 0x10, R18 ;  /* 0x0000001019047825 */ /* 0x000fe200078e0012 */
[----:B------:R-:W-:-:S05]  /*19e0*/  ULDC UR4, c[0x0][0x234] ;  /* 0x00008d0000047ab9 */ /* 0x000fca0000000800 */
[----:B------:R-:W2:Y:S01]  /*19f0*/  LDG.E.128 R4, desc[UR60][R4.64] ;  /* 0x0000003c04047981 */ /* 0x000ea2000c1e1d00 */
[----:B------:R-:W-:Y:S02]  /*1a00*/  IMAD.IADD R26, R27, 0x1, R16 ;  /* 0x000000011b1a7824 */ /* 0x000fe400078e0210 */
[----:B------:R-:W-:Y:S02]  /*1a10*/  VIADD R25, R25, UR4 ;  /* 0x0000000419197c36 */ /* 0x000fe40008000000 */
[C---:B------:R-:W-:Y:S01]  /*1a20*/  VIADD R29, R26.reuse, 0x1 ;  /* 0x000000011a1d7836 */ /* 0x040fe20000000000 */
[----:B------:R-:W-:Y:S01]  /*1a30*/  ISETP.GE.U32.AND P0, PT, R3, R26, PT ;  /* 0x0000001a0300720c */ /* 0x000fe20003f06070 */
[C---:B------:R-:W-:Y:S01]  /*1a40*/  VIADD R33, R26.reuse, 0x3 ;  /* 0x000000031a217836 */ /* 0x040fe20000000000 */
[----:B------:R-:W-:Y:S01]  /*1a50*/  IADD3 R32, R26, 0x2, RZ ;  /* 0x000000021a207810 */ /* 0x000fe20007ffe0ff */
[----:B------:R-:W-:Y:S01]  /*1a60*/  IMAD.SHL.U32 R27, R25, 0x4, RZ ;  /* 0x00000004191b7824 */ /* 0x000fe200078e00ff */
[----:B------:R-:W-:-:S02]  /*1a70*/  ISETP.GE.U32.AND P5, PT, R14, R29, PT ;  /* 0x0000001d0e00720c */ /* 0x000fc40003fa6070 */
[----:B------:R-:W-:Y:S01]  /*1a80*/  ISETP.GE.AND.EX P0, PT, R0, RZ, PT, P0 ;  /* 0x000000ff0000720c */ /* 0x000fe20003f06300 */
[----:B------:R-:W-:Y:S01]  /*1a90*/  VIADD R35, R27, 0x3 ;  /* 0x000000031b237836 */ /* 0x000fe20000000000 */
[----:B------:R-:W-:Y:S02]  /*1aa0*/  ISETP.GE.AND.EX P5, PT, R21, RZ, PT, P5 ;  /* 0x000000ff1500720c */ /* 0x000fe40003fa6350 */
[----:B------:R-:W-:Y:S02]  /*1ab0*/  SEL R28, RZ, 0xffffffff, P0 ;  /* 0xffffffffff1c7807 */ /* 0x000fe40000000000 */
[----:B------:R-:W-:Y:S02]  /*1ac0*/  SEL R30, RZ, 0xffffffff, P5 ;  /* 0xffffffffff1e7807 */ /* 0x000fe40002800000 */
[----:B------:R-:W-:-:S04]  /*1ad0*/  ISETP.GE.U32.AND P0, PT, R11, R32, PT ;  /* 0x000000200b00720c */ /* 0x000fc80003f06070 */
[----:B------:R-:W-:-:S04]  /*1ae0*/  ISETP.GE.AND.EX P0, PT, R13, RZ, PT, P0 ;  /* 0x000000ff0d00720c */ /* 0x000fc80003f06300 */
[----:B------:R-:W-:Y:S02]  /*1af0*/  SEL R31, RZ, 0xffffffff, P0 ;  /* 0xffffffffff1f7807 */ /* 0x000fe40000000000 */
[CC--:B--2---:R-:W-:Y:S02]  /*1b00*/  ISETP.NE.AND P1, PT, R9.reuse, R4.reuse, PT ;  /* 0x000000040900720c */ /* 0x0c4fe40003f25270 */
[CC--:B------:R-:W-:Y:S02]  /*1b10*/  ISETP.NE.AND P4, PT, R20.reuse, R5.reuse, PT ;  /* 0x000000051400720c */ /* 0x0c0fe40003f85270 */
[----:B------:R-:W-:Y:S02]  /*1b20*/  ISETP.GT.AND P6, PT, R9, R4, PT ;  /* 0x000000040900720c */ /* 0x000fe40003fc4270 */
[----:B------:R-:W-:Y:S02]  /*1b30*/  ISETP.GT.AND P5, PT, R20, R5, PT ;  /* 0x000000051400720c */ /* 0x000fe40003fa4270 */
[----:B------:R-:W-:-:S05]  /*1b40*/  ISETP.GT.AND P0, PT, R8, R7, PT ;  /* 0x000000070800720c */ /* 0x000fca0003f04270 */
[----:B------:R-:W-:Y:S02]  /*1b50*/  @P1 SEL R28, RZ, 0xffffffff, !P6 ;  /* 0xffffffffff1c1807 */ /* 0x000fe40007000000 */
[CC--:B------:R-:W-:Y:S02]  /*1b60*/  ISETP.NE.AND P6, PT, R15.reuse, R6.reuse, PT ;  /* 0x000000060f00720c */ /* 0x0c0fe40003fc5270 */
[----:B------:R-:W-:Y:S02]  /*1b70*/  @P4 SEL R30, RZ, 0xffffffff, !P5 ;  /* 0xffffffffff1e4807 */ /* 0x000fe40006800000 */
[----:B------:R-:W-:Y:S02]  /*1b80*/  ISETP.NE.AND P4, PT, R8, R7, PT ;  /* 0x000000070800720c */ /* 0x000fe40003f85270 */
[----:B------:R-:W-:Y:S02]  /*1b90*/  ISETP.GE.U32.AND P1, PT, R12, R33, PT ;  /* 0x000000210c00720c */ /* 0x000fe40003f26070 */
[----:B------:R-:W-:-:S02]  /*1ba0*/  ISETP.GT.AND P5, PT, R15, R6, PT ;  /* 0x000000060f00720c */ /* 0x000fc40003fa4270 */
[----:B------:R-:W-:Y:S02]  /*1bb0*/  ISETP.GE.AND.EX P1, PT, R10, RZ, PT, P1 ;  /* 0x000000ff0a00720c */ /* 0x000fe40003f26310 */
[----:B------:R-:W-:Y:S02]  /*1bc0*/  LOP3.LUT R28, R28, 0x1, RZ, 0xc0, !PT ;  /* 0x000000011c1c7812 */ /* 0x000fe400078ec0ff */
[----:B------:R-:W-:Y:S02]  /*1bd0*/  @P6 SEL R31, RZ, 0xffffffff, !P5 ;  /* 0xffffffffff1f6807 */ /* 0x000fe40006800000 */
[----:B------:R-:W-:Y:S02]  /*1be0*/  ISETP.GE.U32.AND P5, PT, R35, R24, PT ;  /* 0x000000182300720c */ /* 0x000fe40003fa6070 */
[----:B------:R-:W-:Y:S02]  /*1bf0*/  SEL R34, RZ, 0xffffffff, P1 ;  /* 0xffffffffff227807 */ /* 0x000fe40000800000 */
[----:B------:R-:W-:-:S02]  /*1c00*/  @P4 SEL R34, RZ, 0xffffffff, !P0 ;  /* 0xffffffffff224807 */ /* 0x000fc40004000000 */
[----:B------:R-:W-:Y:S02]  /*1c10*/  LOP3.LUT R30, R30, 0x1, RZ, 0xc0, !PT ;  /* 0x000000011e1e7812 */ /* 0x000fe400078ec0ff */
[----:B------:R-:W-:Y:S02]  /*1c20*/  LOP3.LUT R31, R31, 0x1, RZ, 0xc0, !PT ;  /* 0x000000011f1f7812 */ /* 0x000fe400078ec0ff */
[----:B------:R-:W-:Y:S02]  /*1c30*/  LOP3.LUT R34, R34, 0x1, RZ, 0xc0, !PT ;  /* 0x0000000122227812 */ /* 0x000fe400078ec0ff */
[----:B------:R-:W-:Y:S02]  /*1c40*/  ISETP.NE.U32.AND P1, PT, R28, 0x1, PT ;  /* 0x000000011c00780c */ /* 0x000fe40003f25070 */
        /* <DEDUP_REMOVED lines=13> */
[----:B------:R-:W-:-:S02]  /*1d20*/  SEL R13, R13, RZ, !P4 ;  /* 0x000000ff0d0d7207 */ /* 0x000fc40006000000 */
[----:B------:R-:W-:Y:S01]  /*1d30*/  SEL R10, R10, RZ, !P6 ;  /* 0x000000ff0a0a7207 */ /* 0x000fe20007000000 */
[----:B------:R-:W-:Y:S06]  /*1d40*/  @!P5 BRA `(.L_x_3411) ;  /* 0xfffffffc0020d947 */ /* 0x000fec000383ffff */
.L_x_3410:
[----:B------:R-:W-:Y:S05]  /*1d50*/  BSYNC B0 ;  /* 0x0000000000007941 */ /* 0x000fea0003800000 */
.L_x_3409:
        /* <DEDUP_REMOVED lines=8> */
.L_x_3413:
[----:B------:R-:W-:Y:S05]  /*1de0*/  BSYNC B0 ;  /* 0x0000000000007941 */ /* 0x000fea0003800000 */
.L_x_3412:
        /* <DEDUP_REMOVED lines=10> */
[----:B------:R-:W-:-:S05]  /*1e90*/  IMAD.IADD R16, R5, 0x1, R16 ;  /* 0x0000000105107824 */ /* 0x000fca00078e0210 */
        /* <DEDUP_REMOVED lines=12> */
.L_x_3415:
[----:B------:R-:W-:Y:S05]  /*1f60*/  BSYNC B0 ;  /* 0x0000000000007941 */ /* 0x000fea0003800000 */
.L_x_3414:
[----:B------:R-:W-:Y:S01]  /*1f70*/  ISETP.NE.AND P2, PT, R9, R20, PT ;  /* 0x000000140900720c */ /* 0x000fe20003f45270 */
[----:B------:R-:W-:Y:S01]  /*1f80*/  HFMA2.MMA R7, -RZ, RZ, 0, 0 ;  /* 0x00000000ff077435 */ /* 0x000fe200000001ff */
        /* <DEDUP_REMOVED lines=30> */
[----:B------:R-:W-:Y:S02]  /*2170*/  CS2R R8, SRZ ;  /* 0x0000000000087805 */ /* 0x000fe4000001ff00 */
[----:B------:R-:W-:Y:S02]  /*2180*/  SEL R0, R11, R12, !P0 ;  /* 0x0000000c0b007207 */ /* 0x000fe40004000000 */
[----:B------:R-:W-:Y:S01]  /*2190*/  SEL R3, R3, R10, !P0 ;  /* 0x0000000a03037207 */ /* 0x000fe20004000000 */
[----:B------:R-:W-:Y:S06]  /*21a0*/  BRA `(.L_x_3400) ;  /* 0x000000c8001c7947 */ /* 0x000fec0003800000 */
.L_x_3401:
        /* <DEDUP_REMOVED lines=19> */
[----:B------:R-:W-:Y:S01]  /*22e0*/  IMAD.MOV.U32 R5, RZ, RZ, R9 ;  /* 0x000000ffff057224 */ /* 0x000fe200078e0009 */
[-C--:B------:R-:W-:Y:S01]  /*22f0*/  MOV R36, R37.reuse ;  /* 0x0000002500247202 */ /* 0x080fe20000000f00 */
[----:B------:R-:W-:Y:S01]  /*2300*/  IMAD.MOV.U32 R38, RZ, RZ, R37 ;  /* 0x000000ffff267224 */ /* 0x000fe200078e0025 */
[----:B------:R-:W-:Y:S01]  /*2310*/  MOV R12, R37 ;  /* 0x00000025000c7202 */ /* 0x000fe20000000f00 */
[--C-:B------:R-:W-:Y:S01]  /*2320*/  IMAD.MOV.U32 R6, RZ, RZ, R4.reuse ;  /* 0x000000ffff067224 */ /* 0x100fe200078e0004 */
[----:B------:R-:W-:Y:S01]  /*2330*/  MOV R34, R4 ;  /* 0x0000000400227202 */ /* 0x000fe20000000f00 */
[----:B------:R-:W-:Y:S02]  /*2340*/  IMAD.MOV.U32 R7, RZ, RZ, R9 ;  /* 0x000000ffff077224 */ /* 0x000fe400078e0009 */
[----:B------:R-:W-:-:S02]  /*2350*/  IMAD.MOV.U32 R8, RZ, RZ, R4 ;  /* 0x000000ffff087224 */ /* 0x000fc400078e0004 */
[----:B------:R-:W-:Y:S02]  /*2360*/  IMAD.MOV.U32 R39, RZ, RZ, R37 ;  /* 0x000000ffff277224 */ /* 0x000fe400078e0025 */
[--C-:B------:R-:W-:Y:S02]  /*2370*/  IMAD.MOV.U32 R10, RZ, RZ, R4.reuse ;  /* 0x000000ffff0a7224 */ /* 0x100fe400078e0004 */
[--C-:B------:R-:W-:Y:S02]  /*2380*/  IMAD.MOV.U32 R11, RZ, RZ, R9.reuse ;  /* 0x000000ffff0b7224 */ /* 0x100fe400078e0009 */
[----:B------:R-:W-:Y:S02]  /*2390*/  IMAD.MOV.U32 R13, RZ, RZ, R4 ;  /* 0x000000ffff0d7224 */ /* 0x000fe400078e0004 */
[----:B------:R-:W-:Y:S02]  /*23a0*/  IMAD.MOV.U32 R14, RZ, RZ, R9 ;  /* 0x000000ffff0e7224 */ /* 0x000fe400078e0009 */
[----:B------:R-:W-:-:S02]  /*23b0*/  IMAD.MOV.U32 R15, RZ, RZ, R37 ;  /* 0x000000ffff0f7224 */ /* 0x000fc400078e0025 */
[----:B------:R-:W-:Y:S02]  /*23c0*/  IMAD.MOV.U32 R21, RZ, RZ, R4 ;  /* 0x000000ffff157224 */ /* 0x000fe400078e0004 */
[----:B------:R-:W-:Y:S02]  /*23d0*/  IMAD.MOV.U32 R16, RZ, RZ, R9 ;  /* 0x000000ffff107224 */ /* 0x000fe400078e0009 */
[----:B------:R-:W-:Y:S02]  /*23e0*/  IMAD.MOV.U32 R20, RZ, RZ, R37 ;  /* 0x000000ffff147224 */ /* 0x000fe400078e0025 */
[----:B------:R-:W-:Y:S01]  /*23f0*/  IMAD.MOV.U32 R35, RZ, RZ, R9 ;  /* 0x000000ffff237224 */ /* 0x000fe200078e0009 */
[----:B------:R-:W-:Y:S06]  /*2400*/  @P0 BRA `(.L_x_3419) ;  /* 0x0000004800640947 */ /* 0x000fec0003800000 */
[----:B------:R-:W-:Y:S01]  /*2410*/  ISETP.NE.AND P2, PT, R24, RZ, PT ;  /* 0x000000ff1800720c */ /* 0x000fe20003f45270 */
[----:B------:R-:W0:Y:S01]  /*2420*/  LDC R44, c[0x0][0x234] ;  /* 0x00008d00ff2c7b82 */ /* 0x000e220000000800 */
[----:B------:R-:W-:Y:S01]  /*2430*/  BSSY B1, `(.L_x_3419) ;  /* 0x0000496000017945 */ /* 0x000fe20003800000 */
[--C-:B------:R-:W-:Y:S01]  /*2440*/  IMAD.MOV.U32 R6, RZ, RZ, R4.reuse ;  /* 0x000000ffff067224 */ /* 0x100fe200078e0004 */
[----:B------:R-:W-:Y:S01]  /*2450*/  MOV R34, R4 ;  /* 0x0000000400227202 */ /* 0x000fe20000000f00 */
[--C-:B------:R-:W-:Y:S01]  /*2460*/  IMAD.MOV.U32 R8, RZ, RZ, R4.reuse ;  /* 0x000000ffff087224 */ /* 0x100fe200078e0004 */
[----:B------:R-:W-:Y:S01]  /*2470*/  MOV R38, R37 ;  /* 0x0000002500267202 */ /* 0x000fe20000000f00 */
[--C-:B------:R-:W-:Y:S02]  /*2480*/  IMAD.MOV.U32 R10, RZ, RZ, R4.reuse ;  /* 0x000000ffff0a7224 */ /* 0x100fe400078e0004 */
[----:B------:R-:W1:Y:S01]  /*2490*/  LDC.64 R24, c[0x0][0x268] ;  /* 0x00009a00ff187b82 */ /* 0x000e620000000a00 */
        /* <DEDUP_REMOVED lines=12> */
[----:B------:R-:W-:-:S07]  /*2560*/  IMAD.MOV.U32 R20, RZ, RZ, R37 ;  /* 0x000000ffff147224 */ /* 0x000fce00078e0025 */
.L_x_3424:
        /* <DEDUP_REMOVED lines=297> */
.L_x_3420:
[----:B------:R-:W-:-:S04]  /*3800*/  LOP3.LUT R27, R30, 0xfffffff8, RZ, 0xc0, !PT ;  /* 0xfffffff81e1b7812 */ /* 0x000fc800078ec0ff */
[----:B------:R-:W-:-:S05]  /*3810*/  IADD3 R26, P0, R18, R27, RZ ;  /* 0x0000001b121a7210 */ /* 0x000fca0007f1e0ff */
[----:B------:R-:W-:-:S06]  /*3820*/  IMAD.X R27, RZ, RZ, R19, P0 ;  /* 0x000000ffff1b7224 */ /* 0x000fcc00000e0613 */
[----:B------:R-:W5:Y:S01]  /*3830*/  LDG.E.64 R26, desc[UR60][R26.64] ;  /* 0x0000003c1a1a7981 */ /* 0x000f62000c1e1b00 */
[----:B------:R-:W-:Y:S05]  /*3840*/  @!P2 BRA `(.L_x_3421) ;  /* 0x0000000c00d8a947 */ /* 0x000fea0003800000 */
[----:B------:R-:W-:Y:S01]  /*3850*/  ULDC UR34, c[0x0][0x234] ;  /* 0x00008d0000227ab9 */ /* 0x000fe20000000800 */
[----:B------:R-:W-:Y:S01]  /*3860*/  IMAD.MOV.U32 R28, RZ, RZ, RZ ;  /* 0x000000ffff1c7224 */ /* 0x000fe200078e00ff */
[----:B-1----:R-:W-:Y:S01]  /*3870*/  ISETP.NE.AND P0, PT, R24, 0x1, PT ;  /* 0x000000011800780c */ /* 0x002fe20003f05270 */
[----:B------:R-:W-:-:S04]  /*3880*/  VIADD R29, R41, UR34 ;  /* 0x00000022291d7c36 */ /* 0x000fc80008000000 */
[----:B------:R-:W-:-:S05]  /*3890*/  IMAD.HI.U32 R28, R29, UR28, R28 ;  /* 0x0000001c1d1c7c27 */ /* 0x000fca000f8e001c */
[----:B------:R-:W-:-:S04]  /*38a0*/  SHF.R.U32.HI R30, RZ, UR29, R28 ;  /* 0x0000001dff1e7c19 */ /* 0x000fc8000801161c */
[----:B------:R-:W-:-:S05]  /*38b0*/  IADD3 R28, -R30, RZ, RZ ;  /* 0x000000ff1e1c7210 */ /* 0x000fca0007ffe1ff */
        /* <DEDUP_REMOVED lines=231> */
[C---:B-1----:R-:W-:Y:S01]  /*4730*/  @P0 IMAD.HI.U32 R28, R31.reuse, R28, R30 ;  /* 0x0000001c1f1c0227 */ /* 0x042fe200078e001e */
[----:B------:R-:W-:-:S04]  /*4740*/  IADD3 R30, -R31, RZ, RZ ;  /* 0x000000ff1f1e7210 */ /* 0x000fc80007ffe1ff */
[----:B------:R-:W-:Y:S01]  /*4750*/  @P0 SHF.R.U32.HI R28, RZ, R29, R28 ;  /* 0x0000001dff1c0219 */ /* 0x000fe2000001161c */
[----:B------:R-:W-:-:S04]  /*4760*/  IMAD R29, R30, UR34, R33 ;  /* 0x000000221e1d7c24 */ /* 0x000fc8000f8e0221 */
[----:B------:R-:W-:Y:S02]  /*4770*/  @P0 IMAD.MOV R30, RZ, RZ, -R28 ;  /* 0x000000ffff1e0224 */ /* 0x000fe400078e0a1c */
[----:B------:R-:W-:Y:S02]  /*4780*/  IMAD R32, R29, UR27, R32 ;  /* 0x0000001b1d207c24 */ /* 0x000fe4000f8e0220 */
[----:B--2---:R-:W-:-:S04]  /*4790*/  @P0 IMAD R31, R45, R30, R31 ;  /* 0x0000001e2d1f0224 */ /* 0x004fc800078e021f */
[----:B---3--:R-:W-:-:S07]  /*47a0*/  @P0 IMAD R32, R31, R40, R32 ;  /* 0x000000281f200224 */ /* 0x008fce00078e0220 */
.L_x_3421:
[----:B------:R-:W-:-:S04]  /*47b0*/  LOP3.LUT R29, R32, 0xfffffff8, RZ, 0xc0, !PT ;  /* 0xfffffff8201d7812 */ /* 0x000fc800078ec0ff */
[----:B------:R-:W-:-:S05]  /*47c0*/  IADD3 R28, P0, R18, R29, RZ ;  /* 0x0000001d121c7210 */ /* 0x000fca0007f1e0ff */
[----:B------:R-:W-:-:S06]  /*47d0*/  IMAD.X R29, RZ, RZ, R19, P0 ;  /* 0x000000ffff1d7224 */ /* 0x000fcc00000e0613 */
[----:B------:R-:W5:Y:S01]  /*47e0*/  LDG.E.64 R28, desc[UR60][R28.64] ;  /* 0x0000003c1c1c7981 */ /* 0x000f62000c1e1b00 */
[----:B------:R-:W-:Y:S02]  /*47f0*/  IMAD.MOV.U32 R40, RZ, RZ, RZ ;  /* 0x000000ffff287224 */ /* 0x000fe400078e00ff */
[----:B------:R-:W-:Y:S01]  /*4800*/  IMAD.MOV.U32 R42, RZ, RZ, RZ ;  /* 0x000000ffff2a7224 */ /* 0x000fe200078e00ff */
[----:B------:R-:W-:Y:S06]  /*4810*/  @!P2 BRA `(.L_x_3422) ;  /* 0x0000000c00d4a947 */ /* 0x000fec0003800000 */
[----:B0-----:R-:W-:Y:S01]  /*4820*/  IMAD R31, R44, 0x2, R41 ;  /* 0x000000022c1f7824 */ /* 0x001fe200078e0229 */
[----:B-1----:R-:W-:Y:S01]  /*4830*/  ISETP.NE.AND P0, PT, R24, 0x1, PT ;  /* 0x000000011800780c */ /* 0x002fe20003f05270 */
[----:B------:R-:W-:-:S04]  /*4840*/  IMAD.MOV.U32 R30, RZ, RZ, RZ ;  /* 0x000000ffff1e7224 */ /* 0x000fc800078e00ff */
        /* <DEDUP_REMOVED lines=234> */
[C---:B0-----:R-:W-:Y:S01]  /*56f0*/  @P0 IMAD.HI.U32 R30, R33.reuse, R30, R32 ;  /* 0x0000001e211e0227 */ /* 0x041fe200078e0020 */
[----:B------:R-:W-:-:S04]  /*5700*/  IADD3 R32, -R33, RZ, RZ ;  /* 0x000000ff21207210 */ /* 0x000fc80007ffe1ff */
[----:B------:R-:W-:Y:S01]  /*5710*/  @P0 SHF.R.U32.HI R30, RZ, R31, R30 ;  /* 0x0000001fff1e0219 */ /* 0x000fe2000001161e */
[----:B------:R-:W-:-:S04]  /*5720*/  IMAD R45, R32, UR34, R45 ;  /* 0x00000022202d7c24 */ /* 0x000fc8000f8e022d */
[----:B------:R-:W-:Y:S02]  /*5730*/  @P0 IMAD.MOV R32, RZ, RZ, -R30 ;  /* 0x000000ffff200224 */ /* 0x000fe400078e0a1e */
[----:B------:R-:W-:Y:S02]  /*5740*/  IMAD R42, R45, UR27, R42 ;  /* 0x0000001b2d2a7c24 */ /* 0x000fe4000f8e022a */
[----:B-1----:R-:W-:-:S04]  /*5750*/  @P0 IMAD R32, R49, R32, R33 ;  /* 0x0000002031200224 */ /* 0x002fc800078e0221 */
[----:B--2---:R-:W-:-:S07]  /*5760*/  @P0 IMAD R42, R32, R47, R42 ;  /* 0x0000002f202a0224 */ /* 0x004fce00078e022a */
.L_x_3422:
[----:B------:R-:W-:-:S04]  /*5770*/  LOP3.LUT R31, R42, 0xfffffff8, RZ, 0xc0, !PT ;  /* 0xfffffff82a1f7812 */ /* 0x000fc800078ec0ff */
[----:B------:R-:W-:-:S05]  /*5780*/  IADD3 R30, P0, R18, R31, RZ ;  /* 0x0000001f121e7210 */ /* 0x000fca0007f1e0ff */
[----:B------:R-:W-:-:S06]  /*5790*/  IMAD.X R31, RZ, RZ, R19, P0 ;  /* 0x000000ffff1f7224 */ /* 0x000fcc00000e0613 */
[----:B------:R-:W5:Y:S01]  /*57a0*/  LDG.E.64 R30, desc[UR60][R30.64] ;  /* 0x0000003c1e1e7981 */ /* 0x000f62000c1e1b00 */
[----:B------:R-:W-:Y:S05]  /*57b0*/  @!P2 BRA `(.L_x_3423) ;  /* 0x0000000c00d8a947 */ /* 0x000fea0003800000 */
[----:B0-----:R-:W-:Y:S01]  /*57c0*/  IMAD R33, R44, 0x2, R41 ;  /* 0x000000022c217824 */ /* 0x001fe200078e0229 */
[----:B-1----:R-:W-:Y:S01]  /*57d0*/  ISETP.NE.AND P0, PT, R24, 0x1, PT ;  /* 0x000000011800780c */ /* 0x002fe20003f05270 */
        /* <DEDUP_REMOVED lines=240> */
[----:B------:R-:W-:-:S04]  /*66e0*/  @P0 SHF.R.U32.HI R32, RZ, R33, R32 ;  /* 0x00000021ff200219 */ /* 0x000fc80000011620 */
[----:B------:R-:W-:-:S05]  /*66f0*/  @P0 IADD3 R46, -R32, RZ, RZ ;  /* 0x000000ff202e0210 */ /* 0x000fca0007ffe1ff */
[----:B-1----:R-:W-:-:S04]  /*6700*/  @P0 IMAD R51, R51, R46, R47 ;  /* 0x0000002e33330224 */ /* 0x002fc800078e022f */
[----:B--2---:R-:W-:-:S07]  /*6710*/  @P0 IMAD R40, R51, R49, R40 ;  /* 0x0000003133280224 */ /* 0x004fce00078e0228 */
.L_x_3423:
[----:B------:R-:W-:Y:S01]  /*6720*/  LOP3.LUT R33, R40, 0xfffffff8, RZ, 0xc0, !PT ;  /* 0xfffffff828217812 */ /* 0x000fe200078ec0ff */
[----:B------:R-:W-:-:S03]  /*6730*/  ULDC UR4, c[0x0][0x234] ;  /* 0x00008d0000047ab9 */ /* 0x000fc60000000800 */
[----:B------:R-:W-:-:S05]  /*6740*/  IADD3 R32, P0, R18, R33, RZ ;  /* 0x0000002112207210 */ /* 0x000fca0007f1e0ff */
[----:B------:R-:W-:-:S06]  /*6750*/  IMAD.X R33, RZ, RZ, R19, P0 ;  /* 0x000000ffff217224 */ /* 0x000fcc00000e0613 */
[----:B------:R-:W2:Y:S01]  /*6760*/  LDG.E.64 R32, desc[UR60][R32.64] ;  /* 0x0000003c20207981 */ /* 0x000ea2000c1e1b00 */
[CC--:B-----5:R-:W-:Y:S02]  /*6770*/  ISETP.NE.AND P3, PT, R37.reuse, R26.reuse, PT ;  /* 0x0000001a2500720c */ /* 0x0e0fe40003f65270 */
[----:B------:R-:W-:Y:S02]  /*6780*/  ISETP.GE.U32.AND P0, PT, R34, R41, PT ;  /* 0x000000292200720c */ /* 0x000fe40003f06070 */
[----:B------:R-:W-:Y:S02]  /*6790*/  ISETP.GT.AND P1, PT, R37, R26, PT ;  /* 0x0000001a2500720c */ /* 0x000fe40003f24270 */
[----:B------:R-:W-:Y:S02]  /*67a0*/  ISETP.GE.AND.EX P0, PT, R35, RZ, PT, P0 ;  /* 0x000000ff2300720c */ /* 0x000fe40003f06300 */
[----:B------:R-:W-:Y:S02]  /*67b0*/  SEL R40, RZ, 0xffffffff, !P1 ;  /* 0xffffffffff287807 */ /* 0x000fe40004800000 */
[----:B------:R-:W-:-:S02]  /*67c0*/  ISETP.NE.AND P1, PT, R20, R27, PT ;  /* 0x0000001b1400720c */ /* 0x000fc40003f25270 */
[CC--:B------:R-:W-:Y:S02]  /*67d0*/  ISETP.NE.AND P6, PT, R15.reuse, R28.reuse, PT ;  /* 0x0000001c0f00720c */ /* 0x0c0fe40003fc5270 */
[----:B------:R-:W-:Y:S02]  /*67e0*/  @!P3 SEL R40, RZ, 0xffffffff, P0 ;  /* 0xffffffffff28b807 */ /* 0x000fe40000000000 */
[----:B------:R-:W-:Y:S02]  /*67f0*/  ISETP.GT.AND P3, PT, R20, R27, PT ;  /* 0x0000001b1400720c */ /* 0x000fe40003f64270 */
[----:B------:R-:W-:Y:S01]  /*6800*/  LOP3.LUT R42, R40, 0x1, RZ, 0xc0, !PT ;  /* 0x00000001282a7812 */ /* 0x000fe200078ec0ff */
[----:B------:R-:W-:Y:S01]  /*6810*/  IMAD.U32 R40, RZ, RZ, UR4 ;  /* 0x00000004ff287e24 */ /* 0x000fe2000f8e00ff */
[----:B------:R-:W-:Y:S01]  /*6820*/  ISETP.GT.AND P5, PT, R15, R28, PT ;  /* 0x0000001c0f00720c */ /* 0x000fe20003fa4270 */
[----:B------:R-:W-:Y:S01]  /*6830*/  ULDC UR4, c[0x0][0x22c] ;  /* 0x00008b0000047ab9 */ /* 0x000fe20000000800 */
[----:B------:R-:W-:Y:S01]  /*6840*/  ISETP.GE.U32.AND P0, PT, R21, R41, PT ;  /* 0x000000291500720c */ /* 0x000fe20003f06070 */
[----:B------:R-:W-:Y:S01]  /*6850*/  IMAD.IADD R47, R41, 0x1, R40 ;  /* 0x00000001292f7824 */ /* 0x000fe200078e0228 */
[----:B------:R-:W-:-:S02]  /*6860*/  ISETP.NE.U32.AND P4, PT, R42, 0x1, PT ;  /* 0x000000012a00780c */ /* 0x000fc40003f85070 */
[----:B------:R-:W-:Y:S01]  /*6870*/  SEL R42, RZ, 0xffffffff, !P3 ;  /* 0xffffffffff2a7807 */ /* 0x000fe20005800000 */
[--C-:B------:R-:W-:Y:S01]  /*6880*/  IMAD.IADD R45, R47, 0x1, R40.reuse ;  /* 0x000000012f2d7824 */ /* 0x100fe200078e0228 */
[----:B------:R-:W-:Y:S02]  /*6890*/  SEL R51, RZ, 0xffffffff, !P5 ;  /* 0xffffffffff337807 */ /* 0x000fe40006800000 */
[----:B------:R-:W-:Y:S01]  /*68a0*/  ISETP.GE.U32.AND P3, PT, R13, R47, PT ;  /* 0x0000002f0d00720c */ /* 0x000fe20003f66070 */
[----:B------:R-:W-:Y:S01]  /*68b0*/  IMAD.IADD R49, R45, 0x1, R40 ;  /* 0x000000012d317824 */ /* 0x000fe200078e0228 */
[----:B------:R-:W-:Y:S02]  /*68c0*/  ISETP.GE.AND.EX P0, PT, R16, RZ, PT, P0 ;  /* 0x000000ff1000720c */ /* 0x000fe40003f06300 */
[----:B------:R-:W-:Y:S02]  /*68d0*/  ISETP.NE.AND P5, PT, R12, R29, PT ;  /* 0x0000001d0c00720c */ /* 0x000fe40003fa5270 */
[----:B------:R-:W-:-:S02]  /*68e0*/  ISETP.GE.AND.EX P3, PT, R14, RZ, PT, P3 ;  /* 0x000000ff0e00720c */ /* 0x000fc40003f66330 */
[----:B------:R-:W-:Y:S02]  /*68f0*/  @!P1 SEL R42, RZ, 0xffffffff, P0 ;  /* 0xffffffffff2a9807 */ /* 0x000fe40000000000 */
[----:B------:R-:W-:Y:S02]  /*6900*/  ISETP.GE.U32.AND P0, PT, R10, R47, PT ;  /* 0x0000002f0a00720c */ /* 0x000fe40003f06070 */
[----:B------:R-:W-:Y:S02]  /*6910*/  ISETP.GT.AND P1, PT, R12, R29, PT ;  /* 0x0000001d0c00720c */ /* 0x000fe40003f24270 */
[----:B------:R-:W-:Y:S02]  /*6920*/  @!P6 SEL R51, RZ, 0xffffffff, P3 ;  /* 0xffffffffff33e807 */ /* 0x000fe40001800000 */
[----:B------:R-:W-:Y:S02]  /*6930*/  ISETP.NE.AND P3, PT, R39, R30, PT ;  /* 0x0000001e2700720c */ /* 0x000fe40003f65270 */
[----:B------:R-:W-:-:S02]  /*6940*/  ISETP.GE.AND.EX P0, PT, R11, RZ, PT, P0 ;  /* 0x000000ff0b00720c */ /* 0x000fc40003f06300 */
[----:B------:R-:W-:Y:S02]  /*6950*/  SEL R48, RZ, 0xffffffff, !P1 ;  /* 0xffffffffff307807 */ /* 0x000fe40004800000 */
[----:B------:R-:W-:Y:S02]  /*6960*/  @!P5 SEL R48, RZ, 0xffffffff, P0 ;  /* 0xffffffffff30d807 */ /* 0x000fe40000000000 */
[----:B------:R-:W-:Y:S02]  /*6970*/  ISETP.GE.U32.AND P0, PT, R6, R45, PT ;  /* 0x0000002d0600720c */ /* 0x000fe40003f06070 */
[----:B------:R-:W-:Y:S02]  /*6980*/  ISETP.GT.AND P6, PT, R39, R30, PT ;  /* 0x0000001e2700720c */ /* 0x000fe40003fc4270 */
[CC--:B------:R-:W-:Y:S02]  /*6990*/  ISETP.GT.AND P1, PT, R36.reuse, R31.reuse, PT ;  /* 0x0000001f2400720c */ /* 0x0c0fe40003f24270 */
[----:B------:R-:W-:-:S02]  /*69a0*/  ISETP.NE.AND P5, PT, R36, R31, PT ;  /* 0x0000001f2400720c */ /* 0x000fc40003fa5270 */
[----:B------:R-:W-:Y:S02]  /*69b0*/  ISETP.GE.AND.EX P0, PT, R7, RZ, PT, P0 ;  /* 0x000000ff0700720c */ /* 0x000fe40003f06300 */
[----:B------:R-:W-:Y:S02]  /*69c0*/  LOP3.LUT R46, R42, 0x1, RZ, 0xc0, !PT ;  /* 0x000000012a2e7812 */ /* 0x000fe400078ec0ff */
[----:B------:R-:W-:Y:S02]  /*69d0*/  SEL R42, RZ, 0xffffffff, !P6 ;  /* 0xffffffffff2a7807 */ /* 0x000fe40007000000 */
[----:B------:R-:W-:Y:S02]  /*69e0*/  SEL R50, RZ, 0xffffffff, !P1 ;  /* 0xffffffffff327807 */ /* 0x000fe40004800000 */
[----:B------:R-:W-:Y:S02]  /*69f0*/  @!P3 SEL R42, RZ, 0xffffffff, P0 ;  /* 0xffffffffff2ab807 */ /* 0x000fe40000000000 */
[----:B------:R-:W-:-:S02]  /*6a00*/  ISETP.GE.U32.AND P1, PT, R4, R45, PT ;  /* 0x0000002d0400720c */ /* 0x000fc40003f26070 */
[----:B------:R-:W-:Y:S02]  /*6a10*/  ISETP.GE.U32.AND P0, PT, R0, R49, PT ;  /* 0x000000310000720c */ /* 0x000fe40003f06070 */
[----:B------:R-:W-:Y:S02]  /*6a20*/  ISETP.GE.AND.EX P1, PT, R5, RZ, PT, P1 ;  /* 0x000000ff0500720c */ /* 0x000fe40003f26310 */
[----:B------:R-:W-:Y:S02]  /*6a30*/  ISETP.GE.AND.EX P0, PT, R3, RZ, PT, P0 ;  /* 0x000000ff0300720c */ /* 0x000fe40003f06300 */
[----:B------:R-:W-:Y:S02]  /*6a40*/  ISETP.NE.U32.AND P6, PT, R46, 0x1, PT ;  /* 0x000000012e00780c */ /* 0x000fe40003fc5070 */
[----:B------:R-:W-:Y:S02]  /*6a50*/  @!P5 SEL R50, RZ, 0xffffffff, P1 ;  /* 0xffffffffff32d807 */ /* 0x000fe40000800000 */
[----:B------:R-:W-:-:S02]  /*6a60*/  SEL R46, RZ, 0xffffffff, P0 ;  /* 0xffffffffff2e7807 */ /* 0x000fc40000000000 */
[----:B------:R-:W-:Y:S02]  /*6a70*/  ISETP.GE.U32.AND P1, PT, R8, R49, PT ;  /* 0x000000310800720c */ /* 0x000fe40003f26070 */
[----:B------:R-:W-:Y:S02]  /*6a80*/  LOP3.LUT R48, R48, 0x1, RZ, 0xc0, !PT ;  /* 0x0000000130307812 */ /* 0x000fe400078ec0ff */
[----:B------:R-:W-:Y:S02]  /*6a90*/  ISETP.GE.AND.EX P1, PT, R9, RZ, PT, P1 ;  /* 0x000000ff0900720c */ /* 0x000fe40003f26310 */
[----:B------:R-:W-:Y:S02]  /*6aa0*/  LOP3.LUT R51, R51, 0x1, RZ, 0xc0, !PT ;  /* 0x0000000133337812 */ /* 0x000fe400078ec0ff */
[-C--:B------:R-:W-:Y:S02]  /*6ab0*/  SEL R34, R34, R41.reuse, !P4 ;  /* 0x0000002922227207 */ /* 0x080fe40006000000 */
[----:B------:R-:W-:Y:S01]  /*6ac0*/  SEL R21, R21, R41, !P6 ;  /* 0x0000002915157207 */ /* 0x000fe20007000000 */
[----:B------:R-:W-:Y:S01]  /*6ad0*/  IMAD.IADD R41, R49, 0x1, R40 ;  /* 0x0000000131297824 */ /* 0x000fe200078e0228 */
[----:B------:R-:W-:-:S02]  /*6ae0*/  LOP3.LUT R42, R42, 0x1, RZ, 0xc0, !PT ;  /* 0x000000012a2a7812 */ /* 0x000fc400078ec0ff */
[----:B------:R-:W-:Y:S02]  /*6af0*/  SEL R37, R37, R26, !P4 ;  /* 0x0000001a25257207 */ /* 0x000fe40006000000 */
[----:B------:R-:W-:Y:S02]  /*6b00*/  SEL R35, R35, RZ, !P4 ;  /* 0x000000ff23237207 */ /* 0x000fe40006000000 */
[----:B------:R-:W-:Y:S02]  /*6b10*/  LOP3.LUT R50, R50, 0x1, RZ, 0xc0, !PT ;  /* 0x0000000132327812 */ /* 0x000fe400078ec0ff */
[----:B------:R-:W-:Y:S02]  /*6b20*/  SEL R20, R20, R27, !P6 ;  /* 0x0000001b14147207 */ /* 0x000fe40007000000 */
[----:B------:R-:W-:Y:S02]  /*6b30*/  SEL R16, R16, RZ, !P6 ;  /* 0x000000ff10107207 */ /* 0x000fe40007000000 */
[----:B--2---:R-:W-:-:S02]  /*6b40*/  ISETP.NE.AND P3, PT, R43, R32, PT ;  /* 0x000000202b00720c */ /* 0x004fc40003f65270 */
[----:B------:R-:W-:Y:S02]  /*6b50*/  ISETP.NE.AND P0, PT, R38, R33, PT ;  /* 0x000000212600720c */ /* 0x000fe40003f05270 */
[----:B------:R-:W-:-:S09]  /*6b60*/  ISETP.GT.AND P5, PT, R43, R32, PT ;  /* 0x000000202b00720c */ /* 0x000fd20003fa4270 */
[----:B------:R-:W-:Y:S02]  /*6b70*/  @P3 SEL R46, RZ, 0xffffffff, !P5 ;  /* 0xffffffffff2e3807 */ /* 0x000fe40006800000 */
[----:B------:R-:W-:Y:S02]  /*6b80*/  ISETP.NE.U32.AND P3, PT, R48, 0x1, PT ;  /* 0x000000013000780c */ /* 0x000fe40003f65070 */
[----:B------:R-:W-:Y:S02]  /*6b90*/  SEL R48, RZ, 0xffffffff, P1 ;  /* 0xffffffffff307807 */ /* 0x000fe40000800000 */
[----:B------:R-:W-:Y:S02]  /*6ba0*/  ISETP.NE.U32.AND P5, PT, R51, 0x1, PT ;  /* 0x000000013300780c */ /* 0x000fe40003fa5070 */
[----:B------:R-:W-:Y:S02]  /*6bb0*/  ISETP.GT.AND P1, PT, R38, R33, PT ;  /* 0x000000212600720c */ /* 0x000fe40003f24270 */
[----:B------:R-:W-:-:S02]  /*6bc0*/  SEL R13, R13, R47, !P5 ;  /* 0x0000002f0d0d7207 */ /* 0x000fc40006800000 */
[----:B------:R-:W-:Y:S01]  /*6bd0*/  SEL R10, R10, R47, !P3 ;  /* 0x0000002f0a0a7207 */ /* 0x000fe20005800000 */
[----:B------:R-:W-:Y:S01]  /*6be0*/  IMAD R47, R40, 0x3, R41 ;  /* 0x00000003282f7824 */ /* 0x000fe200078e0229 */
[----:B------:R-:W-:Y:S02]  /*6bf0*/  @P0 SEL R48, RZ, 0xffffffff, !P1 ;  /* 0xffffffffff300807 */ /* 0x000fe40004800000 */
[----:B------:R-:W-:Y:S02]  /*6c00*/  ISETP.NE.U32.AND P1, PT, R42, 0x1, PT ;  /* 0x000000012a00780c */ /* 0x000fe40003f25070 */
[----:B------:R-:W-:Y:S02]  /*6c10*/  MOV R42, UR4 ;  /* 0x00000004002a7c02 */ /* 0x000fe40008000f00 */
[----:B------:R-:W-:Y:S02]  /*6c20*/  LOP3.LUT R46, R46, 0x1, RZ, 0xc0, !PT ;  /* 0x000000012e2e7812 */ /* 0x000fe400078ec0ff */
[----:B------:R-:W-:-:S02]  /*6c30*/  ISETP.GE.U32.AND P4, PT, R47, R42, PT ;  /* 0x0000002a2f00720c */ /* 0x000fc40003f86070 */
[----:B------:R-:W-:Y:S02]  /*6c40*/  LOP3.LUT R48, R48, 0x1, RZ, 0xc0, !PT ;  /* 0x0000000130307812 */ /* 0x000fe400078ec0ff */
[----:B------:R-:W-:Y:S02]  /*6c50*/  SEL R15, R15, R28, !P5 ;  /* 0x0000001c0f0f7207 */ /* 0x000fe40006800000 */
[----:B------:R-:W-:Y:S02]  /*6c60*/  SEL R14, R14, RZ, !P5 ;  /* 0x000000ff0e0e7207 */ /* 0x000fe40006800000 */
[----:B------:R-:W-:Y:S02]  /*6c70*/  ISETP.NE.U32.AND P0, PT, R50, 0x1, PT ;  /* 0x000000013200780c */ /* 0x000fe40003f05070 */
[----:B------:R-:W-:Y:S02]  /*6c80*/  ISETP.NE.U32.AND P6, PT, R46, 0x1, PT ;  /* 0x000000012e00780c */ /* 0x000fe40003fc5070 */
[----:B------:R-:W-:-:S02]  /*6c90*/  ISETP.NE.U32.AND P5, PT, R48, 0x1, PT ;  /* 0x000000013000780c */ /* 0x000fc40003fa5070 */
[-C--:B------:R-:W-:Y:S02]  /*6ca0*/  SEL R6, R6, R45.reuse, !P1 ;  /* 0x0000002d06067207 */ /* 0x080fe40004800000 */
[----:B------:R-:W-:Y:S02]  /*6cb0*/  SEL R4, R4, R45, !P0 ;  /* 0x0000002d04047207 */ /* 0x000fe40004000000 */
[-C--:B------:R-:W-:Y:S02]  /*6cc0*/  SEL R0, R0, R49.reuse, !P6 ;  /* 0x0000003100007207 */ /* 0x080fe40007000000 */
[----:B------:R-:W-:Y:S02]  /*6cd0*/  SEL R8, R8, R49, !P5 ;  /* 0x0000003108087207 */ /* 0x000fe40006800000 */
[----:B------:R-:W-:Y:S02]  /*6ce0*/  SEL R12, R12, R29, !P3 ;  /* 0x0000001d0c0c7207 */ /* 0x000fe40005800000 */
[----:B------:R-:W-:-:S02]  /*6cf0*/  SEL R11, R11, RZ, !P3 ;  /* 0x000000ff0b0b7207 */ /* 0x000fc40005800000 */
[----:B------:R-:W-:Y:S02]  /*6d00*/  SEL R39, R39, R30, !P1 ;  /* 0x0000001e27277207 */ /* 0x000fe40004800000 */
[----:B------:R-:W-:Y:S02]  /*6d10*/  SEL R7, R7, RZ, !P1 ;  /* 0x000000ff07077207 */ /* 0x000fe40004800000 */
[----:B------:R-:W-:Y:S02]  /*6d20*/  SEL R36, R36, R31, !P0 ;  /* 0x0000001f24247207 */ /* 0x000fe40004000000 */
[----:B------:R-:W-:Y:S02]  /*6d30*/  SEL R5, R5, RZ, !P0 ;  /* 0x000000ff05057207 */ /* 0x000fe40004000000 */
[----:B------:R-:W-:Y:S02]  /*6d40*/  SEL R43, R43, R32, !P6 ;  /* 0x000000202b2b7207 */ /* 0x000fe40007000000 */
[----:B------:R-:W-:-:S02]  /*6d50*/  SEL R3, R3, RZ, !P6 ;  /* 0x000000ff03037207 */ /* 0x000fc40007000000 */
[----:B------:R-:W-:Y:S02]  /*6d60*/  SEL R38, R38, R33, !P5 ;  /* 0x0000002126267207 */ /* 0x000fe40006800000 */
[----:B------:R-:W-:Y:S01]  /*6d70*/  SEL R9, R9, RZ, !P5 ;  /* 0x000000ff09097207 */ /* 0x000fe20006800000 */
[----:B------:R-:W-:Y:S06]  /*6d80*/  @!P4 BRA `(.L_x_3424) ;  /* 0xffffffb400f8c947 */ /* 0x000fec000383ffff */
[----:B------:R-:W-:Y:S05]  /*6d90*/  BSYNC B1 ;  /* 0x0000000000017941 */ /* 0x000fea0003800000 */
.L_x_3419:
[----:B------:R-:W-:Y:S05]  /*6da0*/  BSYNC B0 ;  /* 0x0000000000007941 */ /* 0x000fea0003800000 */
.L_x_3418:
[----:B------:R-:W-:Y:S01]  /*6db0*/  ISETP.GE.U32.AND P0, PT, R41, R42, PT ;  /* 0x0000002a2900720c */ /* 0x000fe20003f06070 */
[----:B------:R-:W-:-:S12]  /*6dc0*/  BSSY B0, `(.L_x_3425) ;  /* 0x0000466000007945 */ /* 0x000fd80003800000 */
[----:B------:R-:W-:Y:S05]  /*6dd0*/  @P0 BRA `(.L_x_3426) ;  /* 0x0000004400900947 */ /* 0x000fea0003800000 */
[----:B0-----:R-:W0:Y:S01]  /*6de0*/  LDC R44, c[0x0][0x268] ;  /* 0x00009a00ff2c7b82 */ /* 0x001e220000000800 */
[----:B------:R-:W-:Y:S01]  /*6df0*/  IMAD.MOV.U32 R45, RZ, RZ, RZ ;  /* 0x000000ffff2d7224 */ /* 0x000fe200078e00ff */
[----:B0-----:R-:W-:-:S13]  /*6e00*/  ISETP.NE.AND P1, PT, R44, RZ, PT ;  /* 0x000000ff2c00720c */ /* 0x001fda0003f25270 */
[----:B------:R-:W-:Y:S05]  /*6e10*/  @!P1 BRA `(.L_x_3427) ;  /* 0x0000001000449947 */ /* 0x000fea0003800000 */
[----:B-1----:R-:W-:Y:S01]  /*6e20*/  IMAD.MOV.U32 R24, RZ, RZ, RZ ;  /* 0x000000ffff187224 */ /* 0x002fe200078e00ff */
        /* <DEDUP_REMOVED lines=254> */
[----:B------:R-:W-:Y:S01]  /*7e10*/  HFMA2.MMA R46, -RZ, RZ, 0, 0 ;  /* 0x00000000ff2e7435 */ /* 0x000fe200000001ff */
[----:B------:R-:W-:Y:S01]  /*7e20*/  ULDC.64 UR6, c[0x0][0x380] ;  /* 0x0000e00000067ab9 */ /* 0x000fe20000000a00 */
[----:B------:R-:W-:-:S08]  /*7e30*/  ULDC UR4, c[0x0][0x388] ;  /* 0x0000e20000047ab9 */ /* 0x000fd00000000800 */
[----:B------:R-:W-:Y:S02]  /*7e40*/  IMAD.HI.U32 R26, R47, UR7, R46 ;  /* 0x000000072f1a7c27 */ /* 0x000fe4000f8e002e */
[----:B------:R-:W0:Y:S03]  /*7e50*/  @P2 LDC.64 R24, c[0x0][0x390] ;  /* 0x0000e400ff182b82 */ /* 0x000e260000000a00 */
[----:B------:R-:W-:Y:S01]  /*7e60*/  SHF.R.U32.HI R27, RZ, UR4, R26 ;  /* 0x00000004ff1b7c19 */ /* 0x000fe2000801161a */
[----:B------:R-:W-:Y:S01]  /*7e70*/  @P2 IMAD.MOV.U32 R26, RZ, RZ, RZ ;  /* 0x000000ffff1a2224 */ /* 0x000fe200078e00ff */
[----:B------:R-:W-:-:S03]  /*7e80*/  ULDC UR4, c[0x0][0x3f4] ;  /* 0x0000fd0000047ab9 */ /* 0x000fc60000000800 */
[----:B------:R-:W1:Y:S01]  /*7e90*/  @P2 LDC R49, c[0x0][0x38c] ;  /* 0x0000e300ff312b82 */ /* 0x000e620000000800 */
[----:B------:R-:W-:-:S07]  /*7ea0*/  IMAD.MOV R51, RZ, RZ, -R27 ;  /* 0x000000ffff337224 */ /* 0x000fce00078e0a1b */
        /* <DEDUP_REMOVED lines=8> */
.L_x_3427:
        /* <DEDUP_REMOVED lines=24> */
[----:B-1----:R-:W-:-:S05]  /*80b0*/  IMAD.HI.U32 R24, R29, UR7, R28 ;  /* 0x000000071d187c27 */ /* 0x002fca000f8e001c */
        /* <DEDUP_REMOVED lines=251> */
[----:B------:R-:W-:-:S03]  /*9070*/  IMAD R24, R53, UR6, R49 ;  /* 0x0000000635187c24 */ /* 0x000fc6000f8e0231 */
[----:B------:R-:W-:Y:S01]  /*9080*/  @P2 IADD3 R28, -R25, RZ, RZ ;  /* 0x000000ff191c2210 */ /* 0x000fe20007ffe1ff */
[----:B------:R-:W-:-:S04]  /*9090*/  IMAD R45, R24, UR4, R45 ;  /* 0x00000004182d7c24 */ /* 0x000fc8000f8e022d */
[----:B-1----:R-:W-:-:S04]  /*90a0*/  @P2 IMAD R51, R51, R28, R29 ;  /* 0x0000001c33332224 */ /* 0x002fc800078e021d */
[----:B--2---:R-:W-:-:S07]  /*90b0*/  @P2 IMAD R45, R51, R48, R45 ;  /* 0x00000030332d2224 */ /* 0x004fce00078e022d */
.L_x_3428:
        /* <DEDUP_REMOVED lines=281> */
.L_x_3429:
[----:B------:R-:W-:-:S04]  /*a250*/  LOP3.LUT R31, R45, 0xfffffff8, RZ, 0xc0, !PT ;  /* 0xfffffff82d1f7812 */ /* 0x000fc800078ec0ff */
[----:B------:R-:W-:-:S05]  /*a260*/  IADD3 R30, P2, R18, R31, RZ ;  /* 0x0000001f121e7210 */ /* 0x000fca0007f5e0ff */
[----:B------:R-:W-:-:S06]  /*a270*/  IMAD.X R31, RZ, RZ, R19, P2 ;  /* 0x000000ffff1f7224 */ /* 0x000fcc00010e0613 */
[----:B------:R-:W5:Y:S01]  /*a280*/  LDG.E.64 R30, desc[UR60][R30.64] ;  /* 0x0000003c1e1e7981 */ /* 0x000f62000c1e1b00 */
[----:B-1----:R-:W-:-:S05]  /*a290*/  IMAD.IADD R25, R47, 0x1, R40 ;  /* 0x000000012f197824 */ /* 0x002fca00078e0228 */
        /* <DEDUP_REMOVED lines=266> */
[----:B------:R-:W-:-:S06]  /*b340*/  IADD3 R51, -R47, RZ, RZ ;  /* 0x000000ff2f337210 */ /* 0x000fcc0007ffe1ff */
        /* <DEDUP_REMOVED lines=9> */
.L_x_3430:
[----:B------:R-:W-:-:S04]  /*b3e0*/  LOP3.LUT R33, R45, 0xfffffff8, RZ, 0xc0, !PT ;  /* 0xfffffff82d217812 */ /* 0x000fc800078ec0ff */
[----:B------:R-:W-:-:S05]  /*b3f0*/  IADD3 R32, P1, R18, R33, RZ ;  /* 0x0000002112207210 */ /* 0x000fca0007f3e0ff */
[----:B------:R-:W-:-:S06]  /*b400*/  IMAD.X R33, RZ, RZ, R19, P1 ;  /* 0x000000ffff217224 */ /* 0x000fcc00008e0613 */
[----:B------:R-:W5:Y:S02]  /*b410*/  LDG.E.64 R32, desc[UR60][R32.64] ;  /* 0x0000003c20207981 */ /* 0x000f64000c1e1b00 */
.L_x_3426:
[----:B------:R-:W-:Y:S05]  /*b420*/  BSYNC B0 ;  /* 0x0000000000007941 */ /* 0x000fea0003800000 */
.L_x_3425:
[----:B------:R-:W-:Y:S04]  /*b430*/  BSSY B0, `(.L_x_3431) ;  /* 0x0000063000007945 */ /* 0x000fe80003800000 */
[----:B------:R-:W-:Y:S05]  /*b440*/  @P0 BRA `(.L_x_3432) ;  /* 0x0000000400840947 */ /* 0x000fea0003800000 */
[C---:B-----5:R-:W-:Y:S01]  /*b450*/  ISETP.NE.AND P2, PT, R20.reuse, R27, PT ;  /* 0x0000001b1400720c */ /* 0x060fe20003f45270 */
[----:B------:R-:W-:Y:S01]  /*b460*/  IMAD.IADD R45, R41, 0x1, R40 ;  /* 0x00000001292d7824 */ /* 0x000fe200078e0228 */
[----:B------:R-:W-:Y:S02]  /*b470*/  ISETP.NE.AND P3, PT, R37, R26, PT ;  /* 0x0000001a2500720c */ /* 0x000fe40003f65270 */
[----:B------:R-:W-:Y:S02]  /*b480*/  ISETP.GE.U32.AND P1, PT, R21, R41, PT ;  /* 0x000000291500720c */ /* 0x000fe40003f26070 */
[----:B------:R-:W-:Y:S02]  /*b490*/  ISETP.GT.AND P5, PT, R20, R27, PT ;  /* 0x0000001b1400720c */ /* 0x000fe40003fa4270 */
[----:B------:R-:W-:Y:S02]  /*b4a0*/  ISETP.GE.U32.AND P0, PT, R34, R41, PT ;  /* 0x000000292200720c */ /* 0x000fe40003f06070 */
[----:B------:R-:W-:-:S02]  /*b4b0*/  ISETP.GE.AND.EX P1, PT, R16, RZ, PT, P1 ;  /* 0x000000ff1000720c */ /* 0x000fc40003f26310 */
[----:B------:R-:W-:Y:S02]  /*b4c0*/  ISETP.GT.AND P4, PT, R37, R26, PT ;  /* 0x0000001a2500720c */ /* 0x000fe40003f84270 */
[----:B------:R-:W-:Y:S02]  /*b4d0*/  SEL R19, RZ, 0xffffffff, !P5 ;  /* 0xffffffffff137807 */ /* 0x000fe40006800000 */
[----:B------:R-:W-:Y:S02]  /*b4e0*/  ISETP.GE.AND.EX P0, PT, R35, RZ, PT, P0 ;  /* 0x000000ff2300720c */ /* 0x000fe40003f06300 */
[----:B------:R-:W-:Y:S02]  /*b4f0*/  @!P2 SEL R19, RZ, 0xffffffff, P1 ;  /* 0xffffffffff13a807 */ /* 0x000fe40000800000 */
[----:B------:R-:W-:Y:S02]  /*b500*/  ISETP.GE.U32.AND P2, PT, R45, R42, PT ;  /* 0x0000002a2d00720c */ /* 0x000fe40003f46070 */
        /* <DEDUP_REMOVED lines=8> */
[-C--:B------:R-:W-:Y:S02]  /*b590*/  SEL R34, R34, R41.reuse, !P0 ;  /* 0x0000002922227207 */ /* 0x080fe40004000000 */
[----:B------:R-:W-:Y:S02]  /*b5a0*/  SEL R21, R21, R41, !P1 ;  /* 0x0000002915157207 */ /* 0x000fe40004800000 */
[----:B------:R-:W-:Y:S02]  /*b5b0*/  SEL R35, R35, RZ, !P0 ;  /* 0x000000ff23237207 */ /* 0x000fe40004000000 */
[----:B------:R-:W-:Y:S01]  /*b5c0*/  SEL R16, R16, RZ, !P1 ;  /* 0x000000ff10107207 */ /* 0x000fe20004800000 */
[----:B------:R-:W-:Y:S06]  /*b5d0*/  @P2 BRA `(.L_x_3432) ;  /* 0x0000000400202947 */ /* 0x000fec0003800000 */
[----:B------:R-:W-:Y:S01]  /*b5e0*/  ISETP.NE.AND P2, PT, R12, R29, PT ;  /* 0x0000001d0c00720c */ /* 0x000fe20003f45270 */
[----:B-1----:R-:W-:Y:S01]  /*b5f0*/  IMAD.IADD R25, R45, 0x1, R40 ;  /* 0x000000012d197824 */ /* 0x002fe200078e0228 */
        /* <DEDUP_REMOVED lines=48> */
[CC--:B------:R-:W-:Y:S02]  /*b900*/  ISETP.NE.AND P3, PT, R43.reuse, R32.reuse, PT ;  /* 0x000000202b00720c */ /* 0x0c0fe40003f65270 */
[----:B------:R-:W-:Y:S02]  /*b910*/  ISETP.NE.AND P2, PT, R38, R33, PT ;  /* 0x000000212600720c */ /* 0x000fe40003f45270 */
[-C--:B------:R-:W-:Y:S02]  /*b920*/  ISETP.GE.U32.AND P0, PT, R0, R27.reuse, PT ;  /* 0x0000001b0000720c */ /* 0x080fe40003f06070 */
[----:B------:R-:W-:Y:S02]  /*b930*/  ISETP.GE.U32.AND P1, PT, R8, R27, PT ;  /* 0x0000001b0800720c */ /* 0x000fe40003f26070 */
[----:B------:R-:W-:Y:S02]  /*b940*/  ISETP.GT.AND P4, PT, R43, R32, PT ;  /* 0x000000202b00720c */ /* 0x000fe40003f84270 */
[----:B------:R-:W-:-:S02]  /*b950*/  ISETP.GT.AND P5, PT, R38, R33, PT ;  /* 0x000000212600720c */ /* 0x000fc40003fa4270 */
[----:B------:R-:W-:Y:S02]  /*b960*/  ISETP.GE.AND.EX P0, PT, R3, RZ, PT, P0 ;  /* 0x000000ff0300720c */ /* 0x000fe40003f06300 */
[----:B------:R-:W-:Y:S02]  /*b970*/  ISETP.GE.AND.EX P1, PT, R9, RZ, PT, P1 ;  /* 0x000000ff0900720c */ /* 0x000fe40003f26310 */
        /* <DEDUP_REMOVED lines=10> */
[-C--:B------:R-:W-:Y:S02]  /*ba20*/  SEL R0, R0, R27.reuse, !P0 ;  /* 0x0000001b00007207 */ /* 0x080fe40004000000 */
[----:B------:R-:W-:Y:S02]  /*ba30*/  SEL R8, R8, R27, !P1 ;  /* 0x0000001b08087207 */ /* 0x000fe40004800000 */
[----:B------:R-:W-:Y:S02]  /*ba40*/  SEL R3, R3, RZ, !P0 ;  /* 0x000000ff03037207 */ /* 0x000fe40004000000 */
[----:B------:R-:W-:-:S07]  /*ba50*/  SEL R9, R9, RZ, !P1 ;  /* 0x000000ff09097207 */ /* 0x000fce0004800000 */
.L_x_3432:
[----:B------:R-:W-:Y:S05]  /*ba60*/  BSYNC B0 ;  /* 0x0000000000007941 */ /* 0x000fea0003800000 */
.L_x_3431:
[----:B------:R-:W-:Y:S02]  /*ba70*/  ISETP.NE.AND P3, PT, R37, R15, PT ;  /* 0x0000000f2500720c */ /* 0x000fe40003f65270 */
[----:B------:R-:W-:Y:S02]  /*ba80*/  ISETP.NE.AND P2, PT, R20, R12, PT ;  /* 0x0000000c1400720c */ /* 0x000fe40003f45270 */
        /* <DEDUP_REMOVED lines=16> */
[----:B------:R-:W-:Y:S02]  /*bb90*/  ISETP.NE.AND P2, PT, R18, R39, PT ;  /* 0x000000271200720c */ /* 0x000fe40003f45270 */
[----:B------:R-:W-:Y:S02]  /*bba0*/  ISETP.NE.AND P3, PT, R15, R36, PT ;  /* 0x000000240f00720c */ /* 0x000fe40003f65270 */
[----:B------:R-:W-:Y:S02]  /*bbb0*/  SEL R13, R34, R13, !P0 ;  /* 0x0000000d220d7207 */ /* 0x000fe40004000000 */
[----:B------:R-:W-:Y:S02]  /*bbc0*/  SEL R21, R21, R10, !P1 ;  /* 0x0000000a15157207 */ /* 0x000fe40004800000 */
[----:B------:R-:W-:Y:S02]  /*bbd0*/  SEL R14, R35, R14, !P0 ;  /* 0x0000000e230e7207 */ /* 0x000fe40004000000 */
[----:B------:R-:W-:-:S02]  /*bbe0*/  SEL R16, R16, R11, !P1 ;  /* 0x0000000b10107207 */ /* 0x000fc40004800000 */
        /* <DEDUP_REMOVED lines=42> */
[----:B------:R-:W-:Y:S06]  /*be90*/  BRA `(.L_x_3400) ;  /* 0x0000002800e07947 */ /* 0x000fec0003800000 */
.L_x_3417:
[----:B------:R-:W-:Y:S01]  /*bea0*/  ISETP.GE.U32.AND P0, PT, R5, R42, PT ;  /* 0x0000002a0500720c */ /* 0x000fe20003f06070 */
[----:B------:R-:W-:Y:S01]  /*beb0*/  BSSY B0, `(.L_x_3433) ;  /* 0x0000097000007945 */ /* 0x000fe20003800000 */
[----:B------:R-:W-:Y:S01]  /*bec0*/  IMAD.MOV.U32 R5, RZ, RZ, R9 ;  /* 0x000000ffff057224 */ /* 0x000fe200078e0009 */
[----:B------:R-:W-:Y:S01]  /*bed0*/  MOV R6, R37 ;  /* 0x0000002500067202 */ /* 0x000fe20000000f00 */
[----:B------:R-:W-:Y:S01]  /*bee0*/  IMAD.MOV.U32 R8, RZ, RZ, R37 ;  /* 0x000000ffff087224 */ /* 0x000fe200078e0025 */
[----:B------:R-:W-:Y:S01]  /*bef0*/  MOV R14, R9 ;  /* 0x00000009000e7202 */ /* 0x000fe20000000f00 */
[--C-:B------:R-:W-:Y:S01]  /*bf00*/  IMAD.MOV.U32 R7, RZ, RZ, R4.reuse ;  /* 0x000000ffff077224 */ /* 0x100fe200078e0004 */
[----:B------:R-:W-:Y:S01]  /*bf10*/  MOV R34, R37 ;  /* 0x0000002500227202 */ /* 0x000fe20000000f00 */
        /* <DEDUP_REMOVED lines=8> */
[--C-:B------:R-:W-:Y:S02]  /*bfa0*/  IMAD.MOV.U32 R32, RZ, RZ, R4.reuse ;  /* 0x000000ffff207224 */ /* 0x100fe400078e0004 */
[--C-:B------:R-:W-:Y:S02]  /*bfb0*/  IMAD.MOV.U32 R33, RZ, RZ, R9.reuse ;  /* 0x000000ffff217224 */ /* 0x100fe400078e0009 */
[----:B------:R-:W-:Y:S02]  /*bfc0*/  IMAD.MOV.U32 R36, RZ, RZ, R4 ;  /* 0x000000ffff247224 */ /* 0x000fe400078e0004 */
        /* <DEDUP_REMOVED lines=20> */
[----:B------:R-:W-:-:S07]  /*c110*/  IMAD.MOV.U32 R34, RZ, RZ, R37 ;  /* 0x000000ffff227224 */ /* 0x000fce00078e0025 */
.L_x_3435:
[-C--:B------:R-:W-:Y:S01]  /*c120*/  IMAD R20, R38, R41.reuse, RZ ;  /* 0x0000002926147224 */ /* 0x080fe200078e02ff */
[----:B------:R-:W-:-:S04]  /*c130*/  IADD3 R45, R40, R41, RZ ;  /* 0x00000029282d7210 */ /* 0x000fc80007ffe0ff */
[----:B------:R-:W-:Y:S01]  /*c140*/  SHF.R.U32.HI R21, RZ, 0x1, R20 ;  /* 0x00000001ff157819 */ /* 0x000fe20000011614 */
[----:B------:R-:W-:-:S04]  /*c150*/  IMAD R24, R38, R45, RZ ;  /* 0x0000002d26187224 */ /* 0x000fc800078e02ff */
[----:B------:R-:W-:Y:S01]  /*c160*/  IMAD.WIDE.U32 R20, R21, 0x8, R18 ;  /* 0x0000000815147825 */ /* 0x000fe200078e0012 */
[----:B------:R-:W-:-:S05]  /*c170*/  SHF.R.U32.HI R25, RZ, 0x1, R24 ;  /* 0x00000001ff197819 */ /* 0x000fca0000011618 */
[----:B------:R-:W2:Y:S01]  /*c180*/  LDG.E.64 R20, desc[UR60][R20.64] ;  /* 0x0000003c14147981 */ /* 0x000ea2000c1e1b00 */
[----:B------:R-:W-:Y:S02]  /*c190*/  IMAD.IADD R39, R45, 0x1, R40 ;  /* 0x000000012d277824 */ /* 0x000fe400078e0228 */
[----:B------:R-:W-:-:S04]  /*c1a0*/  IMAD.WIDE.U32 R24, R25, 0x8, R18 ;  /* 0x0000000819187825 */ /* 0x000fc800078e0012 */
[C---:B------:R-:W-:Y:S02]  /*c1b0*/  IMAD R26, R38.reuse, R39, RZ ;  /* 0x00000027261a7224 */ /* 0x040fe400078e02ff */
[----:B------:R-:W3:Y:S01]  /*c1c0*/  LDG.E.64 R24, desc[UR60][R24.64] ;  /* 0x0000003c18187981 */ /* 0x000ee2000c1e1b00 */
[----:B------:R-:W-:Y:S02]  /*c1d0*/  IMAD.IADD R47, R39, 0x1, R40 ;  /* 0x00000001272f7824 */ /* 0x000fe400078e0228 */
[----:B------:R-:W-:Y:S02]  /*c1e0*/  SHF.R.U32.HI R29, RZ, 0x1, R26 ;  /* 0x00000001ff1d7819 */ /* 0x000fe4000001161a */
[----:B------:R-:W-:-:S03]  /*c1f0*/  IMAD R26, R38, R47, RZ ;  /* 0x0000002f261a7224 */ /* 0x000fc600078e02ff */
[----:B------:R-:W-:Y:S02]  /*c200*/  IMAD.WIDE.U32 R28, R29, 0x8, R18 ;  /* 0x000000081d1c7825 */ /* 0x000fe400078e0012 */
[----:B------:R-:W-:-:S04]  /*c210*/  SHF.R.U32.HI R27, RZ, 0x1, R26 ;  /* 0x00000001ff1b7819 */ /* 0x000fc8000001161a */
[----:B------:R-:W4:Y:S01]  /*c220*/  LDG.E.64 R28, desc[UR60][R28.64] ;  /* 0x0000003c1c1c7981 */ /* 0x000f22000c1e1b00 */
[----:B------:R-:W-:-:S06]  /*c230*/  IMAD.WIDE.U32 R26, R27, 0x8, R18 ;  /* 0x000000081b1a7825 */ /* 0x000fcc00078e0012 */
[----:B------:R-:W5:Y:S01]  /*c240*/  LDG.E.64 R26, desc[UR60][R26.64] ;  /* 0x0000003c1a1a7981 */ /* 0x000f62000c1e1b00 */
[-C--:B------:R-:W-:Y:S02]  /*c250*/  ISETP.GE.U32.AND P1, PT, R32, R41.reuse, PT ;  /* 0x000000292000720c */ /* 0x080fe40003f26070 */
[----:B------:R-:W-:Y:S02]  /*c260*/  ISETP.GE.U32.AND P0, PT, R36, R41, PT ;  /* 0x000000292400720c */ /* 0x000fe40003f06070 */
[----:B------:R-:W-:Y:S02]  /*c270*/  ISETP.GE.AND.EX P1, PT, R33, RZ, PT, P1 ;  /* 0x000000ff2100720c */ /* 0x000fe40003f26310 */
[----:B------:R-:W-:Y:S02]  /*c280*/  ISETP.GE.AND.EX P0, PT, R35, RZ, PT, P0 ;  /* 0x000000ff2300720c */ /* 0x000fe40003f06300 */
[----:B------:R-:W-:Y:S02]  /*c290*/  SEL R46, RZ, 0xffffffff, P1 ;  /* 0xffffffffff2e7807 */ /* 0x000fe40000800000 */
[----:B------:R-:W-:-:S02]  /*c2a0*/  SEL R44, RZ, 0xffffffff, P0 ;  /* 0xffffffffff2c7807 */ /* 0x000fc40000000000 */
[----:B------:R-:W-:Y:S02]  /*c2b0*/  ISETP.GE.U32.AND P5, PT, R12, R45, PT ;  /* 0x0000002d0c00720c */ /* 0x000fe40003fa6070 */
[----:B------:R-:W-:Y:S02]  /*c2c0*/  ISETP.GE.U32.AND P6, PT, R7, R39, PT ;  /* 0x000000270700720c */ /* 0x000fe40003fc6070 */
[----:B------:R-:W-:Y:S02]  /*c2d0*/  ISETP.GE.AND.EX P5, PT, R14, RZ, PT, P5 ;  /* 0x000000ff0e00720c */ /* 0x000fe40003fa6350 */
[----:B------:R-:W-:Y:S02]  /*c2e0*/  ISETP.GE.AND.EX P6, PT, R9, RZ, PT, P6 ;  /* 0x000000ff0900720c */ /* 0x000fe40003fc6360 */
[----:B------:R-:W-:Y:S02]  /*c2f0*/  SEL R50, RZ, 0xffffffff, P5 ;  /* 0xffffffffff327807 */ /* 0x000fe40002800000 */
[----:B------:R-:W-:-:S02]  /*c300*/  SEL R48, RZ, 0xffffffff, P6 ;  /* 0xffffffffff307807 */ /* 0x000fc40003000000 */
[CC--:B--2---:R-:W-:Y:S02]  /*c310*/  ISETP.NE.AND P2, PT, R34.reuse, R21.reuse, PT ;  /* 0x000000152200720c */ /* 0x0c4fe40003f45270 */
[CC--:B------:R-:W-:Y:S02]  /*c320*/  ISETP.NE.AND P3, PT, R37.reuse, R20.reuse, PT ;  /* 0x000000142500720c */ /* 0x0c0fe40003f65270 */
[----:B------:R-:W-:Y:S02]  /*c330*/  ISETP.GT.AND P1, PT, R34, R21, PT ;  /* 0x000000152200720c */ /* 0x000fe40003f24270 */
[----:B------:R-:W-:Y:S02]  /*c340*/  ISETP.GT.AND P0, PT, R37, R20, PT ;  /* 0x000000142500720c */ /* 0x000fe40003f04270 */
[----:B---3--:R-:W-:Y:S02]  /*c350*/  ISETP.NE.AND P4, PT, R16, R25, PT ;  /* 0x000000191000720c */ /* 0x008fe40003f85270 */
[----:B------:R-:W-:-:S03]  /*c360*/  ISETP.GT.AND P5, PT, R31, R24, PT ;  /* 0x000000181f00720c */ /* 0x000fc60003fa4270 */
[----:B------:R-:W-:Y:S02]  /*c370*/  @P2 SEL R46, RZ, 0xffffffff, !P1 ;  /* 0xffffffffff2e2807 */ /* 0x000fe40004800000 */
[----:B------:R-:W-:Y:S02]  /*c380*/  ISETP.NE.AND P1, PT, R31, R24, PT ;  /* 0x000000181f00720c */ /* 0x000fe40003f25270 */
[----:B------:R-:W-:Y:S02]  /*c390*/  @P3 SEL R44, RZ, 0xffffffff, !P0 ;  /* 0xffffffffff2c3807 */ /* 0x000fe40004000000 */
[----:B------:R-:W-:Y:S02]  /*c3a0*/  ISETP.GE.U32.AND P0, PT, R15, R45, PT ;  /* 0x0000002d0f00720c */ /* 0x000fe40003f06070 */
[----:B------:R-:W-:Y:S02]  /*c3b0*/  LOP3.LUT R46, R46, 0x1, RZ, 0xc0, !PT ;  /* 0x000000012e2e7812 */ /* 0x000fe400078ec0ff */
[----:B------:R-:W-:-:S02]  /*c3c0*/  ISETP.GE.AND.EX P0, PT, R30, RZ, PT, P0 ;  /* 0x000000ff1e00720c */ /* 0x000fc40003f06300 */
[----:B----4-:R-:W-:Y:S02]  /*c3d0*/  ISETP.NE.AND P6, PT, R13, R28, PT ;  /* 0x0000001c0d00720c */ /* 0x010fe40003fc5270 */
[----:B------:R-:W-:Y:S02]  /*c3e0*/  SEL R49, RZ, 0xffffffff, P0 ;  /* 0xffffffffff317807 */ /* 0x000fe40000000000 */
[----:B------:R-:W-:Y:S02]  /*c3f0*/  ISETP.GE.U32.AND P0, PT, R4, R39, PT ;  /* 0x000000270400720c */ /* 0x000fe40003f06070 */
[----:B------:R-:W-:Y:S02]  /*c400*/  @P1 SEL R49, RZ, 0xffffffff, !P5 ;  /* 0xffffffffff311807 */ /* 0x000fe40006800000 */
[----:B------:R-:W-:Y:S02]  /*c410*/  ISETP.GT.AND P5, PT, R16, R25, PT ;  /* 0x000000191000720c */ /* 0x000fe40003fa4270 */
[----:B------:R-:W-:-:S02]  /*c420*/  ISETP.GE.AND.EX P0, PT, R5, RZ, PT, P0 ;  /* 0x000000ff0500720c */ /* 0x000fc40003f06300 */
[----:B------:R-:W-:Y:S02]  /*c430*/  ISETP.NE.AND P1, PT, R8, R29, PT ;  /* 0x0000001d0800720c */ /* 0x000fe40003f25270 */
[----:B------:R-:W-:Y:S02]  /*c440*/  ISETP.NE.U32.AND P2, PT, R46, 0x1, PT ;  /* 0x000000012e00780c */ /* 0x000fe40003f45070 */
[----:B------:R-:W-:Y:S02]  /*c450*/  @P4 SEL R50, RZ, 0xffffffff, !P5 ;  /* 0xffffffffff324807 */ /* 0x000fe40006800000 */
[----:B------:R-:W-:Y:S02]  /*c460*/  SEL R46, RZ, 0xffffffff, P0 ;  /* 0xffffffffff2e7807 */ /* 0x000fe40000000000 */
[----:B------:R-:W-:Y:S02]  /*c470*/  ISETP.GT.AND P5, PT, R13, R28, PT ;  /* 0x0000001c0d00720c */ /* 0x000fe40003fa4270 */
[----:B------:R-:W-:-:S02]  /*c480*/  ISETP.GE.U32.AND P0, PT, R0, R47, PT ;  /* 0x0000002f0000720c */ /* 0x000fc40003f06070 */
[----:B------:R-:W-:Y:S02]  /*c490*/  LOP3.LUT R44, R44, 0x1, RZ, 0xc0, !PT ;  /* 0x000000012c2c7812 */ /* 0x000fe400078ec0ff */
[----:B-----5:R-:W-:Y:S02]  /*c4a0*/  ISETP.NE.AND P4, PT, R43, R26, PT ;  /* 0x0000001a2b00720c */ /* 0x020fe40003f85270 */
[----:B------:R-:W-:Y:S02]  /*c4b0*/  @P6 SEL R48, RZ, 0xffffffff, !P5 ;  /* 0xffffffffff306807 */ /* 0x000fe40006800000 */
[----:B------:R-:W-:Y:S02]  /*c4c0*/  ISETP.GE.AND.EX P0, PT, R3, RZ, PT, P0 ;  /* 0x000000ff0300720c */ /* 0x000fe40003f06300 */
[----:B------:R-:W-:Y:S02]  /*c4d0*/  ISETP.GT.AND P6, PT, R8, R29, PT ;  /* 0x0000001d0800720c */ /* 0x000fe40003fc4270 */
[----:B------:R-:W-:-:S02]  /*c4e0*/  ISETP.NE.U32.AND P3, PT, R44, 0x1, PT ;  /* 0x000000012c00780c */ /* 0x000fc40003f65070 */
[----:B------:R-:W-:Y:S02]  /*c4f0*/  SEL R44, RZ, 0xffffffff, P0 ;  /* 0xffffffffff2c7807 */ /* 0x000fe40000000000 */
[----:B------:R-:W-:Y:S02]  /*c500*/  @P1 SEL R46, RZ, 0xffffffff, !P6 ;  /* 0xffffffffff2e1807 */ /* 0x000fe40007000000 */
[-C--:B------:R-:W-:Y:S02]  /*c510*/  SEL R36, R36, R41.reuse, !P3 ;  /* 0x0000002924247207 */ /* 0x080fe40005800000 */
[----:B------:R-:W-:Y:S01]  /*c520*/  SEL R32, R32, R41, !P2 ;  /* 0x0000002920207207 */ /* 0x000fe20005000000 */
[----:B------:R-:W-:Y:S01]  /*c530*/  IMAD.IADD R41, R47, 0x1, R40 ;  /* 0x000000012f297824 */ /* 0x000fe200078e0228 */
[----:B------:R-:W-:Y:S02]  /*c540*/  ISETP.GE.U32.AND P0, PT, R10, R47, PT ;  /* 0x0000002f0a00720c */ /* 0x000fe40003f06070 */
[----:B------:R-:W-:Y:S01]  /*c550*/  ISETP.NE.AND P1, PT, R6, R27, PT ;  /* 0x0000001b0600720c */ /* 0x000fe20003f25270 */
[----:B------:R-:W-:Y:S01]  /*c560*/  IMAD R51, R40, 0x3, R41 ;  /* 0x0000000328337824 */ /* 0x000fe200078e0229 */
[----:B------:R-:W-:-:S02]  /*c570*/  ISETP.GT.AND P6, PT, R43, R26, PT ;  /* 0x0000001a2b00720c */ /* 0x000fc40003fc4270 */
[----:B------:R-:W-:Y:S02]  /*c580*/  LOP3.LUT R49, R49, 0x1, RZ, 0xc0, !PT ;  /* 0x0000000131317812 */ /* 0x000fe400078ec0ff */
[----:B------:R-:W-:Y:S02]  /*c590*/  ISETP.GE.AND.EX P0, PT, R11, RZ, PT, P0 ;  /* 0x000000ff0b00720c */ /* 0x000fe40003f06300 */
[----:B------:R-:W-:Y:S02]  /*c5a0*/  @P4 SEL R44, RZ, 0xffffffff, !P6 ;  /* 0xffffffffff2c4807 */ /* 0x000fe40007000000 */
[----:B------:R-:W-:Y:S02]  /*c5b0*/  ISETP.NE.U32.AND P4, PT, R49, 0x1, PT ;  /* 0x000000013100780c */ /* 0x000fe40003f85070 */
[----:B------:R-:W-:Y:S02]  /*c5c0*/  SEL R49, RZ, 0xffffffff, P0 ;  /* 0xffffffffff317807 */ /* 0x000fe40000000000 */
[----:B------:R-:W-:-:S02]  /*c5d0*/  ISETP.GT.AND P0, PT, R6, R27, PT ;  /* 0x0000001b0600720c */ /* 0x000fc40003f04270 */
[----:B------:R-:W-:Y:S02]  /*c5e0*/  ISETP.GE.U32.AND P5, PT, R51, R42, PT ;  /* 0x0000002a3300720c */ /* 0x000fe40003fa6070 */
[----:B------:R-:W-:Y:S02]  /*c5f0*/  @P1 SEL R49, RZ, 0xffffffff, !P0 ;  /* 0xffffffffff311807 */ /* 0x000fe40004000000 */
[----:B------:R-:W-:Y:S02]  /*c600*/  LOP3.LUT R50, R50, 0x1, RZ, 0xc0, !PT ;  /* 0x0000000132327812 */ /* 0x000fe400078ec0ff */
[----:B------:R-:W-:Y:S02]  /*c610*/  LOP3.LUT R48, R48, 0x1, RZ, 0xc0, !PT ;  /* 0x0000000130307812 */ /* 0x000fe400078ec0ff */
[----:B------:R-:W-:Y:S02]  /*c620*/  LOP3.LUT R46, R46, 0x1, RZ, 0xc0, !PT ;  /* 0x000000012e2e7812 */ /* 0x000fe400078ec0ff */
[----:B------:R-:W-:-:S02]  /*c630*/  LOP3.LUT R44, R44, 0x1, RZ, 0xc0, !PT ;  /* 0x000000012c2c7812 */ /* 0x000fc400078ec0ff */
[----:B------:R-:W-:Y:S02]  /*c640*/  LOP3.LUT R49, R49, 0x1, RZ, 0xc0, !PT ;  /* 0x0000000131317812 */ /* 0x000fe400078ec0ff */
[----:B------:R-:W-:Y:S02]  /*c650*/  SEL R37, R37, R20, !P3 ;  /* 0x0000001425257207 */ /* 0x000fe40005800000 */
[----:B------:R-:W-:Y:S02]  /*c660*/  SEL R35, R35, RZ, !P3 ;  /* 0x000000ff23237207 */ /* 0x000fe40005800000 */
[----:B------:R-:W-:Y:S02]  /*c670*/  SEL R34, R34, R21, !P2 ;  /* 0x0000001522227207 */ /* 0x000fe40005000000 */
[----:B------:R-:W-:Y:S02]  /*c680*/  SEL R33, R33, RZ, !P2 ;  /* 0x000000ff21217207 */ /* 0x000fe40005000000 */
[----:B------:R-:W-:-:S02]  /*c690*/  ISETP.NE.U32.AND P6, PT, R50, 0x1, PT ;  /* 0x000000013200780c */ /* 0x000fc40003fc5070 */
[----:B------:R-:W-:Y:S02]  /*c6a0*/  ISETP.NE.U32.AND P1, PT, R48, 0x1, PT ;  /* 0x000000013000780c */ /* 0x000fe40003f25070 */
[----:B------:R-:W-:Y:S02]  /*c6b0*/  ISETP.NE.U32.AND P0, PT, R46, 0x1, PT ;  /* 0x000000012e00780c */ /* 0x000fe40003f05070 */
[----:B------:R-:W-:Y:S02]  /*c6c0*/  ISETP.NE.U32.AND P3, PT, R44, 0x1, PT ;  /* 0x000000012c00780c */ /* 0x000fe40003f65070 */
[----:B------:R-:W-:Y:S02]  /*c6d0*/  ISETP.NE.U32.AND P2, PT, R49, 0x1, PT ;  /* 0x000000013100780c */ /* 0x000fe40003f45070 */
[-C--:B------:R-:W-:Y:S02]  /*c6e0*/  SEL R15, R15, R45.reuse, !P4 ;  /* 0x0000002d0f0f7207 */ /* 0x080fe40006000000 */
[----:B------:R-:W-:-:S02]  /*c6f0*/  SEL R12, R12, R45, !P6 ;  /* 0x0000002d0c0c7207 */ /* 0x000fc40007000000 */
        /* <DEDUP_REMOVED lines=13> */
[----:B------:R-:W-:Y:S02]  /*c7d0*/  SEL R3, R3, RZ, !P3 ;  /* 0x000000ff03037207 */ /* 0x000fe40005800000 */
[----:B------:R-:W-:Y:S02]  /*c7e0*/  SEL R6, R6, R27, !P2 ;  /* 0x0000001b06067207 */ /* 0x000fe40005000000 */
[----:B------:R-:W-:Y:S01]  /*c7f0*/  SEL R11, R11, RZ, !P2 ;  /* 0x000000ff0b0b7207 */ /* 0x000fe20005000000 */
[----:B------:R-:W-:Y:S06]  /*c800*/  @!P5 BRA `(.L_x_3435) ;  /* 0xfffffff80044d947 */ /* 0x000fec000383ffff */
[----:B------:R-:W-:Y:S05]  /*c810*/  BSYNC B1 ;  /* 0x0000000000017941 */ /* 0x000fea0003800000 */
.L_x_3434:
[----:B------:R-:W-:Y:S05]  /*c820*/  BSYNC B0 ;  /* 0x0000000000007941 */ /* 0x000fea0003800000 */
.L_x_3433:
        /* <DEDUP_REMOVED lines=27> */
.L_x_3437:
[----:B------:R-:W-:Y:S05]  /*c9e0*/  BSYNC B0 ;  /* 0x0000000000007941 */ /* 0x000fea0003800000 */
.L_x_3436:
[----:B------:R-:W-:Y:S04]  /*c9f0*/  BSSY B0, `(.L_x_3438) ;  /* 0x0000063000007945 */ /* 0x000fe80003800000 */
[----:B------:R-:W-:Y:S05]  /*ca00*/  @P1 BRA `(.L_x_3439) ;  /* 0x0000000400841947 */ /* 0x000fea0003800000 */
[----:B-----5:R-:W-:Y:S02]  /*ca10*/  ISETP.NE.AND P2, PT, R34, R21, PT ;  /* 0x000000152200720c */ /* 0x020fe40003f45270 */
[----:B------:R-:W-:Y:S02]  /*ca20*/  ISETP.NE.AND P3, PT, R37, R20, PT ;  /* 0x000000142500720c */ /* 0x000fe40003f65270 */
[----:B------:R-:W-:Y:S02]  /*ca30*/  ISETP.GE.U32.AND P1, PT, R32, R41, PT ;  /* 0x000000292000720c */ /* 0x000fe40003f26070 */
[----:B------:R-:W-:Y:S02]  /*ca40*/  ISETP.GT.AND P5, PT, R34, R21, PT ;  /* 0x000000152200720c */ /* 0x000fe40003fa4270 */
[----:B------:R-:W-:Y:S02]  /*ca50*/  ISETP.GE.U32.AND P0, PT, R36, R41, PT ;  /* 0x000000292400720c */ /* 0x000fe40003f06070 */
[----:B------:R-:W-:-:S02]  /*ca60*/  ISETP.GE.AND.EX P1, PT, R33, RZ, PT, P1 ;  /* 0x000000ff2100720c */ /* 0x000fc40003f26310 */
[----:B------:R-:W-:Y:S02]  /*ca70*/  IADD3 R39, R41, R40, RZ ;  /* 0x0000002829277210 */ /* 0x000fe40007ffe0ff */
[----:B------:R-:W-:Y:S02]  /*ca80*/  ISETP.GT.AND P4, PT, R37, R20, PT ;  /* 0x000000142500720c */ /* 0x000fe40003f84270 */
[----:B0-----:R-:W-:Y:S02]  /*ca90*/  SEL R19, RZ, 0xffffffff, !P5 ;  /* 0xffffffffff137807 */ /* 0x001fe40006800000 */
[----:B------:R-:W-:Y:S02]  /*caa0*/  ISETP.GE.AND.EX P0, PT, R35, RZ, PT, P0 ;  /* 0x000000ff2300720c */ /* 0x000fe40003f06300 */
[----:B------:R-:W-:Y:S02]  /*cab0*/  @!P2 SEL R19, RZ, 0xffffffff, P1 ;  /* 0xffffffffff13a807 */ /* 0x000fe40000800000 */
[----:B------:R-:W-:-:S02]  /*cac0*/  ISETP.GE.U32.AND P2, PT, R39, R42, PT ;  /* 0x0000002a2700720c */ /* 0x000fc40003f46070 */
        /* <DEDUP_REMOVED lines=85> */
.L_x_3439:
[----:B------:R-:W-:Y:S05]  /*d020*/  BSYNC B0 ;  /* 0x0000000000007941 */ /* 0x000fea0003800000 */
.L_x_3438:
[----:B------:R-:W-:Y:S02]  /*d030*/  ISETP.NE.AND P2, PT, R34, R16, PT ;  /* 0x000000102200720c */ /* 0x000fe40003f45270 */
[C---:B------:R-:W-:Y:S02]  /*d040*/  ISETP.NE.AND P3, PT, R37.reuse, R31, PT ;  /* 0x0000001f2500720c */ /* 0x040fe40003f65270 */
[----:B------:R-:W-:Y:S02]  /*d050*/  ISETP.GE.U32.AND P1, PT, R32, R12, PT ;  /* 0x0000000c2000720c */ /* 0x000fe40003f26070 */
[----:B------:R-:W-:Y:S02]  /*d060*/  ISETP.GE.U32.AND P0, PT, R36, R15, PT ;  /* 0x0000000f2400720c */ /* 0x000fe40003f06070 */
[----:B------:R-:W-:Y:S02]  /*d070*/  ISETP.GT.AND P5, PT, R34, R16, PT ;  /* 0x000000102200720c */ /* 0x000fe40003fa4270 */
[----:B------:R-:W-:-:S02]  /*d080*/  ISETP.GT.AND P4, PT, R37, R31, PT ;  /* 0x0000001f2500720c */ /* 0x000fc40003f84270 */
[----:B------:R-:W-:Y:S02]  /*d090*/  ISETP.GE.AND.EX P1, PT, R33, R14, PT, P1 ;  /* 0x0000000e2100720c */ /* 0x000fe40003f26310 */
[----:B------:R-:W-:Y:S02]  /*d0a0*/  ISETP.GE.AND.EX P0, PT, R35, R30, PT, P0 ;  /* 0x0000001e2300720c */ /* 0x000fe40003f06300 */
[----:B0-----:R-:W-:Y:S02]  /*d0b0*/  SEL R19, RZ, 0xffffffff, !P5 ;  /* 0xffffffffff137807 */ /* 0x001fe40006800000 */
        /* <DEDUP_REMOVED lines=10> */
[----:B------:R-:W-:Y:S02]  /*d160*/  ISETP.NE.AND P3, PT, R19, R8, PT ;  /* 0x000000081300720c */ /* 0x000fe40003f65270 */
[----:B------:R-:W-:Y:S02]  /*d170*/  SEL R15, R32, R12, !P1 ;  /* 0x0000000c200f7207 */ /* 0x000fe40004800000 */
[----:B------:R-:W-:Y:S02]  /*d180*/  ISETP.NE.AND P2, PT, R18, R13, PT ;  /* 0x0000000d1200720c */ /* 0x000fe40003f45270 */
        /* <DEDUP_REMOVED lines=19> */
[----:B------:R-:W-:-:S02]  /*d2c0*/  ISETP.NE.AND P3, PT, R19, R6, PT ;  /* 0x000000061300720c */ /* 0x000fc40003f65270 */
[----:B------:R-:W-:Y:S02]  /*d2d0*/  SEL R7, R15, R4, !P1 ;  /* 0x000000040f077207 */ /* 0x000fe40004800000 */
[----:B------:R-:W-:Y:S02]  /*d2e0*/  ISETP.NE.AND P2, PT, R18, R43, PT ;  /* 0x0000002b1200720c */ /* 0x000fe40003f45270 */
        /* <DEDUP_REMOVED lines=23> */
.L_x_3416:
[----:B------:R-:W0:Y:S01]  /*d460*/  LDC R0, c[0x0][0x234] ;  /* 0x00008d00ff007b82 */ /* 0x000e220000000800 */
[----:B------:R-:W-:Y:S07]  /*d470*/  BSSY B0, `(.L_x_3440) ;  /* 0x000009c000007945 */ /* 0x000fee0003800000 */
[----:B------:R-:W1:Y:S08]  /*d480*/  LDC R4, c[0x0][0x218] ;  /* 0x00008600ff047b82 */ /* 0x000e700000000800 */
[----:B------:R-:W2:Y:S08]  /*d490*/  LDC R13, c[0x0][0x220] ;  /* 0x00008800ff0d7b82 */ /* 0x000eb00000000800 */
[----:B------:R-:W3:Y:S01]  /*d4a0*/  LDC R33, c[0x0][0x224] ;  /* 0x00008900ff217b82 */ /* 0x000ee20000000800 */
[----:B0-----:R-:W-:-:S05]  /*d4b0*/  IMAD R3, R0, 0x3, R41 ;  /* 0x0000000300037824 */ /* 0x001fca00078e0229 */
[----:B------:R-:W-:Y:S01]  /*d4c0*/  ISETP.GE.U32.AND P0, PT, R3, R42, PT ;  /* 0x0000002a0300720c */ /* 0x000fe20003f06070 */
[----:B------:R-:W-:Y:S01]  /*d4d0*/  IMAD.MOV.U32 R3, RZ, RZ, R41 ;  /* 0x000000ffff037224 */ /* 0x000fe200078e0029 */
[----:B-1----:R-:W-:Y:S01]  /*d4e0*/  MOV R8, R4 ;  /* 0x0000000400087202 */ /* 0x002fe20000000f00 */
        /* <DEDUP_REMOVED lines=8> */
[--C-:B------:R-:W-:Y:S01]  /*d570*/  IMAD.MOV.U32 R14, RZ, RZ, R13.reuse ;  /* 0x000000ffff0e7224 */ /* 0x100fe200078e000d */
[----:B---3--:R-:W-:Y:S01]  /*d580*/  MOV R37, R33 ;  /* 0x0000002100257202 */ /* 0x008fe20000000f00 */
        /* <DEDUP_REMOVED lines=16> */
[--C-:B------:R-:W-:Y:S01]  /*d690*/  IMAD.MOV.U32 R16, RZ, RZ, R13.reuse ;  /* 0x000000ffff107224 */ /* 0x100fe200078e000d */
[----:B------:R-:W-:Y:S01]  /*d6a0*/  MOV R11, R4 ;  /* 0x00000004000b7202 */ /* 0x000fe20000000f00 */
        /* <DEDUP_REMOVED lines=11> */
[----:B------:R-:W-:-:S07]  /*d760*/  IMAD.MOV.U32 R10, RZ, RZ, R4 ;  /* 0x000000ffff0a7224 */ /* 0x000fce00078e0004 */
.L_x_3442:
[----:B------:R-:W-:Y:S01]  /*d770*/  SHF.R.U32.HI R25, RZ, 0x1, R3 ;  /* 0x00000001ff197819 */ /* 0x000fe20000011603 */
[----:B------:R-:W-:-:S04]  /*d780*/  IMAD.IADD R41, R3, 0x1, R0 ;  /* 0x0000000103297824 */ /* 0x000fc800078e0200 */
[----:B------:R-:W-:Y:S01]  /*d790*/  IMAD.WIDE.U32 R24, R25, 0x8, R18 ;  /* 0x0000000819187825 */ /* 0x000fe200078e0012 */
[----:B------:R-:W-:-:S05]  /*d7a0*/  SHF.R.U32.HI R27, RZ, 0x1, R41 ;  /* 0x00000001ff1b7819 */ /* 0x000fca0000011629 */
[----:B------:R-:W2:Y:S01]  /*d7b0*/  LDG.E.64 R24, desc[UR60][R24.64] ;  /* 0x0000003c18187981 */ /* 0x000ea2000c1e1b00 */
[----:B------:R-:W-:-:S04]  /*d7c0*/  IMAD.WIDE.U32 R26, R27, 0x8, R18 ;  /* 0x000000081b1a7825 */ /* 0x000fc800078e0012 */
[--C-:B------:R-:W-:Y:S02]  /*d7d0*/  IMAD.IADD R43, R41, 0x1, R0.reuse ;  /* 0x00000001292b7824 */ /* 0x100fe400078e0200 */
[----:B------:R-:W3:Y:S02]  /*d7e0*/  LDG.E.64 R26, desc[UR60][R26.64] ;  /* 0x0000003c1a1a7981 */ /* 0x000ee4000c1e1b00 */
[----:B------:R-:W-:Y:S01]  /*d7f0*/  IMAD.IADD R45, R43, 0x1, R0 ;  /* 0x000000012b2d7824 */ /* 0x000fe200078e0200 */
[----:B------:R-:W-:-:S05]  /*d800*/  SHF.R.U32.HI R31, RZ, 0x1, R43 ;  /* 0x00000001ff1f7819 */ /* 0x000fca000001162b */
[----:B------:R-:W-:Y:S01]  /*d810*/  IMAD.WIDE.U32 R30, R31, 0x8, R18 ;  /* 0x000000081f1e7825 */ /* 0x000fe200078e0012 */
[----:B------:R-:W-:-:S05]  /*d820*/  SHF.R.U32.HI R29, RZ, 0x1, R45 ;  /* 0x00000001ff1d7819 */ /* 0x000fca000001162d */
        /* <DEDUP_REMOVED lines=25> */
[----:B----4-:R-:W-:Y:S02]  /*d9c0*/  ISETP.NE.AND P6, PT, R7, R30, PT ;  /* 0x0000001e0700720c */ /* 0x010fe40003fc5270 */
[----:B------:R-:W-:-:S02]  /*d9d0*/  ISETP.GE.AND.EX P0, PT, R38, RZ, PT, P0 ;  /* 0x000000ff2600720c */ /* 0x000fc40003f06300 */
[----:B------:R-:W-:Y:S02]  /*d9e0*/  LOP3.LUT R46, R46, 0x1, RZ, 0xc0, !PT ;  /* 0x000000012e2e7812 */ /* 0x000fe400078ec0ff */
        /* <DEDUP_REMOVED lines=68> */
.L_x_3441:
[----:B------:R-:W-:Y:S05]  /*de30*/  BSYNC B0 ;  /* 0x0000000000007941 */ /* 0x000fea0003800000 */
.L_x_3440:
        /* <DEDUP_REMOVED lines=15> */
[----:B------:R-:W-:Y:S02]  /*df30*/  IADD3 R43, R41, R0, RZ ;  /* 0x00000000292b7210 */ /* 0x000fe40007ffe0ff */
[----:B------:R-:W-:Y:S02]  /*df40*/  SHF.R.U32.HI R31, RZ, 0x1, R41 ;  /* 0x00000001ff1f7819 */ /* 0x000fe40000011629 */
[----:B------:R-:W-:-:S03]  /*df50*/  ISETP.GE.U32.AND P0, PT, R43, R42, PT ;  /* 0x0000002a2b00720c */ /* 0x000fc60003f06070 */
[----:B------:R-:W-:-:S06]  /*df60*/  IMAD.WIDE.U32 R30, R31, 0x8, R18 ;  /* 0x000000081f1e7825 */ /* 0x000fcc00078e0012 */
[----:B------:R-:W5:Y:S04]  /*df70*/  LDG.E.64 R30, desc[UR60][R30.64] ;  /* 0x0000003c1e1e7981 */ /* 0x000f68000c1e1b00 */
[----:B------:R-:W-:-:S05]  /*df80*/  @!P0 SHF.R.U32.HI R41, RZ, 0x1, R43 ;  /* 0x00000001ff298819 */ /* 0x000fca000001162b */
[----:B------:R-:W-:-:S05]  /*df90*/  @!P0 IMAD.WIDE.U32 R18, R41, 0x8, R18 ;  /* 0x0000000829128825 */ /* 0x000fca00078e0012 */
[----:B------:R0:W5:Y:S02]  /*dfa0*/  @!P0 LDG.E.64 R28, desc[UR60][R18.64] ;  /* 0x0000003c121c8981 */ /* 0x000164000c1e1b00 */
.L_x_3444:
[----:B------:R-:W-:Y:S05]  /*dfb0*/  BSYNC B0 ;  /* 0x0000000000007941 */ /* 0x000fea0003800000 */
.L_x_3443:
[----:B------:R-:W-:Y:S04]  /*dfc0*/  BSSY B0, `(.L_x_3445) ;  /* 0x0000063000007945 */ /* 0x000fe80003800000 */
[----:B------:R-:W-:Y:S05]  /*dfd0*/  @P1 BRA `(.L_x_3446) ;  /* 0x0000000400841947 */ /* 0x000fea0003800000 */
[----:B-----5:R-:W-:Y:S01]  /*dfe0*/  ISETP.NE.AND P2, PT, R10, R25, PT ;  /* 0x000000190a00720c */ /* 0x020fe20003f45270 */
[----:B------:R-:W-:Y:S01]  /*dff0*/  IMAD.IADD R41, R3, 0x1, R0 ;  /* 0x0000000103297824 */ /* 0x000fe200078e0200 */
[----:B------:R-:W-:Y:S02]  /*e000*/  ISETP.NE.AND P3, PT, R11, R24, PT ;  /* 0x000000180b00720c */ /* 0x000fe40003f65270 */
[----:B------:R-:W-:Y:S02]  /*e010*/  ISETP.GE.U32.AND P1, PT, R32, R3, PT ;  /* 0x000000032000720c */ /* 0x000fe40003f26070 */
[----:B------:R-:W-:Y:S02]  /*e020*/  ISETP.GT.AND P5, PT, R10, R25, PT ;  /* 0x000000190a00720c */ /* 0x000fe40003fa4270 */
[----:B------:R-:W-:Y:S02]  /*e030*/  ISETP.GE.U32.AND P0, PT, R34, R3, PT ;  /* 0x000000032200720c */ /* 0x000fe40003f06070 */
[----:B------:R-:W-:-:S02]  /*e040*/  ISETP.GE.AND.EX P1, PT, R40, RZ, PT, P1 ;  /* 0x000000ff2800720c */ /* 0x000fc40003f26310 */
[----:B------:R-:W-:Y:S02]  /*e050*/  ISETP.GT.AND P4, PT, R11, R24, PT ;  /* 0x000000180b00720c */ /* 0x000fe40003f84270 */
[----:B0-----:R-:W-:Y:S02]  /*e060*/  SEL R19, RZ, 0xffffffff, !P5 ;  /* 0xffffffffff137807 */ /* 0x001fe40006800000 */
        /* <DEDUP_REMOVED lines=41> */
[C---:B------:R-:W-:Y:S01]  /*e300*/  ISETP.NE.AND P2, PT, R6.reuse, R31, PT ;  /* 0x0000001f0600720c */ /* 0x040fe20003f45270 */
        /* <DEDUP_REMOVED lines=24> */
[-C--:B------:R-:W-:Y:S02]  /*e490*/  ISETP.NE.AND P3, PT, R5, R28.reuse, PT ;  /* 0x0000001c0500720c */ /* 0x080fe40003f65270 */
        /* <DEDUP_REMOVED lines=21> */
.L_x_3446:
[----:B------:R-:W-:Y:S05]  /*e5f0*/  BSYNC B0 ;  /* 0x0000000000007941 */ /* 0x000fea0003800000 */
.L_x_3445:
[CC--:B------:R-:W-:Y:S02]  /*e600*/  ISETP.NE.AND P3, PT, R11.reuse, R9.reuse, PT ;  /* 0x000000090b00720c */ /* 0x0c0fe40003f65270 */
        /* <DEDUP_REMOVED lines=19> */
[----:B------:R-:W-:Y:S02]  /*e740*/  ISETP.NE.AND P2, PT, R0, R7, PT ;  /* 0x000000070000720c */ /* 0x000fe40003f45270 */
        /* <DEDUP_REMOVED lines=20> */
[----:B------:R-:W-:-:S02]  /*e890*/  SEL R8, R16, R13, !P1 ;  /* 0x0000000d10087207 */ /* 0x000fc40004800000 */
[----:B------:R-:W-:Y:S02]  /*e8a0*/  ISETP.NE.AND P2, PT, R6, R5, PT ;  /* 0x000000050600720c */ /* 0x000fe40003f45270 */
        /* <DEDUP_REMOVED lines=22> */
[----:B------:R-:W-:-:S07]  /*ea10*/  SEL R43, R6, R5, !P0 ;  /* 0x00000005062b7207 */ /* 0x000fce0004000000 */
.L_x_3400:
[----:B------:R-:W-:Y:S05]  /*ea20*/  BSYNC B6 ;  /* 0x0000000000067941 */ /* 0x000fea0003800000 */
.L_x_3399:
[----:B------:R-:W-:Y:S02]  /*ea30*/  ULDC UR4, c[0x0][0x244] ;  /* 0x0000910000047ab9 */ /* 0x000fe40000000800 */
[----:B------:R-:W-:-:S13]  /*ea40*/  ISETP.NE.AND P0, PT, RZ, UR4, PT ;  /* 0x00000004ff007c0c */ /* 0x000fda000bf05270 */
[----:B------:R-:W-:Y:S05]  /*ea50*/  @!P0 BRA `(.L_x_3447) ;  /* 0x0000000000fc8947 */ /* 0x000fea0003800000 */
[----:B------:R-:W2:Y:S01]  /*ea60*/  S2R R6, SR_CgaCtaId ;  /* 0x0000000000067919 */ /* 0x000ea20000008800 */
[----:B-----5:R-:W3:Y:S01]  /*ea70*/  LDC R20, c[0x0][RZ] ;  /* 0x00000000ff147b82 */ /* 0x020ee20000000800 */
[----:B------:R-:W-:-:S05]  /*ea80*/  MOV R4, 0x400 ;  /* 0x0000040000047802 */ /* 0x000fca0000000f00 */
[----:B------:R-:W-:Y:S02]  /*ea90*/  VIADD R5, R4, 0x10 ;  /* 0x0000001004057836 */ /* 0x000fe40000000000 */
[----:B------:R-:W4:Y:S01]  /*eaa0*/  LDC R21, c[0x0][0x4] ;  /* 0x00000100ff157b82 */ /* 0x000f220000000800 */
[----:B---3--:R-:W-:Y:S02]  /*eab0*/  IMAD R4, R2, R20, R17 ;  /* 0x0000001402047224 */ /* 0x008fe400078e0211 */
[----:B--2---:R-:W-:Y:S02]  /*eac0*/  LEA R13, R6, R5, 0x18 ;  /* 0x00000005060d7211 */ /* 0x004fe400078ec0ff */
[----:B------:R-:W-:Y:S02]  /*ead0*/  MOV R5, R3 ;  /* 0x0000000300057202 */ /* 0x000fe40000000f00 */
[----:B----4-:R-:W-:Y:S01]  /*eae0*/  SHF.R.U32.HI R10, RZ, 0x1, R21 ;  /* 0x00000001ff0a7819 */ /* 0x010fe20000011615 */
[----:B------:R-:W-:-:S02]  /*eaf0*/  IMAD R6, R4, 0x20, R13 ;  /* 0x0000002004067824 */ /* 0x000fc400078e020d */
[----:B------:R-:W-:Y:S01]  /*eb00*/  IMAD.MOV.U32 R4, RZ, RZ, R0 ;  /* 0x000000ffff047224 */ /* 0x000fe200078e0000 */
[----:B------:R-:W-:Y:S02]  /*eb10*/  ISETP.NE.AND P0, PT, R10, RZ, PT ;  /* 0x000000ff0a00720c */ /* 0x000fe40003f05270 */
[----:B------:R2:W-:Y:S04]  /*eb20*/  STS.64 [R6+0x18], R8 ;  /* 0x0000180806007388 */ /* 0x0005e80000000a00 */
[----:B------:R2:W-:Y:S04]  /*eb30*/  STS.64 [R6+0x8], R4 ;  /* 0x0000080406007388 */ /* 0x0005e80000000a00 */
[----:B------:R2:W-:Y:S04]  /*eb40*/  STS [R6], R43 ;  /* 0x0000002b06007388 */ /* 0x0005e80000000800 */
[----:B------:R2:W-:Y:S01]  /*eb50*/  STS [R6+0x10], R7 ;  /* 0x0000100706007388 */ /* 0x0005e20000000800 */
[----:B------:R-:W-:Y:S05]  /*eb60*/  @!P0 BRA `(.L_x_3447) ;  /* 0x0000000000b88947 */ /* 0x000fea0003800000 */
.L_x_3450:
[--C-:B0-2---:R-:W-:Y:S01]  /*eb70*/  IMAD.IADD R4, R2, 0x1, R10.reuse ;  /* 0x0000000102047824 */ /* 0x105fe200078e020a */
[----:B------:R-:W-:Y:S05]  /*eb80*/  WARPSYNC.ALL ;  /* 0x0000000000007948 */ /* 0x000fea0003800000 */
[----:B------:R-:W-:Y:S01]  /*eb90*/  BAR.SYNC.DEFER_BLOCKING 0x0 ;  /* 0x0000000000007b1d */ /* 0x000fe20000010000 */
[----:B------:R-:W-:Y:S02]  /*eba0*/  ISETP.GE.U32.AND P0, PT, R4, R21, PT ;  /* 0x000000150400720c */ /* 0x000fe40003f06070 */
[----:B------:R-:W-:Y:S02]  /*ebb0*/  ISETP.GT.AND P2, PT, R10, 0x1, PT ;  /* 0x000000010a00780c */ /* 0x000fe40003f44270 */
[----:B------:R-:W-:Y:S01]  /*ebc0*/  ISETP.GE.U32.OR P0, PT, R2, R10, P0 ;  /* 0x0000000a0200720c */ /* 0x000fe20000706470 */
[----:B------:R-:W-:Y:S01]  /*ebd0*/  BSSY B0, `(.L_x_3448) ;  /* 0x0000025000007945 */ /* 0x000fe20003800000 */
[----:B0-----:R-:W-:-:S11]  /*ebe0*/  SHF.R.S32.HI R19, RZ, 0x1, R10 ;  /* 0x00000001ff137819 */ /* 0x001fd6000001140a */
[----:B------:R-:W-:Y:S05]  /*ebf0*/  @P0 BRA `(.L_x_3449) ;  /* 0x0000000000880947 */ /* 0x000fea0003800000 */
[----:B------:R-:W-:-:S04]  /*ec00*/  IMAD R4, R4, R20, R17 ;  /* 0x0000001404047224 */ /* 0x000fc800078e0211 */
[----:B------:R-:W-:-:S05]  /*ec10*/  IMAD R12, R4, 0x20, R13 ;  /* 0x00000020040c7824 */ /* 0x000fca00078e020d */
[----:B------:R-:W0:Y:S04]  /*ec20*/  LDS R14, [R12] ;  /* 0x000000000c0e7984 */ /* 0x000e280000000800 */
[----:B------:R-:W2:Y:S04]  /*ec30*/  LDS R16, [R12+0x10] ;  /* 0x000010000c107984 */ /* 0x000ea80000000800 */
[----:B------:R-:W3:Y:S04]  /*ec40*/  LDS.64 R4, [R12+0x8] ;  /* 0x000008000c047984 */ /* 0x000ee80000000a00 */
[----:B------:R-:W4:Y:S01]  /*ec50*/  LDS.64 R10, [R12+0x18] ;  /* 0x000018000c0a7984 */ /* 0x000f220000000a00 */
[----:B0-----:R-:W-:-:S02]  /*ec60*/  ISETP.NE.AND P3, PT, R43, R14, PT ;  /* 0x0000000e2b00720c */ /* 0x001fc40003f65270 */
[----:B------:R-:W-:Y:S02]  /*ec70*/  ISETP.GT.AND P5, PT, R43, R14, PT ;  /* 0x0000000e2b00720c */ /* 0x000fe40003fa4270 */
[C---:B--2---:R-:W-:Y:S02]  /*ec80*/  ISETP.NE.AND P4, PT, R7.reuse, R16, PT ;  /* 0x000000100700720c */ /* 0x044fe40003f85270 */
[----:B------:R-:W-:Y:S02]  /*ec90*/  SEL R15, RZ, 0xffffffff, !P5 ;  /* 0xffffffffff0f7807 */ /* 0x000fe40006800000 */
[----:B---3--:R-:W-:Y:S02]  /*eca0*/  ISETP.GE.U32.AND P0, PT, R0, R4, PT ;  /* 0x000000040000720c */ /* 0x008fe40003f06070 */
[----:B------:R-:W-:Y:S02]  /*ecb0*/  ISETP.GT.AND P6, PT, R7, R16, PT ;  /* 0x000000100700720c */ /* 0x000fe40003fc4270 */
[----:B------:R-:W-:-:S02]  /*ecc0*/  ISETP.GE.AND.EX P0, PT, R3, R5, PT, P0 ;  /* 0x000000050300720c */ /* 0x000fc40003f06300 */
[----:B----4-:R-:W-:Y:S02]  /*ecd0*/  ISETP.GE.U32.AND P1, PT, R8, R10, PT ;  /* 0x0000000a0800720c */ /* 0x010fe40003f26070 */
[----:B------:R-:W-:Y:S02]  /*ece0*/  @!P3 SEL R15, RZ, 0xffffffff, P0 ;  /* 0xffffffffff0fb807 */ /* 0x000fe40000000000 */
[----:B------:R-:W-:Y:S02]  /*ecf0*/  ISETP.GE.AND.EX P1, PT, R9, R11, PT, P1 ;  /* 0x0000000b0900720c */ /* 0x000fe40003f26310 */
[----:B------:R-:W-:Y:S02]  /*ed00*/  SEL R18, RZ, 0xffffffff, !P6 ;  /* 0xffffffffff127807 */ /* 0x000fe40007000000 */
[----:B------:R-:W-:Y:S02]  /*ed10*/  LOP3.LUT R15, R15, 0x1, RZ, 0xc0, !PT ;  /* 0x000000010f0f7812 */ /* 0x000fe400078ec0ff */
[----:B------:R-:W-:-:S02]  /*ed20*/  @!P4 SEL R18, RZ, 0xffffffff, P1 ;  /* 0xffffffffff12c807 */ /* 0x000fc40000800000 */
[----:B------:R-:W-:Y:S02]  /*ed30*/  ISETP.NE.U32.AND P0, PT, R15, 0x1, PT ;  /* 0x000000010f00780c */ /* 0x000fe40003f05070 */
[----:B------:R-:W-:Y:S02]  /*ed40*/  LOP3.LUT R18, R18, 0x1, RZ, 0xc0, !PT ;  /* 0x0000000112127812 */ /* 0x000fe400078ec0ff */
[----:B------:R-:W-:Y:S02]  /*ed50*/  SEL R0, R0, R4, !P0 ;  /* 0x0000000400007207 */ /* 0x000fe40004000000 */
[----:B------:R-:W-:Y:S02]  /*ed60*/  SEL R3, R3, R5, !P0 ;  /* 0x0000000503037207 */ /* 0x000fe40004000000 */
[----:B------:R-:W-:Y:S01]  /*ed70*/  ISETP.NE.U32.AND P1, PT, R18, 0x1, PT ;  /* 0x000000011200780c */ /* 0x000fe20003f25070 */
[----:B------:R-:W-:Y:S01]  /*ed80*/  IMAD.MOV.U32 R4, RZ, RZ, R0 ;  /* 0x000000ffff047224 */ /* 0x000fe200078e0000 */
[----:B------:R-:W-:Y:S01]  /*ed90*/  SEL R43, R43, R14, !P0 ;  /* 0x0000000e2b2b7207 */ /* 0x000fe20004000000 */
[----:B------:R-:W-:Y:S01]  /*eda0*/  IMAD.MOV.U32 R5, RZ, RZ, R3 ;  /* 0x000000ffff057224 */ /* 0x000fe200078e0003 */
[----:B------:R-:W-:-:S02]  /*edb0*/  SEL R8, R8, R10, !P1 ;  /* 0x0000000a08087207 */ /* 0x000fc40004800000 */
[----:B------:R-:W-:Y:S01]  /*edc0*/  SEL R9, R9, R11, !P1 ;  /* 0x0000000b09097207 */ /* 0x000fe20004800000 */
[----:B------:R0:W-:Y:S01]  /*edd0*/  STS [R6], R43 ;  /* 0x0000002b06007388 */ /* 0x0001e20000000800 */
[----:B------:R-:W-:-:S03]  /*ede0*/  SEL R7, R7, R16, !P1 ;  /* 0x0000001007077207 */ /* 0x000fc60004800000 */
[----:B------:R0:W-:Y:S04]  /*edf0*/  STS.64 [R6+0x8], R4 ;  /* 0x0000080406007388 */ /* 0x0001e80000000a00 */
[----:B------:R0:W-:Y:S04]  /*ee00*/  STS.64 [R6+0x18], R8 ;  /* 0x0000180806007388 */ /* 0x0001e80000000a00 */
[----:B------:R0:W-:Y:S02]  /*ee10*/  STS [R6+0x10], R7 ;  /* 0x0000100706007388 */ /* 0x0001e40000000800 */
.L_x_3449:
[----:B------:R-:W-:Y:S05]  /*ee20*/  BSYNC B0 ;  /* 0x0000000000007941 */ /* 0x000fea0003800000 */
.L_x_3448:
[----:B------:R-:W-:Y:S01]  /*ee30*/  IMAD.MOV.U32 R10, RZ, RZ, R19 ;  /* 0x000000ffff0a7224 */ /* 0x000fe200078e0013 */
[----:B------:R-:W-:Y:S06]  /*ee40*/  @P2 BRA `(.L_x_3450) ;  /* 0xfffffffc00482947 */ /* 0x000fec000383ffff */
.L_x_3447:
[----:B------:R-:W-:Y:S02]  /*ee50*/  ULDC UR4, c[0x0][0x240] ;  /* 0x0000900000047ab9 */ /* 0x000fe40000000800 */
[----:B------:R-:W-:-:S13]  /*ee60*/  ISETP.NE.AND P0, PT, RZ, UR4, PT ;  /* 0x00000004ff007c0c */ /* 0x000fda000bf05270 */
[----:B------:R-:W-:Y:S05]  /*ee70*/  @!P0 BRA `(.L_x_3451) ;  /* 0x00000004009c8947 */ /* 0x000fea0003800000 */
[----:B0-----:R-:W0:Y:S02]  /*ee80*/  LDC R19, c[0x0][RZ] ;  /* 0x00000000ff137b82 */ /* 0x001e240000000800 */
[----:B0-----:R-:W-:Y:S01]  /*ee90*/  ISETP.GT.AND P0, PT, R19, 0x20, PT ;  /* 0x000000201300780c */ /* 0x001fe20003f04270 */
[----:B--2---:R-:W-:-:S12]  /*eea0*/  IMAD.MOV.U32 R6, RZ, RZ, R19 ;  /* 0x000000ffff067224 */ /* 0x004fd800078e0013 */
[----:B------:R-:W-:Y:S05]  /*eeb0*/  @!P0 BRA `(.L_x_3452) ;  /* 0x0000000000fc8947 */ /* 0x000fea0003800000 */
[----:B------:R-:W0:Y:S01]  /*eec0*/  S2UR UR5, SR_CgaCtaId ;  /* 0x00000000000579c3 */ /* 0x000e220000008800 */
[----:B------:R-:W-:Y:S01]  /*eed0*/  UMOV UR4, 0x400 ;  /* 0x0000040000047882 */ /* 0x000fe20000000000 */
[-C--:B------:R-:W-:Y:S01]  /*eee0*/  IMAD R4, R2, R19.reuse, R17 ;  /* 0x0000001302047224 */ /* 0x080fe200078e0211 */
[----:B------:R-:W-:Y:S01]  /*eef0*/  UIADD3 UR4, UR4, 0x10, URZ ;  /* 0x0000001004047890 */ /* 0x000fe2000fffe03f */
[----:B------:R-:W-:Y:S01]  /*ef00*/  IMAD.MOV.U32 R5, RZ, RZ, R3 ;  /* 0x000000ffff057224 */ /* 0x000fe200078e0003 */
[----:B------:R-:W-:-:S04]  /*ef10*/  LEA.HI R6, R19, R19, RZ, 0x1 ;  /* 0x0000001313067211 */ /* 0x000fc800078f08ff */
[----:B------:R-:W-:Y:S01]  /*ef20*/  SHF.R.S32.HI R10, RZ, 0x1, R6 ;  /* 0x00000001ff0a7819 */ /* 0x000fe20000011406 */
[----:B------:R-:W-:-:S03]  /*ef30*/  IMAD.MOV.U32 R6, RZ, RZ, 0x20 ;  /* 0x00000020ff067424 */ /* 0x000fc600078e00ff */
[----:B------:R-:W-:Y:S01]  /*ef40*/  ISETP.GE.AND P0, PT, R10, 0x20, PT ;  /* 0x000000200a00780c */ /* 0x000fe20003f06270 */
[----:B0-----:R-:W-:-:S06]  /*ef50*/  ULEA UR4, UR5, UR4, 0x18 ;  /* 0x0000000405047291 */ /* 0x001fcc000f8ec03f */
[----:B------:R-:W-:Y:S02]  /*ef60*/  LEA R12, R4, UR4, 0x5 ;  /* 0x00000004040c7c11 */ /* 0x000fe4000f8e28ff */
[----:B------:R-:W-:-:S03]  /*ef70*/  MOV R4, R0 ;  /* 0x0000000000047202 */ /* 0x000fc60000000f00 */
[----:B------:R0:W-:Y:S04]  /*ef80*/  STS.64 [R12+0x18], R8 ;  /* 0x000018080c007388 */ /* 0x0001e80000000a00 */
[----:B------:R0:W-:Y:S04]  /*ef90*/  STS.64 [R12+0x8], R4 ;  /* 0x000008040c007388 */ /* 0x0001e80000000a00 */
[----:B------:R0:W-:Y:S04]  /*efa0*/  STS [R12], R43 ;  /* 0x0000002b0c007388 */ /* 0x0001e80000000800 */
[----:B------:R0:W-:Y:S01]  /*efb0*/  STS [R12+0x10], R7 ;  /* 0x000010070c007388 */ /* 0x0001e20000000800 */
[----:B------:R-:W-:Y:S05]  /*efc0*/  @!P0 BRA `(.L_x_3452) ;  /* 0x0000000000b88947 */ /* 0x000fea0003800000 */
[----:B------:R-:W-:-:S07]  /*efd0*/  IMAD.MOV.U32 R6, RZ, RZ, R10 ;  /* 0x000000ffff067224 */ /* 0x000fce00078e000a */
.L_x_3455:
[----:B0-----:R-:W-:Y:S01]  /*efe0*/  IMAD.IADD R4, R17, 0x1, R6 ;  /* 0x0000000111047824 */ /* 0x001fe200078e0206 */
[----:B------:R-:W-:Y:S05]  /*eff0*/  WARPSYNC.ALL ;  /* 0x0000000000007948 */ /* 0x000fea0003800000 */
[----:B------:R-:W-:Y:S01]  /*f000*/  BAR.SYNC.DEFER_BLOCKING 0x0 ;  /* 0x0000000000007b1d */ /* 0x000fe20000010000 */
[----:B------:R-:W-:-:S04]  /*f010*/  ISETP.GE.U32.AND P0, PT, R4, R19, PT ;  /* 0x000000130400720c */ /* 0x000fc80003f06070 */
[----:B------:R-:W-:Y:S01]  /*f020*/  ISETP.GE.U32.OR P0, PT, R17, R6, P0 ;  /* 0x000000061100720c */ /* 0x000fe20000706470 */
[----:B------:R-:W-:-:S12]  /*f030*/  BSSY B0, `(.L_x_3453) ;  /* 0x0000023000007945 */ /* 0x000fd80003800000 */
[----:B------:R-:W-:Y:S05]  /*f040*/  @P0 BRA `(.L_x_3454) ;  /* 0x0000000000840947 */ /* 0x000fea0003800000 */
        /* <DEDUP_REMOVED lines=21> */
[----:B------:R-:W-:Y:S02]  /*f1a0*/  ISETP.NE.U32.AND P1, PT, R18, 0x1, PT ;  /* 0x000000011200780c */ /* 0x000fe40003f25070 */
[----:B------:R-:W-:Y:S01]  /*f1b0*/  SEL R3, R3, R5, !P0 ;  /* 0x0000000503037207 */ /* 0x000fe20004000000 */
[----:B------:R-:W-:Y:S01]  /*f1c0*/  IMAD.MOV.U32 R4, RZ, RZ, R0 ;  /* 0x000000ffff047224 */ /* 0x000fe200078e0000 */
[----:B------:R-:W-:-:S02]  /*f1d0*/  SEL R8, R8, R10, !P1 ;  /* 0x0000000a08087207 */ /* 0x000fc40004800000 */
[----:B------:R-:W-:Y:S02]  /*f1e0*/  SEL R9, R9, R11, !P1 ;  /* 0x0000000b09097207 */ /* 0x000fe40004800000 */
[----:B------:R-:W-:Y:S02]  /*f1f0*/  SEL R43, R43, R14, !P0 ;  /* 0x0000000e2b2b7207 */ /* 0x000fe40004000000 */
[----:B------:R-:W-:Y:S01]  /*f200*/  SEL R7, R7, R16, !P1 ;  /* 0x0000001007077207 */ /* 0x000fe20004800000 */
[----:B------:R0:W-:Y:S01]  /*f210*/  STS.64 [R12+0x18], R8 ;  /* 0x000018080c007388 */ /* 0x0001e20000000a00 */
[----:B------:R-:W-:-:S03]  /*f220*/  MOV R5, R3 ;  /* 0x0000000300057202 */ /* 0x000fc60000000f00 */
[----:B------:R0:W-:Y:S04]  /*f230*/  STS [R12], R43 ;  /* 0x0000002b0c007388 */ /* 0x0001e80000000800 */
[----:B------:R0:W-:Y:S04]  /*f240*/  STS.64 [R12+0x8], R4 ;  /* 0x000008040c007388 */ /* 0x0001e80000000a00 */
[----:B------:R0:W-:Y:S02]  /*f250*/  STS [R12+0x10], R7 ;  /* 0x000010070c007388 */ /* 0x0001e40000000800 */
.L_x_3454:
[----:B------:R-:W-:Y:S05]  /*f260*/  BSYNC B0 ;  /* 0x0000000000007941 */ /* 0x000fea0003800000 */
.L_x_3453:
[----:B------:R-:W-:-:S04]  /*f270*/  SHF.R.S32.HI R6, RZ, 0x1, R6 ;  /* 0x00000001ff067819 */ /* 0x000fc80000011406 */
[----:B------:R-:W-:-:S13]  /*f280*/  ISETP.GE.AND P0, PT, R6, 0x20, PT ;  /* 0x000000200600780c */ /* 0x000fda0003f06270 */
[----:B------:R-:W-:Y:S05]  /*f290*/  @P0 BRA `(.L_x_3455) ;  /* 0xfffffffc00500947 */ /* 0x000fea000383ffff */
[----:B------:R-:W-:-:S07]  /*f2a0*/  IMAD.MOV.U32 R6, RZ, RZ, 0x20 ;  /* 0x00000020ff067424 */ /* 0x000fce00078e00ff */
.L_x_3452:
[----:B------:R-:W-:Y:S01]  /*f2b0*/  ISETP.GE.AND P0, PT, R6, 0x2, PT ;  /* 0x000000020600780c */ /* 0x000fe20003f06270 */
[----:B------:R-:W-:Y:S05]  /*f2c0*/  WARPSYNC.ALL ;  /* 0x0000000000007948 */ /* 0x000fea0003800000 */
[----:B------:R-:W-:Y:S07]  /*f2d0*/  BAR.SYNC.DEFER_BLOCKING 0x0 ;  /* 0x0000000000007b1d */ /* 0x000fee0000010000 */
[----:B------:R-:W-:Y:S05]  /*f2e0*/  @!P0 BRA `(.L_x_3451) ;  /* 0x0000000000808947 */ /* 0x000fea0003800000 */
[----:B0-----:R-:W-:-:S07]  /*f2f0*/  IMAD.MOV.U32 R4, RZ, RZ, 0x1 ;  /* 0x00000001ff047424 */ /* 0x001fce00078e00ff */
.L_x_3456:
[----:B------:R-:W0:Y:S04]  /*f300*/  SHFL.DOWN PT, R5, R0, R4, 0x1f ;  /* 0x08001f0400057589 */ /* 0x000e2800000e0000 */
[----:B------:R-:W2:Y:S04]  /*f310*/  SHFL.DOWN PT, R14, R7, R4, 0x1f ;  /* 0x08001f04070e7589 */ /* 0x000ea800000e0000 */
[----:B------:R-:W3:Y:S04]  /*f320*/  SHFL.DOWN PT, R10, R43, R4, 0x1f ;  /* 0x08001f042b0a7589 */ /* 0x000ee800000e0000 */
[----:B------:R-:W4:Y:S04]  /*f330*/  SHFL.DOWN PT, R13, R8, R4, 0x1f ;  /* 0x08001f04080d7589 */ /* 0x000f2800000e0000 */
[----:B------:R-:W1:Y:S04]  /*f340*/  SHFL.DOWN PT, R12, R3, R4, 0x1f ;  /* 0x08001f04030c7589 */ /* 0x000e6800000e0000 */
[----:B------:R2:W1:Y:S01]  /*f350*/  SHFL.DOWN PT, R16, R9, R4, 0x1f ;  /* 0x08001f0409107589 */ /* 0x00046200000e0000 */
[----:B0-----:R-:W-:-:S02]  /*f360*/  ISETP.GE.U32.AND P0, PT, R0, R5, PT ;  /* 0x000000050000720c */ /* 0x001fc40003f06070 */
[----:B--2---:R-:W-:Y:S01]  /*f370*/  ISETP.NE.AND P2, PT, R7, R14, PT ;  /* 0x0000000e0700720c */ /* 0x004fe20003f45270 */
[----:B------:R-:W-:Y:S01]  /*f380*/  IMAD.SHL.U32 R4, R4, 0x2, RZ ;  /* 0x0000000204047824 */ /* 0x000fe200078e00ff */
[CC--:B---3--:R-:W-:Y:S02]  /*f390*/  ISETP.NE.AND P3, PT, R43.reuse, R10.reuse, PT ;  /* 0x0000000a2b00720c */ /* 0x0c8fe40003f65270 */
[----:B------:R-:W-:Y:S02]  /*f3a0*/  ISETP.GT.AND P4, PT, R43, R10, PT ;  /* 0x0000000a2b00720c */ /* 0x000fe40003f84270 */
[----:B----4-:R-:W-:Y:S02]  /*f3b0*/  ISETP.GE.U32.AND P1, PT, R8, R13, PT ;  /* 0x0000000d0800720c */ /* 0x010fe40003f26070 */
[----:B-1----:R-:W-:Y:S02]  /*f3c0*/  ISETP.GE.AND.EX P0, PT, R3, R12, PT, P0 ;  /* 0x0000000c0300720c */ /* 0x002fe40003f06300 */
[----:B------:R-:W-:-:S02]  /*f3d0*/  ISETP.GE.AND.EX P1, PT, R9, R16, PT, P1 ;  /* 0x000000100900720c */ /* 0x000fc40003f26310 */
[----:B------:R-:W-:Y:S02]  /*f3e0*/  SEL R11, RZ, 0xffffffff, P0 ;  /* 0xffffffffff0b7807 */ /* 0x000fe40000000000 */
[----:B------:R-:W-:Y:S02]  /*f3f0*/  ISETP.GT.AND P0, PT, R7, R14, PT ;  /* 0x0000000e0700720c */ /* 0x000fe40003f04270 */
[----:B------:R-:W-:Y:S02]  /*f400*/  SEL R15, RZ, 0xffffffff, P1 ;  /* 0xffffffffff0f7807 */ /* 0x000fe40000800000 */
[----:B------:R-:W-:Y:S02]  /*f410*/  @P2 SEL R15, RZ, 0xffffffff, !P0 ;  /* 0xffffffffff0f2807 */ /* 0x000fe40004000000 */
[----:B------:R-:W-:Y:S02]  /*f420*/  ISETP.GE.AND P2, PT, R4, R6, PT ;  /* 0x000000060400720c */ /* 0x000fe40003f46270 */
[----:B------:R-:W-:-:S02]  /*f430*/  @P3 SEL R11, RZ, 0xffffffff, !P4 ;  /* 0xffffffffff0b3807 */ /* 0x000fc40006000000 */
        /* <DEDUP_REMOVED lines=11> */
.L_x_3451:
[----:B0-2---:R-:W0:Y:S01]  /*f4f0*/  LDC R6, c[0x0][0x3fc] ;  /* 0x0000ff00ff067b82 */ /* 0x005e220000000800 */
[----:B------:R-:W-:Y:S02]  /*f500*/  CS2R R18, SRZ ;  /* 0x0000000000127805 */ /* 0x000fe4000001ff00 */
[----:B0-----:R-:W-:-:S13]  /*f510*/  ISETP.NE.AND P0, PT, R6, RZ, PT ;  /* 0x000000ff0600720c */ /* 0x001fda0003f05270 */
        /* <DEDUP_REMOVED lines=275> */
.L_x_3457:
[----:B------:R-:W-:Y:S05]  /*10650*/  @!P0 BRA `(.L_x_3458) ;  /* 0x0000001000488947 */ /* 0x000fea0003800000 */
[----:B------:R-:W-:Y:S01]  /*10660*/  HFMA2.MMA R4, -RZ, RZ, 0, 0 ;  /* 0x00000000ff047435 */ /* 0x000fe200000001ff */
[----:B------:R-:W-:Y:S01]  /*10670*/  VIADD R5, R23, 0x1 ;  /* 0x0000000117057836 */ /* 0x000fe20000000000 */
[----:B------:R-:W-:Y:S01]  /*10680*/  ULDC.64 UR6, c[0x0][0x400] ;  /* 0x0001000000067ab9 */ /* 0x000fe20000000a00 */
[----:B------:R-:W-:Y:S01]  /*10690*/  ULDC UR4, c[0x0][0x408] ;  /* 0x0001020000047ab9 */ /* 0x000fe20000000800 */
[----:B------:R-:W-:-:S06]  /*106a0*/  ISETP.NE.AND P0, PT, R6, 0x1, PT ;  /* 0x000000010600780c */ /* 0x000fcc0003f05270 */
        /* <DEDUP_REMOVED lines=269> */
.L_x_3458:
        /* <DEDUP_REMOVED lines=11> */
.L_x_3464:
[-C--:B------:R-:W-:Y:S01]  /*11830*/  LOP3.LUT R6, R12, R5.reuse, RZ, 0xfc, !PT ;  /* 0x000000050c067212 */ /* 0x080fe200078efcff */
[----:B------:R-:W-:Y:S01]  /*11840*/  BSSY B1, `(.L_x_3461) ;  /* 0x000001f000017945 */ /* 0x000fe20003800000 */
[----:B------:R-:W-:Y:S02]  /*11850*/  MOV R11, R5 ;  /* 0x00000005000b7202 */ /* 0x000fe40000000f00 */
[----:B------:R-:W-:Y:S01]  /*11860*/  ISETP.NE.U32.AND P0, PT, R6, RZ, PT ;  /* 0x000000ff0600720c */ /* 0x000fe20003f05070 */
[----:B------:R-:W-:-:S12]  /*11870*/  IMAD.MOV.U32 R6, RZ, RZ, R4 ;  /* 0x000000ffff067224 */ /* 0x000fd800078e0004 */
[----:B------:R-:W-:Y:S05]  /*11880*/  @!P0 BRA `(.L_x_3462) ;  /* 0x00000000001c8947 */ /* 0x000fea0003800000 */
[----:B------:R-:W-:Y:S02]  /*11890*/  IMAD.MOV.U32 R13, RZ, RZ, R5 ;  /* 0x000000ffff0d7224 */ /* 0x000fe400078e0005 */
[----:B------:R-:W-:Y:S01]  /*118a0*/  IMAD.MOV.U32 R5, RZ, RZ, R10 ;  /* 0x000000ffff057224 */ /* 0x000fe200078e000a */
[----:B------:R-:W-:-:S07]  /*118b0*/  MOV R10, 0x118d0 ;  /* 0x000118d0000a7802 */ /* 0x000fce0000000f00 */
[----:B-1---5:R-:W-:Y:S05]  /*118c0*/  CALL.REL.NOINC `($__internal_27_$__cuda_sm20_rem_u64) ;  /* 0x0000005c00bc7944 */ /* 0x022fea0003c00000 */
[----:B------:R-:W-:Y:S02]  /*118d0*/  IMAD.MOV.U32 R4, RZ, RZ, R12 ;  /* 0x000000ffff047224 */ /* 0x000fe400078e000c */
[----:B------:R-:W-:Y:S01]  /*118e0*/  IMAD.MOV.U32 R5, RZ, RZ, R13 ;  /* 0x000000ffff057224 */ /* 0x000fe200078e000d */
[----:B------:R-:W-:Y:S06]  /*118f0*/  BRA `(.L_x_3463) ;  /* 0x00000000004c7947 */ /* 0x000fec0003800000 */
.L_x_3462:
[----:B------:R-:W0:Y:S01]  /*11900*/  I2F.U32.RP R5, R4 ;  /* 0x0000000400057306 */ /* 0x000e220000209000 */
[----:B------:R-:W-:-:S07]  /*11910*/  ISETP.NE.U32.AND P1, PT, R4, RZ, PT ;  /* 0x000000ff0400720c */ /* 0x000fce0003f25070 */
[----:B0-----:R-:W0:Y:S02]  /*11920*/  MUFU.RCP R5, R5 ;  /* 0x0000000500057308 */ /* 0x001e240000001000 */
[----:B0-----:R-:W-:Y:S02]  /*11930*/  VIADD R12, R5, 0xffffffe ;  /* 0x0ffffffe050c7836 */ /* 0x001fe40000000000 */
[----:B------:R-:W-:-:S04]  /*11940*/  IMAD.MOV.U32 R5, RZ, RZ, RZ ;  /* 0x000000ffff057224 */ /* 0x000fc800078e00ff */
[----:B------:R0:W2:Y:S02]  /*11950*/  F2I.FTZ.U32.TRUNC.NTZ R13, R12 ;  /* 0x0000000c000d7305 */ /* 0x0000a4000021f000 */
[----:B0-----:R-:W-:Y:S01]  /*11960*/  HFMA2.MMA R12, -RZ, RZ, 0, 0 ;  /* 0x00000000ff0c7435 */ /* 0x001fe200000001ff */
[----:B--2---:R-:W-:-:S04]  /*11970*/  IMAD.MOV R15, RZ, RZ, -R13 ;  /* 0x000000ffff0f7224 */ /* 0x004fc800078e0a0d */
        /* <DEDUP_REMOVED lines=11> */
.L_x_3463:
[----:B------:R-:W-:Y:S05]  /*11a30*/  BSYNC B1 ;  /* 0x0000000000017941 */ /* 0x000fea0003800000 */
.L_x_3461:
[----:B------:R-:W-:Y:S01]  /*11a40*/  ISETP.NE.U32.AND P0, PT, R4, RZ, PT ;  /* 0x000000ff0400720c */ /* 0x000fe20003f05070 */
[----:B------:R-:W-:Y:S01]  /*11a50*/  IMAD.MOV.U32 R10, RZ, RZ, R6 ;  /* 0x000000ffff0a7224 */ /* 0x000fe200078e0006 */
[----:B------:R-:W-:Y:S02]  /*11a60*/  MOV R12, R11 ;  /* 0x0000000b000c7202 */ /* 0x000fe40000000f00 */
[----:B------:R-:W-:-:S13]  /*11a70*/  ISETP.NE.AND.EX P0, PT, R5, RZ, PT, P0 ;  /* 0x000000ff0500720c */ /* 0x000fda0003f05300 */
[----:B------:R-:W-:Y:S05]  /*11a80*/  @P0 BRA `(.L_x_3464) ;  /* 0xfffffffc00680947 */ /* 0x000fea000383ffff */
[----:B------:R-:W-:Y:S05]  /*11a90*/  BSYNC B0 ;  /* 0x0000000000007941 */ /* 0x000fea0003800000 */
.L_x_3460:
[----:B------:R-:W-:Y:S01]  /*11aa0*/  ISETP.NE.U32.AND P2, PT, R11, RZ, PT ;  /* 0x000000ff0b00720c */ /* 0x000fe20003f45070 */
[----:B------:R-:W-:-:S12]  /*11ab0*/  BSSY B0, `(.L_x_3465) ;  /* 0x000001c000007945 */ /* 0x000fd80003800000 */
[----:B------:R-:W-:Y:S05]  /*11ac0*/  @!P2 BRA `(.L_x_3466) ;  /* 0x00000000001ca947 */ /* 0x000fea0003800000 */
[----:B------:R-:W-:Y:S01]  /*11ad0*/  IMAD.MOV.U32 R10, RZ, RZ, 0x10 ;  /* 0x00000010ff0a7424 */ /* 0x000fe200078e00ff */
[----:B------:R-:W-:Y:S01]  /*11ae0*/  MOV R12, 0x11b10 ;  /* 0x00011b10000c7802 */ /* 0x000fe20000000f00 */
[----:B------:R-:W-:-:S07]  /*11af0*/  IMAD.MOV.U32 R13, RZ, RZ, RZ ;  /* 0x000000ffff0d7224 */ /* 0x000fce00078e00ff */
[----:B-1---5:R-:W-:Y:S05]  /*11b00*/  CALL.REL.NOINC `($__internal_26_$__cuda_sm20_div_u64) ;  /* 0x0000005800187944 */ /* 0x022fea0003c00000 */
[----:B------:R-:W-:Y:S02]  /*11b10*/  IMAD.MOV.U32 R4, RZ, RZ, R10 ;  /* 0x000000ffff047224 */ /* 0x000fe400078e000a */
[----:B------:R-:W-:Y:S01]  /*11b20*/  IMAD.MOV.U32 R5, RZ, RZ, R15 ;  /* 0x000000ffff057224 */ /* 0x000fe200078e000f */
[----:B------:R-:W-:Y:S06]  /*11b30*/  BRA `(.L_x_3467) ;  /* 0x00000000004c7947 */ /* 0x000fec0003800000 */
.L_x_3466:
[----:B------:R-:W0:Y:S01]  /*11b40*/  I2F.U32.RP R10, R6 ;  /* 0x00000006000a7306 */ /* 0x000e220000209000 */
[----:B------:R-:W-:Y:S01]  /*11b50*/  HFMA2.MMA R4, -RZ, RZ, 0, 0 ;  /* 0x00000000ff047435 */ /* 0x000fe200000001ff */
        /* <DEDUP_REMOVED lines=17> */
.L_x_3467:
[----:B------:R-:W-:Y:S05]  /*11c70*/  BSYNC B0 ;  /* 0x0000000000007941 */ /* 0x000fea0003800000 */
.L_x_3465:
[----:B------:R-:W-:Y:S04]  /*11c80*/  BSSY B0, `(.L_x_3468) ;  /* 0x000001c000007945 */ /* 0x000fe80003800000 */
[----:B------:R-:W-:Y:S05]  /*11c90*/  @!P2 BRA `(.L_x_3469) ;  /* 0x00000000001ca947 */ /* 0x000fea0003800000 */
[----:B------:R-:W-:Y:S01]  /*11ca0*/  IMAD.MOV.U32 R10, RZ, RZ, 0x8 ;  /* 0x00000008ff0a7424 */ /* 0x000fe200078e00ff */
[----:B------:R-:W-:Y:S02]  /*11cb0*/  MOV R13, RZ ;  /* 0x000000ff000d7202 */ /* 0x000fe40000000f00 */
[----:B------:R-:W-:-:S07]  /*11cc0*/  MOV R12, 0x11ce0 ;  /* 0x00011ce0000c7802 */ /* 0x000fce0000000f00 */
[----:B-1---5:R-:W-:Y:S05]  /*11cd0*/  CALL.REL.NOINC `($__internal_26_$__cuda_sm20_div_u64) ;  /* 0x0000005400a47944 */ /* 0x022fea0003c00000 */
[----:B------:R-:W-:Y:S02]  /*11ce0*/  IMAD.MOV.U32 R12, RZ, RZ, R10 ;  /* 0x000000ffff0c7224 */ /* 0x000fe400078e000a */
[----:B------:R-:W-:Y:S01]  /*11cf0*/  IMAD.MOV.U32 R13, RZ, RZ, R15 ;  /* 0x000000ffff0d7224 */ /* 0x000fe200078e000f */
[----:B------:R-:W-:Y:S06]  /*11d00*/  BRA `(.L_x_3470) ;  /* 0x00000000004c7947 */ /* 0x000fec0003800000 */
.L_x_3469:
[----:B------:R-:W0:Y:S01]  /*11d10*/  I2F.U32.RP R13, R6 ;  /* 0x00000006000d7306 */ /* 0x000e220000209000 */
[----:B------:R-:W-:-:S07]  /*11d20*/  ISETP.NE.U32.AND P2, PT, R6, RZ, PT ;  /* 0x000000ff0600720c */ /* 0x000fce0003f45070 */
[----:B0-----:R-:W0:Y:S02]  /*11d30*/  MUFU.RCP R13, R13 ;  /* 0x0000000d000d7308 */ /* 0x001e240000001000 */
[----:B0-----:R-:W-:Y:S02]  /*11d40*/  VIADD R10, R13, 0xffffffe ;  /* 0x0ffffffe0d0a7836 */ /* 0x001fe40000000000 */
[----:B------:R-:W-:-:S04]  /*11d50*/  IMAD.MOV.U32 R13, RZ, RZ, RZ ;  /* 0x000000ffff0d7224 */ /* 0x000fc800078e00ff */
[----:B------:R0:W2:Y:S02]  /*11d60*/  F2I.FTZ.U32.TRUNC.NTZ R11, R10 ;  /* 0x0000000a000b7305 */ /* 0x0000a4000021f000 */
[----:B0-----:R-:W-:Y:S02]  /*11d70*/  IMAD.MOV.U32 R10, RZ, RZ, RZ ;  /* 0x000000ffff0a7224 */ /* 0x001fe400078e00ff */
[----:B--2---:R-:W-:-:S04]  /*11d80*/  IMAD.MOV R15, RZ, RZ, -R11 ;  /* 0x000000ffff0f7224 */ /* 0x004fc800078e0a0b */
[----:B------:R-:W-:-:S04]  /*11d90*/  IMAD R15, R15, R6, RZ ;  /* 0x000000060f0f7224 */ /* 0x000fc800078e02ff */
[----:B------:R-:W-:-:S06]  /*11da0*/  IMAD.HI.U32 R15, R11, R15, R10 ;  /* 0x0000000f0b0f7227 */ /* 0x000fcc00078e000a */
        /* <DEDUP_REMOVED lines=9> */
.L_x_3470:
[----:B------:R-:W-:Y:S05]  /*11e40*/  BSYNC B0 ;  /* 0x0000000000007941 */ /* 0x000fea0003800000 */
.L_x_3468:
        /* <DEDUP_REMOVED lines=8> */
[----:B------:R-:W-:Y:S01]  /*11ed0*/  IMAD.MOV.U32 R11, RZ, RZ, R13 ;  /* 0x000000ffff0b7224 */ /* 0x000fe200078e000d */
[----:B------:R-:W-:-:S07]  /*11ee0*/  MOV R13, R5 ;  /* 0x00000005000d7202 */ /* 0x000fce0000000f00 */
[----:B-1---5:R-:W-:Y:S05]  /*11ef0*/  CALL.REL.NOINC `($__internal_26_$__cuda_sm20_div_u64) ;  /* 0x00000054001c7944 */ /* 0x022fea0003c00000 */
[----:B------:R-:W-:Y:S02]  /*11f00*/  IMAD.MOV.U32 R4, RZ, RZ, R10 ;  /* 0x000000ffff047224 */ /* 0x000fe400078e000a */
[----:B------:R-:W-:Y:S01]  /*11f10*/  IMAD.MOV.U32 R5, RZ, RZ, R15 ;  /* 0x000000ffff057224 */ /* 0x000fe200078e000f */
[----:B------:R-:W-:Y:S06]  /*11f20*/  BRA `(.L_x_3473) ;  /* 0x00000000004c7947 */ /* 0x000fec0003800000 */
.L_x_3472:
        /* <DEDUP_REMOVED lines=19> */
.L_x_3473:
[----:B------:R-:W-:Y:S05]  /*12060*/  BSYNC B0 ;  /* 0x0000000000007941 */ /* 0x000fea0003800000 */
.L_x_3471:
[----:B------:R-:W-:Y:S02]  /*12070*/  ULDC.64 UR4, c[0x0][0x610] ;  /* 0x0001840000047ab9 */ /* 0x000fe40000000a00 */
[----:B------:R-:W-:-:S04]  /*12080*/  IADD3 R4, P0, R4, UR4, RZ ;  /* 0x0000000404047c10 */ /* 0x000fc8000ff1e0ff */
[----:B------:R-:W-:-:S05]  /*12090*/  IADD3.X R5, R5, UR5, RZ, P0, !PT ;  /* 0x0000000505057c10 */ /* 0x000fca00087fe4ff */
[----:B------:R-:W-:-:S07]  /*120a0*/  IMAD.MOV.U32 R6, RZ, RZ, R5 ;  /* 0x000000ffff067224 */ /* 0x000fce00078e0005 */
.L_x_3459:
[----:B------:R-:W-:Y:S02]  /*120b0*/  ULDC UR4, c[0x0][0x248] ;  /* 0x0000920000047ab9 */ /* 0x000fe40000000800 */
[----:B------:R-:W-:-:S13]  /*120c0*/  ISETP.NE.AND P0, PT, RZ, UR4, PT ;  /* 0x00000004ff007c0c */ /* 0x000fda000bf05270 */
[----:B------:R-:W-:Y:S05]  /*120d0*/  @!P0 BRA `(.L_x_3474) ;  /* 0x00000044006c8947 */ /* 0x000fea0003800000 */
[----:B------:R-:W0:Y:S01]  /*120e0*/  LDC R11, c[0x0][0x3fc] ;  /* 0x0000ff00ff0b7b82 */ /* 0x000e220000000800 */
[----:B------:R-:W2:Y:S01]  /*120f0*/  S2R R10, SR_CTAID.X ;  /* 0x00000000000a7919 */ /* 0x000ea20000002500 */
[----:B------:R-:W-:Y:S01]  /*12100*/  ULDC UR4, c[0x0][0x24c] ;  /* 0x0000930000047ab9 */ /* 0x000fe20000000800 */
[----:B------:R-:W-:Y:S01]  /*12110*/  CS2R R18, SRZ ;  /* 0x0000000000127805 */ /* 0x000fe2000001ff00 */
[----:B------:R-:W-:Y:S01]  /*12120*/  IMAD R13, R17, UR4, RZ ;  /* 0x00000004110d7c24 */ /* 0x000fe2000f8e02ff */
[----:B------:R-:W-:-:S03]  /*12130*/  ULDC UR4, c[0x0][0x250] ;  /* 0x0000940000047ab9 */ /* 0x000fc60000000800 */
[----:B------:R-:W-:Y:S01]  /*12140*/  IMAD R13, R2, UR4, R13 ;  /* 0x00000004020d7c24 */ /* 0x000fe2000f8e020d */
[----:B------:R-:W-:Y:S01]  /*12150*/  ULDC UR4, c[0x0][0x238] ;  /* 0x00008e0000047ab9 */ /* 0x000fe20000000800 */
[----:B0-----:R-:W-:Y:S02]  /*12160*/  ISETP.NE.AND P0, PT, R11, RZ, PT ;  /* 0x000000ff0b00720c */ /* 0x001fe40003f05270 */
        /* <DEDUP_REMOVED lines=276> */
.L_x_3475:
[----:B------:R-:W-:Y:S05]  /*132b0*/  @!P0 BRA `(.L_x_3476) ;  /* 0x0000001000488947 */ /* 0x000fea0003800000 */
[----:B------:R-:W-:Y:S01]  /*132c0*/  IADD3 R15, R13, 0x1, RZ ;  /* 0x000000010d0f7810 */ /* 0x000fe20007ffe0ff */
[----:B------:R-:W-:Y:S01]  /*132d0*/  IMAD.MOV.U32 R14, RZ, RZ, RZ ;  /* 0x000000ffff0e7224 */ /* 0x000fe200078e00ff */
[----:B------:R-:W-:Y:S01]  /*132e0*/  ULDC.64 UR6, c[0x0][0x400] ;  /* 0x0001000000067ab9 */ /* 0x000fe20000000a00 */
[----:B------:R-:W-:Y:S01]  /*132f0*/  ULDC UR4, c[0x0][0x408] ;  /* 0x0001020000047ab9 */ /* 0x000fe20000000800 */
[----:B------:R-:W-:Y:S01]  /*13300*/  ISETP.NE.AND P0, PT, R11, 0x1, PT ;  /* 0x000000010b00780c */ /* 0x000fe20003f05270 */
        /* <DEDUP_REMOVED lines=269> */
.L_x_3476:
        /* <DEDUP_REMOVED lines=14> */
.L_x_3478:
[----:B------:R-:W-:Y:S05]  /*144c0*/  BSYNC B0 ;  /* 0x0000000000007941 */ /* 0x000fea0003800000 */
.L_x_3477:
        /* <DEDUP_REMOVED lines=8> */
[----:B------:R-:W-:-:S04]  /*14550*/  IMAD.MOV.U32 R15, RZ, RZ, R3 ;  /* 0x000000ffff0f7224 */ /* 0x000fc800078e0003 */
[----:B------:R-:W0:Y:S08]  /*14560*/  LDC R11, c[0x0][0x10] ;  /* 0x00000400ff0b7b82 */ /* 0x000e300000000800 */
[----:B------:R-:W2:Y:S01]  /*14570*/  LDC.64 R12, c[0x0][0x618] ;  /* 0x00018600ff0c7b82 */ /* 0x000ea20000000a00 */
[----:B0-----:R-:W-:Y:S01]  /*14580*/  IMAD R11, R10, R11, UR4 ;  /* 0x000000040a0b7e24 */ /* 0x001fe2000f8e020b */
[----:B------:R-:W-:-:S03]  /*14590*/  ULDC UR4, c[0x0][0x0] ;  /* 0x0000000000047ab9 */ /* 0x000fc60000000800 */
[----:B------:R-:W-:-:S04]  /*145a0*/  @!P1 IMAD R11, R11, UR4, R17 ;  /* 0x000000040b0b9c24 */ /* 0x000fc8000f8e0211 */
[----:B--2---:R-:W-:-:S05]  /*145b0*/  IMAD.WIDE.U32 R12, R11, 0x20, R12 ;  /* 0x000000200b0c7825 */ /* 0x004fca00078e000c */
[----:B------:R0:W-:Y:S04]  /*145c0*/  STG.E.64 desc[UR60][R12.64+0x8], R14 ;  /* 0x0000080e0c007986 */ /* 0x0001e8000c101b3c */
[----:B------:R0:W-:Y:S04]  /*145d0*/  STG.E.64 desc[UR60][R12.64+0x18], R8 ;  /* 0x000018080c007986 */ /* 0x0001e8000c101b3c */
[----:B------:R0:W-:Y:S04]  /*145e0*/  STG.E desc[UR60][R12.64], R43 ;  /* 0x0000002b0c007986 */ /* 0x0001e8000c10193c */
[----:B------:R0:W-:Y:S02]  /*145f0*/  STG.E desc[UR60][R12.64+0x10], R7 ;  /* 0x000010070c007986 */ /* 0x0001e4000c10193c */
.L_x_3480:
[----:B------:R-:W-:Y:S05]  /*14600*/  BSYNC B0 ;  /* 0x0000000000007941 */ /* 0x000fea0003800000 */
.L_x_3479:
        /* <DEDUP_REMOVED lines=35> */
.L_x_3482:
[----:B------:R-:W-:Y:S05]  /*14840*/  BSYNC B0 ;  /* 0x0000000000007941 */ /* 0x000fea0003800000 */
.L_x_3481:
        /* <DEDUP_REMOVED lines=17> */
[----:B------:R-:W-:Y:S01]  /*14960*/  ULDC UR9, c[0x0][0x218] ;  /* 0x0000860000097ab9 */ /* 0x000fe20000000800 */
[----:B------:R-:W-:Y:S01]  /*14970*/  ULDC.64 UR10, c[0x0][0x220] ;  /* 0x00008800000a7ab9 */ /* 0x000fe20000000a00 */
[----:B------:R-:W-:Y:S01]  /*14980*/  BSSY B0, `(.L_x_3483) ;  /* 0x0000067000007945 */ /* 0x000fe20003800000 */
[----:B------:R-:W-:Y:S01]  /*14990*/  IMAD.U32 R3, RZ, RZ, UR9 ;  /* 0x00000009ff037e24 */ /* 0x000fe2000f8e00ff */
[----:B------:R-:W-:Y:S01]  /*149a0*/  MOV R0, UR10 ;  /* 0x0000000a00007c02 */ /* 0x000fe20008000f00 */
[----:B0-----:R-:W-:Y:S01]  /*149b0*/  IMAD.U32 R9, RZ, RZ, UR11 ;  /* 0x0000000bff097e24 */ /* 0x001fe2000f8e00ff */
        /* <DEDUP_REMOVED lines=10> */
[----:B-----5:R-:W0:Y:S01]  /*14a60*/  LDC R27, c[0x0][0x4] ;  /* 0x00000100ff1b7b82 */ /* 0x020e220000000800 */
[----:B------:R-:W-:Y:S01]  /*14a70*/  BSSY B1, `(.L_x_3486) ;  /* 0x0000027000017945 */ /* 0x000fe20003800000 */
[----:B------:R-:W-:Y:S01]  /*14a80*/  IMAD.MOV.U32 R16, RZ, RZ, R14 ;  /* 0x000000ffff107224 */ /* 0x000fe200078e000e */
[----:B------:R-:W-:Y:S01]  /*14a90*/  MOV R8, UR10 ;  /* 0x0000000a00087c02 */ /* 0x000fe20008000f00 */
[----:B------:R-:W-:Y:S02]  /*14aa0*/  IMAD.U32 R7, RZ, RZ, UR9 ;  /* 0x00000009ff077e24 */ /* 0x000fe4000f8e00ff */
[----:B------:R-:W-:Y:S02]  /*14ab0*/  IMAD.U32 R11, RZ, RZ, UR11 ;  /* 0x0000000bff0b7e24 */ /* 0x000fe4000f8e00ff */
[----:B------:R-:W2:Y:S01]  /*14ac0*/  LDC.64 R12, c[0x0][0x618] ;  /* 0x00018600ff0c7b82 */ /* 0x000ea20000000a00 */
[----:B-1----:R-:W-:-:S02]  /*14ad0*/  IMAD R25, R10, UR7, RZ ;  /* 0x000000070a197c24 */ /* 0x002fc4000f8e02ff */
[----:B0-----:R-:W-:-:S07]  /*14ae0*/  IMAD R27, R27, UR6, RZ ;  /* 0x000000061b1b7c24 */ /* 0x001fce000f8e02ff */
.L_x_3487:
[----:B------:R-:W-:-:S04]  /*14af0*/  IMAD.IADD R15, R25, 0x1, R16 ;  /* 0x00000001190f7824 */ /* 0x000fc800078e0210 */
[----:B--2---:R-:W-:-:S05]  /*14b00*/  IMAD.WIDE.U32 R14, R15, 0x20, R12 ;  /* 0x000000200f0e7825 */ /* 0x004fca00078e000c */
[----:B------:R-:W2:Y:S04]  /*14b10*/  LDG.E R10, desc[UR60][R14.64] ;  /* 0x0000003c0e0a7981 */ /* 0x000ea8000c1e1900 */
[----:B------:R-:W3:Y:S04]  /*14b20*/  LDG.E R26, desc[UR60][R14.64+0x10] ;  /* 0x0000103c0e1a7981 */ /* 0x000ee8000c1e1900 */
[----:B------:R-:W4:Y:S04]  /*14b30*/  LDG.E.64 R20, desc[UR60][R14.64+0x8] ;  /* 0x0000083c0e147981 */ /* 0x000f28000c1e1b00 */
[----:B------:R-:W5:Y:S01]  /*14b40*/  LDG.E.64 R22, desc[UR60][R14.64+0x18] ;  /* 0x0000183c0e167981 */ /* 0x000f62000c1e1b00 */
[----:B------:R-:W-:Y:S01]  /*14b50*/  IMAD.IADD R16, R27, 0x1, R16 ;  /* 0x000000011b107824 */ /* 0x000fe200078e0210 */
[----:B--2---:R-:W-:-:S02]  /*14b60*/  ISETP.NE.AND P3, PT, R3, R10, PT ;  /* 0x0000000a0300720c */ /* 0x004fc40003f65270 */
[----:B------:R-:W-:Y:S02]  /*14b70*/  ISETP.GT.AND P5, PT, R3, R10, PT ;  /* 0x0000000a0300720c */ /* 0x000fe40003fa4270 */
[CC--:B---3--:R-:W-:Y:S02]  /*14b80*/  ISETP.NE.AND P4, PT, R7.reuse, R26.reuse, PT ;  /* 0x0000001a0700720c */ /* 0x0c8fe40003f85270 */
[----:B------:R-:W-:Y:S02]  /*14b90*/  ISETP.GT.AND P6, PT, R7, R26, PT ;  /* 0x0000001a0700720c */ /* 0x000fe40003fc4270 */
[----:B----4-:R-:W-:Y:S02]  /*14ba0*/  ISETP.GE.U32.AND P0, PT, R0, R20, PT ;  /* 0x000000140000720c */ /* 0x010fe40003f06070 */
[----:B------:R-:W-:Y:S02]  /*14bb0*/  SEL R24, RZ, 0xffffffff, !P5 ;  /* 0xffffffffff187807 */ /* 0x000fe40006800000 */
[----:B-----5:R-:W-:-:S02]  /*14bc0*/  ISETP.GE.U32.AND P1, PT, R8, R22, PT ;  /* 0x000000160800720c */ /* 0x020fc40003f26070 */
[----:B------:R-:W-:Y:S02]  /*14bd0*/  ISETP.GE.AND.EX P0, PT, R9, R21, PT, P0 ;  /* 0x000000150900720c */ /* 0x000fe40003f06300 */
[----:B------:R-:W-:Y:S02]  /*14be0*/  ISETP.GE.AND.EX P1, PT, R11, R23, PT, P1 ;  /* 0x000000170b00720c */ /* 0x000fe40003f26310 */
[----:B------:R-:W-:Y:S02]  /*14bf0*/  @!P3 SEL R24, RZ, 0xffffffff, P0 ;  /* 0xffffffffff18b807 */ /* 0x000fe40000000000 */
[----:B------:R-:W-:Y:S02]  /*14c00*/  ISETP.GE.U32.AND P3, PT, R16, UR8, PT ;  /* 0x0000000810007c0c */ /* 0x000fe4000bf66070 */
        /* <DEDUP_REMOVED lines=14> */
.L_x_3486:
[----:B------:R-:W-:Y:S05]  /*14cf0*/  BRA `(.L_x_3485) ;  /* 0x0000000000bc7947 */ /* 0x000fea0003800000 */
.L_x_3484:
[----:B------:R-:W-:Y:S01]  /*14d00*/  ULDC UR7, c[0x0][0x23c] ;  /* 0x00008f0000077ab9 */ /* 0x000fe20000000800 */
[----:B------:R-:W-:Y:S01]  /*14d10*/  IMAD.U32 R7, RZ, RZ, UR9 ;  /* 0x00000009ff077e24 */ /* 0x000fe2000f8e00ff */
[----:B------:R-:W-:Y:S01]  /*14d20*/  ISETP.GE.U32.AND P0, PT, R2, UR7, PT ;  /* 0x0000000702007c0c */ /* 0x000fe2000bf06070 */
[----:B------:R-:W-:Y:S02]  /*14d30*/  IMAD.U32 R8, RZ, RZ, UR10 ;  /* 0x0000000aff087e24 */ /* 0x000fe4000f8e00ff */
[----:B------:R-:W-:-:S10]  /*14d40*/  IMAD.U32 R11, RZ, RZ, UR11 ;  /* 0x0000000bff0b7e24 */ /* 0x000fd4000f8e00ff */
[----:B------:R-:W-:Y:S05]  /*14d50*/  @P0 BRA `(.L_x_3485) ;  /* 0x0000000000a40947 */ /* 0x000fea0003800000 */
[----:B------:R-:W-:Y:S01]  /*14d60*/  ULDC UR6, c[0x0][0x10] ;  /* 0x0000040000067ab9 */ /* 0x000fe20000000800 */
[----:B-----5:R-:W0:Y:S01]  /*14d70*/  LDC R28, c[0x0][RZ] ;  /* 0x00000000ff1c7b82 */ /* 0x020e220000000800 */
[----:B------:R-:W-:Y:S01]  /*14d80*/  MOV R7, UR9 ;  /* 0x0000000900077c02 */ /* 0x000fe20008000f00 */
[----:B------:R-:W-:Y:S02]  /*14d90*/  IMAD.U32 R8, RZ, RZ, UR10 ;  /* 0x0000000aff087e24 */ /* 0x000fe4000f8e00ff */
[----:B------:R-:W-:Y:S02]  /*14da0*/  IMAD.U32 R11, RZ, RZ, UR11 ;  /* 0x0000000bff0b7e24 */ /* 0x000fe4000f8e00ff */
[----:B-1----:R-:W-:Y:S02]  /*14db0*/  IMAD.MOV.U32 R25, RZ, RZ, R2 ;  /* 0x000000ffff197224 */ /* 0x002fe400078e0002 */
[----:B------:R-:W1:Y:S01]  /*14dc0*/  LDC.64 R12, c[0x0][0x618] ;  /* 0x00018600ff0c7b82 */ /* 0x000e620000000a00 */
[----:B------:R-:W-:-:S07]  /*14dd0*/  IMAD R10, R10, UR6, RZ ;  /* 0x000000060a0a7c24 */ /* 0x000fce000f8e02ff */
[----:B------:R-:W2:Y:S02]  /*14de0*/  LDC R30, c[0x0][0x4] ;  /* 0x00000100ff1e7b82 */ /* 0x000ea40000000800 */
.L_x_3488:
[----:B------:R-:W-:-:S04]  /*14df0*/  IMAD.IADD R14, R10, 0x1, R25 ;  /* 0x000000010a0e7824 */ /* 0x000fc800078e0219 */
[----:B0-----:R-:W-:-:S04]  /*14e00*/  IMAD R21, R14, R28, R17 ;  /* 0x0000001c0e157224 */ /* 0x001fc800078e0211 */
[----:B-1----:R-:W-:-:S05]  /*14e10*/  IMAD.WIDE.U32 R20, R21, 0x20, R12 ;  /* 0x0000002015147825 */ /* 0x002fca00078e000c */
[----:B------:R-:W3:Y:S04]  /*14e20*/  LDG.E R16, desc[UR60][R20.64] ;  /* 0x0000003c14107981 */ /* 0x000ee8000c1e1900 */
[----:B------:R-:W4:Y:S04]  /*14e30*/  LDG.E.64 R14, desc[UR60][R20.64+0x8] ;  /* 0x0000083c140e7981 */ /* 0x000f28000c1e1b00 */
[----:B------:R-:W5:Y:S04]  /*14e40*/  LDG.E R26, desc[UR60][R20.64+0x10] ;  /* 0x0000103c141a7981 */ /* 0x000f68000c1e1900 */
[----:B------:R-:W5:Y:S01]  /*14e50*/  LDG.E.64 R22, desc[UR60][R20.64+0x18] ;  /* 0x0000183c14167981 */ /* 0x000f62000c1e1b00 */
[----:B--2---:R-:W-:Y:S01]  /*14e60*/  IMAD.IADD R25, R30, 0x1, R25 ;  /* 0x000000011e197824 */ /* 0x004fe200078e0219 */
[----:B---3--:R-:W-:-:S02]  /*14e70*/  ISETP.NE.AND P3, PT, R3, R16, PT ;  /* 0x000000100300720c */ /* 0x008fc40003f65270 */
[----:B----4-:R-:W-:Y:S02]  /*14e80*/  ISETP.GE.U32.AND P0, PT, R0, R14, PT ;  /* 0x0000000e0000720c */ /* 0x010fe40003f06070 */
[----:B------:R-:W-:Y:S02]  /*14e90*/  ISETP.GT.AND P5, PT, R3, R16, PT ;  /* 0x000000100300720c */ /* 0x000fe40003fa4270 */
[----:B------:R-:W-:Y:S02]  /*14ea0*/  ISETP.GE.AND.EX P0, PT, R9, R15, PT, P0 ;  /* 0x0000000f0900720c */ /* 0x000fe40003f06300 */
[----:B------:R-:W-:-:S05]  /*14eb0*/  SEL R24, RZ, 0xffffffff, !P5 ;  /* 0xffffffffff187807 */ /* 0x000fca0006800000 */
[----:B------:R-:W-:Y:S02]  /*14ec0*/  @!P3 SEL R24, RZ, 0xffffffff, P0 ;  /* 0xffffffffff18b807 */ /* 0x000fe40000000000 */
[C---:B-----5:R-:W-:Y:S02]  /*14ed0*/  ISETP.NE.AND P4, PT, R7.reuse, R26, PT ;  /* 0x0000001a0700720c */ /* 0x060fe40003f85270 */
        /* <DEDUP_REMOVED lines=17> */
.L_x_3485:
[----:B------:R-:W-:Y:S05]  /*14ff0*/  BSYNC B0 ;  /* 0x0000000000007941 */ /* 0x000fea0003800000 */
.L_x_3483:
[----:B------:R-:W0:Y:S01]  /*15000*/  LDC R10, c[0x0][RZ] ;  /* 0x00000000ff0a7b82 */ /* 0x000e220000000800 */
[----:B------:R-:W-:Y:S01]  /*15010*/  UIADD3 UR4, UR4, 0x10, URZ ;  /* 0x0000001004047890 */ /* 0x000fe2000fffe03f */
[----:B------:R-:W-:Y:S01]  /*15020*/  IMAD.MOV.U32 R14, RZ, RZ, R0 ;  /* 0x000000ffff0e7224 */ /* 0x000fe200078e0000 */
[----:B------:R-:W-:Y:S01]  /*15030*/  MOV R15, R9 ;  /* 0x00000009000f7202 */ /* 0x000fe20000000f00 */
[----:B-----5:R-:W-:Y:S01]  /*15040*/  IMAD.MOV.U32 R20, RZ, RZ, R8 ;  /* 0x000000ffff147224 */ /* 0x020fe200078e0008 */
[----:B------:R-:W-:Y:S01]  /*15050*/  ULEA UR4, UR5, UR4, 0x18 ;  /* 0x0000000405047291 */ /* 0x000fe2000f8ec03f */
[----:B------:R-:W-:Y:S01]  /*15060*/  IMAD.MOV.U32 R21, RZ, RZ, R11 ;  /* 0x000000ffff157224 */ /* 0x000fe200078e000b */
[----:B------:R-:W-:Y:S02]  /*15070*/  ULDC UR6, c[0x0][0x4] ;  /* 0x0000010000067ab9 */ /* 0x000fe40000000800 */
[----:B------:R-:W-:-:S06]  /*15080*/  USHF.R.U32.HI UR5, URZ, 0x1, UR6 ;  /* 0x000000013f057899 */ /* 0x000fcc0008011606 */
[----:B------:R-:W-:Y:S01]  /*15090*/  ISETP.NE.AND P0, PT, RZ, UR5, PT ;  /* 0x00000005ff007c0c */ /* 0x000fe2000bf05270 */
[----:B0-----:R-:W-:-:S05]  /*150a0*/  IMAD R12, R2, R10, R17 ;  /* 0x0000000a020c7224 */ /* 0x001fca00078e0211 */
[----:B------:R-:W-:-:S05]  /*150b0*/  LEA R12, R12, UR4, 0x5 ;  /* 0x000000040c0c7c11 */ /* 0x000fca000f8e28ff */
[----:B------:R0:W-:Y:S04]  /*150c0*/  STS.64 [R12+0x8], R14 ;  /* 0x0000080e0c007388 */ /* 0x0001e80000000a00 */
[----:B------:R0:W-:Y:S04]  /*150d0*/  STS.64 [R12+0x18], R20 ;  /* 0x000018140c007388 */ /* 0x0001e80000000a00 */
[----:B------:R0:W-:Y:S04]  /*150e0*/  STS [R12], R3 ;  /* 0x000000030c007388 */ /* 0x0001e80000000800 */
[----:B------:R0:W-:Y:S01]  /*150f0*/  STS [R12+0x10], R7 ;  /* 0x000010070c007388 */ /* 0x0001e20000000800 */
[----:B------:R-:W-:Y:S05]  /*15100*/  @!P0 BRA `(.L_x_3489) ;  /* 0x0000000000c08947 */ /* 0x000fea0003800000 */
[----:B------:R-:W-:-:S07]  /*15110*/  IMAD.U32 R13, RZ, RZ, UR5 ;  /* 0x00000005ff0d7e24 */ /* 0x000fce000f8e00ff */
.L_x_3492:
[--C-:B01----:R-:W-:Y:S01]  /*15120*/  IMAD.IADD R14, R2, 0x1, R13.reuse ;  /* 0x00000001020e7824 */ /* 0x103fe200078e020d */
[----:B------:R-:W-:Y:S01]  /*15130*/  BAR.SYNC.DEFER_BLOCKING 0x0 ;  /* 0x0000000000007b1d */ /* 0x000fe20000010000 */
[----:B------:R-:W-:Y:S02]  /*15140*/  ISETP.GT.AND P3, PT, R13, 0x1, PT ;  /* 0x000000010d00780c */ /* 0x000fe40003f64270 */
[----:B-1----:R-:W-:Y:S02]  /*15150*/  SHF.R.S32.HI R25, RZ, 0x1, R13 ;  /* 0x00000001ff197819 */ /* 0x002fe4000001140d */
[----:B------:R-:W-:Y:S01]  /*15160*/  ISETP.GE.U32.AND P0, PT, R14, UR6, PT ;  /* 0x000000060e007c0c */ /* 0x000fe2000bf06070 */
[----:B------:R-:W-:Y:S03]  /*15170*/  BSSY B0, `(.L_x_3490) ;  /* 0x0000027000007945 */ /* 0x000fe60003800000 */
[----:B------:R-:W-:-:S13]  /*15180*/  ISETP.GE.U32.OR P0, PT, R2, R13, P0 ;  /* 0x0000000d0200720c */ /* 0x000fda0000706470 */
[----:B------:R-:W-:Y:S05]  /*15190*/  @P0 BRA `(.L_x_3491) ;  /* 0x0000000000900947 */ /* 0x000fea0003800000 */
[----:B------:R-:W-:-:S05]  /*151a0*/  IMAD R13, R14, R10, R17 ;  /* 0x0000000a0e0d7224 */ /* 0x000fca00078e0211 */
[----:B------:R-:W-:-:S05]  /*151b0*/  LEA R13, R13, UR4, 0x5 ;  /* 0x000000040d0d7c11 */ /* 0x000fca000f8e28ff */
[----:B------:R-:W0:Y:S04]  /*151c0*/  LDS R16, [R13] ;  /* 0x000000000d107984 */ /* 0x000e280000000800 */
[----:B------:R-:W1:Y:S04]  /*151d0*/  LDS.64 R14, [R13+0x8] ;  /* 0x000008000d0e7984 */ /* 0x000e680000000a00 */
[----:B------:R-:W2:Y:S04]  /*151e0*/  LDS R24, [R13+0x10] ;  /* 0x000010000d187984 */ /* 0x000ea80000000800 */
[----:B------:R-:W3:Y:S01]  /*151f0*/  LDS.64 R20, [R13+0x18] ;  /* 0x000018000d147984 */ /* 0x000ee20000000a00 */
[----:B0-----:R-:W-:-:S02]  /*15200*/  ISETP.NE.AND P4, PT, R3, R16, PT ;  /* 0x000000100300720c */ /* 0x001fc40003f85270 */
[----:B------:R-:W-:Y:S02]  /*15210*/  ISETP.GT.AND P0, PT, R3, R16, PT ;  /* 0x000000100300720c */ /* 0x000fe40003f04270 */
[----:B-1----:R-:W-:Y:S02]  /*15220*/  ISETP.GE.U32.AND P1, PT, R0, R14, PT ;  /* 0x0000000e0000720c */ /* 0x002fe40003f26070 */
[----:B------:R-:W-:Y:S02]  /*15230*/  SEL R22, RZ, 0xffffffff, !P0 ;  /* 0xffffffffff167807 */ /* 0x000fe40004000000 */
[----:B--2---:R-:W-:Y:S02]  /*15240*/  ISETP.NE.AND P5, PT, R7, R24, PT ;  /* 0x000000180700720c */ /* 0x004fe40003fa5270 */
[----:B------:R-:W-:Y:S02]  /*15250*/  ISETP.GE.AND.EX P1, PT, R9, R15, PT, P1 ;  /* 0x0000000f0900720c */ /* 0x000fe40003f26310 */
[----:B---3--:R-:W-:-:S02]  /*15260*/  ISETP.GE.U32.AND P0, PT, R8, R20, PT ;  /* 0x000000140800720c */ /* 0x008fc40003f06070 */
[----:B------:R-:W-:Y:S02]  /*15270*/  @!P4 SEL R22, RZ, 0xffffffff, P1 ;  /* 0xffffffffff16c807 */ /* 0x000fe40000800000 */
[----:B------:R-:W-:Y:S02]  /*15280*/  ISETP.GT.AND P6, PT, R7, R24, PT ;  /* 0x000000180700720c */ /* 0x000fe40003fc4270 */
[----:B------:R-:W-:Y:S02]  /*15290*/  ISETP.GE.AND.EX P0, PT, R11, R21, PT, P0 ;  /* 0x000000150b00720c */ /* 0x000fe40003f06300 */
[----:B------:R-:W-:Y:S02]  /*152a0*/  LOP3.LUT R22, R22, 0x1, RZ, 0xc0, !PT ;  /* 0x0000000116167812 */ /* 0x000fe400078ec0ff */
[----:B------:R-:W-:Y:S02]  /*152b0*/  SEL R23, RZ, 0xffffffff, !P6 ;  /* 0xffffffffff177807 */ /* 0x000fe40007000000 */
        /* <DEDUP_REMOVED lines=11> */
[----:B------:R-:W-:Y:S01]  /*15370*/  STS [R12], R3 ;  /* 0x000000030c007388 */ /* 0x000fe20000000800 */
[----:B------:R-:W-:-:S03]  /*15380*/  SEL R7, R7, R24, !P1 ;  /* 0x0000001807077207 */ /* 0x000fc60004800000 */
[----:B------:R0:W-:Y:S04]  /*15390*/  STS.64 [R12+0x8], R14 ;  /* 0x0000080e0c007388 */ /* 0x0001e80000000a00 */
[----:B------:R1:W-:Y:S01]  /*153a0*/  STS [R12+0x10], R7 ;  /* 0x000010070c007388 */ /* 0x0003e20000000800 */
[----:B0-----:R-:W-:Y:S01]  /*153b0*/  MOV R14, R8 ;  /* 0x00000008000e7202 */ /* 0x001fe20000000f00 */
[----:B------:R-:W-:-:S05]  /*153c0*/  IMAD.MOV.U32 R15, RZ, RZ, R11 ;  /* 0x000000ffff0f7224 */ /* 0x000fca00078e000b */
[----:B------:R1:W-:Y:S02]  /*153d0*/  STS.64 [R12+0x18], R14 ;  /* 0x0000180e0c007388 */ /* 0x0003e40000000a00 */
.L_x_3491:
[----:B------:R-:W-:Y:S05]  /*153e0*/  BSYNC B0 ;  /* 0x0000000000007941 */ /* 0x000fea0003800000 */
.L_x_3490:
[----:B------:R-:W-:Y:S01]  /*153f0*/  IMAD.MOV.U32 R13, RZ, RZ, R25 ;  /* 0x000000ffff0d7224 */ /* 0x000fe200078e0019 */
[----:B------:R-:W-:Y:S06]  /*15400*/  @P3 BRA `(.L_x_3492) ;  /* 0xfffffffc00443947 */ /* 0x000fec000383ffff */
.L_x_3489:
[----:B------:R-:W-:Y:S02]  /*15410*/  ULDC UR4, c[0x0][0x240] ;  /* 0x0000900000047ab9 */ /* 0x000fe40000000800 */
[----:B------:R-:W-:-:S13]  /*15420*/  ISETP.NE.AND P0, PT, RZ, UR4, PT ;  /* 0x00000004ff007c0c */ /* 0x000fda000bf05270 */
[----:B------:R-:W-:Y:S05]  /*15430*/  @!P0 BRA `(.L_x_3493) ;  /* 0x0000000400848947 */ /* 0x000fea0003800000 */
[----:B------:R-:W-:Y:S01]  /*15440*/  ISETP.GT.AND P0, PT, R10, 0x20, PT ;  /* 0x000000200a00780c */ /* 0x000fe20003f04270 */
[----:B------:R-:W-:-:S12]  /*15450*/  IMAD.MOV.U32 R2, RZ, RZ, R10 ;  /* 0x000000ffff027224 */ /* 0x000fd800078e000a */
[----:B------:R-:W-:Y:S05]  /*15460*/  @!P0 BRA `(.L_x_3494) ;  /* 0x0000000000ec8947 */ /* 0x000fea0003800000 */
[----:B01----:R-:W-:Y:S01]  /*15470*/  IMAD.MOV.U32 R14, RZ, RZ, R0 ;  /* 0x000000ffff0e7224 */ /* 0x003fe200078e0000 */
[----:B------:R-:W-:Y:S01]  /*15480*/  MOV R21, R11 ;  /* 0x0000000b00157202 */ /* 0x000fe20000000f00 */
[----:B------:R-:W-:Y:S01]  /*15490*/  IMAD.MOV.U32 R15, RZ, RZ, R9 ;  /* 0x000000ffff0f7224 */ /* 0x000fe200078e0009 */
[----:B------:R-:W-:Y:S01]  /*154a0*/  LEA.HI R2, R10, R10, RZ, 0x1 ;  /* 0x0000000a0a027211 */ /* 0x000fe200078f08ff */
[----:B------:R-:W-:Y:S01]  /*154b0*/  IMAD.MOV.U32 R20, RZ, RZ, R8 ;  /* 0x000000ffff147224 */ /* 0x000fe200078e0008 */
[----:B------:R2:W-:Y:S02]  /*154c0*/  STS [R12], R3 ;  /* 0x000000030c007388 */ /* 0x0005e40000000800 */
[----:B------:R-:W-:Y:S01]  /*154d0*/  SHF.R.S32.HI R13, RZ, 0x1, R2 ;  /* 0x00000001ff0d7819 */ /* 0x000fe20000011402 */
[----:B------:R-:W-:Y:S01]  /*154e0*/  IMAD.MOV.U32 R2, RZ, RZ, 0x20 ;  /* 0x00000020ff027424 */ /* 0x000fe200078e00ff */
[----:B------:R2:W-:Y:S02]  /*154f0*/  STS.64 [R12+0x8], R14 ;  /* 0x0000080e0c007388 */ /* 0x0005e40000000a00 */
[----:B------:R-:W-:-:S02]  /*15500*/  ISETP.GE.AND P0, PT, R13, 0x20, PT ;  /* 0x000000200d00780c */ /* 0x000fc40003f06270 */
[----:B------:R2:W-:Y:S04]  /*15510*/  STS.64 [R12+0x18], R20 ;  /* 0x000018140c007388 */ /* 0x0005e80000000a00 */
[----:B------:R2:W-:Y:S07]  /*15520*/  STS [R12+0x10], R7 ;  /* 0x000010070c007388 */ /* 0x0005ee0000000800 */
[----:B------:R-:W-:Y:S05]  /*15530*/  @!P0 BRA `(.L_x_3494) ;  /* 0x0000000000b88947 */ /* 0x000fea0003800000 */
.L_x_3497:
[----:B-12---:R-:W-:Y:S01]  /*15540*/  IMAD.IADD R15, R17, 0x1, R13 ;  /* 0x00000001110f7824 */ /* 0x006fe200078e020d */
[----:B------:R-:W-:Y:S04]  /*15550*/  BAR.SYNC.DEFER_BLOCKING 0x0 ;  /* 0x0000000000007b1d */ /* 0x000fe80000010000 */
[----:B------:R-:W-:Y:S02]  /*15560*/  ISETP.GE.U32.AND P0, PT, R15, R10, PT ;  /* 0x0000000a0f00720c */ /* 0x000fe40003f06070 */
[----:B------:R-:W-:Y:S02]  /*15570*/  BSSY B0, `(.L_x_3495) ;  /* 0x0000026000007945 */ /* 0x000fe40003800000 */
[----:B------:R-:W-:-:S13]  /*15580*/  ISETP.GE.U32.OR P0, PT, R17, R13, P0 ;  /* 0x0000000d1100720c */ /* 0x000fda0000706470 */
[----:B------:R-:W-:Y:S05]  /*15590*/  @P0 BRA `(.L_x_3496) ;  /* 0x00000000008c0947 */ /* 0x000fea0003800000 */
[----:B------:R-:W-:-:S05]  /*155a0*/  IMAD R2, R13, 0x20, R12 ;  /* 0x000000200d027824 */ /* 0x000fca00078e020c */
        /* <DEDUP_REMOVED lines=31> */
[----:B0-----:R-:W-:Y:S01]  /*157a0*/  IMAD.MOV.U32 R14, RZ, RZ, R8 ;  /* 0x000000ffff0e7224 */ /* 0x001fe200078e0008 */
[----:B------:R-:W-:-:S05]  /*157b0*/  MOV R15, R11 ;  /* 0x0000000b000f7202 */ /* 0x000fca0000000f00 */
[----:B------:R1:W-:Y:S02]  /*157c0*/  STS.64 [R12+0x18], R14 ;  /* 0x0000180e0c007388 */ /* 0x0003e40000000a00 */
.L_x_3496:
[----:B------:R-:W-:Y:S05]  /*157d0*/  BSYNC B0 ;  /* 0x0000000000007941 */ /* 0x000fea0003800000 */
.L_x_3495:
[----:B------:R-:W-:-:S04]  /*157e0*/  SHF.R.S32.HI R13, RZ, 0x1, R13 ;  /* 0x00000001ff0d7819 */ /* 0x000fc8000001140d */
[----:B------:R-:W-:-:S13]  /*157f0*/  ISETP.GE.AND P0, PT, R13, 0x20, PT ;  /* 0x000000200d00780c */ /* 0x000fda0003f06270 */
[----:B------:R-:W-:Y:S05]  /*15800*/  @P0 BRA `(.L_x_3497) ;  /* 0xfffffffc004c0947 */ /* 0x000fea000383ffff */
[----:B------:R-:W-:-:S07]  /*15810*/  IMAD.MOV.U32 R2, RZ, RZ, 0x20 ;  /* 0x00000020ff027424 */ /* 0x000fce00078e00ff */
.L_x_3494:
[----:B------:R-:W-:Y:S01]  /*15820*/  BAR.SYNC.DEFER_BLOCKING 0x0 ;  /* 0x0000000000007b1d */ /* 0x000fe20000010000 */
[----:B------:R-:W-:-:S13]  /*15830*/  ISETP.GE.AND P0, PT, R2, 0x2, PT ;  /* 0x000000020200780c */ /* 0x000fda0003f06270 */
[----:B------:R-:W-:Y:S05]  /*15840*/  @!P0 BRA `(.L_x_3493) ;  /* 0x0000000000808947 */ /* 0x000fea0003800000 */
[----:B------:R-:W-:-:S07]  /*15850*/  IMAD.MOV.U32 R10, RZ, RZ, 0x1 ;  /* 0x00000001ff0a7424 */ /* 0x000fce00078e00ff */
.L_x_3498:
[----:B------:R-:W3:Y:S04]  /*15860*/  SHFL.DOWN PT, R13, R0, R10, 0x1f ;  /* 0x08001f0a000d7589 */ /* 0x000ee800000e0000 */
[----:B------:R-:W4:Y:S04]  /*15870*/  SHFL.DOWN PT, R16, R7, R10, 0x1f ;  /* 0x08001f0a07107589 */ /* 0x000f2800000e0000 */
[----:B012---:R-:W0:Y:S04]  /*15880*/  SHFL.DOWN PT, R12, R3, R10, 0x1f ;  /* 0x08001f0a030c7589 */ /* 0x007e2800000e0000 */
[----:B------:R-:W1:Y:S04]  /*15890*/  SHFL.DOWN PT, R17, R8, R10, 0x1f ;  /* 0x08001f0a08117589 */ /* 0x000e6800000e0000 */
[----:B------:R-:W2:Y:S04]  /*158a0*/  SHFL.DOWN PT, R14, R9, R10, 0x1f ;  /* 0x08001f0a090e7589 */ /* 0x000ea800000e0000 */
[----:B------:R5:W2:Y:S01]  /*158b0*/  SHFL.DOWN PT, R20, R11, R10, 0x1f ;  /* 0x08001f0a0b147589 */ /* 0x000aa200000e0000 */
[----:B---3--:R-:W-:-:S02]  /*158c0*/  ISETP.GE.U32.AND P0, PT, R0, R13, PT ;  /* 0x0000000d0000720c */ /* 0x008fc40003f06070 */
[----:B----4-:R-:W-:Y:S01]  /*158d0*/  ISETP.NE.AND P3, PT, R7, R16, PT ;  /* 0x000000100700720c */ /* 0x010fe20003f65270 */
[----:B-----5:R-:W-:Y:S01]  /*158e0*/  IMAD.SHL.U32 R10, R10, 0x2, RZ ;  /* 0x000000020a0a7824 */ /* 0x020fe200078e00ff */
[CC--:B0-----:R-:W-:Y:S02]  /*158f0*/  ISETP.NE.AND P4, PT, R3.reuse, R12.reuse, PT ;  /* 0x0000000c0300720c */ /* 0x0c1fe40003f85270 */
[----:B------:R-:W-:Y:S02]  /*15900*/  ISETP.GT.AND P5, PT, R3, R12, PT ;  /* 0x0000000c0300720c */ /* 0x000fe40003fa4270 */
[----:B-1----:R-:W-:Y:S02]  /*15910*/  ISETP.GE.U32.AND P1, PT, R8, R17, PT ;  /* 0x000000110800720c */ /* 0x002fe40003f26070 */
[----:B--2---:R-:W-:Y:S02]  /*15920*/  ISETP.GE.AND.EX P0, PT, R9, R14, PT, P0 ;  /* 0x0000000e0900720c */ /* 0x004fe40003f06300 */
        /* <DEDUP_REMOVED lines=18> */
.L_x_3493:
[----:B------:R-:W-:Y:S05]  /*15a50*/  @!P2 EXIT ;  /* 0x000000000000a94d */ /* 0x000fea0003800000 */
[----:B012---:R-:W0:Y:S01]  /*15a60*/  LDC.64 R14, c[0x0][0x628] ;  /* 0x00018a00ff0e7b82 */ /* 0x007e220000000a00 */
[----:B------:R-:W-:Y:S01]  /*15a70*/  ISETP.NE.U32.AND P0, PT, R4, RZ, PT ;  /* 0x000000ff0400720c */ /* 0x000fe20003f05070 */
[----:B------:R-:W-:Y:S02]  /*15a80*/  ULDC.U8 UR4, c[0x0][0x630] ;  /* 0x00018c0000047ab9 */ /* 0x000fe40000000000 */
[----:B------:R-:W-:Y:S02]  /*15a90*/  ISETP.NE.AND P1, PT, RZ, UR4, PT ;  /* 0x00000004ff007c0c */ /* 0x000fe4000bf25270 */
[----:B------:R-:W-:Y:S02]  /*15aa0*/  ISETP.NE.AND.EX P0, PT, R6, RZ, PT, P0 ;  /* 0x000000ff0600720c */ /* 0x000fe40003f05300 */
[----:B0-----:R-:W-:-:S04]  /*15ab0*/  SEL R13, R14, RZ, P1 ;  /* 0x000000ff0e0d7207 */ /* 0x001fc80000800000 */
        /* <DEDUP_REMOVED lines=34> */
[----:B------:R-:W-:-:S07]  /*15ce0*/  SEL R7, R6, R7, !P1 ;  /* 0x0000000706077207 */ /* 0x000fce0004800000 */
.L_x_3500:
        /* <DEDUP_REMOVED lines=12> */
[----:B------:R-:W-:Y:S01]  /*15db0*/  HFMA2.MMA R13, -RZ, RZ, 0, 0 ;  /* 0x00000000ff0d7435 */ /* 0x000fe200000001ff */
[----:B------:R-:W-:Y:S02]  /*15dc0*/  IMAD.U32 R6, RZ, RZ, UR6 ;  /* 0x00000006ff067e24 */ /* 0x000fe4000f8e00ff */
[----:B------:R-:W-:-:S02]  /*15dd0*/  IMAD.U32 R7, RZ, RZ, UR7 ;  /* 0x00000007ff077e24 */ /* 0x000fc4000f8e00ff */
[----:B------:R-:W-:Y:S02]  /*15de0*/  IMAD.U32 R10, RZ, RZ, UR4 ;  /* 0x00000004ff0a7e24 */ /* 0x000fe4000f8e00ff */
[----:B------:R-:W-:Y:S02]  /*15df0*/  IMAD.U32 R11, RZ, RZ, UR5 ;  /* 0x00000005ff0b7e24 */ /* 0x000fe4000f8e00ff */
[----:B------:R-:W-:Y:S02]  /*15e00*/  IMAD.MOV.U32 R8, RZ, RZ, 0x2ef ;  /* 0x000002efff087424 */ /* 0x000fe400078e00ff */
[----:B0-----:R-:W-:-:S07]  /*15e10*/  IMAD.MOV.U32 R12, RZ, RZ, 0x1 ;  /* 0x00000001ff0c7424 */ /* 0x001fce00078e00ff */
[----:B------:R-:W-:-:S07]  /*15e20*/  LEPC R20, `(.L_x_3502) ;  /* 0x000000001014794e */ /* 0x000fce0000000000 */
[----:B-1----:R-:W-:Y:S05]  /*15e30*/  CALL.ABS.NOINC R2 ;  /* 0x0000000002007343 */ /* 0x002fea0003c00000 */
.L_x_3502:
        /* <DEDUP_REMOVED lines=22> */
.L_x_3503:
[----:B------:R-:W-:Y:S02]  /*15fa0*/  ULDC.64 UR4, c[0x0][0x600] ;  /* 0x0001800000047ab9 */ /* 0x000fe40000000a00 */
[----:B------:R-:W-:-:S05]  /*15fb0*/  IADD3 R18, P0, R18, UR4, RZ ;  /* 0x0000000412127c10 */ /* 0x000fca000ff1e0ff */
[----:B------:R-:W-:-:S05]  /*15fc0*/  IMAD.X R19, RZ, RZ, UR5, P0 ;  /* 0x00000005ff137e24 */ /* 0x000fca00080e06ff */
[----:B------:R-:W-:Y:S01]  /*15fd0*/  STG.E.64 desc[UR60][R18.64], R16 ;  /* 0x0000001012007986 */ /* 0x000fe2000c101b3c */
[----:B------:R-:W-:Y:S05]  /*15fe0*/  EXIT ;  /* 0x000000000000794d */ /* 0x000fea0003800000 */
.L_x_3501:
[----:B------:R-:W-:Y:S04]  /*15ff0*/  STG.E.64 desc[UR60][R4.64+0x8], R22 ;  /* 0x0000081604007986 */ /* 0x000fe8000c101b3c */
[----:B------:R-:W-:Y:S04]  /*16000*/  STG.E.64 desc[UR60][R4.64+0x18], R16 ;  /* 0x0000181004007986 */ /* 0x000fe8000c101b3c */
[----:B------:R-:W-:Y:S04]  /*16010*/  STG.E desc[UR60][R4.64], R3 ;  /* 0x0000000304007986 */ /* 0x000fe8000c10193c */
[----:B------:R-:W-:Y:S01]  /*16020*/  STG.E desc[UR60][R4.64+0x10], R7 ;  /* 0x0000100704007986 */ /* 0x000fe2000c10193c */
[----:B------:R-:W-:Y:S05]  /*16030*/  EXIT ;  /* 0x000000000000794d */ /* 0x000fea0003800000 */
.L_x_3499:
        /* <DEDUP_REMOVED lines=17> */
.L_x_3505:
[----:B------:R-:W-:Y:S02]  /*16150*/  CS2R R22, SRZ ;  /* 0x0000000000167805 */ /* 0x000fe4000001ff00 */
[----:B------:R-:W-:-:S07]  /*16160*/  CS2R R16, SRZ ;  /* 0x0000000000107805 */ /* 0x000fce000001ff00 */
.L_x_3504:
        /* <DEDUP_REMOVED lines=23> */
.L_x_3507:
        /* <DEDUP_REMOVED lines=22> */
.L_x_3508:
[----:B------:R-:W-:Y:S02]  /*16440*/  ULDC.64 UR4, c[0x0][0x600] ;  /* 0x0001800000047ab9 */ /* 0x000fe40000000a00 */
[----:B------:R-:W-:-:S05]  /*16450*/  IADD3 R18, P0, R18, UR4, RZ ;  /* 0x0000000412127c10 */ /* 0x000fca000ff1e0ff */
[----:B------:R-:W-:-:S05]  /*16460*/  IMAD.X R19, RZ, RZ, UR5, P0 ;  /* 0x00000005ff137e24 */ /* 0x000fca00080e06ff */
[----:B------:R-:W-:Y:S01]  /*16470*/  STG.E.64 desc[UR60][R18.64], R16 ;  /* 0x0000001012007986 */ /* 0x000fe2000c101b3c */
[----:B------:R-:W-:Y:S05]  /*16480*/  EXIT ;  /* 0x000000000000794d */ /* 0x000fea0003800000 */
.L_x_3506:
        /* <DEDUP_REMOVED lines=16> */
.L_x_3509:
[----:B------:R-:W0:Y:S01]  /*16590*/  LDC.64 R2, c[0x4][R2] ;  /* 0x0100000002027b82 */ /* 0x000e220000000a00 */
[----:B------:R-:W-:Y:S01]  /*165a0*/  ULDC.64 UR4, c[0x4][0x3c8] ;  /* 0x0100f20000047ab9 */ /* 0x000fe20000000a00 */
[----:B------:R-:W-:Y:S01]  /*165b0*/  ULDC.64 UR6, c[0x4][0x168] ;  /* 0x01005a0000067ab9 */ /* 0x000fe20000000a00 */
[----:B------:R-:W-:Y:S01]  /*165c0*/  IMAD.U32 R4, RZ, RZ, UR4 ;  /* 0x00000004ff047e24 */ /* 0x000fe2000f8e00ff */
[----:B------:R-:W-:Y:S01]  /*165d0*/  HFMA2.MMA R8, -RZ, RZ, 0, 4.4405460357666015625e-05 ;  /* 0x000002e9ff087435 */ /* 0x000fe200000001ff */
[----:B------:R-:W-:Y:S01]  /*165e0*/  IMAD.U32 R5, RZ, RZ, UR5 ;  /* 0x00000005ff057e24 */ /* 0x000fe2000f8e00ff */
[----:B------:R-:W-:Y:S01]  /*165f0*/  ULDC.64 UR4, c[0x4][0x3c0] ;  /* 0x0100f00000047ab9 */ /* 0x000fe20000000a00 */
[----:B------:R-:W-:Y:S02]  /*16600*/  IMAD.U32 R10, RZ, RZ, UR6 ;  /* 0x00000006ff0a7e24 */ /* 0x000fe4000f8e00ff */
[----:B------:R-:W-:Y:S02]  /*16610*/  IMAD.U32 R6, RZ, RZ, UR4 ;  /* 0x00000004ff067e24 */ /* 0x000fe4000f8e00ff */
[----:B------:R-:W-:-:S02]  /*16620*/  IMAD.U32 R7, RZ, RZ, UR5 ;  /* 0x00000005ff077e24 */ /* 0x000fc4000f8e00ff */
[----:B------:R-:W-:Y:S02]  /*16630*/  IMAD.U32 R11, RZ, RZ, UR7 ;  /* 0x00000007ff0b7e24 */ /* 0x000fe4000f8e00ff */
[----:B------:R-:W-:Y:S02]  /*16640*/  IMAD.MOV.U32 R12, RZ, RZ, 0x1 ;  /* 0x00000001ff0c7424 */ /* 0x000fe400078e00ff */
[----:B------:R-:W-:-:S07]  /*16650*/  IMAD.MOV.U32 R13, RZ, RZ, RZ ;  /* 0x000000ffff0d7224 */ /* 0x000fce00078e00ff */
[----:B------:R-:W-:-:S07]  /*16660*/  LEPC R20, `(.L_x_3510) ;  /* 0x000000001014794e */ /* 0x000fce0000000000 */
[----:B0-----:R-:W-:Y:S05]  /*16670*/  CALL.ABS.NOINC R2 ;  /* 0x0000000002007343 */ /* 0x001fea0003c00000 */
.L_x_3510:
[----:B------:R-:W-:Y:S05]  /*16680*/  EXIT ;  /* 0x000000000000794d */ /* 0x000fea0003800000 */
.L_x_3474:
        /* <DEDUP_REMOVED lines=29> */
[----:B------:R-:W4:Y:S01]  /*16860*/  LDG.E.64 R8, desc[UR60][R4.64+0x18] ;  /* 0x0000183c04087981 */ /* 0x000f22000c1e1b00 */
[----:B--2---:R-:W-:-:S02]  /*16870*/  ISETP.NE.AND P4, PT, R0, R43, PT ;  /* 0x0000002b0000720c */ /* 0x004fc40003f85270 */
[----:B------:R-:W-:Y:S02]  /*16880*/  ISETP.GT.AND P6, PT, R0, R43, PT ;  /* 0x0000002b0000720c */ /* 0x000fe40003fc4270 */
[CC--:B---3--:R-:W-:Y:S02]  /*16890*/  ISETP.NE.AND P3, PT, R10.reuse, R7.reuse, PT ;  /* 0x000000070a00720c */ /* 0x0c8fe40003f65270 */
[----:B------:R-:W-:Y:S02]  /*168a0*/  ISETP.GT.AND P5, PT, R10, R7, PT ;  /* 0x000000070a00720c */ /* 0x000fe40003fa4270 */
[----:B----4-:R-:W-:Y:S02]  /*168b0*/  ISETP.GE.U32.AND P0, PT, R2, R22, PT ;  /* 0x000000160200720c */ /* 0x010fe40003f06070 */
[----:B------:R-:W-:Y:S02]  /*168c0*/  SEL R6, RZ, 0xffffffff, !P6 ;  /* 0xffffffffff067807 */ /* 0x000fe40007000000 */
[----:B------:R-:W-:-:S02]  /*168d0*/  ISETP.GE.U32.AND P1, PT, R8, R16, PT ;  /* 0x000000100800720c */ /* 0x000fc40003f26070 */
        /* <DEDUP_REMOVED lines=15> */
.L_x_3512:
[----:B------:R-:W-:Y:S05]  /*169d0*/  @!P2 BRA `(.L_x_3513) ;  /* 0x0000000000bca947 */ /* 0x000fea0003800000 */
[----:B-1---5:R-:W0:Y:S02]  /*169e0*/  LDC R24, c[0x0][0x634] ;  /* 0x00018d00ff187b82 */ /* 0x022e240000000800 */
        /* <DEDUP_REMOVED lines=19> */
.L_x_3514:
[----:B------:R-:W-:Y:S01]  /*16b20*/  ULDC.64 UR4, c[0x0][0x600] ;  /* 0x0001800000047ab9 */ /* 0x000fe20000000a00 */
[----:B------:R-:W-:Y:S02]  /*16b30*/  ISETP.NE.AND P6, PT, R24, 0x1, PT ;  /* 0x000000011800780c */ /* 0x000fe40003fc5270 */
[----:B------:R-:W-:-:S04]  /*16b40*/  IADD3 R2, P0, R19, UR4, RZ ;  /* 0x0000000413027c10 */ /* 0x000fc8000ff1e0ff */
[----:B------:R-:W-:-:S05]  /*16b50*/  IADD3.X R3, RZ, UR5, RZ, P0, !PT ;  /* 0x00000005ff037c10 */ /* 0x000fca00087fe4ff */
[----:B------:R0:W-:Y:S02]  /*16b60*/  STG.E.64 desc[UR60][R2.64], R22 ;  /* 0x0000001602007986 */ /* 0x0001e4000c101b3c */
        /* <DEDUP_REMOVED lines=17> */
.L_x_3515:
[----:B------:R-:W-:Y:S02]  /*16c80*/  ULDC.64 UR4, c[0x0][0x600] ;  /* 0x0001800000047ab9 */ /* 0x000fe40000000a00 */
[----:B------:R-:W-:-:S05]  /*16c90*/  IADD3 R18, P0, R18, UR4, RZ ;  /* 0x0000000412127c10 */ /* 0x000fca000ff1e0ff */
[----:B------:R-:W-:-:S05]  /*16ca0*/  IMAD.X R19, RZ, RZ, UR5, P0 ;  /* 0x00000005ff137e24 */ /* 0x000fca00080e06ff */
[----:B------:R-:W-:Y:S01]  /*16cb0*/  STG.E.64 desc[UR60][R18.64], R16 ;  /* 0x0000001012007986 */ /* 0x000fe2000c101b3c */
[----:B------:R-:W-:Y:S05]  /*16cc0*/  EXIT ;  /* 0x000000000000794d */ /* 0x000fea0003800000 */
.L_x_3513:
[----:B------:R-:W-:Y:S04]  /*16cd0*/  STG.E.64 desc[UR60][R4.64+0x8], R22 ;  /* 0x0000081604007986 */ /* 0x000fe8000c101b3c */
[----:B------:R-:W-:Y:S04]  /*16ce0*/  STG.E.64 desc[UR60][R4.64+0x18], R16 ;  /* 0x0000181004007986 */ /* 0x000fe8000c101b3c */
[----:B------:R-:W-:Y:S04]  /*16cf0*/  STG.E desc[UR60][R4.64], R43 ;  /* 0x0000002b04007986 */ /* 0x000fe8000c10193c */
[----:B------:R-:W-:Y:S01]  /*16d00*/  STG.E desc[UR60][R4.64+0x10], R7 ;  /* 0x0000100704007986 */ /* 0x000fe2000c10193c */
[----:B------:R-:W-:Y:S05]  /*16d10*/  EXIT ;  /* 0x000000000000794d */ /* 0x000fea0003800000 */
.L_x_3511:
        /* <DEDUP_REMOVED lines=15> */
[----:B-----5:R-:W-:-:S07]  /*16e10*/  LEPC R20, `(.L_x_3517) ;  /* 0x000000001014794e */ /* 0x020fce0000000000 */
[----:B-12---:R-:W-:Y:S05]  /*16e20*/  CALL.ABS.NOINC R2 ;  /* 0x0000000002007343 */ /* 0x006fea0003c00000 */
.L_x_3517:
[----:B------:R-:W-:Y:S02]  /*16e30*/  CS2R R16, SRZ ;  /* 0x0000000000107805 */ /* 0x000fe4000001ff00 */
[----:B------:R-:W-:-:S07]  /*16e40*/  CS2R R22, SRZ ;  /* 0x0000000000167805 */ /* 0x000fce000001ff00 */
.L_x_3516:
[----:B------:R-:W-:Y:S02]  /*16e50*/  ULDC.U8 UR4, c[0x0][0x631] ;  /* 0x00018c4000047ab9 */ /* 0x000fe40000000000 */
[----:B------:R-:W-:-:S13]  /*16e60*/  ISETP.NE.AND P0, PT, RZ, UR4, PT ;  /* 0x00000004ff007c0c */ /* 0x000fda000bf05270 */
        /* <DEDUP_REMOVED lines=21> */
.L_x_3519:
        /* <DEDUP_REMOVED lines=22> */
.L_x_3520:
[----:B------:R-:W-:Y:S02]  /*17120*/  ULDC.64 UR4, c[0x0][0x600] ;  /* 0x0001800000047ab9 */ /* 0x000fe40000000a00 */
[----:B------:R-:W-:-:S05]  /*17130*/  IADD3 R18, P0, R18, UR4, RZ ;  /* 0x0000000412127c10 */ /* 0x000fca000ff1e0ff */
[----:B------:R-:W-:-:S05]  /*17140*/  IMAD.X R19, RZ, RZ, UR5, P0 ;  /* 0x00000005ff137e24 */ /* 0x000fca00080e06ff */
[----:B------:R-:W-:Y:S01]  /*17150*/  STG.E.64 desc[UR60][R18.64], R16 ;  /* 0x0000001012007986 */ /* 0x000fe2000c101b3c */
[----:B------:R-:W-:Y:S05]  /*17160*/  EXIT ;  /* 0x000000000000794d */ /* 0x000fea0003800000 */
.L_x_3518:
        /* <DEDUP_REMOVED lines=16> */
.L_x_3521:
[----:B------:R-:W0:Y:S01]  /*17270*/  LDC.64 R2, c[0x4][R2] ;  /* 0x0100000002027b82 */ /* 0x000e220000000a00 */
[----:B------:R-:W-:Y:S01]  /*17280*/  ULDC.64 UR4, c[0x4][0x3c8] ;  /* 0x0100f20000047ab9 */ /* 0x000fe20000000a00 */
[----:B------:R-:W-:Y:S01]  /*17290*/  ULDC.64 UR6, c[0x4][0x168] ;  /* 0x01005a0000067ab9 */ /* 0x000fe20000000a00 */
[----:B------:R-:W-:Y:S01]  /*172a0*/  MOV R4, UR4 ;  /* 0x0000000400047c02 */ /* 0x000fe20008000f00 */
[----:B------:R-:W-:Y:S01]  /*172b0*/  IMAD.U32 R5, RZ, RZ, UR5 ;  /* 0x00000005ff057e24 */ /* 0x000fe2000f8e00ff */
[----:B------:R-:W-:Y:S01]  /*172c0*/  ULDC.64 UR4, c[0x4][0x3c0] ;  /* 0x0100f00000047ab9 */ /* 0x000fe20000000a00 */
[----:B------:R-:W-:Y:S01]  /*172d0*/  HFMA2.MMA R12, -RZ, RZ, 0, 5.9604644775390625e-08 ;  /* 0x00000001ff0c7435 */ /* 0x000fe200000001ff */
        /* <DEDUP_REMOVED lines=8> */
.L_x_3522:
[----:B------:R-:W-:Y:S05]  /*17360*/  EXIT ;  /* 0x000000000000794d */ /* 0x000fea0003800000 */
        .weak           $__internal_26_$__cuda_sm20_div_u64
        .type           $__internal_26_$__cuda_sm20_div_u64,@function
        .size           $__internal_26_$__cuda_sm20_div_u64,($__internal_27_$__cuda_sm20_rem_u64 - $__internal_26_$__cuda_sm20_div_u64)
$__internal_26_$__cuda_sm20_div_u64:
        /* <DEDUP_REMOVED lines=16> */
[----:B------:R-:W-:Y:S01]  /*17470*/  IMAD.HI.U32 R20, P1, R15, R27, R20 ;  /* 0x0000001b0f147227 */ /* 0x000fe20007820014 */
[----:B------:R-:W-:-:S04]  /*17480*/  IADD3.X R16, R29, R15, RZ, P0, !PT ;  /* 0x0000000f1d107210 */ /* 0x000fc800007fe4ff */
        /* <DEDUP_REMOVED lines=50> */
[----:B------:R-:W-:Y:S06]  /*177b0*/  RET.REL.NODEC R12 `(_ZN2at6native13reduce_kernelILi256ELi2ENS0_8ReduceOpIiNS0_9ArgMaxOpsIiEEjlLi4ELi4EEEEEvT1_) ;  /* 0xfffffe880c107950 */ /* 0x000fec0003c3ffff */
        .weak           $__internal_27_$__cuda_sm20_rem_u64
        .type           $__internal_27_$__cuda_sm20_rem_u64,@function
        .size           $__internal_27_$__cuda_sm20_rem_u64,(.L_x_6984 - $__internal_27_$__cuda_sm20_rem_u64)
$__internal_27_$__cuda_sm20_rem_u64:
        /* <DEDUP_REMOVED lines=65> */
[----:B------:R-:W-:Y:S06]  /*17bd0*/  RET.REL.NODEC R4 `(_ZN2at6native13reduce_kernelILi256ELi2ENS0_8ReduceOpIiNS0_9ArgMaxOpsIiEEjlLi4ELi4EEEEEvT1_) ;  /* 0xfffffe8404087950 */ /* 0x000fec0003c3ffff */
.L_x_3523:
        /* <DEDUP_REMOVED lines=10> */
.L_x_6984:


//--------------------- .text._ZN2at6native13reduce_kernelILi128ELi4ENS0_8ReduceOpIiNS0_9ArgMaxOpsIiEEjlLi4ELi4EEEEEvT1_ --------------------------
	.section	.text._ZN2at6native13reduce_kernelILi128ELi4ENS0_8ReduceOpIiNS0_9ArgMaxOpsIiEEjlLi4ELi4EEEEEvT1_,"ax",@progbits
	.align	128
        .global         _ZN2at6native13reduce_kernelILi128ELi4ENS0_8ReduceOpIiNS0_9ArgMaxOpsIiEEjlLi4ELi4EEEEEvT1_
        .type           _ZN2at6native13reduce_kernelILi128ELi4ENS0_8ReduceOpIiNS0_9ArgMaxOpsIiEEjlLi4ELi4EEEEEvT1_,@function
        .size           _ZN2at6native13reduce_kernelILi128ELi4ENS0_8ReduceOpIiNS0_9ArgMaxOpsIiEEjlLi4ELi4EEEEEvT1_,(.L_x_6986 - _ZN2at6native13reduce_kernelILi128ELi4ENS0_8ReduceOpIiNS0_9ArgMaxOpsIiEEjlLi4ELi4EEEEEvT1_)
        .other          _ZN2at6native13reduce_kernelILi128ELi4ENS0_8ReduceOpIiNS0_9ArgMaxOpsIiEEjlLi4ELi4EEEEEvT1_,@"STO_CUDA_ENTRY STV_DEFAULT"
_ZN2at6native13reduce_kernelILi128ELi4ENS0_8ReduceOpIiNS0_9ArgMaxOpsIiEEjlLi4ELi4EEEEEvT1_:
.text._ZN2at6native13reduce_kernelILi128ELi4ENS0_8ReduceOpIiNS0_9ArgMaxOpsIiEEjlLi4ELi4EEEEEvT1_:
        /* <DEDUP_REMOVED lines=289> */
.L_x_3524:
        /* <DEDUP_REMOVED lines=11> */
[----:B------:R-:W-:Y:S01]  /*12c0*/  CS2R R40, SRZ ;  /* 0x0000000000287805 */ /* 0x000fe2000001ff00 */
[----:B------:R-:W-:Y:S01]  /*12d0*/  IMAD.MOV.U32 R73, RZ, RZ, RZ ;  /* 0x000000ffff497224 */ /* 0x000fe200078e00ff */
[----:B------:R-:W-:Y:S01]  /*12e0*/  CS2R R6, SRZ ;  /* 0x0000000000067805 */ /* 0x000fe2000001ff00 */
[----:B------:R-:W-:Y:S02]  /*12f0*/  IMAD.MOV.U32 R15, RZ, RZ, RZ ;  /* 0x000000ffff0f7224 */ /* 0x000fe400078e00ff */
        /* <DEDUP_REMOVED lines=30> */
.L_x_3528:
        /* <DEDUP_REMOVED lines=29> */
.L_x_3534:
[----:B------:R-:W-:Y:S05]  /*16b0*/  BSYNC B2 ;  /* 0x0000000000027941 */ /* 0x000fea0003800000 */
.L_x_3533:
        /* <DEDUP_REMOVED lines=22> */
.L_x_3532:
[----:B------:R-:W-:Y:S05]  /*1820*/  BSYNC B1 ;  /* 0x0000000000017941 */ /* 0x000fea0003800000 */
.L_x_3531:
[----:B------:R-:W0:Y:S01]  /*1830*/  LDC R7, c[0x0][0x22c] ;  /* 0x00008b00ff077b82 */ /* 0x000e220000000800 */
[C---:B------:R-:W-:Y:S02]  /*1840*/  IADD3 R5, P0, -R8.reuse, 0x4, RZ ;  /* 0x0000000408057810 */ /* 0x040fe40007f1e1ff */
[----:B------:R-:W-:Y:S02]  /*1850*/  IADD3 R16, -R8, 0x4, RZ ;  /* 0x0000000408107810 */ /* 0x000fe40007ffe1ff */
[----:B------:R-:W-:Y:S01]  /*1860*/  LEA R18, P1, R5, R18, 0x2 ;  /* 0x0000001205127211 */ /* 0x000fe200078210ff */
[----:B------:R-:W-:-:S05]  /*1870*/  IMAD.X R4, RZ, RZ, -0x1, P0 ;  /* 0xffffffffff047424 */ /* 0x000fca00000e06ff */
[----:B------:R-:W-:Y:S02]  /*1880*/  LEA.HI.X R19, R5, R19, R4, 0x2, P1 ;  /* 0x0000001305137211 */ /* 0x000fe400008f1404 */
[----:B0-----:R-:W-:-:S07]  /*1890*/  IADD3 R0, R8, -0x4, R7 ;  /* 0xfffffffc08007810 */ /* 0x001fce0007ffe007 */
.L_x_3530:
[----:B------:R-:W-:Y:S05]  /*18a0*/  BSYNC B0 ;  /* 0x0000000000007941 */ /* 0x000fea0003800000 */
.L_x_3529:
        /* <DEDUP_REMOVED lines=22> */
.L_x_3537:
[----:B------:R-:W-:Y:S01]  /*1a10*/  IMAD.WIDE.U32 R4, R9, 0x10, R18 ;  /* 0x0000001009047825 */ /* 0x000fe200078e0012 */
[----:B------:R-:W-:-:S05]  /*1a20*/  ULDC UR4, c[0x0][0x234] ;  /* 0x00008d0000047ab9 */ /* 0x000fca0000000800 */
[----:B------:R-:W2:Y:S01]  /*1a30*/  LDG.E.128 R4, desc[UR60][R4.64] ;  /* 0x0000003c04047981 */ /* 0x000ea2000c1e1d00 */
[----:B------:R-:W-:Y:S02]  /*1a40*/  IMAD.IADD R12, R11, 0x1, R16 ;  /* 0x000000010b0c7824 */ /* 0x000fe400078e0210 */
[----:B------:R-:W-:Y:S02]  /*1a50*/  VIADD R9, R9, UR4 ;  /* 0x0000000409097c36 */ /* 0x000fe40008000000 */
[C---:B------:R-:W-:Y:S01]  /*1a60*/  VIADD R15, R12.reuse, 0x1 ;  /* 0x000000010c0f7836 */ /* 0x040fe20000000000 */
[----:B------:R-:W-:Y:S01]  /*1a70*/  ISETP.GE.U32.AND P0, PT, R33, R12, PT ;  /* 0x0000000c2100720c */ /* 0x000fe20003f06070 */
[C---:B------:R-:W-:Y:S02]  /*1a80*/  VIADD R21, R12.reuse, 0x2 ;  /* 0x000000020c157836 */ /* 0x040fe40000000000 */
[----:B------:R-:W-:Y:S01]  /*1a90*/  VIADD R25, R12, 0x3 ;  /* 0x000000030c197836 */ /* 0x000fe20000000000 */
[----:B------:R-:W-:Y:S01]  /*1aa0*/  ISETP.GE.U32.AND P5, PT, R28, R15, PT ;  /* 0x0000000f1c00720c */ /* 0x000fe20003fa6070 */
[----:B------:R-:W-:Y:S01]  /*1ab0*/  IMAD.SHL.U32 R11, R9, 0x4, RZ ;  /* 0x00000004090b7824 */ /* 0x000fe200078e00ff */
[----:B------:R-:W-:-:S02]  /*1ac0*/  ISETP.GE.AND.EX P0, PT, R34, RZ, PT, P0 ;  /* 0x000000ff2200720c */ /* 0x000fc40003f06300 */
[----:B------:R-:W-:Y:S01]  /*1ad0*/  ISETP.GE.AND.EX P5, PT, R57, RZ, PT, P5 ;  /* 0x000000ff3900720c */ /* 0x000fe20003fa6350 */
[----:B------:R-:W-:Y:S01]  /*1ae0*/  VIADD R27, R11, 0x3 ;  /* 0x000000030b1b7836 */ /* 0x000fe20000000000 */
        /* <DEDUP_REMOVED lines=11> */
[-C--:B------:R-:W-:Y:S02]  /*1ba0*/  ISETP.NE.AND P6, PT, R13, R6.reuse, PT ;  /* 0x000000060d00720c */ /* 0x080fe40003fc5270 */
        /* <DEDUP_REMOVED lines=30> */
.L_x_3536:
[----:B------:R-:W-:Y:S05]  /*1d90*/  BSYNC B0 ;  /* 0x0000000000007941 */ /* 0x000fea0003800000 */
.L_x_3535:
        /* <DEDUP_REMOVED lines=8> */
.L_x_3539:
[----:B------:R-:W-:Y:S05]  /*1e20*/  BSYNC B0 ;  /* 0x0000000000007941 */ /* 0x000fea0003800000 */
.L_x_3538:
        /* <DEDUP_REMOVED lines=23> */
.L_x_3541:
[----:B------:R-:W-:Y:S05]  /*1fa0*/  BSYNC B0 ;  /* 0x0000000000007941 */ /* 0x000fea0003800000 */
.L_x_3540:
[----:B------:R-:W-:Y:S01]  /*1fb0*/  ISETP.NE.AND P2, PT, R3, R10, PT ;  /* 0x0000000a0300720c */ /* 0x000fe20003f45270 */
[----:B------:R-:W-:Y:S01]  /*1fc0*/  IMAD.MOV.U32 R15, RZ, RZ, RZ ;  /* 0x000000ffff0f7224 */ /* 0x000fe200078e00ff */
[----:B------:R-:W-:Y:S01]  /*1fd0*/  ISETP.GE.U32.AND P0, PT, R33, R28, PT ;  /* 0x0000001c2100720c */ /* 0x000fe20003f06070 */
[----:B------:R-:W-:Y:S01]  /*1fe0*/  IMAD.MOV.U32 R73, RZ, RZ, RZ ;  /* 0x000000ffff497224 */ /* 0x000fe200078e00ff */
[----:B------:R-:W-:Y:S02]  /*1ff0*/  ISETP.GT.AND P1, PT, R3, R10, PT ;  /* 0x0000000a0300720c */ /* 0x000fe40003f24270 */
[----:B------:R-:W-:Y:S02]  /*2000*/  CS2R R40, SRZ ;  /* 0x0000000000287805 */ /* 0x000fe4000001ff00 */
[----:B------:R-:W-:Y:S02]  /*2010*/  ISETP.GE.AND.EX P0, PT, R34, R57, PT, P0 ;  /* 0x000000392200720c */ /* 0x000fe40003f06300 */
[----:B------:R-:W-:-:S03]  /*2020*/  SEL R0, RZ, 0xffffffff, !P1 ;  /* 0xffffffffff007807 */ /* 0x000fc60004800000 */
[----:B------:R-:W-:-:S04]  /*2030*/  @!P2 SEL R0, RZ, 0xffffffff, P0 ;  /* 0xffffffffff00a807 */ /* 0x000fc80000000000 */
[----:B------:R-:W-:-:S04]  /*2040*/  LOP3.LUT R0, R0, 0x1, RZ, 0xc0, !PT ;  /* 0x0000000100007812 */ /* 0x000fc800078ec0ff */
[----:B------:R-:W-:-:S04]  /*2050*/  ISETP.NE.U32.AND P0, PT, R0, 0x1, PT ;  /* 0x000000010000780c */ /* 0x000fc80003f05070 */
[----:B------:R-:W-:Y:S01]  /*2060*/  SEL R10, R3, R10, !P0 ;  /* 0x0000000a030a7207 */ /* 0x000fe20004000000 */
[----:B------:R-:W-:Y:S01]  /*2070*/  IMAD.MOV.U32 R3, RZ, RZ, RZ ;  /* 0x000000ffff037224 */ /* 0x000fe200078e00ff */
        /* <DEDUP_REMOVED lines=21> */
[----:B------:R-:W-:Y:S01]  /*21d0*/  ISETP.NE.U32.AND P0, PT, R0, 0x1, PT ;  /* 0x000000010000780c */ /* 0x000fe20003f05070 */
[----:B------:R-:W-:-:S03]  /*21e0*/  IMAD.MOV.U32 R0, RZ, RZ, RZ ;  /* 0x000000ffff007224 */ /* 0x000fc600078e00ff */
[----:B------:R-:W-:Y:S02]  /*21f0*/  SEL R7, R7, R8, !P0 ;  /* 0x0000000807077207 */ /* 0x000fe40004000000 */
[----:B------:R-:W-:Y:S02]  /*2200*/  CS2R R8, SRZ ;  /* 0x0000000000087805 */ /* 0x000fe4000001ff00 */
[----:B------:R-:W-:Y:S02]  /*2210*/  SEL R6, R6, R31, !P0 ;  /* 0x0000001f06067207 */ /* 0x000fe40004000000 */
[----:B------:R-:W-:Y:S01]  /*2220*/  SEL R57, R57, R32, !P0 ;  /* 0x0000002039397207 */ /* 0x000fe20004000000 */
[----:B------:R-:W-:Y:S06]  /*2230*/  BRA `(.L_x_3526) ;  /* 0x000000fc00847947 */ /* 0x000fec0003800000 */
.L_x_3527:
        /* <DEDUP_REMOVED lines=63> */
[----:B------:R-:W-:Y:S01]  /*2630*/  BSSY B1, `(.L_x_3545) ;  /* 0x00004fb000017945 */ /* 0x000fe20003800000 */
[----:B------:R-:W-:Y:S01]  /*2640*/  ISETP.NE.AND P2, PT, R24, RZ, PT ;  /* 0x000000ff1800720c */ /* 0x000fe20003f45270 */
[--C-:B------:R-:W-:Y:S02]  /*2650*/  IMAD.MOV.U32 R69, RZ, RZ, R10.reuse ;  /* 0x000000ffff457224 */ /* 0x100fe400078e000a */
[--C-:B------:R-:W-:Y:S02]  /*2660*/  IMAD.MOV.U32 R65, RZ, RZ, R10.reuse ;  /* 0x000000ffff417224 */ /* 0x100fe400078e000a */
[--C-:B------:R-:W-:Y:S01]  /*2670*/  IMAD.MOV.U32 R63, RZ, RZ, R10.reuse ;  /* 0x000000ffff3f7224 */ /* 0x100fe200078e000a */
[----:B------:R-:W1:Y:S01]  /*2680*/  LDC.64 R56, c[0x0][0x268] ;  /* 0x00009a00ff387b82 */ /* 0x000e620000000a00 */
        /* <DEDUP_REMOVED lines=38> */
[----:B01----:R-:W-:-:S07]  /*28f0*/  IMAD.MOV.U32 R3, RZ, RZ, R6 ;  /* 0x000000ffff037224 */ /* 0x003fce00078e0006 */
.L_x_3550:
        /* <DEDUP_REMOVED lines=285> */
.L_x_3546:
        /* <DEDUP_REMOVED lines=251> */
.L_x_3547:
[----:B------:R-:W-:-:S04]  /*4a80*/  LOP3.LUT R29, R28, 0xfffffff0, RZ, 0xc0, !PT ;  /* 0xfffffff01c1d7812 */ /* 0x000fc800078ec0ff */
[----:B------:R-:W-:-:S05]  /*4a90*/  IADD3 R28, P0, R18, R29, RZ ;  /* 0x0000001d121c7210 */ /* 0x000fca0007f1e0ff */
[----:B------:R-:W-:-:S06]  /*4aa0*/  IMAD.X R29, RZ, RZ, R19, P0 ;  /* 0x000000ffff1d7224 */ /* 0x000fcc00000e0613 */
[----:B------:R-:W5:Y:S01]  /*4ab0*/  LDG.E.128 R28, desc[UR60][R28.64] ;  /* 0x0000003c1c1c7981 */ /* 0x000f62000c1e1d00 */
[----:B------:R-:W-:Y:S02]  /*4ac0*/  IMAD.MOV.U32 R72, RZ, RZ, RZ ;  /* 0x000000ffff487224 */ /* 0x000fe400078e00ff */
[----:B------:R-:W-:Y:S01]  /*4ad0*/  IMAD.MOV.U32 R36, RZ, RZ, RZ ;  /* 0x000000ffff247224 */ /* 0x000fe200078e00ff */
        /* <DEDUP_REMOVED lines=246> */
.L_x_3548:
[----:B------:R-:W-:-:S04]  /*5a40*/  LOP3.LUT R25, R36, 0xfffffff0, RZ, 0xc0, !PT ;  /* 0xfffffff024197812 */ /* 0x000fc800078ec0ff */
[----:B------:R-:W-:-:S05]  /*5a50*/  IADD3 R24, P0, R18, R25, RZ ;  /* 0x0000001912187210 */ /* 0x000fca0007f1e0ff */
[----:B------:R-:W-:-:S06]  /*5a60*/  IMAD.X R25, RZ, RZ, R19, P0 ;  /* 0x000000ffff197224 */ /* 0x000fcc00000e0613 */
[----:B------:R-:W5:Y:S01]  /*5a70*/  LDG.E.128 R24, desc[UR60][R24.64] ;  /* 0x0000003c18187981 */ /* 0x000f62000c1e1d00 */
[----:B------:R-:W-:Y:S05]  /*5a80*/  @!P2 BRA `(.L_x_3549) ;  /* 0x0000000c00d8a947 */ /* 0x000fea0003800000 */
        /* <DEDUP_REMOVED lines=246> */
.L_x_3549:
[----:B------:R-:W-:Y:S01]  /*69f0*/  LOP3.LUT R37, R72, 0xfffffff0, RZ, 0xc0, !PT ;  /* 0xfffffff048257812 */ /* 0x000fe200078ec0ff */
[----:B------:R-:W-:-:S03]  /*6a00*/  ULDC UR4, c[0x0][0x234] ;  /* 0x00008d0000047ab9 */ /* 0x000fc60000000800 */
[----:B------:R-:W-:-:S05]  /*6a10*/  IADD3 R36, P0, R18, R37, RZ ;  /* 0x0000002512247210 */ /* 0x000fca0007f1e0ff */
[----:B------:R-:W-:-:S06]  /*6a20*/  IMAD.X R37, RZ, RZ, R19, P0 ;  /* 0x000000ffff257224 */ /* 0x000fcc00000e0613 */
[----:B------:R-:W2:Y:S01]  /*6a30*/  LDG.E.128 R36, desc[UR60][R36.64] ;  /* 0x0000003c24247981 */ /* 0x000ea2000c1e1d00 */
[-C--:B-----5:R-:W-:Y:S01]  /*6a40*/  ISETP.NE.AND P6, PT, R3, R32.reuse, PT ;  /* 0x000000200300720c */ /* 0x0a0fe20003fc5270 */
[----:B------:R-:W-:Y:S01]  /*6a50*/  IMAD.U32 R72, RZ, RZ, UR4 ;  /* 0x00000004ff487e24 */ /* 0x000fe2000f8e00ff */
[----:B------:R-:W-:Y:S01]  /*6a60*/  ISETP.NE.AND P5, PT, R6, R33, PT ;  /* 0x000000210600720c */ /* 0x000fe20003fa5270 */
[----:B------:R-:W-:Y:S01]  /*6a70*/  ULDC UR4, c[0x0][0x22c] ;  /* 0x00008b0000047ab9 */ /* 0x000fe20000000800 */
[-C--:B------:R-:W-:Y:S01]  /*6a80*/  ISETP.GE.U32.AND P4, PT, R4, R75.reuse, PT ;  /* 0x0000004b0400720c */ /* 0x080fe20003f86070 */
[--C-:B------:R-:W-:Y:S01]  /*6a90*/  IMAD.IADD R79, R75, 0x1, R72.reuse ;  /* 0x000000014b4f7824 */ /* 0x100fe200078e0248 */
[----:B------:R-:W-:Y:S02]  /*6aa0*/  ISETP.GE.U32.AND P1, PT, R7, R75, PT ;  /* 0x0000004b0700720c */ /* 0x000fe40003f26070 */
[----:B------:R-:W-:Y:S01]  /*6ab0*/  ISETP.GT.AND P3, PT, R6, R33, PT ;  /* 0x000000210600720c */ /* 0x000fe20003f64270 */
[----:B------:R-:W-:Y:S01]  /*6ac0*/  IMAD.IADD R77, R79, 0x1, R72 ;  /* 0x000000014f4d7824 */ /* 0x000fe200078e0248 */
[----:B------:R-:W-:-:S02]  /*6ad0*/  ISETP.GT.AND P0, PT, R3, R32, PT ;  /* 0x000000200300720c */ /* 0x000fc40003f04270 */
[----:B------:R-:W-:Y:S01]  /*6ae0*/  ISETP.GE.AND.EX P4, PT, R0, RZ, PT, P4 ;  /* 0x000000ff0000720c */ /* 0x000fe20003f86340 */
[----:B------:R-:W-:Y:S01]  /*6af0*/  IMAD.IADD R78, R77, 0x1, R72 ;  /* 0x000000014d4e7824 */ /* 0x000fe200078e0248 */
[----:B------:R-:W-:Y:S02]  /*6b00*/  ISETP.GE.AND.EX P1, PT, R5, RZ, PT, P1 ;  /* 0x000000ff0500720c */ /* 0x000fe40003f26310 */
[----:B------:R-:W-:Y:S02]  /*6b10*/  SEL R88, RZ, 0xffffffff, !P3 ;  /* 0xffffffffff587807 */ /* 0x000fe40005800000 */
[----:B------:R-:W-:Y:S02]  /*6b20*/  SEL R87, RZ, 0xffffffff, !P0 ;  /* 0xffffffffff577807 */ /* 0x000fe40004000000 */
[----:B------:R-:W-:Y:S02]  /*6b30*/  ISETP.NE.AND P3, PT, R9, R34, PT ;  /* 0x000000220900720c */ /* 0x000fe40003f65270 */
[----:B------:R-:W-:-:S02]  /*6b40*/  @!P6 SEL R87, RZ, 0xffffffff, P4 ;  /* 0xffffffffff57e807 */ /* 0x000fc40002000000 */
[----:B------:R-:W-:Y:S02]  /*6b50*/  @!P5 SEL R88, RZ, 0xffffffff, P1 ;  /* 0xffffffffff58d807 */ /* 0x000fe40000800000 */
[----:B------:R-:W-:Y:S02]  /*6b60*/  ISETP.GE.U32.AND P4, PT, R13, R75, PT ;  /* 0x0000004b0d00720c */ /* 0x000fe40003f86070 */
[----:B------:R-:W-:Y:S02]  /*6b70*/  ISETP.NE.AND P1, PT, R12, R35, PT ;  /* 0x000000230c00720c */ /* 0x000fe40003f25270 */
[----:B------:R-:W-:Y:S02]  /*6b80*/  ISETP.GE.U32.AND P0, PT, R10, R75, PT ;  /* 0x0000004b0a00720c */ /* 0x000fe40003f06070 */
[----:B------:R-:W-:Y:S02]  /*6b90*/  ISETP.GE.AND.EX P4, PT, R11, RZ, PT, P4 ;  /* 0x000000ff0b00720c */ /* 0x000fe40003f86340 */
[----:B------:R-:W-:-:S02]  /*6ba0*/  ISETP.GE.AND.EX P0, PT, R8, RZ, PT, P0 ;  /* 0x000000ff0800720c */ /* 0x000fc40003f06300 */
[----:B------:R-:W-:Y:S02]  /*6bb0*/  ISETP.GT.AND P6, PT, R9, R34, PT ;  /* 0x000000220900720c */ /* 0x000fe40003fc4270 */
[----:B------:R-:W-:Y:S02]  /*6bc0*/  SEL R86, RZ, 0xffffffff, P4 ;  /* 0xffffffffff567807 */ /* 0x000fe40002000000 */
[----:B------:R-:W-:Y:S02]  /*6bd0*/  ISETP.GT.AND P5, PT, R12, R35, PT ;  /* 0x000000230c00720c */ /* 0x000fe40003fa4270 */
[----:B------:R-:W-:Y:S02]  /*6be0*/  ISETP.NE.AND P4, PT, R15, R28, PT ;  /* 0x0000001c0f00720c */ /* 0x000fe40003f85270 */
[----:B------:R-:W-:Y:S02]  /*6bf0*/  SEL R90, RZ, 0xffffffff, P0 ;  /* 0xffffffffff5a7807 */ /* 0x000fe40000000000 */
[----:B------:R-:W-:-:S02]  /*6c00*/  @P3 SEL R90, RZ, 0xffffffff, !P6 ;  /* 0xffffffffff5a3807 */ /* 0x000fc40007000000 */
[----:B------:R-:W-:Y:S02]  /*6c10*/  ISETP.GT.AND P0, PT, R15, R28, PT ;  /* 0x0000001c0f00720c */ /* 0x000fe40003f04270 */
[C---:B------:R-:W-:Y:S02]  /*6c20*/  ISETP.NE.AND P3, PT, R14.reuse, R29, PT ;  /* 0x0000001d0e00720c */ /* 0x040fe40003f65270 */
[----:B------:R-:W-:Y:S02]  /*6c30*/  @P1 SEL R86, RZ, 0xffffffff, !P5 ;  /* 0xffffffffff561807 */ /* 0x000fe40006800000 */
[----:B------:R-:W-:Y:S02]  /*6c40*/  ISETP.GE.U32.AND P1, PT, R41, R79, PT ;  /* 0x0000004f2900720c */ /* 0x000fe40003f26070 */
[----:B------:R-:W-:Y:S02]  /*6c50*/  ISETP.GT.AND P6, PT, R14, R29, PT ;  /* 0x0000001d0e00720c */ /* 0x000fe40003fc4270 */
[----:B------:R-:W-:-:S02]  /*6c60*/  SEL R74, RZ, 0xffffffff, !P0 ;  /* 0xffffffffff4a7807 */ /* 0x000fc40004000000 */
[----:B------:R-:W-:Y:S02]  /*6c70*/  ISETP.GE.U32.AND P0, PT, R20, R79, PT ;  /* 0x0000004f1400720c */ /* 0x000fe40003f06070 */
[----:B------:R-:W-:Y:S02]  /*6c80*/  ISETP.GE.AND.EX P1, PT, R21, RZ, PT, P1 ;  /* 0x000000ff1500720c */ /* 0x000fe40003f26310 */
[----:B------:R-:W-:Y:S02]  /*6c90*/  SEL R80, RZ, 0xffffffff, !P6 ;  /* 0xffffffffff507807 */ /* 0x000fe40007000000 */
[----:B------:R-:W-:Y:S02]  /*6ca0*/  ISETP.NE.AND P6, PT, R43, R30, PT ;  /* 0x0000001e2b00720c */ /* 0x000fe40003fc5270 */
[----:B------:R-:W-:Y:S02]  /*6cb0*/  ISETP.GE.AND.EX P0, PT, R16, RZ, PT, P0 ;  /* 0x000000ff1000720c */ /* 0x000fe40003f06300 */
[----:B------:R-:W-:-:S02]  /*6cc0*/  @!P4 SEL R74, RZ, 0xffffffff, P1 ;  /* 0xffffffffff4ac807 */ /* 0x000fc40000800000 */
[----:B------:R-:W-:Y:S02]  /*6cd0*/  ISETP.NE.AND P4, PT, R40, R31, PT ;  /* 0x0000001f2800720c */ /* 0x000fe40003f85270 */
[-C--:B------:R-:W-:Y:S02]  /*6ce0*/  ISETP.GE.U32.AND P1, PT, R44, R79.reuse, PT ;  /* 0x0000004f2c00720c */ /* 0x080fe40003f26070 */
[----:B------:R-:W-:Y:S02]  /*6cf0*/  ISETP.GT.AND P5, PT, R43, R30, PT ;  /* 0x0000001e2b00720c */ /* 0x000fe40003fa4270 */
[----:B------:R-:W-:Y:S02]  /*6d00*/  @!P3 SEL R80, RZ, 0xffffffff, P0 ;  /* 0xffffffffff50b807 */ /* 0x000fe40000000000 */
[----:B------:R-:W-:Y:S02]  /*6d10*/  ISETP.GE.U32.AND P0, PT, R47, R79, PT ;  /* 0x0000004f2f00720c */ /* 0x000fe40003f06070 */
[----:B------:R-:W-:-:S02]  /*6d20*/  ISETP.GE.AND.EX P1, PT, R42, RZ, PT, P1 ;  /* 0x000000ff2a00720c */ /* 0x000fc40003f26310 */
[----:B------:R-:W-:Y:S02]  /*6d30*/  SEL R81, RZ, 0xffffffff, !P5 ;  /* 0xffffffffff517807 */ /* 0x000fe40006800000 */
[-C--:B------:R-:W-:Y:S02]  /*6d40*/  ISETP.NE.AND P5, PT, R49, R24.reuse, PT ;  /* 0x000000183100720c */ /* 0x080fe40003fa5270 */
[----:B------:R-:W-:Y:S02]  /*6d50*/  ISETP.GE.AND.EX P0, PT, R45, RZ, PT, P0 ;  /* 0x000000ff2d00720c */ /* 0x000fe40003f06300 */
[----:B------:R-:W-:Y:S02]  /*6d60*/  SEL R82, RZ, 0xffffffff, P1 ;  /* 0xffffffffff527807 */ /* 0x000fe40000800000 */
[----:B------:R-:W-:Y:S02]  /*6d70*/  ISETP.GT.AND P3, PT, R40, R31, PT ;  /* 0x0000001f2800720c */ /* 0x000fe40003f64270 */
[----:B------:R-:W-:-:S02]  /*6d80*/  ISETP.GT.AND P1, PT, R49, R24, PT ;  /* 0x000000183100720c */ /* 0x000fc40003f24270 */
[----:B------:R-:W-:Y:S02]  /*6d90*/  @!P6 SEL R81, RZ, 0xffffffff, P0 ;  /* 0xffffffffff51e807 */ /* 0x000fe40000000000 */
[----:B------:R-:W-:Y:S02]  /*6da0*/  ISETP.GE.U32.AND P0, PT, R48, R77, PT ;  /* 0x0000004d3000720c */ /* 0x000fe40003f06070 */
[----:B------:R-:W-:Y:S02]  /*6db0*/  @P4 SEL R82, RZ, 0xffffffff, !P3 ;  /* 0xffffffffff524807 */ /* 0x000fe40005800000 */
[----:B------:R-:W-:Y:S02]  /*6dc0*/  SEL R83, RZ, 0xffffffff, !P1 ;  /* 0xffffffffff537807 */ /* 0x000fe40004800000 */
[CC--:B------:R-:W-:Y:S02]  /*6dd0*/  ISETP.GT.AND P3, PT, R53.reuse, R26.reuse, PT ;  /* 0x0000001a3500720c */ /* 0x0c0fe40003f64270 */
[----:B------:R-:W-:-:S02]  /*6de0*/  ISETP.NE.AND P1, PT, R53, R26, PT ;  /* 0x0000001a3500720c */ /* 0x000fc40003f25270 */
[----:B------:R-:W-:Y:S02]  /*6df0*/  ISETP.NE.AND P4, PT, R50, R25, PT ;  /* 0x000000193200720c */ /* 0x000fe40003f85270 */
[----:B------:R-:W-:Y:S02]  /*6e00*/  ISETP.GE.AND.EX P0, PT, R46, RZ, PT, P0 ;  /* 0x000000ff2e00720c */ /* 0x000fe40003f06300 */
[----:B------:R-:W-:Y:S02]  /*6e10*/  SEL R85, RZ, 0xffffffff, !P3 ;  /* 0xffffffffff557807 */ /* 0x000fe40005800000 */
[-C--:B------:R-:W-:Y:S02]  /*6e20*/  ISETP.GE.U32.AND P3, PT, R55, R77.reuse, PT ;  /* 0x0000004d3700720c */ /* 0x080fe40003f66070 */
[----:B------:R-:W-:Y:S02]  /*6e30*/  @!P5 SEL R83, RZ, 0xffffffff, P0 ;  /* 0xffffffffff53d807 */ /* 0x000fe40000000000 */
[----:B------:R-:W-:-:S02]  /*6e40*/  ISETP.GE.U32.AND P0, PT, R52, R77, PT ;  /* 0x0000004d3400720c */ /* 0x000fc40003f06070 */
[----:B------:R-:W-:Y:S02]  /*6e50*/  ISETP.GT.AND P6, PT, R50, R25, PT ;  /* 0x000000193200720c */ /* 0x000fe40003fc4270 */
[----:B------:R-:W-:Y:S02]  /*6e60*/  ISETP.NE.AND P5, PT, R58, R27, PT ;  /* 0x0000001b3a00720c */ /* 0x000fe40003fa5270 */
[----:B------:R-:W-:Y:S02]  /*6e70*/  ISETP.GE.AND.EX P3, PT, R54, RZ, PT, P3 ;  /* 0x000000ff3600720c */ /* 0x000fe40003f66330 */
[----:B------:R-:W-:Y:S02]  /*6e80*/  ISETP.GE.AND.EX P0, PT, R51, RZ, PT, P0 ;  /* 0x000000ff3300720c */ /* 0x000fe40003f06300 */
[----:B------:R-:W-:Y:S02]  /*6e90*/  SEL R84, RZ, 0xffffffff, !P6 ;  /* 0xffffffffff547807 */ /* 0x000fe40007000000 */
[----:B------:R-:W-:-:S02]  /*6ea0*/  LOP3.LUT R87, R87, 0x1, RZ, 0xc0, !PT ;  /* 0x0000000157577812 */ /* 0x000fc400078ec0ff */
[----:B------:R-:W-:Y:S02]  /*6eb0*/  ISETP.GT.AND P6, PT, R58, R27, PT ;  /* 0x0000001b3a00720c */ /* 0x000fe40003fc4270 */
[----:B------:R-:W-:Y:S02]  /*6ec0*/  @!P1 SEL R85, RZ, 0xffffffff, P3 ;  /* 0xffffffffff559807 */ /* 0x000fe40001800000 */
[----:B------:R-:W-:Y:S02]  /*6ed0*/  ISETP.GE.U32.AND P1, PT, R60, R77, PT ;  /* 0x0000004d3c00720c */ /* 0x000fe40003f26070 */
[----:B------:R-:W-:Y:S02]  /*6ee0*/  @!P4 SEL R84, RZ, 0xffffffff, P0 ;  /* 0xffffffffff54c807 */ /* 0x000fe40000000000 */
[----:B------:R-:W-:Y:S02]  /*6ef0*/  ISETP.GE.U32.AND P0, PT, R65, R78, PT ;  /* 0x0000004e4100720c */ /* 0x000fe40003f06070 */
[----:B------:R-:W-:-:S02]  /*6f00*/  ISETP.NE.U32.AND P3, PT, R87, 0x1, PT ;  /* 0x000000015700780c */ /* 0x000fc40003f65070 */
[----:B------:R-:W-:Y:S02]  /*6f10*/  SEL R87, RZ, 0xffffffff, !P6 ;  /* 0xffffffffff577807 */ /* 0x000fe40007000000 */
[----:B------:R-:W-:Y:S02]  /*6f20*/  ISETP.GE.AND.EX P6, PT, R59, RZ, PT, P1 ;  /* 0x000000ff3b00720c */ /* 0x000fe40003fc6310 */
[----:B------:R-:W-:Y:S02]  /*6f30*/  ISETP.GE.AND.EX P0, PT, R64, RZ, PT, P0 ;  /* 0x000000ff4000720c */ /* 0x000fe40003f06300 */
[----:B------:R-:W-:Y:S02]  /*6f40*/  @!P5 SEL R87, RZ, 0xffffffff, P6 ;  /* 0xffffffffff57d807 */ /* 0x000fe40003000000 */
[----:B------:R-:W-:Y:S02]  /*6f50*/  LOP3.LUT R89, R88, 0x1, RZ, 0xc0, !PT ;  /* 0x0000000158597812 */ /* 0x000fe400078ec0ff */
[----:B------:R-:W-:-:S02]  /*6f60*/  ISETP.GE.U32.AND P1, PT, R69, R78, PT ;  /* 0x0000004e4500720c */ /* 0x000fc40003f26070 */
[----:B------:R-:W-:Y:S02]  /*6f70*/  SEL R88, RZ, 0xffffffff, P0 ;  /* 0xffffffffff587807 */ /* 0x000fe40000000000 */
[----:B------:R-:W-:Y:S02]  /*6f80*/  ISETP.GE.AND.EX P1, PT, R67, RZ, PT, P1 ;  /* 0x000000ff4300720c */ /* 0x000fe40003f26310 */
[----:B------:R-:W-:Y:S02]  /*6f90*/  ISETP.GE.U32.AND P5, PT, R71, R78, PT ;  /* 0x0000004e4700720c */ /* 0x000fe40003fa6070 */
[----:B------:R-:W-:Y:S02]  /*6fa0*/  LOP3.LUT R91, R86, 0x1, RZ, 0xc0, !PT ;  /* 0x00000001565b7812 */ /* 0x000fe400078ec0ff */
[----:B------:R-:W-:Y:S02]  /*6fb0*/  ISETP.GE.AND.EX P5, PT, R70, RZ, PT, P5 ;  /* 0x000000ff4600720c */ /* 0x000fe40003fa6350 */
[----:B------:R-:W-:-:S02]  /*6fc0*/  LOP3.LUT R90, R90, 0x1, RZ, 0xc0, !PT ;  /* 0x000000015a5a7812 */ /* 0x000fc400078ec0ff */
[----:B------:R-:W-:Y:S02]  /*6fd0*/  SEL R86, RZ, 0xffffffff, P5 ;  /* 0xffffffffff567807 */ /* 0x000fe40002800000 */
[----:B------:R-:W-:Y:S02]  /*6fe0*/  LOP3.LUT R74, R74, 0x1, RZ, 0xc0, !PT ;  /* 0x000000014a4a7812 */ /* 0x000fe400078ec0ff */
[----:B------:R-:W-:Y:S02]  /*6ff0*/  LOP3.LUT R80, R80, 0x1, RZ, 0xc0, !PT ;  /* 0x0000000150507812 */ /* 0x000fe400078ec0ff */
[----:B------:R-:W-:Y:S02]  /*7000*/  LOP3.LUT R81, R81, 0x1, RZ, 0xc0, !PT ;  /* 0x0000000151517812 */ /* 0x000fe400078ec0ff */
[----:B------:R-:W-:Y:S02]  /*7010*/  LOP3.LUT R82, R82, 0x1, RZ, 0xc0, !PT ;  /* 0x0000000152527812 */ /* 0x000fe400078ec0ff */
[----:B------:R-:W-:-:S02]  /*7020*/  SEL R4, R4, R75, !P3 ;  /* 0x0000004b04047207 */ /* 0x000fc40005800000 */
[----:B------:R-:W-:Y:S02]  /*7030*/  SEL R3, R3, R32, !P3 ;  /* 0x0000002003037207 */ /* 0x000fe40005800000 */
[----:B------:R-:W-:Y:S02]  /*7040*/  SEL R0, R0, RZ, !P3 ;  /* 0x000000ff00007207 */ /* 0x000fe40005800000 */
[----:B------:R-:W-:Y:S02]  /*7050*/  ISETP.NE.U32.AND P3, PT, R81, 0x1, PT ;  /* 0x000000015100780c */ /* 0x000fe40003f65070 */
[----:B------:R-:W-:Y:S02]  /*7060*/  LOP3.LUT R83, R83, 0x1, RZ, 0xc0, !PT ;  /* 0x0000000153537812 */ /* 0x000fe400078ec0ff */
[----:B------:R-:W-:Y:S02]  /*7070*/  SEL R47, R47, R79, !P3 ;  /* 0x0000004f2f2f7207 */ /* 0x000fe40005800000 */
[----:B------:R-:W-:-:S02]  /*7080*/  SEL R43, R43, R30, !P3 ;  /* 0x0000001e2b2b7207 */ /* 0x000fc40005800000 */
[----:B------:R-:W-:Y:S02]  /*7090*/  SEL R45, R45, RZ, !P3 ;  /* 0x000000ff2d2d7207 */ /* 0x000fe40005800000 */
[----:B------:R-:W-:Y:S02]  /*70a0*/  LOP3.LUT R84, R84, 0x1, RZ, 0xc0, !PT ;  /* 0x0000000154547812 */ /* 0x000fe400078ec0ff */
[----:B------:R-:W-:Y:S02]  /*70b0*/  LOP3.LUT R85, R85, 0x1, RZ, 0xc0, !PT ;  /* 0x0000000155557812 */ /* 0x000fe400078ec0ff */
[----:B------:R-:W-:Y:S02]  /*70c0*/  LOP3.LUT R87, R87, 0x1, RZ, 0xc0, !PT ;  /* 0x0000000157577812 */ /* 0x000fe400078ec0ff */
[----:B--2---:R-:W-:Y:S02]  /*70d0*/  ISETP.NE.AND P4, PT, R61, R36, PT ;  /* 0x000000243d00720c */ /* 0x004fe40003f85270 */
[----:B------:R-:W-:-:S02]  /*70e0*/  ISETP.NE.AND P6, PT, R66, R37, PT ;  /* 0x000000254200720c */ /* 0x000fc40003fc5270 */
[----:B------:R-:W-:Y:S02]  /*70f0*/  ISETP.GT.AND P0, PT, R61, R36, PT ;  /* 0x000000243d00720c */ /* 0x000fe40003f04270 */
[----:B------:R-:W-:-:S07]  /*7100*/  ISETP.GT.AND P5, PT, R73, R38, PT ;  /* 0x000000264900720c */ /* 0x000fce0003fa4270 */
[----:B------:R-:W-:Y:S02]  /*7110*/  @P4 SEL R88, RZ, 0xffffffff, !P0 ;  /* 0xffffffffff584807 */ /* 0x000fe40004000000 */
[----:B------:R-:W-:Y:S02]  /*7120*/  ISETP.NE.AND P0, PT, R73, R38, PT ;  /* 0x000000264900720c */ /* 0x000fe40003f05270 */
[----:B------:R-:W-:Y:S02]  /*7130*/  ISETP.NE.U32.AND P4, PT, R89, 0x1, PT ;  /* 0x000000015900780c */ /* 0x000fe40003f85070 */
[----:B------:R-:W-:Y:S02]  /*7140*/  SEL R89, RZ, 0xffffffff, P1 ;  /* 0xffffffffff597807 */ /* 0x000fe40000800000 */
[----:B------:R-:W-:Y:S02]  /*7150*/  ISETP.GT.AND P1, PT, R66, R37, PT ;  /* 0x000000254200720c */ /* 0x000fe40003f24270 */
[----:B------:R-:W-:-:S02]  /*7160*/  SEL R7, R7, R75, !P4 ;  /* 0x0000004b07077207 */ /* 0x000fc40006000000 */
[----:B------:R-:W-:Y:S02]  /*7170*/  @P6 SEL R89, RZ, 0xffffffff, !P1 ;  /* 0xffffffffff596807 */ /* 0x000fe40004800000 */
[----:B------:R-:W-:Y:S02]  /*7180*/  ISETP.GE.U32.AND P1, PT, R63, R78, PT ;  /* 0x0000004e3f00720c */ /* 0x000fe40003f26070 */
[----:B------:R-:W-:Y:S02]  /*7190*/  ISETP.NE.AND P6, PT, R68, R39, PT ;  /* 0x000000274400720c */ /* 0x000fe40003fc5270 */
[----:B------:R-:W-:Y:S02]  /*71a0*/  ISETP.GE.AND.EX P1, PT, R62, RZ, PT, P1 ;  /* 0x000000ff3e00720c */ /* 0x000fe40003f26310 */
[----:B------:R-:W-:Y:S02]  /*71b0*/  @P0 SEL R86, RZ, 0xffffffff, !P5 ;  /* 0xffffffffff560807 */ /* 0x000fe40006800000 */
[----:B------:R-:W-:-:S02]  /*71c0*/  ISETP.NE.U32.AND P0, PT, R90, 0x1, PT ;  /* 0x000000015a00780c */ /* 0x000fc40003f05070 */
[----:B------:R-:W-:Y:S02]  /*71d0*/  SEL R90, RZ, 0xffffffff, P1 ;  /* 0xffffffffff5a7807 */ /* 0x000fe40000800000 */
[----:B------:R-:W-:Y:S02]  /*71e0*/  ISETP.GT.AND P1, PT, R68, R39, PT ;  /* 0x000000274400720c */ /* 0x000fe40003f24270 */
[----:B------:R-:W-:Y:S02]  /*71f0*/  ISETP.NE.U32.AND P5, PT, R91, 0x1, PT ;  /* 0x000000015b00780c */ /* 0x000fe40003fa5070 */
[----:B------:R-:W-:Y:S02]  /*7200*/  @P6 SEL R90, RZ, 0xffffffff, !P1 ;  /* 0xffffffffff5a6807 */ /* 0x000fe40004800000 */
[----:B------:R-:W-:Y:S02]  /*7210*/  SEL R6, R6, R33, !P4 ;  /* 0x0000002106067207 */ /* 0x000fe40006000000 */
[----:B------:R-:W-:-:S02]  /*7220*/  SEL R5, R5, RZ, !P4 ;  /* 0x000000ff05057207 */ /* 0x000fc40006000000 */
[-C--:B------:R-:W-:Y:S02]  /*7230*/  SEL R10, R10, R75.reuse, !P0 ;  /* 0x0000004b0a0a7207 */ /* 0x080fe40004000000 */
[----:B------:R-:W-:Y:S01]  /*7240*/  SEL R13, R13, R75, !P5 ;  /* 0x0000004b0d0d7207 */ /* 0x000fe20006800000 */
[----:B------:R-:W-:Y:S01]  /*7250*/  IMAD.IADD R75, R78, 0x1, R72 ;  /* 0x000000014e4b7824 */ /* 0x000fe200078e0248 */
[----:B------:R-:W-:Y:S01]  /*7260*/  ISETP.NE.U32.AND P6, PT, R74, 0x1, PT ;  /* 0x000000014a00780c */ /* 0x000fe20003fc5070 */
[----:B------:R-:W-:Y:S01]  /*7270*/  IMAD.U32 R74, RZ, RZ, UR4 ;  /* 0x00000004ff4a7e24 */ /* 0x000fe2000f8e00ff */
[----:B------:R-:W-:Y:S02]  /*7280*/  ISETP.NE.U32.AND P1, PT, R80, 0x1, PT ;  /* 0x000000015000780c */ /* 0x000fe40003f25070 */
[----:B------:R-:W-:Y:S02]  /*7290*/  ISETP.NE.U32.AND P4, PT, R82, 0x1, PT ;  /* 0x000000015200780c */ /* 0x000fe40003f85070 */
[----:B------:R-:W-:-:S02]  /*72a0*/  SEL R41, R41, R79, !P6 ;  /* 0x0000004f29297207 */ /* 0x000fc40007000000 */
[-C--:B------:R-:W-:Y:S02]  /*72b0*/  SEL R20, R20, R79.reuse, !P1 ;  /* 0x0000004f14147207 */ /* 0x080fe40004800000 */
[----:B------:R-:W-:Y:S01]  /*72c0*/  SEL R44, R44, R79, !P4 ;  /* 0x0000004f2c2c7207 */ /* 0x000fe20006000000 */
[----:B------:R-:W-:Y:S01]  /*72d0*/  IMAD R79, R72, 0x3, R75 ;  /* 0x00000003484f7824 */ /* 0x000fe200078e024b */
[----:B------:R-:W-:Y:S02]  /*72e0*/  SEL R9, R9, R34, !P0 ;  /* 0x0000002209097207 */ /* 0x000fe40004000000 */
[----:B------:R-:W-:Y:S02]  /*72f0*/  SEL R8, R8, RZ, !P0 ;  /* 0x000000ff08087207 */ /* 0x000fe40004000000 */
[----:B------:R-:W-:Y:S02]  /*7300*/  ISETP.GE.U32.AND P3, PT, R79, R74, PT ;  /* 0x0000004a4f00720c */ /* 0x000fe40003f66070 */
[----:B------:R-:W-:-:S02]  /*7310*/  SEL R12, R12, R35, !P5 ;  /* 0x000000230c0c7207 */ /* 0x000fc40006800000 */
[----:B------:R-:W-:Y:S02]  /*7320*/  SEL R11, R11, RZ, !P5 ;  /* 0x000000ff0b0b7207 */ /* 0x000fe40006800000 */
[----:B------:R-:W-:Y:S02]  /*7330*/  SEL R15, R15, R28, !P6 ;  /* 0x0000001c0f0f7207 */ /* 0x000fe40007000000 */
[----:B------:R-:W-:Y:S02]  /*7340*/  SEL R21, R21, RZ, !P6 ;  /* 0x000000ff15157207 */ /* 0x000fe40007000000 */
[----:B------:R-:W-:Y:S02]  /*7350*/  ISETP.NE.U32.AND P0, PT, R83, 0x1, PT ;  /* 0x000000015300780c */ /* 0x000fe40003f05070 */
[----:B------:R-:W-:Y:S02]  /*7360*/  ISETP.NE.U32.AND P5, PT, R84, 0x1, PT ;  /* 0x000000015400780c */ /* 0x000fe40003fa5070 */
[----:B------:R-:W-:-:S02]  /*7370*/  ISETP.NE.U32.AND P6, PT, R85, 0x1, PT ;  /* 0x000000015500780c */ /* 0x000fc40003fc5070 */
[----:B------:R-:W-:Y:S02]  /*7380*/  LOP3.LUT R88, R88, 0x1, RZ, 0xc0, !PT ;  /* 0x0000000158587812 */ /* 0x000fe400078ec0ff */
[----:B------:R-:W-:Y:S02]  /*7390*/  LOP3.LUT R89, R89, 0x1, RZ, 0xc0, !PT ;  /* 0x0000000159597812 */ /* 0x000fe400078ec0ff */
[----:B------:R-:W-:Y:S02]  /*73a0*/  LOP3.LUT R86, R86, 0x1, RZ, 0xc0, !PT ;  /* 0x0000000156567812 */ /* 0x000fe400078ec0ff */
[----:B------:R-:W-:Y:S02]  /*73b0*/  LOP3.LUT R90, R90, 0x1, RZ, 0xc0, !PT ;  /* 0x000000015a5a7812 */ /* 0x000fe400078ec0ff */
[----:B------:R-:W-:Y:S02]  /*73c0*/  SEL R14, R14, R29, !P1 ;  /* 0x0000001d0e0e7207 */ /* 0x000fe40004800000 */
[----:B------:R-:W-:-:S02]  /*73d0*/  SEL R16, R16, RZ, !P1 ;  /* 0x000000ff10107207 */ /* 0x000fc40004800000 */
[-C--:B------:R-:W-:Y:S02]  /*73e0*/  SEL R48, R48, R77.reuse, !P0 ;  /* 0x0000004d30307207 */ /* 0x080fe40004000000 */
[-C--:B------:R-:W-:Y:S02]  /*73f0*/  SEL R52, R52, R77.reuse, !P5 ;  /* 0x0000004d34347207 */ /* 0x080fe40006800000 */
[----:B------:R-:W-:Y:S02]  /*7400*/  SEL R55, R55, R77, !P6 ;  /* 0x0000004d37377207 */ /* 0x000fe40007000000 */
[----:B------:R-:W-:Y:S02]  /*7410*/  SEL R40, R40, R31, !P4 ;  /* 0x0000001f28287207 */ /* 0x000fe40006000000 */
[----:B------:R-:W-:Y:S02]  /*7420*/  SEL R42, R42, RZ, !P4 ;  /* 0x000000ff2a2a7207 */ /* 0x000fe40006000000 */
[----:B------:R-:W-:-:S02]  /*7430*/  SEL R49, R49, R24, !P0 ;  /* 0x0000001831317207 */ /* 0x000fc40004000000 */
[----:B------:R-:W-:Y:S02]  /*7440*/  SEL R46, R46, RZ, !P0 ;  /* 0x000000ff2e2e7207 */ /* 0x000fe40004000000 */
        /* <DEDUP_REMOVED lines=9> */
[----:B------:R-:W-:Y:S02]  /*74e0*/  SEL R60, R60, R77, !P1 ;  /* 0x0000004d3c3c7207 */ /* 0x000fe40004800000 */
[----:B------:R-:W-:-:S02]  /*74f0*/  SEL R65, R65, R78, !P4 ;  /* 0x0000004e41417207 */ /* 0x000fc40006000000 */
        /* <DEDUP_REMOVED lines=11> */
[----:B------:R-:W-:-:S02]  /*75b0*/  SEL R68, R68, R39, !P6 ;  /* 0x0000002744447207 */ /* 0x000fc40007000000 */
[----:B------:R-:W-:Y:S01]  /*75c0*/  SEL R62, R62, RZ, !P6 ;  /* 0x000000ff3e3e7207 */ /* 0x000fe20007000000 */
[----:B------:R-:W-:Y:S06]  /*75d0*/  @!P3 BRA `(.L_x_3550) ;  /* 0xffffffb000c8b947 */ /* 0x000fec000383ffff */
[----:B------:R-:W-:Y:S05]  /*75e0*/  BSYNC B1 ;  /* 0x0000000000017941 */ /* 0x000fea0003800000 */
.L_x_3545:
[----:B------:R-:W-:Y:S05]  /*75f0*/  BSYNC B0 ;  /* 0x0000000000007941 */ /* 0x000fea0003800000 */
.L_x_3544:
        /* <DEDUP_REMOVED lines=280> */
.L_x_3553:
        /* <DEDUP_REMOVED lines=281> */
.L_x_3554:
        /* <DEDUP_REMOVED lines=281> */
.L_x_3555:
        /* <DEDUP_REMOVED lines=281> */
.L_x_3556:
[----:B------:R-:W-:-:S04]  /*bc30*/  LOP3.LUT R37, R77, 0xfffffff0, RZ, 0xc0, !PT ;  /* 0xfffffff04d257812 */ /* 0x000fc800078ec0ff */
[----:B------:R-:W-:-:S05]  /*bc40*/  IADD3 R36, P1, R18, R37, RZ ;  /* 0x0000002512247210 */ /* 0x000fca0007f3e0ff */
[----:B------:R-:W-:-:S06]  /*bc50*/  IMAD.X R37, RZ, RZ, R19, P1 ;  /* 0x000000ffff257224 */ /* 0x000fcc00008e0613 */
[----:B------:R-:W5:Y:S02]  /*bc60*/  LDG.E.128 R36, desc[UR60][R36.64] ;  /* 0x0000003c24247981 */ /* 0x000f64000c1e1d00 */
.L_x_3552:
[----:B------:R-:W-:Y:S05]  /*bc70*/  BSYNC B0 ;  /* 0x0000000000007941 */ /* 0x000fea0003800000 */
.L_x_3551:
[----:B------:R-:W-:Y:S04]  /*bc80*/  BSSY B0, `(.L_x_3557) ;  /* 0x00000bb000007945 */ /* 0x000fe80003800000 */
[----:B------:R-:W-:Y:S05]  /*bc90*/  @P0 BRA `(.L_x_3558) ;  /* 0x0000000800e40947 */ /* 0x000fea0003800000 */
[CC--:B-----5:R-:W-:Y:S02]  /*bca0*/  ISETP.NE.AND P5, PT, R3.reuse, R32.reuse, PT ;  /* 0x000000200300720c */ /* 0x0e0fe40003fa5270 */
[----:B------:R-:W-:Y:S02]  /*bcb0*/  ISETP.GE.U32.AND P0, PT, R4, R75, PT ;  /* 0x0000004b0400720c */ /* 0x000fe40003f06070 */
[----:B------:R-:W-:Y:S02]  /*bcc0*/  ISETP.GT.AND P3, PT, R3, R32, PT ;  /* 0x000000200300720c */ /* 0x000fe40003f64270 */
[----:B------:R-:W-:Y:S02]  /*bcd0*/  ISETP.GE.AND.EX P0, PT, R0, RZ, PT, P0 ;  /* 0x000000ff0000720c */ /* 0x000fe40003f06300 */
[----:B------:R-:W-:Y:S02]  /*bce0*/  SEL R18, RZ, 0xffffffff, !P3 ;  /* 0xffffffffff127807 */ /* 0x000fe40005800000 */
[----:B------:R-:W-:-:S02]  /*bcf0*/  ISETP.GT.AND P1, PT, R6, R33, PT ;  /* 0x000000210600720c */ /* 0x000fc40003f24270 */
[----:B------:R-:W-:Y:S02]  /*bd00*/  ISETP.GT.AND P6, PT, R9, R34, PT ;  /* 0x000000220900720c */ /* 0x000fe40003fc4270 */
[----:B------:R-:W-:Y:S02]  /*bd10*/  @!P5 SEL R18, RZ, 0xffffffff, P0 ;  /* 0xffffffffff12d807 */ /* 0x000fe40000000000 */
[----:B------:R-:W-:Y:S02]  /*bd20*/  ISETP.NE.AND P5, PT, R12, R35, PT ;  /* 0x000000230c00720c */ /* 0x000fe40003fa5270 */
[----:B------:R-:W-:Y:S02]  /*bd30*/  SEL R19, RZ, 0xffffffff, !P1 ;  /* 0xffffffffff137807 */ /* 0x000fe40004800000 */
[----:B------:R-:W-:Y:S02]  /*bd40*/  ISETP.GE.U32.AND P1, PT, R13, R75, PT ;  /* 0x0000004b0d00720c */ /* 0x000fe40003f26070 */
[----:B------:R-:W-:-:S02]  /*bd50*/  ISETP.NE.AND P3, PT, R6, R33, PT ;  /* 0x000000210600720c */ /* 0x000fc40003f65270 */
[----:B------:R-:W-:Y:S02]  /*bd60*/  SEL R56, RZ, 0xffffffff, !P6 ;  /* 0xffffffffff387807 */ /* 0x000fe40007000000 */
[----:B------:R-:W-:Y:S02]  /*bd70*/  ISETP.GT.AND P6, PT, R12, R35, PT ;  /* 0x000000230c00720c */ /* 0x000fe40003fc4270 */
[----:B------:R-:W-:Y:S02]  /*bd80*/  ISETP.GE.AND.EX P1, PT, R11, RZ, PT, P1 ;  /* 0x000000ff0b00720c */ /* 0x000fe40003f26310 */
[----:B------:R-:W-:Y:S02]  /*bd90*/  ISETP.GE.U32.AND P2, PT, R7, R75, PT ;  /* 0x0000004b0700720c */ /* 0x000fe40003f46070 */
[----:B------:R-:W-:Y:S02]  /*bda0*/  SEL R57, RZ, 0xffffffff, !P6 ;  /* 0xffffffffff397807 */ /* 0x000fe40007000000 */
[----:B------:R-:W-:-:S02]  /*bdb0*/  ISETP.NE.AND P4, PT, R9, R34, PT ;  /* 0x000000220900720c */ /* 0x000fc40003f85270 */
[----:B------:R-:W-:Y:S02]  /*bdc0*/  @!P5 SEL R57, RZ, 0xffffffff, P1 ;  /* 0xffffffffff39d807 */ /* 0x000fe40000800000 */
[----:B------:R-:W-:Y:S02]  /*bdd0*/  ISETP.GE.AND.EX P2, PT, R5, RZ, PT, P2 ;  /* 0x000000ff0500720c */ /* 0x000fe40003f46320 */
[----:B------:R-:W-:Y:S02]  /*bde0*/  LOP3.LUT R57, R57, 0x1, RZ, 0xc0, !PT ;  /* 0x0000000139397812 */ /* 0x000fe400078ec0ff */
[----:B------:R-:W-:Y:S02]  /*bdf0*/  ISETP.GE.U32.AND P0, PT, R10, R75, PT ;  /* 0x0000004b0a00720c */ /* 0x000fe40003f06070 */
[----:B------:R-:W-:Y:S02]  /*be00*/  @!P3 SEL R19, RZ, 0xffffffff, P2 ;  /* 0xffffffffff13b807 */ /* 0x000fe40001000000 */
[----:B------:R-:W-:Y:S01]  /*be10*/  ISETP.NE.U32.AND P3, PT, R57, 0x1, PT ;  /* 0x000000013900780c */ /* 0x000fe20003f65070 */
[----:B------:R-:W-:Y:S01]  /*be20*/  IMAD.IADD R57, R75, 0x1, R72 ;  /* 0x000000014b397824 */ /* 0x000fe200078e0248 */
[----:B------:R-:W-:-:S02]  /*be30*/  ISETP.GE.AND.EX P0, PT, R8, RZ, PT, P0 ;  /* 0x000000ff0800720c */ /* 0x000fc40003f06300 */
[----:B------:R-:W-:Y:S02]  /*be40*/  LOP3.LUT R18, R18, 0x1, RZ, 0xc0, !PT ;  /* 0x0000000112127812 */ /* 0x000fe400078ec0ff */
[----:B------:R-:W-:Y:S02]  /*be50*/  @!P4 SEL R56, RZ, 0xffffffff, P0 ;  /* 0xffffffffff38c807 */ /* 0x000fe40000000000 */
[----:B------:R-:W-:Y:S02]  /*be60*/  ISETP.GE.U32.AND P4, PT, R57, R74, PT ;  /* 0x0000004a3900720c */ /* 0x000fe40003f86070 */
[----:B------:R-:W-:Y:S02]  /*be70*/  LOP3.LUT R19, R19, 0x1, RZ, 0xc0, !PT ;  /* 0x0000000113137812 */ /* 0x000fe400078ec0ff */
[----:B------:R-:W-:Y:S02]  /*be80*/  LOP3.LUT R56, R56, 0x1, RZ, 0xc0, !PT ;  /* 0x0000000138387812 */ /* 0x000fe400078ec0ff */
[----:B------:R-:W-:-:S02]  /*be90*/  ISETP.NE.U32.AND P0, PT, R18, 0x1, PT ;  /* 0x000000011200780c */ /* 0x000fc40003f05070 */
[----:B------:R-:W-:Y:S02]  /*bea0*/  ISETP.NE.U32.AND P1, PT, R19, 0x1, PT ;  /* 0x000000011300780c */ /* 0x000fe40003f25070 */
[----:B------:R-:W-:Y:S02]  /*beb0*/  ISETP.NE.U32.AND P2, PT, R56, 0x1, PT ;  /* 0x000000013800780c */ /* 0x000fe40003f45070 */
        /* <DEDUP_REMOVED lines=11> */
[----:B------:R-:W-:Y:S01]  /*bf70*/  SEL R11, R11, RZ, !P3 ;  /* 0x000000ff0b0b7207 */ /* 0x000fe20005800000 */
[----:B------:R-:W-:Y:S06]  /*bf80*/  @P4 BRA `(.L_x_3558) ;  /* 0x0000000800284947 */ /* 0x000fec0003800000 */
[-C--:B------:R-:W-:Y:S02]  /*bf90*/  ISETP.NE.AND P5, PT, R15, R28.reuse, PT ;  /* 0x0000001c0f00720c */ /* 0x080fe40003fa5270 */
        /* <DEDUP_REMOVED lines=52> */
[----:B------:R-:W-:-:S02]  /*c2e0*/  ISETP.GT.AND P1, PT, R50, R25, PT ;  /* 0x000000193200720c */ /* 0x000fc40003f24270 */
[----:B------:R-:W-:Y:S02]  /*c2f0*/  ISETP.NE.AND P3, PT, R50, R25, PT ;  /* 0x000000193200720c */ /* 0x000fe40003f65270 */
[----:B------:R-:W-:Y:S02]  /*c300*/  @!P6 SEL R18, RZ, 0xffffffff, P5 ;  /* 0xffffffffff12e807 */ /* 0x000fe40002800000 */
[CC--:B------:R-:W-:Y:S02]  /*c310*/  ISETP.GT.AND P4, PT, R53.reuse, R26.reuse, PT ;  /* 0x0000001a3500720c */ /* 0x0c0fe40003f84270 */
[----:B------:R-:W-:Y:S02]  /*c320*/  ISETP.NE.AND P6, PT, R53, R26, PT ;  /* 0x0000001a3500720c */ /* 0x000fe40003fc5270 */
[----:B------:R-:W-:Y:S02]  /*c330*/  ISETP.NE.AND P5, PT, R58, R27, PT ;  /* 0x0000001b3a00720c */ /* 0x000fe40003fa5270 */
[----:B------:R-:W-:-:S02]  /*c340*/  SEL R19, RZ, 0xffffffff, !P1 ;  /* 0xffffffffff137807 */ /* 0x000fc40004800000 */
[----:B------:R-:W-:Y:S02]  /*c350*/  SEL R28, RZ, 0xffffffff, !P4 ;  /* 0xffffffffff1c7807 */ /* 0x000fe40006000000 */
[-C--:B------:R-:W-:Y:S02]  /*c360*/  ISETP.GE.U32.AND P0, PT, R52, R33.reuse, PT ;  /* 0x000000213400720c */ /* 0x080fe40003f06070 */
[-C--:B------:R-:W-:Y:S02]  /*c370*/  ISETP.GE.U32.AND P2, PT, R55, R33.reuse, PT ;  /* 0x000000213700720c */ /* 0x080fe40003f46070 */
[----:B------:R-:W-:Y:S02]  /*c380*/  ISETP.GE.U32.AND P1, PT, R60, R33, PT ;  /* 0x000000213c00720c */ /* 0x000fe40003f26070 */
[----:B------:R-:W-:Y:S02]  /*c390*/  ISETP.GT.AND P4, PT, R58, R27, PT ;  /* 0x0000001b3a00720c */ /* 0x000fe40003f84270 */
[----:B------:R-:W-:-:S02]  /*c3a0*/  ISETP.GE.AND.EX P0, PT, R51, RZ, PT, P0 ;  /* 0x000000ff3300720c */ /* 0x000fc40003f06300 */
[----:B------:R-:W-:Y:S02]  /*c3b0*/  ISETP.GE.AND.EX P2, PT, R54, RZ, PT, P2 ;  /* 0x000000ff3600720c */ /* 0x000fe40003f46320 */
[----:B------:R-:W-:Y:S02]  /*c3c0*/  ISETP.GE.AND.EX P1, PT, R59, RZ, PT, P1 ;  /* 0x000000ff3b00720c */ /* 0x000fe40003f26310 */
[----:B------:R-:W-:Y:S02]  /*c3d0*/  SEL R29, RZ, 0xffffffff, !P4 ;  /* 0xffffffffff1d7807 */ /* 0x000fe40006000000 */
[----:B------:R-:W-:Y:S02]  /*c3e0*/  ISETP.GE.U32.AND P4, PT, R72, R74, PT ;  /* 0x0000004a4800720c */ /* 0x000fe40003f86070 */
[----:B------:R-:W-:Y:S02]  /*c3f0*/  @!P3 SEL R19, RZ, 0xffffffff, P0 ;  /* 0xffffffffff13b807 */ /* 0x000fe40000000000 */
[----:B------:R-:W-:-:S02]  /*c400*/  @!P6 SEL R28, RZ, 0xffffffff, P2 ;  /* 0xffffffffff1ce807 */ /* 0x000fc40001000000 */
[----:B------:R-:W-:Y:S02]  /*c410*/  @!P5 SEL R29, RZ, 0xffffffff, P1 ;  /* 0xffffffffff1dd807 */ /* 0x000fe40000800000 */
[----:B------:R-:W-:Y:S02]  /*c420*/  LOP3.LUT R18, R18, 0x1, RZ, 0xc0, !PT ;  /* 0x0000000112127812 */ /* 0x000fe400078ec0ff */
[----:B------:R-:W-:Y:S02]  /*c430*/  LOP3.LUT R19, R19, 0x1, RZ, 0xc0, !PT ;  /* 0x0000000113137812 */ /* 0x000fe400078ec0ff */
[----:B------:R-:W-:Y:S02]  /*c440*/  LOP3.LUT R28, R28, 0x1, RZ, 0xc0, !PT ;  /* 0x000000011c1c7812 */ /* 0x000fe400078ec0ff */
[----:B------:R-:W-:Y:S02]  /*c450*/  LOP3.LUT R29, R29, 0x1, RZ, 0xc0, !PT ;  /* 0x000000011d1d7812 */ /* 0x000fe400078ec0ff */
[----:B------:R-:W-:-:S02]  /*c460*/  ISETP.NE.U32.AND P0, PT, R18, 0x1, PT ;  /* 0x000000011200780c */ /* 0x000fc40003f05070 */
[----:B------:R-:W-:Y:S02]  /*c470*/  ISETP.NE.U32.AND P1, PT, R19, 0x1, PT ;  /* 0x000000011300780c */ /* 0x000fe40003f25070 */
[----:B------:R-:W-:Y:S02]  /*c480*/  ISETP.NE.U32.AND P2, PT, R28, 0x1, PT ;  /* 0x000000011c00780c */ /* 0x000fe40003f45070 */
[----:B------:R-:W-:Y:S02]  /*c490*/  ISETP.NE.U32.AND P3, PT, R29, 0x1, PT ;  /* 0x000000011d00780c */ /* 0x000fe40003f65070 */
        /* <DEDUP_REMOVED lines=13> */
[----:B------:R-:W-:Y:S02]  /*c570*/  ISETP.NE.AND P5, PT, R61, R36, PT ;  /* 0x000000243d00720c */ /* 0x000fe40003fa5270 */
[----:B------:R-:W-:Y:S02]  /*c580*/  ISETP.GE.U32.AND P0, PT, R65, R72, PT ;  /* 0x000000484100720c */ /* 0x000fe40003f06070 */
[----:B------:R-:W-:Y:S02]  /*c590*/  ISETP.GT.AND P3, PT, R61, R36, PT ;  /* 0x000000243d00720c */ /* 0x000fe40003f64270 */
[----:B------:R-:W-:Y:S02]  /*c5a0*/  ISETP.GE.AND.EX P0, PT, R64, RZ, PT, P0 ;  /* 0x000000ff4000720c */ /* 0x000fe40003f06300 */
[----:B------:R-:W-:Y:S02]  /*c5b0*/  SEL R18, RZ, 0xffffffff, !P3 ;  /* 0xffffffffff127807 */ /* 0x000fe40005800000 */
[----:B------:R-:W-:-:S02]  /*c5c0*/  ISETP.GT.AND P1, PT, R66, R37, PT ;  /* 0x000000254200720c */ /* 0x000fc40003f24270 */
[----:B------:R-:W-:Y:S02]  /*c5d0*/  ISETP.NE.AND P3, PT, R66, R37, PT ;  /* 0x000000254200720c */ /* 0x000fe40003f65270 */
[----:B------:R-:W-:Y:S02]  /*c5e0*/  @!P5 SEL R18, RZ, 0xffffffff, P0 ;  /* 0xffffffffff12d807 */ /* 0x000fe40000000000 */
[CC--:B------:R-:W-:Y:S02]  /*c5f0*/  ISETP.NE.AND P4, PT, R73.reuse, R38.reuse, PT ;  /* 0x000000264900720c */ /* 0x0c0fe40003f85270 */
[----:B------:R-:W-:Y:S02]  /*c600*/  ISETP.NE.AND P5, PT, R68, R39, PT ;  /* 0x000000274400720c */ /* 0x000fe40003fa5270 */
[----:B------:R-:W-:Y:S02]  /*c610*/  ISETP.GT.AND P6, PT, R73, R38, PT ;  /* 0x000000264900720c */ /* 0x000fe40003fc4270 */
[----:B------:R-:W-:-:S02]  /*c620*/  SEL R19, RZ, 0xffffffff, !P1 ;  /* 0xffffffffff137807 */ /* 0x000fc40004800000 */
[-C--:B------:R-:W-:Y:S02]  /*c630*/  ISETP.GE.U32.AND P2, PT, R69, R72.reuse, PT ;  /* 0x000000484500720c */ /* 0x080fe40003f46070 */
[-C--:B------:R-:W-:Y:S02]  /*c640*/  ISETP.GE.U32.AND P0, PT, R71, R72.reuse, PT ;  /* 0x000000484700720c */ /* 0x080fe40003f06070 */
[----:B------:R-:W-:Y:S02]  /*c650*/  ISETP.GE.U32.AND P1, PT, R63, R72, PT ;  /* 0x000000483f00720c */ /* 0x000fe40003f26070 */
[----:B------:R-:W-:Y:S02]  /*c660*/  SEL R24, RZ, 0xffffffff, !P6 ;  /* 0xffffffffff187807 */ /* 0x000fe40007000000 */
[----:B------:R-:W-:Y:S02]  /*c670*/  ISETP.GT.AND P6, PT, R68, R39, PT ;  /* 0x000000274400720c */ /* 0x000fe40003fc4270 */
[----:B------:R-:W-:-:S02]  /*c680*/  ISETP.GE.AND.EX P2, PT, R67, RZ, PT, P2 ;  /* 0x000000ff4300720c */ /* 0x000fc40003f46320 */
[----:B------:R-:W-:Y:S02]  /*c690*/  ISETP.GE.AND.EX P0, PT, R70, RZ, PT, P0 ;  /* 0x000000ff4600720c */ /* 0x000fe40003f06300 */
[----:B------:R-:W-:Y:S02]  /*c6a0*/  ISETP.GE.AND.EX P1, PT, R62, RZ, PT, P1 ;  /* 0x000000ff3e00720c */ /* 0x000fe40003f26310 */
        /* <DEDUP_REMOVED lines=24> */
.L_x_3558:
[----:B------:R-:W-:Y:S05]  /*c830*/  BSYNC B0 ;  /* 0x0000000000007941 */ /* 0x000fea0003800000 */
.L_x_3557:
[C---:B------:R-:W-:Y:S02]  /*c840*/  ISETP.NE.AND P5, PT, R3.reuse, R15, PT ;  /* 0x0000000f0300720c */ /* 0x040fe40003fa5270 */
[----:B------:R-:W-:Y:S02]  /*c850*/  ISETP.GE.U32.AND P0, PT, R4, R41, PT ;  /* 0x000000290400720c */ /* 0x000fe40003f06070 */
[----:B------:R-:W-:Y:S02]  /*c860*/  ISETP.GT.AND P3, PT, R3, R15, PT ;  /* 0x0000000f0300720c */ /* 0x000fe40003f64270 */
[----:B------:R-:W-:Y:S02]  /*c870*/  ISETP.GE.AND.EX P0, PT, R0, R21, PT, P0 ;  /* 0x000000150000720c */ /* 0x000fe40003f06300 */
[----:B------:R-:W-:Y:S02]  /*c880*/  SEL R18, RZ, 0xffffffff, !P3 ;  /* 0xffffffffff127807 */ /* 0x000fe40005800000 */
[----:B------:R-:W-:-:S02]  /*c890*/  ISETP.NE.AND P3, PT, R6, R14, PT ;  /* 0x0000000e0600720c */ /* 0x000fc40003f65270 */
[----:B------:R-:W-:Y:S02]  /*c8a0*/  ISETP.GT.AND P1, PT, R6, R14, PT ;  /* 0x0000000e0600720c */ /* 0x000fe40003f24270 */
[----:B------:R-:W-:Y:S02]  /*c8b0*/  @!P5 SEL R18, RZ, 0xffffffff, P0 ;  /* 0xffffffffff12d807 */ /* 0x000fe40000000000 */
[-C--:B------:R-:W-:Y:S02]  /*c8c0*/  ISETP.NE.AND P4, PT, R9, R43.reuse, PT ;  /* 0x0000002b0900720c */ /* 0x080fe40003f85270 */
[----:B------:R-:W-:Y:S02]  /*c8d0*/  ISETP.NE.AND P5, PT, R12, R40, PT ;  /* 0x000000280c00720c */ /* 0x000fe40003fa5270 */
[----:B------:R-:W-:Y:S02]  /*c8e0*/  ISETP.GE.U32.AND P2, PT, R7, R20, PT ;  /* 0x000000140700720c */ /* 0x000fe40003f46070 */
[----:B------:R-:W-:-:S02]  /*c8f0*/  ISETP.GT.AND P6, PT, R9, R43, PT ;  /* 0x0000002b0900720c */ /* 0x000fc40003fc4270 */
[----:B------:R-:W-:Y:S02]  /*c900*/  SEL R19, RZ, 0xffffffff, !P1 ;  /* 0xffffffffff137807 */ /* 0x000fe40004800000 */
[----:B------:R-:W-:Y:S02]  /*c910*/  ISETP.GE.U32.AND P0, PT, R10, R47, PT ;  /* 0x0000002f0a00720c */ /* 0x000fe40003f06070 */
[----:B------:R-:W-:Y:S02]  /*c920*/  ISETP.GE.U32.AND P1, PT, R13, R44, PT ;  /* 0x0000002c0d00720c */ /* 0x000fe40003f26070 */
[----:B------:R-:W-:Y:S02]  /*c930*/  ISETP.GE.AND.EX P2, PT, R5, R16, PT, P2 ;  /* 0x000000100500720c */ /* 0x000fe40003f46320 */
[----:B-----5:R-:W-:Y:S02]  /*c940*/  SEL R24, RZ, 0xffffffff, !P6 ;  /* 0xffffffffff187807 */ /* 0x020fe40007000000 */
[----:B------:R-:W-:-:S02]  /*c950*/  ISETP.GT.AND P6, PT, R12, R40, PT ;  /* 0x000000280c00720c */ /* 0x000fc40003fc4270 */
[----:B------:R-:W-:Y:S02]  /*c960*/  ISETP.GE.AND.EX P0, PT, R8, R45, PT, P0 ;  /* 0x0000002d0800720c */ /* 0x000fe40003f06300 */
[----:B------:R-:W-:Y:S02]  /*c970*/  ISETP.GE.AND.EX P1, PT, R11, R42, PT, P1 ;  /* 0x0000002a0b00720c */ /* 0x000fe40003f26310 */
[----:B------:R-:W-:Y:S02]  /*c980*/  @!P3 SEL R19, RZ, 0xffffffff, P2 ;  /* 0xffffffffff13b807 */ /* 0x000fe40001000000 */
[----:B------:R-:W-:Y:S02]  /*c990*/  LOP3.LUT R18, R18, 0x1, RZ, 0xc0, !PT ;  /* 0x0000000112127812 */ /* 0x000fe400078ec0ff */
[----:B------:R-:W-:Y:S02]  /*c9a0*/  SEL R25, RZ, 0xffffffff, !P6 ;  /* 0xffffffffff197807 */ /* 0x000fe40007000000 */
[----:B------:R-:W-:-:S02]  /*c9b0*/  @!P4 SEL R24, RZ, 0xffffffff, P0 ;  /* 0xffffffffff18c807 */ /* 0x000fc40000000000 */
[----:B------:R-:W-:Y:S02]  /*c9c0*/  @!P5 SEL R25, RZ, 0xffffffff, P1 ;  /* 0xffffffffff19d807 */ /* 0x000fe40000800000 */
[----:B------:R-:W-:Y:S02]  /*c9d0*/  LOP3.LUT R19, R19, 0x1, RZ, 0xc0, !PT ;  /* 0x0000000113137812 */ /* 0x000fe400078ec0ff */
[----:B------:R-:W-:Y:S02]  /*c9e0*/  ISETP.NE.U32.AND P0, PT, R18, 0x1, PT ;  /* 0x000000011200780c */ /* 0x000fe40003f05070 */
[----:B------:R-:W-:Y:S02]  /*c9f0*/  LOP3.LUT R25, R25, 0x1, RZ, 0xc0, !PT ;  /* 0x0000000119197812 */ /* 0x000fe400078ec0ff */
[----:B------:R-:W-:Y:S02]  /*ca00*/  ISETP.NE.U32.AND P1, PT, R19, 0x1, PT ;  /* 0x000000011300780c */ /* 0x000fe40003f25070 */
[----:B------:R-:W-:-:S02]  /*ca10*/  SEL R18, R3, R15, !P0 ;  /* 0x0000000f03127207 */ /* 0x000fc40004000000 */
[----:B------:R-:W-:Y:S02]  /*ca20*/  LOP3.LUT R24, R24, 0x1, RZ, 0xc0, !PT ;  /* 0x0000000118187812 */ /* 0x000fe400078ec0ff */
[----:B------:R-:W-:Y:S02]  /*ca30*/  ISETP.NE.U32.AND P3, PT, R25, 0x1, PT ;  /* 0x000000011900780c */ /* 0x000fe40003f65070 */
[----:B------:R-:W-:Y:S02]  /*ca40*/  SEL R3, R6, R14, !P1 ;  /* 0x0000000e06037207 */ /* 0x000fe40004800000 */
[----:B------:R-:W-:Y:S02]  /*ca50*/  ISETP.NE.AND P6, PT, R18, R49, PT ;  /* 0x000000311200720c */ /* 0x000fe40003fc5270 */
[----:B------:R-:W-:Y:S02]  /*ca60*/  SEL R15, R4, R41, !P0 ;  /* 0x00000029040f7207 */ /* 0x000fe40004000000 */
[----:B------:R-:W-:-:S02]  /*ca70*/  SEL R19, R7, R20, !P1 ;  /* 0x0000001407137207 */ /* 0x000fc40004800000 */
[----:B------:R-:W-:Y:S02]  /*ca80*/  ISETP.NE.U32.AND P2, PT, R24, 0x1, PT ;  /* 0x000000011800780c */ /* 0x000fe40003f45070 */
[----:B------:R-:W-:Y:S02]  /*ca90*/  SEL R7, R12, R40, !P3 ;  /* 0x000000280c077207 */ /* 0x000fe40005800000 */
[----:B------:R-:W-:Y:S02]  /*caa0*/  SEL R13, R13, R44, !P3 ;  /* 0x0000002c0d0d7207 */ /* 0x000fe40005800000 */
[----:B------:R-:W-:Y:S02]  /*cab0*/  SEL R42, R11, R42, !P3 ;  /* 0x0000002a0b2a7207 */ /* 0x000fe40005800000 */
[----:B------:R-:W-:Y:S02]  /*cac0*/  SEL R16, R5, R16, !P1 ;  /* 0x0000001005107207 */ /* 0x000fe40004800000 */
[----:B------:R-:W-:-:S02]  /*cad0*/  ISETP.GT.AND P3, PT, R3, R50, PT ;  /* 0x000000320300720c */ /* 0x000fc40003f64270 */
[----:B------:R-:W-:Y:S02]  /*cae0*/  SEL R21, R0, R21, !P0 ;  /* 0x0000001500157207 */ /* 0x000fe40004000000 */
[----:B------:R-:W-:Y:S02]  /*caf0*/  ISETP.GE.U32.AND P1, PT, R15, R48, PT ;  /* 0x000000300f00720c */ /* 0x000fe40003f26070 */
[----:B------:R-:W-:Y:S02]  /*cb00*/  SEL R6, R9, R43, !P2 ;  /* 0x0000002b09067207 */ /* 0x000fe40005000000 */
[----:B------:R-:W-:Y:S02]  /*cb10*/  SEL R14, R10, R47, !P2 ;  /* 0x0000002f0a0e7207 */ /* 0x000fe40005000000 */
[----:B------:R-:W-:Y:S02]  /*cb20*/  SEL R41, R8, R45, !P2 ;  /* 0x0000002d08297207 */ /* 0x000fe40005000000 */
[----:B------:R-:W-:-:S02]  /*cb30*/  ISETP.GT.AND P2, PT, R18, R49, PT ;  /* 0x000000311200720c */ /* 0x000fc40003f44270 */
[----:B------:R-:W-:Y:S02]  /*cb40*/  SEL R4, RZ, 0xffffffff, !P3 ;  /* 0xffffffffff047807 */ /* 0x000fe40005800000 */
[----:B------:R-:W-:Y:S02]  /*cb50*/  ISETP.NE.AND P3, PT, R7, R58, PT ;  /* 0x0000003a0700720c */ /* 0x000fe40003f65270 */
[----:B------:R-:W-:Y:S02]  /*cb60*/  ISETP.GE.AND.EX P1, PT, R21, R46, PT, P1 ;  /* 0x0000002e1500720c */ /* 0x000fe40003f26310 */
[----:B------:R-:W-:Y:S02]  /*cb70*/  SEL R0, RZ, 0xffffffff, !P2 ;  /* 0xffffffffff007807 */ /* 0x000fe40005000000 */
[----:B------:R-:W-:Y:S02]  /*cb80*/  @!P6 SEL R0, RZ, 0xffffffff, P1 ;  /* 0xffffffffff00e807 */ /* 0x000fe40000800000 */
[----:B------:R-:W-:-:S02]  /*cb90*/  ISETP.GE.U32.AND P1, PT, R13, R60, PT ;  /* 0x0000003c0d00720c */ /* 0x000fc40003f26070 */
[----:B------:R-:W-:Y:S02]  /*cba0*/  ISETP.GT.AND P6, PT, R7, R58, PT ;  /* 0x0000003a0700720c */ /* 0x000fe40003fc4270 */
[CC--:B------:R-:W-:Y:S02]  /*cbb0*/  ISETP.GT.AND P0, PT, R6.reuse, R53.reuse, PT ;  /* 0x000000350600720c */ /* 0x0c0fe40003f04270 */
[----:B------:R-:W-:Y:S02]  /*cbc0*/  ISETP.NE.AND P5, PT, R6, R53, PT ;  /* 0x000000350600720c */ /* 0x000fe40003fa5270 */
[----:B------:R-:W-:Y:S02]  /*cbd0*/  ISETP.GE.AND.EX P1, PT, R42, R59, PT, P1 ;  /* 0x0000003b2a00720c */ /* 0x000fe40003f26310 */
[----:B------:R-:W-:Y:S02]  /*cbe0*/  ISETP.NE.AND P4, PT, R3, R50, PT ;  /* 0x000000320300720c */ /* 0x000fe40003f85270 */
[----:B------:R-:W-:-:S02]  /*cbf0*/  SEL R8, RZ, 0xffffffff, !P6 ;  /* 0xffffffffff087807 */ /* 0x000fc40007000000 */
[----:B------:R-:W-:Y:S02]  /*cc00*/  SEL R5, RZ, 0xffffffff, !P0 ;  /* 0xffffffffff057807 */ /* 0x000fe40004000000 */
[----:B------:R-:W-:Y:S02]  /*cc10*/  @!P3 SEL R8, RZ, 0xffffffff, P1 ;  /* 0xffffffffff08b807 */ /* 0x000fe40000800000 */
[----:B------:R-:W-:Y:S02]  /*cc20*/  ISETP.GE.U32.AND P0, PT, R14, R55, PT ;  /* 0x000000370e00720c */ /* 0x000fe40003f06070 */
[----:B------:R-:W-:Y:S02]  /*cc30*/  ISETP.GE.U32.AND P2, PT, R19, R52, PT ;  /* 0x000000341300720c */ /* 0x000fe40003f46070 */
[----:B------:R-:W-:Y:S02]  /*cc40*/  LOP3.LUT R8, R8, 0x1, RZ, 0xc0, !PT ;  /* 0x0000000108087812 */ /* 0x000fe400078ec0ff */
[----:B------:R-:W-:-:S02]  /*cc50*/  ISETP.GE.AND.EX P0, PT, R41, R54, PT, P0 ;  /* 0x000000362900720c */ /* 0x000fc40003f06300 */
[----:B------:R-:W-:Y:S02]  /*cc60*/  ISETP.GE.AND.EX P2, PT, R16, R51, PT, P2 ;  /* 0x000000331000720c */ /* 0x000fe40003f46320 */
[----:B------:R-:W-:Y:S02]  /*cc70*/  LOP3.LUT R0, R0, 0x1, RZ, 0xc0, !PT ;  /* 0x0000000100007812 */ /* 0x000fe400078ec0ff */
[----:B------:R-:W-:Y:S02]  /*cc80*/  ISETP.NE.U32.AND P3, PT, R8, 0x1, PT ;  /* 0x000000010800780c */ /* 0x000fe40003f65070 */
[----:B------:R-:W-:Y:S02]  /*cc90*/  @!P5 SEL R5, RZ, 0xffffffff, P0 ;  /* 0xffffffffff05d807 */ /* 0x000fe40000000000 */
[----:B------:R-:W-:Y:S02]  /*cca0*/  @!P4 SEL R4, RZ, 0xffffffff, P2 ;  /* 0xffffffffff04c807 */ /* 0x000fe40001000000 */
[----:B------:R-:W-:-:S02]  /*ccb0*/  ISETP.NE.U32.AND P0, PT, R0, 0x1, PT ;  /* 0x000000010000780c */ /* 0x000fc40003f05070 */
[----:B------:R-:W-:Y:S02]  /*ccc0*/  SEL R7, R7, R58, !P3 ;  /* 0x0000003a07077207 */ /* 0x000fe40005800000 */
[----:B------:R-:W-:Y:S02]  /*ccd0*/  LOP3.LUT R5, R5, 0x1, RZ, 0xc0, !PT ;  /* 0x0000000105057812 */ /* 0x000fe400078ec0ff */
[----:B------:R-:W-:Y:S02]  /*cce0*/  LOP3.LUT R4, R4, 0x1, RZ, 0xc0, !PT ;  /* 0x0000000104047812 */ /* 0x000fe400078ec0ff */
[----:B------:R-:W-:Y:S02]  /*ccf0*/  SEL R8, R13, R60, !P3 ;  /* 0x0000003c0d087207 */ /* 0x000fe40005800000 */
[----:B------:R-:W-:Y:S02]  /*cd00*/  SEL R9, R42, R59, !P3 ;  /* 0x0000003b2a097207 */ /* 0x000fe40005800000 */
[----:B------:R-:W-:-:S02]  /*cd10*/  SEL R18, R18, R49, !P0 ;  /* 0x0000003112127207 */ /* 0x000fc40004000000 */
[----:B------:R-:W-:Y:S02]  /*cd20*/  ISETP.NE.AND P3, PT, R7, R68, PT ;  /* 0x000000440700720c */ /* 0x000fe40003f65270 */
[----:B------:R-:W-:Y:S02]  /*cd30*/  ISETP.NE.U32.AND P2, PT, R5, 0x1, PT ;  /* 0x000000010500780c */ /* 0x000fe40003f45070 */
[----:B------:R-:W-:Y:S02]  /*cd40*/  ISETP.NE.U32.AND P1, PT, R4, 0x1, PT ;  /* 0x000000010400780c */ /* 0x000fe40003f25070 */
        /* <DEDUP_REMOVED lines=10> */
[----:B------:R-:W-:Y:S02]  /*cdf0*/  SEL R52, R19, R52, !P1 ;  /* 0x0000003413347207 */ /* 0x000fe40004800000 */
[----:B------:R-:W-:Y:S02]  /*ce00*/  SEL R10, R16, R51, !P1 ;  /* 0x00000033100a7207 */ /* 0x000fe40004800000 */
[----:B------:R-:W-:Y:S02]  /*ce10*/  ISETP.NE.AND P4, PT, R6, R73, PT ;  /* 0x000000490600720c */ /* 0x000fe40003f85270 */
[----:B------:R-:W-:Y:S02]  /*ce20*/  ISETP.GE.AND.EX P0, PT, R9, R62, PT, P0 ;  /* 0x0000003e0900720c */ /* 0x000fe40003f06300 */
[----:B------:R-:W-:-:S02]  /*ce30*/  ISETP.NE.AND P6, PT, R18, R61, PT ;  /* 0x0000003d1200720c */ /* 0x000fc40003fc5270 */
[CC--:B------:R-:W-:Y:S02]  /*ce40*/  ISETP.GT.AND P1, PT, R15.reuse, R66.reuse, PT ;  /* 0x000000420f00720c */ /* 0x0c0fe40003f24270 */
[----:B------:R-:W-:Y:S02]  /*ce50*/  ISETP.NE.AND P5, PT, R15, R66, PT ;  /* 0x000000420f00720c */ /* 0x000fe40003fa5270 */
[----:B------:R-:W-:Y:S02]  /*ce60*/  SEL R5, RZ, 0xffffffff, !P2 ;  /* 0xffffffffff057807 */ /* 0x000fe40005000000 */
[----:B------:R-:W-:Y:S02]  /*ce70*/  @!P3 SEL R5, RZ, 0xffffffff, P0 ;  /* 0xffffffffff05b807 */ /* 0x000fe40000000000 */
[----:B------:R-:W-:Y:S02]  /*ce80*/  SEL R3, RZ, 0xffffffff, !P1 ;  /* 0xffffffffff037807 */ /* 0x000fe40004800000 */
[----:B------:R-:W-:-:S02]  /*ce90*/  ISETP.GE.U32.AND P0, PT, R40, R71, PT ;  /* 0x000000472800720c */ /* 0x000fc40003f06070 */
        /* <DEDUP_REMOVED lines=31> */
.L_x_3543:
        /* <DEDUP_REMOVED lines=88> */
.L_x_3561:
        /* <DEDUP_REMOVED lines=10> */
[----:B------:R-:W-:Y:S02]  /*d6b0*/  IMAD R12, R78, R67, RZ ;  /* 0x000000434e0c7224 */ /* 0x000fe400078e02ff */
[----:B------:R-:W-:-:S03]  /*d6c0*/  IMAD.IADD R69, R67, 0x1, R72 ;  /* 0x0000000143457824 */ /* 0x000fc600078e0248 */
[----:B------:R-:W-:-:S05]  /*d6d0*/  SHF.R.U32.HI R13, RZ, 0x2, R12 ;  /* 0x00000002ff0d7819 */ /* 0x000fca000001160c */
[----:B------:R-:W-:-:S06]  /*d6e0*/  IMAD.WIDE.U32 R12, R13, 0x10, R18 ;  /* 0x000000100d0c7825 */ /* 0x000fcc00078e0012 */
[----:B------:R-:W4:Y:S01]  /*d6f0*/  LDG.E.128 R12, desc[UR60][R12.64] ;  /* 0x0000003c0c0c7981 */ /* 0x000f22000c1e1d00 */
[----:B------:R-:W-:-:S05]  /*d700*/  IMAD R24, R78, R69, RZ ;  /* 0x000000454e187224 */ /* 0x000fca00078e02ff */
[----:B------:R-:W-:-:S05]  /*d710*/  SHF.R.U32.HI R25, RZ, 0x2, R24 ;  /* 0x00000002ff197819 */ /* 0x000fca0000011618 */
[----:B------:R-:W-:-:S06]  /*d720*/  IMAD.WIDE.U32 R24, R25, 0x10, R18 ;  /* 0x0000001019187825 */ /* 0x000fcc00078e0012 */
[----:B------:R-:W5:Y:S01]  /*d730*/  LDG.E.128 R24, desc[UR60][R24.64] ;  /* 0x0000003c18187981 */ /* 0x000f62000c1e1d00 */
[-C--:B------:R-:W-:Y:S02]  /*d740*/  ISETP.GE.U32.AND P0, PT, R76, R75.reuse, PT ;  /* 0x0000004b4c00720c */ /* 0x080fe40003f06070 */
[-C--:B------:R-:W-:Y:S02]  /*d750*/  ISETP.GE.U32.AND P2, PT, R56, R75.reuse, PT ;  /* 0x0000004b3800720c */ /* 0x080fe40003f46070 */
[----:B------:R-:W-:Y:S02]  /*d760*/  ISETP.GE.AND.EX P0, PT, R61, RZ, PT, P0 ;  /* 0x000000ff3d00720c */ /* 0x000fe40003f06300 */
[----:B------:R-:W-:Y:S02]  /*d770*/  ISETP.GE.U32.AND P4, PT, R62, R75, PT ;  /* 0x0000004b3e00720c */ /* 0x000fe40003f86070 */
[----:B------:R-:W-:Y:S02]  /*d780*/  SEL R77, RZ, 0xffffffff, P0 ;  /* 0xffffffffff4d7807 */ /* 0x000fe40000000000 */
[----:B------:R-:W-:-:S02]  /*d790*/  ISETP.GE.AND.EX P2, PT, R58, RZ, PT, P2 ;  /* 0x000000ff3a00720c */ /* 0x000fc40003f46320 */
[----:B------:R-:W-:Y:S02]  /*d7a0*/  ISETP.GE.AND.EX P4, PT, R57, RZ, PT, P4 ;  /* 0x000000ff3900720c */ /* 0x000fe40003f86340 */
[----:B------:R-:W-:Y:S02]  /*d7b0*/  SEL R88, RZ, 0xffffffff, P2 ;  /* 0xffffffffff587807 */ /* 0x000fe40001000000 */
[----:B------:R-:W-:Y:S02]  /*d7c0*/  SEL R87, RZ, 0xffffffff, P4 ;  /* 0xffffffffff577807 */ /* 0x000fe40002000000 */
[----:B------:R-:W-:-:S04]  /*d7d0*/  ISETP.GE.U32.AND P4, PT, R53, R65, PT ;  /* 0x000000413500720c */ /* 0x000fc80003f86070 */
[----:B------:R-:W-:Y:S02]  /*d7e0*/  ISETP.GE.AND.EX P4, PT, R54, RZ, PT, P4 ;  /* 0x000000ff3600720c */ /* 0x000fe40003f86340 */
[CC--:B--2---:R-:W-:Y:S02]  /*d7f0*/  ISETP.NE.AND P1, PT, R63.reuse, R28.reuse, PT ;  /* 0x0000001c3f00720c */ /* 0x0c4fe40003f25270 */
[----:B------:R-:W-:Y:S02]  /*d800*/  ISETP.GT.AND P0, PT, R63, R28, PT ;  /* 0x0000001c3f00720c */ /* 0x000fe40003f04270 */
[CC--:B------:R-:W-:Y:S02]  /*d810*/  ISETP.NE.AND P3, PT, R68.reuse, R29.reuse, PT ;  /* 0x0000001d4400720c */ /* 0x0c0fe40003f65270 */
[----:B------:R-:W-:Y:S02]  /*d820*/  ISETP.GT.AND P6, PT, R68, R29, PT ;  /* 0x0000001d4400720c */ /* 0x000fe40003fc4270 */
[----:B------:R-:W-:-:S05]  /*d830*/  ISETP.GT.AND P2, PT, R60, R31, PT ;  /* 0x0000001f3c00720c */ /* 0x000fca0003f44270 */
[----:B------:R-:W-:Y:S02]  /*d840*/  @P1 SEL R77, RZ, 0xffffffff, !P0 ;  /* 0xffffffffff4d1807 */ /* 0x000fe40004000000 */
[----:B------:R-:W-:Y:S02]  /*d850*/  ISETP.GE.U32.AND P0, PT, R64, R75, PT ;  /* 0x0000004b4000720c */ /* 0x000fe40003f06070 */
[----:B------:R-:W-:Y:S02]  /*d860*/  ISETP.NE.AND P1, PT, R59, R30, PT ;  /* 0x0000001e3b00720c */ /* 0x000fe40003f25270 */
[----:B------:R-:W-:Y:S02]  /*d870*/  ISETP.GE.AND.EX P0, PT, R66, RZ, PT, P0 ;  /* 0x000000ff4200720c */ /* 0x000fe40003f06300 */
[----:B------:R-:W-:Y:S02]  /*d880*/  LOP3.LUT R77, R77, 0x1, RZ, 0xc0, !PT ;  /* 0x000000014d4d7812 */ /* 0x000fe400078ec0ff */
[----:B------:R-:W-:-:S02]  /*d890*/  SEL R86, RZ, 0xffffffff, P0 ;  /* 0xffffffffff567807 */ /* 0x000fc40000000000 */
[----:B------:R-:W-:Y:S02]  /*d8a0*/  ISETP.NE.AND P0, PT, R60, R31, PT ;  /* 0x0000001f3c00720c */ /* 0x000fe40003f05270 */
[----:B------:R-:W-:Y:S02]  /*d8b0*/  @P3 SEL R86, RZ, 0xffffffff, !P6 ;  /* 0xffffffffff563807 */ /* 0x000fe40007000000 */
[----:B------:R-:W-:Y:S02]  /*d8c0*/  ISETP.GT.AND P3, PT, R59, R30, PT ;  /* 0x0000001e3b00720c */ /* 0x000fe40003f64270 */
[----:B------:R-:W-:Y:S02]  /*d8d0*/  ISETP.GE.U32.AND P6, PT, R50, R65, PT ;  /* 0x000000413200720c */ /* 0x000fe40003fc6070 */
[----:B------:R-:W-:Y:S02]  /*d8e0*/  @P1 SEL R87, RZ, 0xffffffff, !P3 ;  /* 0xffffffffff571807 */ /* 0x000fe40005800000 */
[----:B---3--:R-:W-:-:S02]  /*d8f0*/  ISETP.NE.AND P1, PT, R55, R32, PT ;  /* 0x000000203700720c */ /* 0x008fc40003f25270 */
[----:B------:R-:W-:Y:S02]  /*d900*/  ISETP.GE.AND.EX P6, PT, R51, RZ, PT, P6 ;  /* 0x000000ff3300720c */ /* 0x000fe40003fc6360 */
[----:B------:R-:W-:Y:S02]  /*d910*/  @P0 SEL R88, RZ, 0xffffffff, !P2 ;  /* 0xffffffffff580807 */ /* 0x000fe40005000000 */
[----:B------:R-:W-:Y:S02]  /*d920*/  ISETP.NE.AND P2, PT, R52, R33, PT ;  /* 0x000000213400720c */ /* 0x000fe40003f45270 */
[----:B------:R-:W-:Y:S02]  /*d930*/  ISETP.NE.U32.AND P5, PT, R77, 0x1, PT ;  /* 0x000000014d00780c */ /* 0x000fe40003fa5070 */
[----:B------:R-:W-:Y:S02]  /*d940*/  SEL R77, RZ, 0xffffffff, P4 ;  /* 0xffffffffff4d7807 */ /* 0x000fe40002000000 */
[----:B------:R-:W-:-:S02]  /*d950*/  SEL R79, RZ, 0xffffffff, P6 ;  /* 0xffffffffff4f7807 */ /* 0x000fc40003000000 */
[----:B------:R-:W-:Y:S02]  /*d960*/  ISETP.GT.AND P4, PT, R55, R32, PT ;  /* 0x000000203700720c */ /* 0x000fe40003f84270 */
[----:B------:R-:W-:Y:S02]  /*d970*/  ISETP.GT.AND P6, PT, R52, R33, PT ;  /* 0x000000213400720c */ /* 0x000fe40003fc4270 */
[----:B------:R-:W-:Y:S02]  /*d980*/  ISETP.GE.U32.AND P0, PT, R44, R65, PT ;  /* 0x000000412c00720c */ /* 0x000fe40003f06070 */
[----:B------:R-:W-:Y:S02]  /*d990*/  @P1 SEL R77, RZ, 0xffffffff, !P4 ;  /* 0xffffffffff4d1807 */ /* 0x000fe40006000000 */
[----:B------:R-:W-:Y:S02]  /*d9a0*/  @P2 SEL R79, RZ, 0xffffffff, !P6 ;  /* 0xffffffffff4f2807 */ /* 0x000fe40007000000 */
[----:B------:R-:W-:-:S02]  /*d9b0*/  ISETP.GE.AND.EX P0, PT, R45, RZ, PT, P0 ;  /* 0x000000ff2d00720c */ /* 0x000fc40003f06300 */
[-C--:B------:R-:W-:Y:S02]  /*d9c0*/  ISETP.GE.U32.AND P4, PT, R41, R67.reuse, PT ;  /* 0x000000432900720c */ /* 0x080fe40003f86070 */
[----:B------:R-:W-:Y:S02]  /*d9d0*/  ISETP.NE.AND P6, PT, R49, R34, PT ;  /* 0x000000223100720c */ /* 0x000fe40003fc5270 */
[----:B------:R-:W-:Y:S02]  /*d9e0*/  ISETP.GE.U32.AND P1, PT, R38, R67, PT ;  /* 0x000000432600720c */ /* 0x000fe40003f26070 */
[----:B------:R-:W-:Y:S02]  /*d9f0*/  ISETP.GE.U32.AND P3, PT, R47, R65, PT ;  /* 0x000000412f00720c */ /* 0x000fe40003f66070 */
[----:B------:R-:W-:Y:S02]  /*da00*/  ISETP.GE.AND.EX P4, PT, R42, RZ, PT, P4 ;  /* 0x000000ff2a00720c */ /* 0x000fe40003f86340 */
[----:B------:R-:W-:-:S02]  /*da10*/  SEL R81, RZ, 0xffffffff, P0 ;  /* 0xffffffffff517807 */ /* 0x000fc40000000000 */
[----:B------:R-:W-:Y:S02]  /*da20*/  ISETP.NE.AND P0, PT, R46, R35, PT ;  /* 0x000000232e00720c */ /* 0x000fe40003f05270 */
[----:B------:R-:W-:Y:S02]  /*da30*/  ISETP.GE.AND.EX P1, PT, R39, RZ, PT, P1 ;  /* 0x000000ff2700720c */ /* 0x000fe40003f26310 */
[----:B------:R-:W-:Y:S02]  /*da40*/  ISETP.GE.AND.EX P3, PT, R48, RZ, PT, P3 ;  /* 0x000000ff3000720c */ /* 0x000fe40003f66330 */
[----:B------:R-:W-:Y:S02]  /*da50*/  SEL R82, RZ, 0xffffffff, P4 ;  /* 0xffffffffff527807 */ /* 0x000fe40002000000 */
[----:B------:R-:W-:Y:S02]  /*da60*/  ISETP.GT.AND P4, PT, R49, R34, PT ;  /* 0x000000223100720c */ /* 0x000fe40003f84270 */
[----:B------:R-:W-:-:S02]  /*da70*/  SEL R83, RZ, 0xffffffff, P1 ;  /* 0xffffffffff537807 */ /* 0x000fc40000800000 */
[----:B----4-:R-:W-:Y:S02]  /*da80*/  ISETP.NE.AND P1, PT, R43, R12, PT ;  /* 0x0000000c2b00720c */ /* 0x010fe40003f25270 */
[----:B------:R-:W-:Y:S02]  /*da90*/  SEL R80, RZ, 0xffffffff, P3 ;  /* 0xffffffffff507807 */ /* 0x000fe40001800000 */
[----:B------:R-:W-:Y:S02]  /*daa0*/  @P6 SEL R80, RZ, 0xffffffff, !P4 ;  /* 0xffffffffff506807 */ /* 0x000fe40006000000 */
[----:B------:R-:W-:Y:S02]  /*dab0*/  ISETP.GE.U32.AND P3, PT, R10, R67, PT ;  /* 0x000000430a00720c */ /* 0x000fe40003f66070 */
[----:B------:R-:W-:Y:S02]  /*dac0*/  ISETP.GT.AND P6, PT, R46, R35, PT ;  /* 0x000000232e00720c */ /* 0x000fe40003fc4270 */
[----:B------:R-:W-:-:S02]  /*dad0*/  ISETP.NE.AND P4, PT, R40, R13, PT ;  /* 0x0000000d2800720c */ /* 0x000fc40003f85270 */
[----:B------:R-:W-:Y:S02]  /*dae0*/  ISETP.GE.U32.AND P2, PT, R21, R67, PT ;  /* 0x000000431500720c */ /* 0x000fe40003f46070 */
[----:B------:R-:W-:Y:S02]  /*daf0*/  ISETP.GE.AND.EX P3, PT, R16, RZ, PT, P3 ;  /* 0x000000ff1000720c */ /* 0x000fe40003f66330 */
[----:B------:R-:W-:Y:S02]  /*db00*/  @P0 SEL R81, RZ, 0xffffffff, !P6 ;  /* 0xffffffffff510807 */ /* 0x000fe40007000000 */
[----:B------:R-:W-:Y:S02]  /*db10*/  ISETP.GT.AND P6, PT, R43, R12, PT ;  /* 0x0000000c2b00720c */ /* 0x000fe40003fc4270 */
[----:B------:R-:W-:Y:S02]  /*db20*/  ISETP.NE.AND P0, PT, R37, R14, PT ;  /* 0x0000000e2500720c */ /* 0x000fe40003f05270 */
[----:B------:R-:W-:-:S02]  /*db30*/  ISETP.GE.AND.EX P2, PT, R36, RZ, PT, P2 ;  /* 0x000000ff2400720c */ /* 0x000fc40003f46320 */
[----:B------:R-:W-:Y:S02]  /*db40*/  SEL R85, RZ, 0xffffffff, P3 ;  /* 0xffffffffff557807 */ /* 0x000fe40001800000 */
[----:B------:R-:W-:Y:S02]  /*db50*/  ISETP.GT.AND P3, PT, R40, R13, PT ;  /* 0x0000000d2800720c */ /* 0x000fe40003f64270 */
[----:B------:R-:W-:Y:S02]  /*db60*/  @P1 SEL R82, RZ, 0xffffffff, !P6 ;  /* 0xffffffffff521807 */ /* 0x000fe40007000000 */
[----:B------:R-:W-:Y:S02]  /*db70*/  ISETP.NE.AND P6, PT, R20, R15, PT ;  /* 0x0000000f1400720c */ /* 0x000fe40003fc5270 */
[----:B------:R-:W-:Y:S02]  /*db80*/  SEL R84, RZ, 0xffffffff, P2 ;  /* 0xffffffffff547807 */ /* 0x000fe40001000000 */
[----:B------:R-:W-:-:S02]  /*db90*/  ISETP.GE.U32.AND P2, PT, R5, R69, PT ;  /* 0x000000450500720c */ /* 0x000fc40003f46070 */
[----:B------:R-:W-:Y:S02]  /*dba0*/  @P4 SEL R83, RZ, 0xffffffff, !P3 ;  /* 0xffffffffff534807 */ /* 0x000fe40005800000 */
[----:B------:R-:W-:Y:S02]  /*dbb0*/  ISETP.GT.AND P4, PT, R37, R14, PT ;  /* 0x0000000e2500720c */ /* 0x000fe40003f84270 */
[----:B------:R-:W-:Y:S02]  /*dbc0*/  LOP3.LUT R86, R86, 0x1, RZ, 0xc0, !PT ;  /* 0x0000000156567812 */ /* 0x000fe400078ec0ff */
[----:B-----5:R-:W-:Y:S02]  /*dbd0*/  ISETP.NE.AND P3, PT, R11, R24, PT ;  /* 0x000000180b00720c */ /* 0x020fe40003f65270 */
[----:B------:R-:W-:Y:S02]  /*dbe0*/  ISETP.GE.AND.EX P2, PT, R7, RZ, PT, P2 ;  /* 0x000000ff0700720c */ /* 0x000fe40003f46320 */
[----:B------:R-:W-:-:S02]  /*dbf0*/  @P0 SEL R84, RZ, 0xffffffff, !P4 ;  /* 0xffffffffff540807 */ /* 0x000fc40006000000 */
[----:B------:R-:W-:Y:S02]  /*dc00*/  ISETP.NE.U32.AND P1, PT, R86, 0x1, PT ;  /* 0x000000015600780c */ /* 0x000fe40003f25070 */
[----:B------:R-:W-:Y:S02]  /*dc10*/  ISETP.GT.AND P4, PT, R20, R15, PT ;  /* 0x0000000f1400720c */ /* 0x000fe40003f84270 */
[----:B------:R-:W-:Y:S02]  /*dc20*/  SEL R86, RZ, 0xffffffff, P2 ;  /* 0xffffffffff567807 */ /* 0x000fe40001000000 */
[----:B------:R-:W-:Y:S02]  /*dc30*/  ISETP.NE.AND P0, PT, R6, R25, PT ;  /* 0x000000190600720c */ /* 0x000fe40003f05270 */
[----:B------:R-:W-:Y:S02]  /*dc40*/  ISETP.GE.U32.AND P2, PT, R0, R69, PT ;  /* 0x000000450000720c */ /* 0x000fe40003f46070 */
[----:B------:R-:W-:-:S02]  /*dc50*/  @P6 SEL R85, RZ, 0xffffffff, !P4 ;  /* 0xffffffffff556807 */ /* 0x000fc40006000000 */
[----:B------:R-:W-:Y:S02]  /*dc60*/  LOP3.LUT R87, R87, 0x1, RZ, 0xc0, !PT ;  /* 0x0000000157577812 */ /* 0x000fe400078ec0ff */
[----:B------:R-:W-:Y:S02]  /*dc70*/  ISETP.GT.AND P6, PT, R11, R24, PT ;  /* 0x000000180b00720c */ /* 0x000fe40003fc4270 */
[----:B------:R-:W-:Y:S02]  /*dc80*/  ISETP.GE.AND.EX P2, PT, R3, RZ, PT, P2 ;  /* 0x000000ff0300720c */ /* 0x000fe40003f46320 */
[----:B------:R-:W-:Y:S02]  /*dc90*/  ISETP.NE.U32.AND P4, PT, R87, 0x1, PT ;  /* 0x000000015700780c */ /* 0x000fe40003f85070 */
[----:B------:R-:W-:Y:S02]  /*dca0*/  @P3 SEL R86, RZ, 0xffffffff, !P6 ;  /* 0xffffffffff563807 */ /* 0x000fe40007000000 */
[----:B------:R-:W-:-:S02]  /*dcb0*/  SEL R87, RZ, 0xffffffff, P2 ;  /* 0xffffffffff577807 */ /* 0x000fc40001000000 */
[----:B------:R-:W-:Y:S02]  /*dcc0*/  ISETP.GT.AND P6, PT, R6, R25, PT ;  /* 0x000000190600720c */ /* 0x000fe40003fc4270 */
[-C--:B------:R-:W-:Y:S02]  /*dcd0*/  ISETP.GE.U32.AND P2, PT, R71, R69.reuse, PT ;  /* 0x000000454700720c */ /* 0x080fe40003f46070 */
[----:B------:R-:W-:Y:S02]  /*dce0*/  LOP3.LUT R88, R88, 0x1, RZ, 0xc0, !PT ;  /* 0x0000000158587812 */ /* 0x000fe400078ec0ff */
[----:B------:R-:W-:Y:S02]  /*dcf0*/  @P0 SEL R87, RZ, 0xffffffff, !P6 ;  /* 0xffffffffff570807 */ /* 0x000fe40007000000 */
[----:B------:R-:W-:Y:S02]  /*dd00*/  ISETP.GE.U32.AND P3, PT, R8, R69, PT ;  /* 0x000000450800720c */ /* 0x000fe40003f66070 */
[----:B------:R-:W-:-:S02]  /*dd10*/  ISETP.GE.AND.EX P2, PT, R70, RZ, PT, P2 ;  /* 0x000000ff4600720c */ /* 0x000fc40003f46320 */
[----:B------:R-:W-:Y:S02]  /*dd20*/  ISETP.NE.AND P6, PT, R73, R26, PT ;  /* 0x0000001a4900720c */ /* 0x000fe40003fc5270 */
[----:B------:R-:W-:Y:S02]  /*dd30*/  ISETP.NE.U32.AND P0, PT, R88, 0x1, PT ;  /* 0x000000015800780c */ /* 0x000fe40003f05070 */
[----:B------:R-:W-:Y:S02]  /*dd40*/  ISETP.GE.AND.EX P3, PT, R9, RZ, PT, P3 ;  /* 0x000000ff0900720c */ /* 0x000fe40003f66330 */
[----:B------:R-:W-:Y:S02]  /*dd50*/  SEL R89, RZ, 0xffffffff, P2 ;  /* 0xffffffffff597807 */ /* 0x000fe40001000000 */
[----:B------:R-:W-:Y:S02]  /*dd60*/  ISETP.NE.AND P2, PT, R4, R27, PT ;  /* 0x0000001b0400720c */ /* 0x000fe40003f45270 */
[----:B------:R-:W-:-:S02]  /*dd70*/  SEL R76, R76, R75, !P5 ;  /* 0x0000004b4c4c7207 */ /* 0x000fc40006800000 */
[-C--:B------:R-:W-:Y:S02]  /*dd80*/  SEL R64, R64, R75.reuse, !P1 ;  /* 0x0000004b40407207 */ /* 0x080fe40004800000 */
[-C--:B------:R-:W-:Y:S02]  /*dd90*/  SEL R62, R62, R75.reuse, !P4 ;  /* 0x0000004b3e3e7207 */ /* 0x080fe40006000000 */
[----:B------:R-:W-:Y:S01]  /*dda0*/  SEL R56, R56, R75, !P0 ;  /* 0x0000004b38387207 */ /* 0x000fe20004000000 */
[----:B------:R-:W-:Y:S01]  /*ddb0*/  IMAD.IADD R75, R69, 0x1, R72 ;  /* 0x00000001454b7824 */ /* 0x000fe200078e0248 */
[----:B------:R-:W-:Y:S02]  /*ddc0*/  SEL R88, RZ, 0xffffffff, P3 ;  /* 0xffffffffff587807 */ /* 0x000fe40001800000 */
[----:B------:R-:W-:Y:S01]  /*ddd0*/  ISETP.GT.AND P3, PT, R73, R26, PT ;  /* 0x0000001a4900720c */ /* 0x000fe20003f64270 */
[----:B------:R-:W-:Y:S01]  /*dde0*/  IMAD R91, R72, 0x3, R75 ;  /* 0x00000003485b7824 */ /* 0x000fe200078e024b */
[----:B------:R-:W-:-:S02]  /*ddf0*/  LOP3.LUT R77, R77, 0x1, RZ, 0xc0, !PT ;  /* 0x000000014d4d7812 */ /* 0x000fc400078ec0ff */
[----:B------:R-:W-:Y:S02]  /*de00*/  @P6 SEL R89, RZ, 0xffffffff, !P3 ;  /* 0xffffffffff596807 */ /* 0x000fe40005800000 */
[----:B------:R-:W-:Y:S02]  /*de10*/  ISETP.GT.AND P6, PT, R4, R27, PT ;  /* 0x0000001b0400720c */ /* 0x000fe40003fc4270 */
[----:B------:R-:W-:Y:S02]  /*de20*/  ISETP.GE.U32.AND P3, PT, R91, R74, PT ;  /* 0x0000004a5b00720c */ /* 0x000fe40003f66070 */
[----:B------:R-:W-:Y:S02]  /*de30*/  LOP3.LUT R79, R79, 0x1, RZ, 0xc0, !PT ;  /* 0x000000014f4f7812 */ /* 0x000fe400078ec0ff */
[----:B------:R-:W-:Y:S02]  /*de40*/  LOP3.LUT R80, R80, 0x1, RZ, 0xc0, !PT ;  /* 0x0000000150507812 */ /* 0x000fe400078ec0ff */
[----:B------:R-:W-:-:S02]  /*de50*/  LOP3.LUT R81, R81, 0x1, RZ, 0xc0, !PT ;  /* 0x0000000151517812 */ /* 0x000fc400078ec0ff */
[----:B------:R-:W-:Y:S02]  /*de60*/  LOP3.LUT R82, R82, 0x1, RZ, 0xc0, !PT ;  /* 0x0000000152527812 */ /* 0x000fe400078ec0ff */
[----:B------:R-:W-:Y:S02]  /*de70*/  LOP3.LUT R83, R83, 0x1, RZ, 0xc0, !PT ;  /* 0x0000000153537812 */ /* 0x000fe400078ec0ff */
[----:B------:R-:W-:Y:S02]  /*de80*/  @P2 SEL R88, RZ, 0xffffffff, !P6 ;  /* 0xffffffffff582807 */ /* 0x000fe40007000000 */
        /* <DEDUP_REMOVED lines=13> */
[----:B------:R-:W-:Y:S02]  /*df60*/  ISETP.NE.U32.AND P0, PT, R83, 0x1, PT ;  /* 0x000000015300780c */ /* 0x000fe40003f05070 */
[----:B------:R-:W-:-:S02]  /*df70*/  LOP3.LUT R84, R84, 0x1, RZ, 0xc0, !PT ;  /* 0x0000000154547812 */ /* 0x000fc400078ec0ff */
[----:B------:R-:W-:Y:S02]  /*df80*/  LOP3.LUT R85, R85, 0x1, RZ, 0xc0, !PT ;  /* 0x0000000155557812 */ /* 0x000fe400078ec0ff */
[----:B------:R-:W-:Y:S02]  /*df90*/  LOP3.LUT R86, R86, 0x1, RZ, 0xc0, !PT ;  /* 0x0000000156567812 */ /* 0x000fe400078ec0ff */
[----:B------:R-:W-:Y:S02]  /*dfa0*/  LOP3.LUT R87, R87, 0x1, RZ, 0xc0, !PT ;  /* 0x0000000157577812 */ /* 0x000fe400078ec0ff */
[----:B------:R-:W-:Y:S02]  /*dfb0*/  LOP3.LUT R89, R89, 0x1, RZ, 0xc0, !PT ;  /* 0x0000000159597812 */ /* 0x000fe400078ec0ff */
[----:B------:R-:W-:Y:S02]  /*dfc0*/  LOP3.LUT R88, R88, 0x1, RZ, 0xc0, !PT ;  /* 0x0000000158587812 */ /* 0x000fe400078ec0ff */
        /* <DEDUP_REMOVED lines=24> */
[----:B------:R-:W-:-:S02]  /*e150*/  SEL R21, R21, R67, !P6 ;  /* 0x0000004315157207 */ /* 0x000fc40007000000 */
[----:B------:R-:W-:Y:S02]  /*e160*/  SEL R10, R10, R67, !P2 ;  /* 0x000000430a0a7207 */ /* 0x000fe40005000000 */
[-C--:B------:R-:W-:Y:S02]  /*e170*/  SEL R5, R5, R69.reuse, !P5 ;  /* 0x0000004505057207 */ /* 0x080fe40006800000 */
[-C--:B------:R-:W-:Y:S02]  /*e180*/  SEL R0, R0, R69.reuse, !P1 ;  /* 0x0000004500007207 */ /* 0x080fe40004800000 */
[-C--:B------:R-:W-:Y:S02]  /*e190*/  SEL R71, R71, R69.reuse, !P4 ;  /* 0x0000004547477207 */ /* 0x080fe40006000000 */
[----:B------:R-:W-:Y:S02]  /*e1a0*/  SEL R8, R8, R69, !P0 ;  /* 0x0000004508087207 */ /* 0x000fe40004000000 */
[----:B------:R-:W-:-:S02]  /*e1b0*/  SEL R37, R37, R14, !P6 ;  /* 0x0000000e25257207 */ /* 0x000fc40007000000 */
[----:B------:R-:W-:Y:S02]  /*e1c0*/  SEL R36, R36, RZ, !P6 ;  /* 0x000000ff24247207 */ /* 0x000fe40007000000 */
[----:B------:R-:W-:Y:S02]  /*e1d0*/  SEL R20, R20, R15, !P2 ;  /* 0x0000000f14147207 */ /* 0x000fe40005000000 */
[----:B------:R-:W-:Y:S02]  /*e1e0*/  SEL R16, R16, RZ, !P2 ;  /* 0x000000ff10107207 */ /* 0x000fe40005000000 */
[----:B------:R-:W-:Y:S02]  /*e1f0*/  SEL R11, R11, R24, !P5 ;  /* 0x000000180b0b7207 */ /* 0x000fe40006800000 */
[----:B------:R-:W-:Y:S02]  /*e200*/  SEL R7, R7, RZ, !P5 ;  /* 0x000000ff07077207 */ /* 0x000fe40006800000 */
[----:B------:R-:W-:-:S02]  /*e210*/  SEL R6, R6, R25, !P1 ;  /* 0x0000001906067207 */ /* 0x000fc40004800000 */
[----:B------:R-:W-:Y:S02]  /*e220*/  SEL R3, R3, RZ, !P1 ;  /* 0x000000ff03037207 */ /* 0x000fe40004800000 */
[----:B------:R-:W-:Y:S02]  /*e230*/  SEL R73, R73, R26, !P4 ;  /* 0x0000001a49497207 */ /* 0x000fe40006000000 */
[----:B------:R-:W-:Y:S02]  /*e240*/  SEL R70, R70, RZ, !P4 ;  /* 0x000000ff46467207 */ /* 0x000fe40006000000 */
[----:B------:R-:W-:Y:S02]  /*e250*/  SEL R4, R4, R27, !P0 ;  /* 0x0000001b04047207 */ /* 0x000fe40004000000 */
[----:B------:R-:W-:Y:S01]  /*e260*/  SEL R9, R9, RZ, !P0 ;  /* 0x000000ff09097207 */ /* 0x000fe20004000000 */
[----:B------:R-:W-:Y:S06]  /*e270*/  @!P3 BRA `(.L_x_3561) ;  /* 0xfffffff000e4b947 */ /* 0x000fec000383ffff */
[----:B------:R-:W-:Y:S05]  /*e280*/  BSYNC B1 ;  /* 0x0000000000017941 */ /* 0x000fea0003800000 */
.L_x_3560:
[----:B------:R-:W-:Y:S05]  /*e290*/  BSYNC B0 ;  /* 0x0000000000007941 */ /* 0x000fea0003800000 */
.L_x_3559:
        /* <DEDUP_REMOVED lines=27> */
.L_x_3563:
[----:B------:R-:W-:Y:S05]  /*e450*/  BSYNC B0 ;  /* 0x0000000000007941 */ /* 0x000fea0003800000 */
.L_x_3562:
[----:B------:R-:W-:Y:S04]  /*e460*/  BSSY B0, `(.L_x_3564) ;  /* 0x00000bb000007945 */ /* 0x000fe80003800000 */
[----:B------:R-:W-:Y:S05]  /*e470*/  @P1 BRA `(.L_x_3565) ;  /* 0x0000000800e41947 */ /* 0x000fea0003800000 */
[CC--:B-----5:R-:W-:Y:S02]  /*e480*/  ISETP.NE.AND P5, PT, R63.reuse, R28.reuse, PT ;  /* 0x0000001c3f00720c */ /* 0x0e0fe40003fa5270 */
[----:B------:R-:W-:Y:S02]  /*e490*/  ISETP.GE.U32.AND P0, PT, R76, R75, PT ;  /* 0x0000004b4c00720c */ /* 0x000fe40003f06070 */
[----:B------:R-:W-:Y:S02]  /*e4a0*/  ISETP.GT.AND P3, PT, R63, R28, PT ;  /* 0x0000001c3f00720c */ /* 0x000fe40003f64270 */
[----:B------:R-:W-:Y:S02]  /*e4b0*/  ISETP.GE.AND.EX P0, PT, R61, RZ, PT, P0 ;  /* 0x000000ff3d00720c */ /* 0x000fe40003f06300 */
[----:B------:R-:W-:Y:S02]  /*e4c0*/  ISETP.NE.AND P4, PT, R59, R30, PT ;  /* 0x0000001e3b00720c */ /* 0x000fe40003f85270 */
[----:B0-----:R-:W-:-:S02]  /*e4d0*/  SEL R18, RZ, 0xffffffff, !P3 ;  /* 0xffffffffff127807 */ /* 0x001fc40005800000 */
[----:B------:R-:W-:Y:S02]  /*e4e0*/  ISETP.NE.AND P3, PT, R68, R29, PT ;  /* 0x0000001d4400720c */ /* 0x000fe40003f65270 */
[----:B------:R-:W-:Y:S02]  /*e4f0*/  @!P5 SEL R18, RZ, 0xffffffff, P0 ;  /* 0xffffffffff12d807 */ /* 0x000fe40000000000 */
[-C--:B------:R-:W-:Y:S02]  /*e500*/  ISETP.GE.U32.AND P0, PT, R62, R75.reuse, PT ;  /* 0x0000004b3e00720c */ /* 0x080fe40003f06070 */
[----:B------:R-:W-:Y:S02]  /*e510*/  ISETP.GT.AND P6, PT, R59, R30, PT ;  /* 0x0000001e3b00720c */ /* 0x000fe40003fc4270 */
[----:B------:R-:W-:Y:S02]  /*e520*/  ISETP.GE.AND.EX P0, PT, R57, RZ, PT, P0 ;  /* 0x000000ff3900720c */ /* 0x000fe40003f06300 */
[----:B------:R-:W-:-:S02]  /*e530*/  ISETP.GE.U32.AND P2, PT, R64, R75, PT ;  /* 0x0000004b4000720c */ /* 0x000fc40003f46070 */
[----:B------:R-:W-:Y:S02]  /*e540*/  SEL R65, RZ, 0xffffffff, !P6 ;  /* 0xffffffffff417807 */ /* 0x000fe40007000000 */
[----:B------:R-:W-:Y:S02]  /*e550*/  @!P4 SEL R65, RZ, 0xffffffff, P0 ;  /* 0xffffffffff41c807 */ /* 0x000fe40000000000 */
[----:B------:R-:W-:Y:S02]  /*e560*/  ISETP.GT.AND P1, PT, R68, R29, PT ;  /* 0x0000001d4400720c */ /* 0x000fe40003f24270 */
[----:B------:R-:W-:Y:S02]  /*e570*/  ISETP.GE.AND.EX P2, PT, R66, RZ, PT, P2 ;  /* 0x000000ff4200720c */ /* 0x000fe40003f46320 */
[----:B------:R-:W-:Y:S02]  /*e580*/  ISETP.NE.AND P5, PT, R60, R31, PT ;  /* 0x0000001f3c00720c */ /* 0x000fe40003fa5270 */
[----:B------:R-:W-:-:S02]  /*e590*/  LOP3.LUT R65, R65, 0x1, RZ, 0xc0, !PT ;  /* 0x0000000141417812 */ /* 0x000fc400078ec0ff */
[----:B------:R-:W-:Y:S02]  /*e5a0*/  SEL R19, RZ, 0xffffffff, !P1 ;  /* 0xffffffffff137807 */ /* 0x000fe40004800000 */
[----:B------:R-:W-:Y:S02]  /*e5b0*/  @!P3 SEL R19, RZ, 0xffffffff, P2 ;  /* 0xffffffffff13b807 */ /* 0x000fe40001000000 */
[----:B------:R-:W-:Y:S01]  /*e5c0*/  ISETP.NE.U32.AND P2, PT, R65, 0x1, PT ;  /* 0x000000014100780c */ /* 0x000fe20003f45070 */
[----:B------:R-:W-:Y:S01]  /*e5d0*/  IMAD.IADD R65, R75, 0x1, R72 ;  /* 0x000000014b417824 */ /* 0x000fe200078e0248 */
[----:B------:R-:W-:Y:S02]  /*e5e0*/  ISETP.GE.U32.AND P1, PT, R56, R75, PT ;  /* 0x0000004b3800720c */ /* 0x000fe40003f26070 */
[----:B------:R-:W-:Y:S02]  /*e5f0*/  ISETP.GT.AND P6, PT, R60, R31, PT ;  /* 0x0000001f3c00720c */ /* 0x000fe40003fc4270 */
[----:B------:R-:W-:-:S02]  /*e600*/  ISETP.GE.AND.EX P1, PT, R58, RZ, PT, P1 ;  /* 0x000000ff3a00720c */ /* 0x000fc40003f26310 */
[----:B------:R-:W-:Y:S02]  /*e610*/  ISETP.GE.U32.AND P4, PT, R65, R74, PT ;  /* 0x0000004a4100720c */ /* 0x000fe40003f86070 */
[----:B------:R-:W-:Y:S02]  /*e620*/  SEL R67, RZ, 0xffffffff, !P6 ;  /* 0xffffffffff437807 */ /* 0x000fe40007000000 */
[----:B------:R-:W-:Y:S02]  /*e630*/  @!P5 SEL R67, RZ, 0xffffffff, P1 ;  /* 0xffffffffff43d807 */ /* 0x000fe40000800000 */
[----:B------:R-:W-:Y:S02]  /*e640*/  LOP3.LUT R18, R18, 0x1, RZ, 0xc0, !PT ;  /* 0x0000000112127812 */ /* 0x000fe400078ec0ff */
[----:B------:R-:W-:Y:S02]  /*e650*/  LOP3.LUT R19, R19, 0x1, RZ, 0xc0, !PT ;  /* 0x0000000113137812 */ /* 0x000fe400078ec0ff */
[----:B------:R-:W-:-:S02]  /*e660*/  LOP3.LUT R67, R67, 0x1, RZ, 0xc0, !PT ;  /* 0x0000000143437812 */ /* 0x000fc400078ec0ff */
        /* <DEDUP_REMOVED lines=21> */
[----:B------:R-:W-:Y:S02]  /*e7c0*/  ISETP.NE.AND P4, PT, R49, R34, PT ;  /* 0x000000223100720c */ /* 0x000fe40003f85270 */
[----:B------:R-:W-:-:S02]  /*e7d0*/  SEL R18, RZ, 0xffffffff, !P3 ;  /* 0xffffffffff127807 */ /* 0x000fc40005800000 */
[CC--:B------:R-:W-:Y:S02]  /*e7e0*/  ISETP.GT.AND P1, PT, R52.reuse, R33.reuse, PT ;  /* 0x000000213400720c */ /* 0x0c0fe40003f24270 */
[----:B------:R-:W-:Y:S02]  /*e7f0*/  @!P5 SEL R18, RZ, 0xffffffff, P0 ;  /* 0xffffffffff12d807 */ /* 0x000fe40000000000 */
[----:B------:R-:W-:Y:S02]  /*e800*/  ISETP.NE.AND P3, PT, R52, R33, PT ;  /* 0x000000213400720c */ /* 0x000fe40003f65270 */
[----:B------:R-:W-:Y:S02]  /*e810*/  ISETP.NE.AND P5, PT, R46, R35, PT ;  /* 0x000000232e00720c */ /* 0x000fe40003fa5270 */
[----:B------:R-:W-:Y:S02]  /*e820*/  ISETP.GE.U32.AND P0, PT, R47, R65, PT ;  /* 0x000000412f00720c */ /* 0x000fe40003f06070 */
[----:B------:R-:W-:-:S02]  /*e830*/  ISETP.GT.AND P6, PT, R49, R34, PT ;  /* 0x000000223100720c */ /* 0x000fc40003fc4270 */
[----:B------:R-:W-:Y:S02]  /*e840*/  SEL R19, RZ, 0xffffffff, !P1 ;  /* 0xffffffffff137807 */ /* 0x000fe40004800000 */
[-C--:B------:R-:W-:Y:S02]  /*e850*/  ISETP.GE.U32.AND P2, PT, R50, R65.reuse, PT ;  /* 0x000000413200720c */ /* 0x080fe40003f46070 */
[----:B------:R-:W-:Y:S02]  /*e860*/  ISETP.GE.U32.AND P1, PT, R44, R65, PT ;  /* 0x000000412c00720c */ /* 0x000fe40003f26070 */
[----:B------:R-:W-:Y:S02]  /*e870*/  ISETP.GE.AND.EX P0, PT, R48, RZ, PT, P0 ;  /* 0x000000ff3000720c */ /* 0x000fe40003f06300 */
[----:B------:R-:W-:Y:S02]  /*e880*/  SEL R28, RZ, 0xffffffff, !P6 ;  /* 0xffffffffff1c7807 */ /* 0x000fe40007000000 */
[----:B------:R-:W-:-:S02]  /*e890*/  ISETP.GT.AND P6, PT, R46, R35, PT ;  /* 0x000000232e00720c */ /* 0x000fc40003fc4270 */
[----:B------:R-:W-:Y:S02]  /*e8a0*/  ISETP.GE.AND.EX P2, PT, R51, RZ, PT, P2 ;  /* 0x000000ff3300720c */ /* 0x000fe40003f46320 */
[----:B------:R-:W-:Y:S02]  /*e8b0*/  ISETP.GE.AND.EX P1, PT, R45, RZ, PT, P1 ;  /* 0x000000ff2d00720c */ /* 0x000fe40003f26310 */
[----:B------:R-:W-:Y:S02]  /*e8c0*/  @!P4 SEL R28, RZ, 0xffffffff, P0 ;  /* 0xffffffffff1cc807 */ /* 0x000fe40000000000 */
[----:B------:R-:W-:Y:S02]  /*e8d0*/  ISETP.GE.U32.AND P4, PT, R31, R74, PT ;  /* 0x0000004a1f00720c */ /* 0x000fe40003f86070 */
[----:B------:R-:W-:Y:S02]  /*e8e0*/  SEL R29, RZ, 0xffffffff, !P6 ;  /* 0xffffffffff1d7807 */ /* 0x000fe40007000000 */
        /* <DEDUP_REMOVED lines=114> */
.L_x_3565:
[----:B------:R-:W-:Y:S05]  /*f010*/  BSYNC B0 ;  /* 0x0000000000007941 */ /* 0x000fea0003800000 */
.L_x_3564:
[C---:B------:R-:W-:Y:S02]  /*f020*/  ISETP.NE.AND P5, PT, R63.reuse, R55, PT ;  /* 0x000000373f00720c */ /* 0x040fe40003fa5270 */
[----:B------:R-:W-:Y:S02]  /*f030*/  ISETP.GE.U32.AND P0, PT, R76, R53, PT ;  /* 0x000000354c00720c */ /* 0x000fe40003f06070 */
[----:B------:R-:W-:Y:S02]  /*f040*/  ISETP.GT.AND P3, PT, R63, R55, PT ;  /* 0x000000373f00720c */ /* 0x000fe40003f64270 */
[----:B------:R-:W-:Y:S02]  /*f050*/  ISETP.GE.AND.EX P0, PT, R61, R54, PT, P0 ;  /* 0x000000363d00720c */ /* 0x000fe40003f06300 */
[----:B-----5:R-:W-:Y:S02]  /*f060*/  SEL R12, RZ, 0xffffffff, !P3 ;  /* 0xffffffffff0c7807 */ /* 0x020fe40005800000 */
[----:B------:R-:W-:-:S02]  /*f070*/  ISETP.NE.AND P3, PT, R68, R52, PT ;  /* 0x000000344400720c */ /* 0x000fc40003f65270 */
[----:B------:R-:W-:Y:S02]  /*f080*/  ISETP.GT.AND P1, PT, R68, R52, PT ;  /* 0x000000344400720c */ /* 0x000fe40003f24270 */
[----:B------:R-:W-:Y:S02]  /*f090*/  @!P5 SEL R12, RZ, 0xffffffff, P0 ;  /* 0xffffffffff0cd807 */ /* 0x000fe40000000000 */
[CC--:B------:R-:W-:Y:S02]  /*f0a0*/  ISETP.NE.AND P4, PT, R59.reuse, R49.reuse, PT ;  /* 0x000000313b00720c */ /* 0x0c0fe40003f85270 */
[----:B------:R-:W-:Y:S02]  /*f0b0*/  ISETP.NE.AND P5, PT, R60, R46, PT ;  /* 0x0000002e3c00720c */ /* 0x000fe40003fa5270 */
[----:B------:R-:W-:Y:S02]  /*f0c0*/  ISETP.GE.U32.AND P2, PT, R64, R50, PT ;  /* 0x000000324000720c */ /* 0x000fe40003f46070 */
[----:B------:R-:W-:-:S02]  /*f0d0*/  ISETP.GT.AND P6, PT, R59, R49, PT ;  /* 0x000000313b00720c */ /* 0x000fc40003fc4270 */
[----:B------:R-:W-:Y:S02]  /*f0e0*/  SEL R13, RZ, 0xffffffff, !P1 ;  /* 0xffffffffff0d7807 */ /* 0x000fe40004800000 */
[----:B------:R-:W-:Y:S02]  /*f0f0*/  ISETP.GE.U32.AND P0, PT, R62, R47, PT ;  /* 0x0000002f3e00720c */ /* 0x000fe40003f06070 */
[----:B------:R-:W-:Y:S02]  /*f100*/  ISETP.GE.U32.AND P1, PT, R56, R44, PT ;  /* 0x0000002c3800720c */ /* 0x000fe40003f26070 */
[----:B------:R-:W-:Y:S02]  /*f110*/  ISETP.GE.AND.EX P2, PT, R66, R51, PT, P2 ;  /* 0x000000334200720c */ /* 0x000fe40003f46320 */
[----:B------:R-:W-:Y:S02]  /*f120*/  SEL R14, RZ, 0xffffffff, !P6 ;  /* 0xffffffffff0e7807 */ /* 0x000fe40007000000 */
        /* <DEDUP_REMOVED lines=18> */
[----:B------:R-:W-:-:S02]  /*f250*/  ISETP.NE.U32.AND P2, PT, R14, 0x1, PT ;  /* 0x000000010e00780c */ /* 0x000fc40003f45070 */
[----:B------:R-:W-:Y:S02]  /*f260*/  SEL R25, R60, R46, !P3 ;  /* 0x0000002e3c197207 */ /* 0x000fe40005800000 */
[----:B------:R-:W-:Y:S02]  /*f270*/  SEL R29, R56, R44, !P3 ;  /* 0x0000002c381d7207 */ /* 0x000fe40005800000 */
[----:B------:R-:W-:Y:S02]  /*f280*/  SEL R45, R58, R45, !P3 ;  /* 0x0000002d3a2d7207 */ /* 0x000fe40005800000 */
[----:B------:R-:W-:Y:S02]  /*f290*/  SEL R27, R64, R50, !P1 ;  /* 0x00000032401b7207 */ /* 0x000fe40004800000 */
[----:B------:R-:W-:Y:S02]  /*f2a0*/  SEL R66, R66, R51, !P1 ;  /* 0x0000003342427207 */ /* 0x000fe40004800000 */
[----:B------:R-:W-:-:S02]  /*f2b0*/  ISETP.GT.AND P3, PT, R15, R40, PT ;  /* 0x000000280f00720c */ /* 0x000fc40003f64270 */
[----:B------:R-:W-:Y:S02]  /*f2c0*/  SEL R61, R61, R54, !P0 ;  /* 0x000000363d3d7207 */ /* 0x000fe40004000000 */
[----:B------:R-:W-:Y:S02]  /*f2d0*/  ISETP.GE.U32.AND P1, PT, R26, R41, PT ;  /* 0x000000291a00720c */ /* 0x000fe40003f26070 */
[----:B0-----:R-:W-:Y:S02]  /*f2e0*/  SEL R18, R59, R49, !P2 ;  /* 0x000000313b127207 */ /* 0x001fe40005000000 */
        /* <DEDUP_REMOVED lines=9> */
[CC--:B------:R-:W-:Y:S02]  /*f380*/  ISETP.GT.AND P0, PT, R18.reuse, R37.reuse, PT ;  /* 0x000000251200720c */ /* 0x0c0fe40003f04270 */
[----:B------:R-:W-:Y:S02]  /*f390*/  ISETP.NE.AND P5, PT, R18, R37, PT ;  /* 0x000000251200720c */ /* 0x000fe40003fa5270 */
[----:B------:R-:W-:Y:S02]  /*f3a0*/  ISETP.NE.AND P4, PT, R15, R40, PT ;  /* 0x000000280f00720c */ /* 0x000fe40003f85270 */
[----:B------:R-:W-:Y:S02]  /*f3b0*/  ISETP.GT.AND P6, PT, R25, R20, PT ;  /* 0x000000141900720c */ /* 0x000fe40003fc4270 */
[----:B------:R-:W-:Y:S02]  /*f3c0*/  ISETP.GE.AND.EX P1, PT, R45, R16, PT, P1 ;  /* 0x000000102d00720c */ /* 0x000fe40003f26310 */
[----:B------:R-:W-:-:S02]  /*f3d0*/  SEL R19, RZ, 0xffffffff, !P0 ;  /* 0xffffffffff137807 */ /* 0x000fc40004000000 */
[----:B------:R-:W-:Y:S02]  /*f3e0*/  ISETP.GE.U32.AND P0, PT, R62, R21, PT ;  /* 0x000000153e00720c */ /* 0x000fe40003f06070 */
[----:B------:R-:W-:Y:S02]  /*f3f0*/  SEL R24, RZ, 0xffffffff, !P6 ;  /* 0xffffffffff187807 */ /* 0x000fe40007000000 */
[----:B------:R-:W-:Y:S02]  /*f400*/  ISETP.GE.U32.AND P2, PT, R27, R38, PT ;  /* 0x000000261b00720c */ /* 0x000fe40003f46070 */
[----:B------:R-:W-:Y:S02]  /*f410*/  @!P3 SEL R24, RZ, 0xffffffff, P1 ;  /* 0xffffffffff18b807 */ /* 0x000fe40000800000 */
[----:B------:R-:W-:Y:S02]  /*f420*/  ISETP.GE.AND.EX P0, PT, R57, R36, PT, P0 ;  /* 0x000000243900720c */ /* 0x000fe40003f06300 */
[----:B------:R-:W-:-:S02]  /*f430*/  ISETP.GE.AND.EX P2, PT, R66, R39, PT, P2 ;  /* 0x000000274200720c */ /* 0x000fc40003f46320 */
[----:B------:R-:W-:Y:S02]  /*f440*/  LOP3.LUT R24, R24, 0x1, RZ, 0xc0, !PT ;  /* 0x0000000118187812 */ /* 0x000fe400078ec0ff */
[----:B------:R-:W-:Y:S02]  /*f450*/  @!P5 SEL R19, RZ, 0xffffffff, P0 ;  /* 0xffffffffff13d807 */ /* 0x000fe40000000000 */
[----:B------:R-:W-:Y:S02]  /*f460*/  @!P4 SEL R14, RZ, 0xffffffff, P2 ;  /* 0xffffffffff0ec807 */ /* 0x000fe40001000000 */
[----:B------:R-:W-:Y:S02]  /*f470*/  LOP3.LUT R13, R13, 0x1, RZ, 0xc0, !PT ;  /* 0x000000010d0d7812 */ /* 0x000fe400078ec0ff */
[----:B------:R-:W-:Y:S02]  /*f480*/  ISETP.NE.U32.AND P3, PT, R24, 0x1, PT ;  /* 0x000000011800780c */ /* 0x000fe40003f65070 */
[----:B------:R-:W-:-:S02]  /*f490*/  LOP3.LUT R19, R19, 0x1, RZ, 0xc0, !PT ;  /* 0x0000000113137812 */ /* 0x000fc400078ec0ff */
[----:B------:R-:W-:Y:S02]  /*f4a0*/  LOP3.LUT R14, R14, 0x1, RZ, 0xc0, !PT ;  /* 0x000000010e0e7812 */ /* 0x000fe400078ec0ff */
[----:B------:R-:W-:Y:S02]  /*f4b0*/  ISETP.NE.U32.AND P0, PT, R13, 0x1, PT ;  /* 0x000000010d00780c */ /* 0x000fe40003f05070 */
[----:B------:R-:W-:Y:S02]  /*f4c0*/  SEL R25, R25, R20, !P3 ;  /* 0x0000001419197207 */ /* 0x000fe40005800000 */
[----:B------:R-:W-:Y:S02]  /*f4d0*/  ISETP.NE.U32.AND P2, PT, R19, 0x1, PT ;  /* 0x000000011300780c */ /* 0x000fe40003f45070 */
[----:B------:R-:W-:Y:S02]  /*f4e0*/  SEL R19, R29, R10, !P3 ;  /* 0x0000000a1d137207 */ /* 0x000fe40005800000 */
[----:B------:R-:W-:-:S02]  /*f4f0*/  SEL R20, R45, R16, !P3 ;  /* 0x000000102d147207 */ /* 0x000fc40005800000 */
[----:B------:R-:W-:Y:S02]  /*f500*/  ISETP.NE.U32.AND P1, PT, R14, 0x1, PT ;  /* 0x000000010e00780c */ /* 0x000fe40003f25070 */
[----:B------:R-:W-:Y:S02]  /*f510*/  SEL R12, R12, R43, !P0 ;  /* 0x0000002b0c0c7207 */ /* 0x000fe40004000000 */
[----:B------:R-:W-:Y:S02]  /*f520*/  ISETP.NE.AND P3, PT, R25, R4, PT ;  /* 0x000000041900720c */ /* 0x000fe40003f65270 */
[----:B------:R-:W-:Y:S02]  /*f530*/  SEL R26, R26, R41, !P0 ;  /* 0x000000291a1a7207 */ /* 0x000fe40004000000 */
[----:B------:R-:W-:Y:S02]  /*f540*/  SEL R42, R61, R42, !P0 ;  /* 0x0000002a3d2a7207 */ /* 0x000fe40004000000 */
[----:B------:R-:W-:-:S02]  /*f550*/  SEL R15, R15, R40, !P1 ;  /* 0x000000280f0f7207 */ /* 0x000fc40004800000 */
[----:B------:R-:W-:Y:S02]  /*f560*/  ISETP.GT.AND P4, PT, R12, R11, PT ;  /* 0x0000000b0c00720c */ /* 0x000fe40003f84270 */
[----:B------:R-:W-:Y:S02]  /*f570*/  SEL R18, R18, R37, !P2 ;  /* 0x0000002512127207 */ /* 0x000fe40005000000 */
[----:B------:R-:W-:Y:S02]  /*f580*/  ISETP.GE.U32.AND P0, PT, R19, R8, PT ;  /* 0x000000081300720c */ /* 0x000fe40003f06070 */
[----:B------:R-:W-:Y:S02]  /*f590*/  SEL R27, R27, R38, !P1 ;  /* 0x000000261b1b7207 */ /* 0x000fe40004800000 */
[----:B------:R-:W-:Y:S02]  /*f5a0*/  SEL R24, R66, R39, !P1 ;  /* 0x0000002742187207 */ /* 0x000fe40004800000 */
[----:B------:R-:W-:-:S02]  /*f5b0*/  SEL R40, R62, R21, !P2 ;  /* 0x000000153e287207 */ /* 0x000fc40005000000 */
[----:B------:R-:W-:Y:S02]  /*f5c0*/  SEL R41, R57, R36, !P2 ;  /* 0x0000002439297207 */ /* 0x000fe40005000000 */
[----:B------:R-:W-:Y:S02]  /*f5d0*/  ISETP.NE.AND P6, PT, R12, R11, PT ;  /* 0x0000000b0c00720c */ /* 0x000fe40003fc5270 */
[----:B------:R-:W-:Y:S02]  /*f5e0*/  ISETP.GT.AND P1, PT, R15, R6, PT ;  /* 0x000000060f00720c */ /* 0x000fe40003f24270 */
[----:B------:R-:W-:Y:S02]  /*f5f0*/  ISETP.GT.AND P2, PT, R25, R4, PT ;  /* 0x000000041900720c */ /* 0x000fe40003f44270 */
[----:B------:R-:W-:Y:S02]  /*f600*/  SEL R10, RZ, 0xffffffff, !P4 ;  /* 0xffffffffff0a7807 */ /* 0x000fe40006000000 */
[----:B------:R-:W-:-:S02]  /*f610*/  ISETP.NE.AND P5, PT, R15, R6, PT ;  /* 0x000000060f00720c */ /* 0x000fc40003fa5270 */
[----:B------:R-:W-:Y:S02]  /*f620*/  ISETP.NE.AND P4, PT, R18, R73, PT ;  /* 0x000000491200720c */ /* 0x000fe40003f85270 */
[----:B------:R-:W-:Y:S02]  /*f630*/  ISETP.GE.AND.EX P0, PT, R20, R9, PT, P0 ;  /* 0x000000091400720c */ /* 0x000fe40003f06300 */
[----:B------:R-:W-:Y:S02]  /*f640*/  SEL R16, RZ, 0xffffffff, !P2 ;  /* 0xffffffffff107807 */ /* 0x000fe40005000000 */
[----:B------:R-:W-:Y:S02]  /*f650*/  SEL R13, RZ, 0xffffffff, !P1 ;  /* 0xffffffffff0d7807 */ /* 0x000fe40004800000 */
[----:B------:R-:W-:Y:S02]  /*f660*/  ISETP.GE.U32.AND P2, PT, R26, R5, PT ;  /* 0x000000051a00720c */ /* 0x000fe40003f46070 */
[----:B------:R-:W-:-:S02]  /*f670*/  ISETP.GE.U32.AND P1, PT, R27, R0, PT ;  /* 0x000000001b00720c */ /* 0x000fc40003f26070 */
[----:B------:R-:W-:Y:S02]  /*f680*/  @!P3 SEL R16, RZ, 0xffffffff, P0 ;  /* 0xffffffffff10b807 */ /* 0x000fe40000000000 */
        /* <DEDUP_REMOVED lines=30> */
.L_x_3542:
[----:B------:R-:W0:Y:S01]  /*f870*/  LDC R0, c[0x0][0x234] ;  /* 0x00008d00ff007b82 */ /* 0x000e220000000800 */
[----:B------:R-:W-:Y:S07]  /*f880*/  BSSY B0, `(.L_x_3566) ;  /* 0x0000124000007945 */ /* 0x000fee0003800000 */
[----:B------:R-:W1:Y:S08]  /*f890*/  LDC R4, c[0x0][0x218] ;  /* 0x00008600ff047b82 */ /* 0x000e700000000800 */
[----:B------:R-:W2:Y:S08]  /*f8a0*/  LDC R42, c[0x0][0x220] ;  /* 0x00008800ff2a7b82 */ /* 0x000eb00000000800 */
[----:B------:R-:W3:Y:S01]  /*f8b0*/  LDC R55, c[0x0][0x224] ;  /* 0x00008900ff377b82 */ /* 0x000ee20000000800 */
[----:B0-----:R-:W-:-:S05]  /*f8c0*/  IMAD R3, R0, 0x3, R75 ;  /* 0x0000000300037824 */ /* 0x001fca00078e024b */
[----:B------:R-:W-:Y:S01]  /*f8d0*/  ISETP.GE.U32.AND P0, PT, R3, R74, PT ;  /* 0x0000004a0300720c */ /* 0x000fe20003f06070 */
[----:B------:R-:W-:Y:S02]  /*f8e0*/  IMAD.MOV.U32 R3, RZ, RZ, R75 ;  /* 0x000000ffff037224 */ /* 0x000fe400078e004b */
        /* <DEDUP_REMOVED lines=89> */
.L_x_3568:
[----:B------:R-:W-:-:S05]  /*fe80*/  SHF.R.U32.HI R33, RZ, 0x2, R3 ;  /* 0x00000002ff217819 */ /* 0x000fca0000011603 */
[----:B------:R-:W-:-:S06]  /*fe90*/  IMAD.WIDE.U32 R32, R33, 0x10, R18 ;  /* 0x0000001021207825 */ /* 0x000fcc00078e0012 */
[----:B------:R-:W2:Y:S01]  /*fea0*/  LDG.E.128 R32, desc[UR60][R32.64] ;  /* 0x0000003c20207981 */ /* 0x000ea2000c1e1d00 */
[----:B------:R-:W-:-:S05]  /*feb0*/  IMAD.IADD R73, R3, 0x1, R0 ;  /* 0x0000000103497824 */ /* 0x000fca00078e0200 */
        /* <DEDUP_REMOVED lines=192> */
.L_x_3567:
[----:B------:R-:W-:Y:S05]  /*10ac0*/  BSYNC B0 ;  /* 0x0000000000007941 */ /* 0x000fea0003800000 */
.L_x_3566:
        /* <DEDUP_REMOVED lines=23> */
.L_x_3570:
[----:B------:R-:W-:Y:S05]  /*10c40*/  BSYNC B0 ;  /* 0x0000000000007941 */ /* 0x000fea0003800000 */
.L_x_3569:
        /* <DEDUP_REMOVED lines=187> */
.L_x_3572:
[----:B------:R-:W-:Y:S05]  /*11800*/  BSYNC B0 ;  /* 0x0000000000007941 */ /* 0x000fea0003800000 */
.L_x_3571:
[CC--:B------:R-:W-:Y:S02]  /*11810*/  ISETP.NE.AND P5, PT, R41.reuse, R15.reuse, PT ;  /* 0x0000000f2900720c */ /* 0x0c0fe40003fa5270 */
[----:B------:R-:W-:Y:S02]  /*11820*/  ISETP.GE.U32.AND P0, PT, R60, R52, PT ;  /* 0x000000343c00720c */ /* 0x000fe40003f06070 */
[----:B------:R-:W-:Y:S02]  /*11830*/  ISETP.GT.AND P3, PT, R41, R15, PT ;  /* 0x0000000f2900720c */ /* 0x000fe40003f64270 */
[----:B------:R-:W-:Y:S02]  /*11840*/  ISETP.GE.AND.EX P0, PT, R71, R68, PT, P0 ;  /* 0x000000444700720c */ /* 0x000fe40003f06300 */
[----:B------:R-:W-:Y:S02]  /*11850*/  SEL R0, RZ, 0xffffffff, !P3 ;  /* 0xffffffffff007807 */ /* 0x000fe40005800000 */
[----:B------:R-:W-:-:S02]  /*11860*/  ISETP.NE.AND P3, PT, R20, R14, PT ;  /* 0x0000000e1400720c */ /* 0x000fc40003f65270 */
[----:B------:R-:W-:Y:S02]  /*11870*/  ISETP.GT.AND P1, PT, R20, R14, PT ;  /* 0x0000000e1400720c */ /* 0x000fe40003f24270 */
[----:B------:R-:W-:Y:S02]  /*11880*/  @!P5 SEL R0, RZ, 0xffffffff, P0 ;  /* 0xffffffffff00d807 */ /* 0x000fe40000000000 */
[C---:B------:R-:W-:Y:S02]  /*11890*/  ISETP.NE.AND P4, PT, R21.reuse, R13, PT ;  /* 0x0000000d1500720c */ /* 0x040fe40003f85270 */
[----:B------:R-:W-:Y:S02]  /*118a0*/  ISETP.NE.AND P5, PT, R16, R12, PT ;  /* 0x0000000c1000720c */ /* 0x000fe40003fa5270 */
[----:B------:R-:W-:Y:S02]  /*118b0*/  ISETP.GE.U32.AND P2, PT, R58, R51, PT ;  /* 0x000000333a00720c */ /* 0x000fe40003f46070 */
[----:B------:R-:W-:-:S02]  /*118c0*/  ISETP.GT.AND P6, PT, R21, R13, PT ;  /* 0x0000000d1500720c */ /* 0x000fc40003fc4270 */
[----:B------:R-:W-:Y:S02]  /*118d0*/  SEL R3, RZ, 0xffffffff, !P1 ;  /* 0xffffffffff037807 */ /* 0x000fe40004800000 */
[----:B------:R-:W-:Y:S02]  /*118e0*/  ISETP.GE.U32.AND P0, PT, R56, R50, PT ;  /* 0x000000323800720c */ /* 0x000fe40003f06070 */
[----:B------:R-:W-:Y:S02]  /*118f0*/  ISETP.GE.U32.AND P1, PT, R54, R49, PT ;  /* 0x000000313600720c */ /* 0x000fe40003f26070 */
[----:B------:R-:W-:Y:S02]  /*11900*/  ISETP.GE.AND.EX P2, PT, R72, R67, PT, P2 ;  /* 0x000000434800720c */ /* 0x000fe40003f46320 */
[----:B0-----:R-:W-:Y:S02]  /*11910*/  SEL R18, RZ, 0xffffffff, !P6 ;  /* 0xffffffffff127807 */ /* 0x001fe40007000000 */
        /* <DEDUP_REMOVED lines=17> */
[----:B-----5:R-:W-:Y:S02]  /*11a30*/  SEL R25, R60, R52, !P0 ;  /* 0x000000343c197207 */ /* 0x020fe40004000000 */
        /* <DEDUP_REMOVED lines=16> */
[----:B------:R-:W-:Y:S02]  /*11b40*/  ISETP.NE.AND P4, PT, R15, R10, PT ;  /* 0x0000000a0f00720c */ /* 0x000fe40003f85270 */
[----:B------:R-:W-:Y:S02]  /*11b50*/  ISETP.GT.AND P0, PT, R14, R9, PT ;  /* 0x000000090e00720c */ /* 0x000fe40003f04270 */
[----:B------:R-:W-:-:S02]  /*11b60*/  SEL R3, RZ, 0xffffffff, !P2 ;  /* 0xffffffffff037807 */ /* 0x000fc40005000000 */
[----:B------:R-:W-:Y:S02]  /*11b70*/  ISETP.NE.AND P5, PT, R14, R9, PT ;  /* 0x000000090e00720c */ /* 0x000fe40003fa5270 */
[----:B------:R-:W-:Y:S02]  /*11b80*/  @!P6 SEL R3, RZ, 0xffffffff, P1 ;  /* 0xffffffffff03e807 */ /* 0x000fe40000800000 */
[----:B------:R-:W-:Y:S02]  /*11b90*/  ISETP.GE.U32.AND P1, PT, R54, R45, PT ;  /* 0x0000002d3600720c */ /* 0x000fe40003f26070 */
[----:B------:R-:W-:Y:S02]  /*11ba0*/  SEL R13, RZ, 0xffffffff, !P0 ;  /* 0xffffffffff0d7807 */ /* 0x000fe40004000000 */
[----:B------:R-:W-:Y:S02]  /*11bb0*/  ISETP.GE.U32.AND P2, PT, R58, R47, PT ;  /* 0x0000002f3a00720c */ /* 0x000fe40003f46070 */
[----:B------:R-:W-:-:S02]  /*11bc0*/  ISETP.GE.U32.AND P0, PT, R21, R46, PT ;  /* 0x0000002e1500720c */ /* 0x000fc40003f06070 */
[----:B------:R-:W-:Y:S02]  /*11bd0*/  ISETP.GT.AND P6, PT, R19, R8, PT ;  /* 0x000000081300720c */ /* 0x000fe40003fc4270 */
[----:B------:R-:W-:Y:S02]  /*11be0*/  ISETP.GE.AND.EX P1, PT, R70, R61, PT, P1 ;  /* 0x0000003d4600720c */ /* 0x000fe40003f26310 */
[----:B------:R-:W-:Y:S02]  /*11bf0*/  ISETP.GE.AND.EX P2, PT, R72, R63, PT, P2 ;  /* 0x0000003f4800720c */ /* 0x000fe40003f46320 */
[----:B------:R-:W-:Y:S02]  /*11c00*/  ISETP.GE.AND.EX P0, PT, R69, R62, PT, P0 ;  /* 0x0000003e4500720c */ /* 0x000fe40003f06300 */
        /* <DEDUP_REMOVED lines=17> */
[----:B------:R-:W-:Y:S02]  /*11d20*/  ISETP.NE.AND P3, PT, R13, R4, PT ;  /* 0x000000040d00720c */ /* 0x000fe40003f65270 */
        /* <DEDUP_REMOVED lines=9> */
[----:B------:R-:W-:Y:S02]  /*11dc0*/  ISETP.GT.AND P1, PT, R15, R6, PT ;  /* 0x000000060f00720c */ /* 0x000fe40003f24270 */
[----:B------:R-:W-:Y:S02]  /*11dd0*/  ISETP.GT.AND P2, PT, R13, R4, PT ;  /* 0x000000040d00720c */ /* 0x000fe40003f44270 */
[----:B------:R-:W-:Y:S02]  /*11de0*/  SEL R0, RZ, 0xffffffff, !P4 ;  /* 0xffffffffff007807 */ /* 0x000fe40006000000 */
[----:B------:R-:W-:Y:S02]  /*11df0*/  ISETP.NE.AND P5, PT, R15, R6, PT ;  /* 0x000000060f00720c */ /* 0x000fe40003fa5270 */
[----:B------:R-:W-:-:S02]  /*11e00*/  ISETP.NE.AND P6, PT, R12, R7, PT ;  /* 0x000000070c00720c */ /* 0x000fc40003fc5270 */
[----:B------:R-:W-:Y:S02]  /*11e10*/  ISETP.NE.AND P4, PT, R14, R5, PT ;  /* 0x000000050e00720c */ /* 0x000fe40003f85270 */
[----:B------:R-:W-:Y:S02]  /*11e20*/  ISETP.GE.AND.EX P0, PT, R10, R59, PT, P0 ;  /* 0x0000003b0a00720c */ /* 0x000fe40003f06300 */
[----:B------:R-:W-:Y:S02]  /*11e30*/  SEL R9, RZ, 0xffffffff, !P2 ;  /* 0xffffffffff097807 */ /* 0x000fe40005000000 */
[----:B------:R-:W-:Y:S02]  /*11e40*/  SEL R3, RZ, 0xffffffff, !P1 ;  /* 0xffffffffff037807 */ /* 0x000fe40004800000 */
[----:B------:R-:W-:Y:S02]  /*11e50*/  ISETP.GE.U32.AND P1, PT, R47, R42, PT ;  /* 0x0000002a2f00720c */ /* 0x000fe40003f26070 */
[----:B------:R-:W-:-:S02]  /*11e60*/  @!P3 SEL R9, RZ, 0xffffffff, P0 ;  /* 0xffffffffff09b807 */ /* 0x000fc40000000000 */
        /* <DEDUP_REMOVED lines=30> */
.L_x_3526:
[----:B------:R-:W-:Y:S05]  /*12050*/  BSYNC B6 ;  /* 0x0000000000067941 */ /* 0x000fea0003800000 */
.L_x_3525:
[----:B------:R-:W-:Y:S02]  /*12060*/  ULDC UR4, c[0x0][0x244] ;  /* 0x0000910000047ab9 */ /* 0x000fe40000000800 */
[----:B------:R-:W-:-:S13]  /*12070*/  ISETP.NE.AND P0, PT, RZ, UR4, PT ;  /* 0x00000004ff007c0c */ /* 0x000fda000bf05270 */
[----:B------:R-:W-:Y:S05]  /*12080*/  @!P0 BRA `(.L_x_3573) ;  /* 0x00000004008c8947 */ /* 0x000fea0003800000 */
[----:B------:R-:W0:Y:S01]  /*12090*/  S2R R10, SR_CgaCtaId ;  /* 0x00000000000a7919 */ /* 0x000e220000008800 */
[----:B------:R-:W1:Y:S01]  /*120a0*/  LDC R32, c[0x0][RZ] ;  /* 0x00000000ff207b82 */ /* 0x000e620000000800 */
[----:B------:R-:W-:Y:S01]  /*120b0*/  MOV R4, 0x400 ;  /* 0x0000040000047802 */ /* 0x000fe20000000f00 */
[----:B------:R-:W-:-:S04]  /*120c0*/  IMAD.MOV.U32 R56, RZ, RZ, R6 ;  /* 0x000000ffff387224 */ /* 0x000fc800078e0006 */
[----:B------:R-:W-:Y:S02]  /*120d0*/  VIADD R5, R4, 0x10 ;  /* 0x0000001004057836 */ /* 0x000fe40000000000 */
[----:B------:R-:W2:Y:S01]  /*120e0*/  LDC R31, c[0x0][0x4] ;  /* 0x00000100ff1f7b82 */ /* 0x000ea20000000800 */
[----:B-1----:R-:W-:Y:S02]  /*120f0*/  IMAD R4, R2, R32, R17 ;  /* 0x0000002002047224 */ /* 0x002fe400078e0211 */
[----:B0-----:R-:W-:Y:S01]  /*12100*/  LEA R25, R10, R5, 0x18 ;  /* 0x000000050a197211 */ /* 0x001fe200078ec0ff */
[----:B------:R-:W-:Y:S01]  /*12110*/  IMAD.MOV.U32 R5, RZ, RZ, R3 ;  /* 0x000000ffff057224 */ /* 0x000fe200078e0003 */
[----:B--2---:R-:W-:-:S03]  /*12120*/  SHF.R.U32.HI R10, RZ, 0x1, R31 ;  /* 0x00000001ff0a7819 */ /* 0x004fc6000001161f */
[----:B------:R-:W-:Y:S01]  /*12130*/  IMAD R12, R4, 0x40, R25 ;  /* 0x00000040040c7824 */ /* 0x000fe200078e0219 */
[----:B------:R-:W-:Y:S01]  /*12140*/  ISETP.NE.AND P0, PT, R10, RZ, PT ;  /* 0x000000ff0a00720c */ /* 0x000fe20003f05270 */
[----:B------:R-:W-:-:S03]  /*12150*/  IMAD.MOV.U32 R4, RZ, RZ, R0 ;  /* 0x000000ffff047224 */ /* 0x000fc600078e0000 */
        /* <DEDUP_REMOVED lines=9> */
.L_x_3576:
[--C-:B0-----:R-:W-:Y:S01]  /*121f0*/  IMAD.IADD R4, R2, 0x1, R10.reuse ;  /* 0x0000000102047824 */ /* 0x101fe200078e020a */
[----:B------:R-:W-:Y:S05]  /*12200*/  WARPSYNC.ALL ;  /* 0x0000000000007948 */ /* 0x000fea0003800000 */
[----:B------:R-:W-:Y:S01]  /*12210*/  BAR.SYNC.DEFER_BLOCKING 0x0 ;  /* 0x0000000000007b1d */ /* 0x000fe20000010000 */
[----:B------:R-:W-:Y:S02]  /*12220*/  ISETP.GE.U32.AND P0, PT, R4, R31, PT ;  /* 0x0000001f0400720c */ /* 0x000fe40003f06070 */
[----:B------:R-:W-:Y:S02]  /*12230*/  ISETP.GT.AND P3, PT, R10, 0x1, PT ;  /* 0x000000010a00780c */ /* 0x000fe40003f64270 */
[----:B------:R-:W-:Y:S01]  /*12240*/  ISETP.GE.U32.OR P0, PT, R2, R10, P0 ;  /* 0x0000000a0200720c */ /* 0x000fe20000706470 */
[----:B------:R-:W-:Y:S01]  /*12250*/  BSSY B0, `(.L_x_3574) ;  /* 0x0000044000007945 */ /* 0x000fe20003800000 */
[----:B------:R-:W-:-:S11]  /*12260*/  SHF.R.S32.HI R29, RZ, 0x1, R10 ;  /* 0x00000001ff1d7819 */ /* 0x000fd6000001140a */
[----:B------:R-:W-:Y:S05]  /*12270*/  @P0 BRA `(.L_x_3575) ;  /* 0x0000000400040947 */ /* 0x000fea0003800000 */
[----:B------:R-:W-:-:S04]  /*12280*/  IMAD R4, R4, R32, R17 ;  /* 0x0000002004047224 */ /* 0x000fc800078e0211 */
[----:B------:R-:W-:-:S05]  /*12290*/  IMAD R14, R4, 0x40, R25 ;  /* 0x00000040040e7824 */ /* 0x000fca00078e0219 */
[----:B------:R-:W0:Y:S04]  /*122a0*/  LDS R26, [R14+0x10] ;  /* 0x000010000e1a7984 */ /* 0x000e280000000800 */
[----:B------:R-:W1:Y:S04]  /*122b0*/  LDS R16, [R14] ;  /* 0x000000000e107984 */ /* 0x000e680000000800 */
[----:B------:R-:W2:Y:S04]  /*122c0*/  LDS.64 R10, [R14+0x18] ;  /* 0x000018000e0a7984 */ /* 0x000ea80000000a00 */
[----:B------:R-:W3:Y:S04]  /*122d0*/  LDS.64 R4, [R14+0x8] ;  /* 0x000008000e047984 */ /* 0x000ee80000000a00 */
[----:B------:R-:W4:Y:S04]  /*122e0*/  LDS R28, [R14+0x20] ;  /* 0x000020000e1c7984 */ /* 0x000f280000000800 */
[----:B------:R-:W5:Y:S04]  /*122f0*/  LDS R30, [R14+0x30] ;  /* 0x000030000e1e7984 */ /* 0x000f680000000800 */
[----:B------:R-:W5:Y:S04]  /*12300*/  LDS.64 R18, [R14+0x28] ;  /* 0x000028000e127984 */ /* 0x000f680000000a00 */
[----:B------:R-:W5:Y:S01]  /*12310*/  LDS.64 R20, [R14+0x38] ;  /* 0x000038000e147984 */ /* 0x000f620000000a00 */
[----:B0-----:R-:W-:-:S02]  /*12320*/  ISETP.NE.AND P4, PT, R15, R26, PT ;  /* 0x0000001a0f00720c */ /* 0x001fc40003f85270 */
[----:B------:R-:W-:Y:S02]  /*12330*/  ISETP.GT.AND P5, PT, R15, R26, PT ;  /* 0x0000001a0f00720c */ /* 0x000fe40003fa4270 */
[CC--:B-1----:R-:W-:Y:S02]  /*12340*/  ISETP.NE.AND P6, PT, R7.reuse, R16.reuse, PT ;  /* 0x000000100700720c */ /* 0x0c2fe40003fc5270 */
[----:B------:R-:W-:Y:S02]  /*12350*/  ISETP.GT.AND P0, PT, R7, R16, PT ;  /* 0x000000100700720c */ /* 0x000fe40003f04270 */
[----:B--2---:R-:W-:Y:S02]  /*12360*/  ISETP.GE.U32.AND P1, PT, R0, R10, PT ;  /* 0x0000000a0000720c */ /* 0x004fe40003f26070 */
[----:B------:R-:W-:Y:S02]  /*12370*/  SEL R27, RZ, 0xffffffff, !P5 ;  /* 0xffffffffff1b7807 */ /* 0x000fe40006800000 */
[----:B---3--:R-:W-:-:S02]  /*12380*/  ISETP.GE.U32.AND P2, PT, R6, R4, PT ;  /* 0x000000040600720c */ /* 0x008fc40003f46070 */
[----:B------:R-:W-:Y:S02]  /*12390*/  ISETP.GE.AND.EX P1, PT, R3, R11, PT, P1 ;  /* 0x0000000b0300720c */ /* 0x000fe40003f26310 */
[----:B------:R-:W-:Y:S02]  /*123a0*/  ISETP.GE.AND.EX P2, PT, R57, R5, PT, P2 ;  /* 0x000000053900720c */ /* 0x000fe40003f46320 */
[----:B------:R-:W-:Y:S02]  /*123b0*/  @!P4 SEL R27, RZ, 0xffffffff, P1 ;  /* 0xffffffffff1bc807 */ /* 0x000fe40000800000 */
[----:B----4-:R-:W-:Y:S02]  /*123c0*/  ISETP.NE.AND P5, PT, R73, R28, PT ;  /* 0x0000001c4900720c */ /* 0x010fe40003fa5270 */
[----:B-----5:R-:W-:Y:S02]  /*123d0*/  ISETP.NE.AND P4, PT, R13, R30, PT ;  /* 0x0000001e0d00720c */ /* 0x020fe40003f85270 */
[----:B------:R-:W-:-:S02]  /*123e0*/  SEL R24, RZ, 0xffffffff, !P0 ;  /* 0xffffffffff187807 */ /* 0x000fc40004000000 */
[----:B------:R-:W-:Y:S02]  /*123f0*/  @!P6 SEL R24, RZ, 0xffffffff, P2 ;  /* 0xffffffffff18e807 */ /* 0x000fe40001000000 */
[----:B------:R-:W-:Y:S02]  /*12400*/  ISETP.GE.U32.AND P0, PT, R40, R18, PT ;  /* 0x000000122800720c */ /* 0x000fe40003f06070 */
[----:B------:R-:W-:Y:S02]  /*12410*/  ISETP.GE.U32.AND P1, PT, R8, R20, PT ;  /* 0x000000140800720c */ /* 0x000fe40003f26070 */
[----:B------:R-:W-:Y:S02]  /*12420*/  ISETP.GT.AND P6, PT, R73, R28, PT ;  /* 0x0000001c4900720c */ /* 0x000fe40003fc4270 */
[----:B------:R-:W-:Y:S02]  /*12430*/  LOP3.LUT R24, R24, 0x1, RZ, 0xc0, !PT ;  /* 0x0000000118187812 */ /* 0x000fe400078ec0ff */
[----:B------:R-:W-:-:S02]  /*12440*/  ISETP.GT.AND P2, PT, R13, R30, PT ;  /* 0x0000001e0d00720c */ /* 0x000fc40003f44270 */
[----:B------:R-:W-:Y:S02]  /*12450*/  ISETP.GE.AND.EX P0, PT, R41, R19, PT, P0 ;  /* 0x000000132900720c */ /* 0x000fe40003f06300 */
[----:B------:R-:W-:Y:S02]  /*12460*/  ISETP.GE.AND.EX P1, PT, R9, R21, PT, P1 ;  /* 0x000000150900720c */ /* 0x000fe40003f26310 */
[----:B------:R-:W-:Y:S02]  /*12470*/  SEL R14, RZ, 0xffffffff, !P6 ;  /* 0xffffffffff0e7807 */ /* 0x000fe40007000000 */
        /* <DEDUP_REMOVED lines=10> */
[----:B------:R-:W-:Y:S01]  /*12520*/  SEL R3, R3, R11, !P0 ;  /* 0x0000000b03037207 */ /* 0x000fe20004000000 */
[----:B------:R-:W-:Y:S01]  /*12530*/  IMAD.MOV.U32 R56, RZ, RZ, R6 ;  /* 0x000000ffff387224 */ /* 0x000fe200078e0006 */
[----:B------:R-:W-:Y:S01]  /*12540*/  SEL R15, R15, R26, !P0 ;  /* 0x0000001a0f0f7207 */ /* 0x000fe20004000000 */
[----:B------:R-:W-:Y:S01]  /*12550*/  IMAD.MOV.U32 R4, RZ, RZ, R0 ;  /* 0x000000ffff047224 */ /* 0x000fe200078e0000 */
[----:B------:R-:W-:Y:S02]  /*12560*/  ISETP.NE.U32.AND P1, PT, R14, 0x1, PT ;  /* 0x000000010e00780c */ /* 0x000fe40003f25070 */
[----:B------:R-:W-:Y:S01]  /*12570*/  ISETP.NE.U32.AND P0, PT, R24, 0x1, PT ;  /* 0x000000011800780c */ /* 0x000fe20003f05070 */
[----:B------:R0:W-:Y:S01]  /*12580*/  STS [R12+0x10], R15 ;  /* 0x0000100f0c007388 */ /* 0x0001e20000000800 */
[----:B------:R-:W-:Y:S01]  /*12590*/  SEL R57, R57, R5, !P6 ;  /* 0x0000000539397207 */ /* 0x000fe20007000000 */
[----:B------:R-:W-:Y:S01]  /*125a0*/  IMAD.MOV.U32 R5, RZ, RZ, R3 ;  /* 0x000000ffff057224 */ /* 0x000fe200078e0003 */
[----:B------:R-:W-:-:S02]  /*125b0*/  SEL R7, R7, R16, !P6 ;  /* 0x0000001007077207 */ /* 0x000fc40007000000 */
[----:B------:R-:W-:Y:S01]  /*125c0*/  SEL R40, R40, R18, !P1 ;  /* 0x0000001228287207 */ /* 0x000fe20004800000 */
[----:B------:R0:W-:Y:S01]  /*125d0*/  STS.64 [R12+0x8], R56 ;  /* 0x000008380c007388 */ /* 0x0001e20000000a00 */
[----:B------:R-:W-:Y:S02]  /*125e0*/  SEL R41, R41, R19, !P1 ;  /* 0x0000001329297207 */ /* 0x000fe40004800000 */
[----:B------:R-:W-:Y:S01]  /*125f0*/  SEL R73, R73, R28, !P1 ;  /* 0x0000001c49497207 */ /* 0x000fe20004800000 */
[----:B------:R0:W-:Y:S01]  /*12600*/  STS.64 [R12+0x18], R4 ;  /* 0x000018040c007388 */ /* 0x0001e20000000a00 */
[----:B------:R-:W-:Y:S02]  /*12610*/  SEL R8, R8, R20, !P0 ;  /* 0x0000001408087207 */ /* 0x000fe40004000000 */
[----:B------:R-:W-:Y:S01]  /*12620*/  SEL R9, R9, R21, !P0 ;  /* 0x0000001509097207 */ /* 0x000fe20004000000 */
[----:B------:R0:W-:Y:S01]  /*12630*/  STS.64 [R12+0x28], R40 ;  /* 0x000028280c007388 */ /* 0x0001e20000000a00 */
[----:B------:R-:W-:-:S03]  /*12640*/  SEL R13, R13, R30, !P0 ;  /* 0x0000001e0d0d7207 */ /* 0x000fc60004000000 */
[----:B------:R0:W-:Y:S04]  /*12650*/  STS.64 [R12+0x38], R8 ;  /* 0x000038080c007388 */ /* 0x0001e80000000a00 */
[----:B------:R0:W-:Y:S04]  /*12660*/  STS [R12], R7 ;  /* 0x000000070c007388 */ /* 0x0001e80000000800 */
[----:B------:R0:W-:Y:S04]  /*12670*/  STS [R12+0x20], R73 ;  /* 0x000020490c007388 */ /* 0x0001e80000000800 */
[----:B------:R0:W-:Y:S02]  /*12680*/  STS [R12+0x30], R13 ;  /* 0x0000300d0c007388 */ /* 0x0001e40000000800 */
.L_x_3575:
[----:B------:R-:W-:Y:S05]  /*12690*/  BSYNC B0 ;  /* 0x0000000000007941 */ /* 0x000fea0003800000 */
.L_x_3574:
[----:B------:R-:W-:Y:S01]  /*126a0*/  IMAD.MOV.U32 R10, RZ, RZ, R29 ;  /* 0x000000ffff0a7224 */ /* 0x000fe200078e001d */
[----:B------:R-:W-:Y:S06]  /*126b0*/  @P3 BRA `(.L_x_3576) ;  /* 0xfffffff800cc3947 */ /* 0x000fec000383ffff */
.L_x_3573:
[----:B------:R-:W-:Y:S02]  /*126c0*/  ULDC UR4, c[0x0][0x240] ;  /* 0x0000900000047ab9 */ /* 0x000fe40000000800 */
[----:B------:R-:W-:-:S13]  /*126d0*/  ISETP.NE.AND P0, PT, RZ, UR4, PT ;  /* 0x00000004ff007c0c */ /* 0x000fda000bf05270 */
[----:B------:R-:W-:Y:S05]  /*126e0*/  @!P0 BRA `(.L_x_3577) ;  /* 0x00000008009c8947 */ /* 0x000fea0003800000 */
[----:B------:R-:W1:Y:S02]  /*126f0*/  LDC R29, c[0x0][RZ] ;  /* 0x00000000ff1d7b82 */ /* 0x000e640000000800 */
[----:B-1----:R-:W-:Y:S01]  /*12700*/  ISETP.GT.AND P0, PT, R29, 0x20, PT ;  /* 0x000000201d00780c */ /* 0x002fe20003f04270 */
[----:B0-----:R-:W-:-:S12]  /*12710*/  IMAD.MOV.U32 R4, RZ, RZ, R29 ;  /* 0x000000ffff047224 */ /* 0x001fd800078e001d */
[----:B------:R-:W-:Y:S05]  /*12720*/  @!P0 BRA `(.L_x_3578) ;  /* 0x00000004008c8947 */ /* 0x000fea0003800000 */
[----:B------:R-:W0:Y:S01]  /*12730*/  S2UR UR5, SR_CgaCtaId ;  /* 0x00000000000579c3 */ /* 0x000e220000008800 */
[----:B------:R-:W-:Y:S01]  /*12740*/  UMOV UR4, 0x400 ;  /* 0x0000040000047882 */ /* 0x000fe20000000000 */
[-C--:B------:R-:W-:Y:S01]  /*12750*/  IMAD R4, R2, R29.reuse, R17 ;  /* 0x0000001d02047224 */ /* 0x080fe200078e0211 */
[----:B------:R-:W-:Y:S01]  /*12760*/  UIADD3 UR4, UR4, 0x10, URZ ;  /* 0x0000001004047890 */ /* 0x000fe2000fffe03f */
[----:B------:R-:W-:Y:S01]  /*12770*/  IMAD.MOV.U32 R56, RZ, RZ, R6 ;  /* 0x000000ffff387224 */ /* 0x000fe200078e0006 */
[----:B------:R-:W-:Y:S01]  /*12780*/  LEA.HI R10, R29, R29, RZ, 0x1 ;  /* 0x0000001d1d0a7211 */ /* 0x000fe200078f08ff */
[----:B------:R-:W-:-:S03]  /*12790*/  IMAD.MOV.U32 R5, RZ, RZ, R3 ;  /* 0x000000ffff057224 */ /* 0x000fc600078e0003 */
[----:B------:R-:W-:-:S04]  /*127a0*/  SHF.R.S32.HI R10, RZ, 0x1, R10 ;  /* 0x00000001ff0a7819 */ /* 0x000fc8000001140a */
[----:B------:R-:W-:Y:S01]  /*127b0*/  ISETP.GE.AND P0, PT, R10, 0x20, PT ;  /* 0x000000200a00780c */ /* 0x000fe20003f06270 */
[----:B0-----:R-:W-:-:S06]  /*127c0*/  ULEA UR4, UR5, UR4, 0x18 ;  /* 0x0000000405047291 */ /* 0x001fcc000f8ec03f */
[----:B------:R-:W-:Y:S01]  /*127d0*/  LEA R12, R4, UR4, 0x6 ;  /* 0x00000004040c7c11 */ /* 0x000fe2000f8e30ff */
[----:B------:R-:W-:-:S04]  /*127e0*/  IMAD.MOV.U32 R4, RZ, RZ, R0 ;  /* 0x000000ffff047224 */ /* 0x000fc800078e0000 */
[----:B------:R-:W-:Y:S04]  /*127f0*/  STS.64 [R12+0x8], R56 ;  /* 0x000008380c007388 */ /* 0x000fe80000000a00 */
[----:B------:R-:W-:Y:S04]  /*12800*/  STS.64 [R12+0x28], R40 ;  /* 0x000028280c007388 */ /* 0x000fe80000000a00 */
[----:B------:R-:W-:Y:S04]  /*12810*/  STS.64 [R12+0x38], R8 ;  /* 0x000038080c007388 */ /* 0x000fe80000000a00 */
[----:B------:R-:W-:Y:S04]  /*12820*/  STS [R12], R7 ;  /* 0x000000070c007388 */ /* 0x000fe80000000800 */
[----:B------:R-:W-:Y:S04]  /*12830*/  STS [R12+0x10], R15 ;  /* 0x0000100f0c007388 */ /* 0x000fe80000000800 */
[----:B------:R-:W-:Y:S04]  /*12840*/  STS [R12+0x20], R73 ;  /* 0x000020490c007388 */ /* 0x000fe80000000800 */
[----:B------:R-:W-:Y:S04]  /*12850*/  STS [R12+0x30], R13 ;  /* 0x0000300d0c007388 */ /* 0x000fe80000000800 */
[----:B------:R0:W-:Y:S02]  /*12860*/  STS.64 [R12+0x18], R4 ;  /* 0x000018040c007388 */ /* 0x0001e40000000a00 */
[----:B0-----:R-:W-:Y:S01]  /*12870*/  IMAD.MOV.U32 R4, RZ, RZ, 0x20 ;  /* 0x00000020ff047424 */ /* 0x001fe200078e00ff */
[----:B------:R-:W-:Y:S06]  /*12880*/  @!P0 BRA `(.L_x_3578) ;  /* 0x0000000400348947 */ /* 0x000fec0003800000 */
[----:B------:R-:W-:-:S07]  /*12890*/  IMAD.MOV.U32 R14, RZ, RZ, R10 ;  /* 0x000000ffff0e7224 */ /* 0x000fce00078e000a */
.L_x_3581:
        /* <DEDUP_REMOVED lines=9> */
[----:B------:R-:W1:Y:S04]  /*12930*/  LDS.64 R4, [R16+0x8] ;  /* 0x0000080010047984 */ /* 0x000e680000000a00 */
[----:B------:R-:W2:Y:S04]  /*12940*/  LDS R26, [R16+0x10] ;  /* 0x00001000101a7984 */ /* 0x000ea80000000800 */
[----:B------:R-:W3:Y:S04]  /*12950*/  LDS.64 R10, [R16+0x18] ;  /* 0x00001800100a7984 */ /* 0x000ee80000000a00 */
[----:B------:R-:W4:Y:S04]  /*12960*/  LDS R28, [R16+0x20] ;  /* 0x00002000101c7984 */ /* 0x000f280000000800 */
[----:B------:R-:W5:Y:S04]  /*12970*/  LDS R30, [R16+0x30] ;  /* 0x00003000101e7984 */ /* 0x000f680000000800 */
[----:B------:R-:W5:Y:S04]  /*12980*/  LDS.64 R18, [R16+0x28] ;  /* 0x0000280010127984 */ /* 0x000f680000000a00 */
[----:B------:R2:W5:Y:S01]  /*12990*/  LDS.64 R20, [R16+0x38] ;  /* 0x0000380010147984 */ /* 0x0005620000000a00 */
[----:B0-----:R-:W-:-:S02]  /*129a0*/  ISETP.NE.AND P5, PT, R7, R24, PT ;  /* 0x000000180700720c */ /* 0x001fc40003fa5270 */
[----:B------:R-:W-:Y:S02]  /*129b0*/  ISETP.GT.AND P0, PT, R7, R24, PT ;  /* 0x000000180700720c */ /* 0x000fe40003f04270 */
[----:B-1----:R-:W-:Y:S02]  /*129c0*/  ISETP.GE.U32.AND P4, PT, R6, R4, PT ;  /* 0x000000040600720c */ /* 0x002fe40003f86070 */
[----:B------:R-:W-:Y:S02]  /*129d0*/  SEL R25, RZ, 0xffffffff, !P0 ;  /* 0xffffffffff197807 */ /* 0x000fe40004000000 */
[-C--:B--2---:R-:W-:Y:S02]  /*129e0*/  ISETP.GT.AND P6, PT, R15, R26.reuse, PT ;  /* 0x0000001a0f00720c */ /* 0x084fe40003fc4270 */
[----:B------:R-:W-:Y:S02]  /*129f0*/  ISETP.GE.AND.EX P4, PT, R57, R5, PT, P4 ;  /* 0x000000053900720c */ /* 0x000fe40003f86340 */
[----:B------:R-:W-:-:S02]  /*12a00*/  ISETP.NE.AND P3, PT, R15, R26, PT ;  /* 0x0000001a0f00720c */ /* 0x000fc40003f65270 */
[----:B------:R-:W-:Y:S02]  /*12a10*/  @!P5 SEL R25, RZ, 0xffffffff, P4 ;  /* 0xffffffffff19d807 */ /* 0x000fe40002000000 */
[----:B------:R-:W-:Y:S02]  /*12a20*/  SEL R16, RZ, 0xffffffff, !P6 ;  /* 0xffffffffff107807 */ /* 0x000fe40007000000 */
[----:B---3--:R-:W-:Y:S02]  /*12a30*/  ISETP.GE.U32.AND P1, PT, R0, R10, PT ;  /* 0x0000000a0000720c */ /* 0x008fe40003f26070 */
[CC--:B----4-:R-:W-:Y:S02]  /*12a40*/  ISETP.GT.AND P2, PT, R73.reuse, R28.reuse, PT ;  /* 0x0000001c4900720c */ /* 0x0d0fe40003f44270 */
[----:B------:R-:W-:Y:S02]  /*12a50*/  ISETP.NE.AND P4, PT, R73, R28, PT ;  /* 0x0000001c4900720c */ /* 0x000fe40003f85270 */
[----:B-----5:R-:W-:-:S02]  /*12a60*/  ISETP.NE.AND P6, PT, R13, R30, PT ;  /* 0x0000001e0d00720c */ /* 0x020fc40003fc5270 */
[----:B------:R-:W-:Y:S02]  /*12a70*/  ISETP.GE.AND.EX P1, PT, R3, R11, PT, P1 ;  /* 0x0000000b0300720c */ /* 0x000fe40003f26310 */
[----:B------:R-:W-:Y:S02]  /*12a80*/  SEL R27, RZ, 0xffffffff, !P2 ;  /* 0xffffffffff1b7807 */ /* 0x000fe40005000000 */
[----:B------:R-:W-:Y:S02]  /*12a90*/  ISETP.GE.U32.AND P0, PT, R40, R18, PT ;  /* 0x000000122800720c */ /* 0x000fe40003f06070 */
[----:B------:R-:W-:Y:S02]  /*12aa0*/  ISETP.GE.U32.AND P2, PT, R8, R20, PT ;  /* 0x000000140800720c */ /* 0x000fe40003f46070 */
[----:B------:R-:W-:Y:S02]  /*12ab0*/  LOP3.LUT R25, R25, 0x1, RZ, 0xc0, !PT ;  /* 0x0000000119197812 */ /* 0x000fe400078ec0ff */
[----:B------:R-:W-:-:S02]  /*12ac0*/  ISETP.GT.AND P5, PT, R13, R30, PT ;  /* 0x0000001e0d00720c */ /* 0x000fc40003fa4270 */
        /* <DEDUP_REMOVED lines=15> */
[----:B------:R-:W-:Y:S02]  /*12bc0*/  SEL R0, R0, R10, !P0 ;  /* 0x0000000a00007207 */ /* 0x000fe40004000000 */
[----:B------:R-:W-:Y:S01]  /*12bd0*/  SEL R3, R3, R11, !P0 ;  /* 0x0000000b03037207 */ /* 0x000fe20004000000 */
[----:B------:R0:W-:Y:S01]  /*12be0*/  STS [R12], R7 ;  /* 0x000000070c007388 */ /* 0x0001e20000000800 */
[----:B------:R-:W-:Y:S01]  /*12bf0*/  SEL R15, R15, R26, !P0 ;  /* 0x0000001a0f0f7207 */ /* 0x000fe20004000000 */
[----:B------:R-:W-:Y:S01]  /*12c00*/  IMAD.MOV.U32 R4, RZ, RZ, R0 ;  /* 0x000000ffff047224 */ /* 0x000fe200078e0000 */
[----:B------:R-:W-:Y:S01]  /*12c10*/  ISETP.NE.U32.AND P1, PT, R27, 0x1, PT ;  /* 0x000000011b00780c */ /* 0x000fe20003f25070 */
[----:B------:R-:W-:Y:S01]  /*12c20*/  IMAD.MOV.U32 R5, RZ, RZ, R3 ;  /* 0x000000ffff057224 */ /* 0x000fe200078e0003 */
[----:B------:R-:W-:Y:S01]  /*12c30*/  ISETP.NE.U32.AND P0, PT, R25, 0x1, PT ;  /* 0x000000011900780c */ /* 0x000fe20003f05070 */
[----:B------:R0:W-:Y:S01]  /*12c40*/  STS.64 [R12+0x8], R56 ;  /* 0x000008380c007388 */ /* 0x0001e20000000a00 */
        /* <DEDUP_REMOVED lines=8> */
[----:B------:R0:W-:Y:S04]  /*12cd0*/  STS [R12+0x10], R15 ;  /* 0x0000100f0c007388 */ /* 0x0001e80000000800 */
[----:B------:R0:W-:Y:S04]  /*12ce0*/  STS.64 [R12+0x38], R8 ;  /* 0x000038080c007388 */ /* 0x0001e80000000a00 */
[----:B------:R0:W-:Y:S04]  /*12cf0*/  STS [R12+0x20], R73 ;  /* 0x000020490c007388 */ /* 0x0001e80000000800 */
[----:B------:R0:W-:Y:S02]  /*12d00*/  STS [R12+0x30], R13 ;  /* 0x0000300d0c007388 */ /* 0x0001e40000000800 */
.L_x_3580:
[----:B------:R-:W-:Y:S05]  /*12d10*/  BSYNC B0 ;  /* 0x0000000000007941 */ /* 0x000fea0003800000 */
.L_x_3579:
[----:B------:R-:W-:-:S04]  /*12d20*/  SHF.R.S32.HI R14, RZ, 0x1, R14 ;  /* 0x00000001ff0e7819 */ /* 0x000fc8000001140e */
[----:B------:R-:W-:-:S13]  /*12d30*/  ISETP.GE.AND P0, PT, R14, 0x20, PT ;  /* 0x000000200e00780c */ /* 0x000fda0003f06270 */
[----:B------:R-:W-:Y:S05]  /*12d40*/  @P0 BRA `(.L_x_3581) ;  /* 0xfffffff800d40947 */ /* 0x000fea000383ffff */
[----:B0-----:R-:W-:-:S07]  /*12d50*/  IMAD.MOV.U32 R4, RZ, RZ, 0x20 ;  /* 0x00000020ff047424 */ /* 0x001fce00078e00ff */
.L_x_3578:
[----:B------:R-:W-:Y:S01]  /*12d60*/  ISETP.GE.AND P0, PT, R4, 0x2, PT ;  /* 0x000000020400780c */ /* 0x000fe20003f06270 */
[----:B------:R-:W-:Y:S05]  /*12d70*/  WARPSYNC.ALL ;  /* 0x0000000000007948 */ /* 0x000fea0003800000 */
[----:B------:R-:W-:Y:S07]  /*12d80*/  BAR.SYNC.DEFER_BLOCKING 0x0 ;  /* 0x0000000000007b1d */ /* 0x000fee0000010000 */
[----:B------:R-:W-:Y:S05]  /*12d90*/  @!P0 BRA `(.L_x_3577) ;  /* 0x0000000000f08947 */ /* 0x000fea0003800000 */
[----:B------:R-:W-:-:S07]  /*12da0*/  IMAD.MOV.U32 R10, RZ, RZ, 0x1 ;  /* 0x00000001ff0a7424 */ /* 0x000fce00078e00ff */
.L_x_3582:
[----:B------:R-:W0:Y:S04]  /*12db0*/  SHFL.DOWN PT, R12, R7, R10, 0x1f ;  /* 0x08001f0a070c7589 */ /* 0x000e2800000e0000 */
[----:B------:R-:W1:Y:S04]  /*12dc0*/  SHFL.DOWN PT, R5, R6, R10, 0x1f ;  /* 0x08001f0a06057589 */ /* 0x000e6800000e0000 */
[----:B------:R-:W2:Y:S04]  /*12dd0*/  SHFL.DOWN PT, R19, R0, R10, 0x1f ;  /* 0x08001f0a00137589 */ /* 0x000ea800000e0000 */
[----:B------:R-:W3:Y:S04]  /*12de0*/  SHFL.DOWN PT, R24, R73, R10, 0x1f ;  /* 0x08001f0a49187589 */ /* 0x000ee800000e0000 */
[----:B------:R-:W4:Y:S04]  /*12df0*/  SHFL.DOWN PT, R14, R57, R10, 0x1f ;  /* 0x08001f0a390e7589 */ /* 0x000f2800000e0000 */
[----:B------:R-:W5:Y:S04]  /*12e00*/  SHFL.DOWN PT, R21, R40, R10, 0x1f ;  /* 0x08001f0a28157589 */ /* 0x000f6800000e0000 */
[----:B------:R-:W5:Y:S01]  /*12e10*/  SHFL.DOWN PT, R18, R3, R10, 0x1f ;  /* 0x08001f0a03127589 */ /* 0x000f6200000e0000 */
[----:B0-----:R-:W-:-:S02]  /*12e20*/  ISETP.NE.AND P3, PT, R7, R12, PT ;  /* 0x0000000c0700720c */ /* 0x001fc40003f65270 */
[----:B------:R-:W-:Y:S01]  /*12e30*/  ISETP.GT.AND P5, PT, R7, R12, PT ;  /* 0x0000000c0700720c */ /* 0x000fe20003fa4270 */
[----:B------:R-:W0:Y:S01]  /*12e40*/  SHFL.DOWN PT, R26, R41, R10, 0x1f ;  /* 0x08001f0a291a7589 */ /* 0x000e2200000e0000 */
[----:B-1----:R-:W-:-:S03]  /*12e50*/  ISETP.GE.U32.AND P1, PT, R6, R5, PT ;  /* 0x000000050600720c */ /* 0x002fc60003f26070 */
[----:B------:R-:W1:Y:S01]  /*12e60*/  SHFL.DOWN PT, R16, R15, R10, 0x1f ;  /* 0x08001f0a0f107589 */ /* 0x000e6200000e0000 */
[----:B--2---:R-:W-:-:S03]  /*12e70*/  ISETP.GE.U32.AND P0, PT, R0, R19, PT ;  /* 0x000000130000720c */ /* 0x004fc60003f06070 */
[----:B------:R-:W2:Y:S01]  /*12e80*/  SHFL.DOWN PT, R28, R13, R10, 0x1f ;  /* 0x08001f0a0d1c7589 */ /* 0x000ea200000e0000 */
[----:B---3--:R-:W-:-:S03]  /*12e90*/  ISETP.NE.AND P4, PT, R73, R24, PT ;  /* 0x000000184900720c */ /* 0x008fc60003f85270 */
[----:B------:R-:W3:Y:S01]  /*12ea0*/  SHFL.DOWN PT, R27, R8, R10, 0x1f ;  /* 0x08001f0a081b7589 */ /* 0x000ee200000e0000 */
[----:B----4-:R-:W-:-:S03]  /*12eb0*/  ISETP.GE.AND.EX P1, PT, R57, R14, PT, P1 ;  /* 0x0000000e3900720c */ /* 0x010fc60003f26310 */
[----:B------:R4:W3:Y:S01]  /*12ec0*/  SHFL.DOWN PT, R30, R9, R10, 0x1f ;  /* 0x08001f0a091e7589 */ /* 0x0008e200000e0000 */
[----:B-----5:R-:W-:Y:S02]  /*12ed0*/  ISETP.GE.U32.AND P2, PT, R40, R21, PT ;  /* 0x000000152800720c */ /* 0x020fe40003f46070 */
[----:B------:R-:W-:Y:S02]  /*12ee0*/  SEL R11, RZ, 0xffffffff, P1 ;  /* 0xffffffffff0b7807 */ /* 0x000fe40000800000 */
[----:B------:R-:W-:Y:S02]  /*12ef0*/  ISETP.GE.AND.EX P0, PT, R3, R18, PT, P0 ;  /* 0x000000120300720c */ /* 0x000fe40003f06300 */
[----:B------:R-:W-:Y:S02]  /*12f00*/  @P3 SEL R11, RZ, 0xffffffff, !P5 ;  /* 0xffffffffff0b3807 */ /* 0x000fe40006800000 */
[----:B0-----:R-:W-:Y:S01]  /*12f10*/  ISETP.GE.AND.EX P2, PT, R41, R26, PT, P2 ;  /* 0x0000001a2900720c */ /* 0x001fe20003f46320 */
[----:B----4-:R-:W-:Y:S01]  /*12f20*/  IMAD.SHL.U32 R10, R10, 0x2, RZ ;  /* 0x000000020a0a7824 */ /* 0x010fe200078e00ff */
[----:B------:R-:W-:-:S02]  /*12f30*/  SEL R20, RZ, 0xffffffff, P0 ;  /* 0xffffffffff147807 */ /* 0x000fc40000000000 */
[----:B-1----:R-:W-:Y:S02]  /*12f40*/  ISETP.NE.AND P6, PT, R15, R16, PT ;  /* 0x000000100f00720c */ /* 0x002fe40003fc5270 */
[----:B------:R-:W-:Y:S02]  /*12f50*/  ISETP.GT.AND P0, PT, R73, R24, PT ;  /* 0x000000184900720c */ /* 0x000fe40003f04270 */
[----:B--2---:R-:W-:Y:S02]  /*12f60*/  ISETP.NE.AND P3, PT, R13, R28, PT ;  /* 0x0000001c0d00720c */ /* 0x004fe40003f65270 */
[----:B------:R-:W-:Y:S02]  /*12f70*/  LOP3.LUT R11, R11, 0x1, RZ, 0xc0, !PT ;  /* 0x000000010b0b7812 */ /* 0x000fe400078ec0ff */
[----:B------:R-:W-:Y:S02]  /*12f80*/  SEL R25, RZ, 0xffffffff, P2 ;  /* 0xffffffffff197807 */ /* 0x000fe40001000000 */
[----:B---3--:R-:W-:-:S02]  /*12f90*/  ISETP.GE.U32.AND P1, PT, R8, R27, PT ;  /* 0x0000001b0800720c */ /* 0x008fc40003f26070 */
[----:B------:R-:W-:Y:S02]  /*12fa0*/  @P4 SEL R25, RZ, 0xffffffff, !P0 ;  /* 0xffffffffff194807 */ /* 0x000fe40004000000 */
[----:B------:R-:W-:Y:S02]  /*12fb0*/  ISETP.NE.U32.AND P0, PT, R11, 0x1, PT ;  /* 0x000000010b00780c */ /* 0x000fe40003f05070 */
[----:B------:R-:W-:Y:S02]  /*12fc0*/  ISETP.GE.AND.EX P1, PT, R9, R30, PT, P1 ;  /* 0x0000001e0900720c */ /* 0x000fe40003f26310 */
[----:B------:R-:W-:Y:S02]  /*12fd0*/  ISETP.GT.AND P5, PT, R15, R16, PT ;  /* 0x000000100f00720c */ /* 0x000fe40003fa4270 */
[----:B------:R-:W-:Y:S02]  /*12fe0*/  ISETP.GT.AND P2, PT, R13, R28, PT ;  /* 0x0000001c0d00720c */ /* 0x000fe40003f44270 */
[----:B------:R-:W-:-:S02]  /*12ff0*/  SEL R6, R6, R5, !P0 ;  /* 0x0000000506067207 */ /* 0x000fc40004000000 */
[----:B------:R-:W-:Y:S02]  /*13000*/  SEL R57, R57, R14, !P0 ;  /* 0x0000000e39397207 */ /* 0x000fe40004000000 */
[----:B------:R-:W-:Y:S02]  /*13010*/  SEL R7, R7, R12, !P0 ;  /* 0x0000000c07077207 */ /* 0x000fe40004000000 */
[----:B------:R-:W-:Y:S02]  /*13020*/  ISETP.GE.AND P0, PT, R10, R4, PT ;  /* 0x000000040a00720c */ /* 0x000fe40003f06270 */
[----:B------:R-:W-:Y:S02]  /*13030*/  SEL R29, RZ, 0xffffffff, P1 ;  /* 0xffffffffff1d7807 */ /* 0x000fe40000800000 */
[----:B------:R-:W-:Y:S02]  /*13040*/  @P6 SEL R20, RZ, 0xffffffff, !P5 ;  /* 0xffffffffff146807 */ /* 0x000fe40006800000 */
[----:B------:R-:W-:-:S02]  /*13050*/  @P3 SEL R29, RZ, 0xffffffff, !P2 ;  /* 0xffffffffff1d3807 */ /* 0x000fc40005000000 */
        /* <DEDUP_REMOVED lines=16> */
.L_x_3577:
[----:B0-----:R-:W0:Y:S01]  /*13160*/  LDC R12, c[0x0][0x3fc] ;  /* 0x0000ff00ff0c7b82 */ /* 0x001e220000000800 */
[----:B------:R-:W-:Y:S02]  /*13170*/  IMAD.MOV.U32 R19, RZ, RZ, RZ ;  /* 0x000000ffff137224 */ /* 0x000fe400078e00ff */
[----:B------:R-:W-:Y:S01]  /*13180*/  IMAD.MOV.U32 R24, RZ, RZ, RZ ;  /* 0x000000ffff187224 */ /* 0x000fe200078e00ff */
        /* <DEDUP_REMOVED lines=276> */
.L_x_3583:
        /* <DEDUP_REMOVED lines=275> */
.L_x_3584:
        /* <DEDUP_REMOVED lines=277> */
.L_x_3585:
        /* <DEDUP_REMOVED lines=275> */
.L_x_3586:
        /* <DEDUP_REMOVED lines=11> */
.L_x_3592:
        /* <DEDUP_REMOVED lines=9> */
[----:B------:R-:W-:Y:S05]  /*177c0*/  CALL.REL.NOINC `($__internal_29_$__cuda_sm20_rem_u64) ;  /* 0x000000a0003c7944 */ /* 0x000fea0003c00000 */
[----:B------:R-:W-:Y:S02]  /*177d0*/  IMAD.MOV.U32 R10, RZ, RZ, R12 ;  /* 0x000000ffff0a7224 */ /* 0x000fe400078e000c */
[----:B------:R-:W-:Y:S01]  /*177e0*/  IMAD.MOV.U32 R11, RZ, RZ, R21 ;  /* 0x000000ffff0b7224 */ /* 0x000fe200078e0015 */
[----:B------:R-:W-:Y:S06]  /*177f0*/  BRA `(.L_x_3591) ;  /* 0x00000000004c7947 */ /* 0x000fec0003800000 */
.L_x_3590:
        /* <DEDUP_REMOVED lines=19> */
.L_x_3591:
[----:B------:R-:W-:Y:S05]  /*17930*/  BSYNC B1 ;  /* 0x0000000000017941 */ /* 0x000fea0003800000 */
.L_x_3589:
[----:B------:R-:W-:Y:S01]  /*17940*/  ISETP.NE.U32.AND P0, PT, R10, RZ, PT ;  /* 0x000000ff0a00720c */ /* 0x000fe20003f05070 */
[----:B------:R-:W-:Y:S02]  /*17950*/  IMAD.MOV.U32 R14, RZ, RZ, R4 ;  /* 0x000000ffff0e7224 */ /* 0x000fe400078e0004 */
[----:B------:R-:W-:Y:S01]  /*17960*/  IMAD.MOV.U32 R28, RZ, RZ, R5 ;  /* 0x000000ffff1c7224 */ /* 0x000fe200078e0005 */
[----:B------:R-:W-:-:S13]  /*17970*/  ISETP.NE.AND.EX P0, PT, R11, RZ, PT, P0 ;  /* 0x000000ff0b00720c */ /* 0x000fda0003f05300 */
[----:B------:R-:W-:Y:S05]  /*17980*/  @P0 BRA `(.L_x_3592) ;  /* 0xfffffffc00680947 */ /* 0x000fea000383ffff */
[----:B------:R-:W-:Y:S05]  /*17990*/  BSYNC B0 ;  /* 0x0000000000007941 */ /* 0x000fea0003800000 */
.L_x_3588:
[----:B------:R-:W-:Y:S01]  /*179a0*/  ISETP.NE.U32.AND P2, PT, R5, RZ, PT ;  /* 0x000000ff0500720c */ /* 0x000fe20003f45070 */
[----:B------:R-:W-:-:S12]  /*179b0*/  BSSY B0, `(.L_x_3593) ;  /* 0x000001c000007945 */ /* 0x000fd80003800000 */
[----:B------:R-:W-:Y:S05]  /*179c0*/  @!P2 BRA `(.L_x_3594) ;  /* 0x00000000001ca947 */ /* 0x000fea0003800000 */
[----:B------:R-:W-:Y:S01]  /*179d0*/  IMAD.MOV.U32 R30, RZ, RZ, 0x10 ;  /* 0x00000010ff1e7424 */ /* 0x000fe200078e00ff */
[----:B------:R-:W-:Y:S01]  /*179e0*/  MOV R12, 0x17a10 ;  /* 0x00017a10000c7802 */ /* 0x000fe20000000f00 */
[----:B------:R-:W-:-:S07]  /*179f0*/  IMAD.MOV.U32 R32, RZ, RZ, RZ ;  /* 0x000000ffff207224 */ /* 0x000fce00078e00ff */
[----:B------:R-:W-:Y:S05]  /*17a00*/  CALL.REL.NOINC `($__internal_28_$__cuda_sm20_div_u64) ;  /* 0x0000009800947944 */ /* 0x000fea0003c00000 */
[----:B------:R-:W-:Y:S02]  /*17a10*/  IMAD.MOV.U32 R10, RZ, RZ, R14 ;  /* 0x000000ffff0a7224 */ /* 0x000fe400078e000e */
[----:B------:R-:W-:Y:S01]  /*17a20*/  IMAD.MOV.U32 R11, RZ, RZ, R25 ;  /* 0x000000ffff0b7224 */ /* 0x000fe200078e0019 */
[----:B------:R-:W-:Y:S06]  /*17a30*/  BRA `(.L_x_3595) ;  /* 0x00000000004c7947 */ /* 0x000fec0003800000 */
.L_x_3594:
        /* <DEDUP_REMOVED lines=19> */
.L_x_3595:
[----:B------:R-:W-:Y:S05]  /*17b70*/  BSYNC B0 ;  /* 0x0000000000007941 */ /* 0x000fea0003800000 */
.L_x_3593:
[----:B------:R-:W-:Y:S04]  /*17b80*/  BSSY B0, `(.L_x_3596) ;  /* 0x000001d000007945 */ /* 0x000fe80003800000 */
        /* <DEDUP_REMOVED lines=8> */
.L_x_3597:
        /* <DEDUP_REMOVED lines=20> */
.L_x_3598:
[----:B------:R-:W-:Y:S05]  /*17d50*/  BSYNC B0 ;  /* 0x0000000000007941 */ /* 0x000fea0003800000 */
.L_x_3596:
        /* <DEDUP_REMOVED lines=8> */
[----:B------:R-:W-:Y:S05]  /*17de0*/  CALL.REL.NOINC `($__internal_28_$__cuda_sm20_div_u64) ;  /* 0x00000094009c7944 */ /* 0x000fea0003c00000 */
[----:B------:R-:W-:Y:S02]  /*17df0*/  IMAD.MOV.U32 R4, RZ, RZ, R14 ;  /* 0x000000ffff047224 */ /* 0x000fe400078e000e */
[----:B------:R-:W-:Y:S01]  /*17e00*/  IMAD.MOV.U32 R5, RZ, RZ, R25 ;  /* 0x000000ffff057224 */ /* 0x000fe200078e0019 */
[----:B------:R-:W-:Y:S06]  /*17e10*/  BRA `(.L_x_3601) ;  /* 0x0000000000507947 */ /* 0x000fec0003800000 */
.L_x_3600:
        /* <DEDUP_REMOVED lines=20> */
.L_x_3601:
[----:B------:R-:W-:Y:S05]  /*17f60*/  BSYNC B0 ;  /* 0x0000000000007941 */ /* 0x000fea0003800000 */
.L_x_3599:
[----:B------:R-:W-:Y:S02]  /*17f70*/  ULDC.64 UR4, c[0x0][0x610] ;  /* 0x0001840000047ab9 */ /* 0x000fe40000000a00 */
[----:B------:R-:W-:-:S04]  /*17f80*/  IADD3 R4, P0, R4, UR4, RZ ;  /* 0x0000000404047c10 */ /* 0x000fc8000ff1e0ff */
[----:B------:R-:W-:-:S05]  /*17f90*/  IADD3.X R5, R5, UR5, RZ, P0, !PT ;  /* 0x0000000505057c10 */ /* 0x000fca00087fe4ff */
[----:B------:R-:W-:-:S07]  /*17fa0*/  IMAD.MOV.U32 R10, RZ, RZ, R5 ;  /* 0x000000ffff0a7224 */ /* 0x000fce00078e0005 */
.L_x_3587:
        /* <DEDUP_REMOVED lines=12> */
[----:B-1----:R-:W-:Y:S02]  /*18070*/  IMAD R20, R14, UR4, R19 ;  /* 0x000000040e147c24 */ /* 0x002fe4000f8e0213 */
        /* <DEDUP_REMOVED lines=276> */
.L_x_3603:
        /* <DEDUP_REMOVED lines=275> */
.L_x_3604:
        /* <DEDUP_REMOVED lines=277> */
.L_x_3605:
        /* <DEDUP_REMOVED lines=275> */
.L_x_3606:
        /* <DEDUP_REMOVED lines=14> */
.L_x_3608:
[----:B------:R-:W-:Y:S05]  /*1c650*/  BSYNC B0 ;  /* 0x0000000000007941 */ /* 0x000fea0003800000 */
.L_x_3607:
        /* <DEDUP_REMOVED lines=24> */
.L_x_3610:
[----:B------:R-:W-:Y:S05]  /*1c7e0*/  BSYNC B0 ;  /* 0x0000000000007941 */ /* 0x000fea0003800000 */
.L_x_3609:
        /* <DEDUP_REMOVED lines=35> */
.L_x_3612:
[----:B------:R-:W-:Y:S05]  /*1ca20*/  BSYNC B0 ;  /* 0x0000000000007941 */ /* 0x000fea0003800000 */
.L_x_3611:
        /* <DEDUP_REMOVED lines=20> */
[----:B------:R-:W-:-:S02]  /*1cb70*/  IMAD.U32 R23, RZ, RZ, UR9 ;  /* 0x00000009ff177e24 */ /* 0x000fc4000f8e00ff */
[----:B0-----:R-:W-:Y:S02]  /*1cb80*/  IMAD.U32 R20, RZ, RZ, UR10 ;  /* 0x0000000aff147e24 */ /* 0x001fe4000f8e00ff */
        /* <DEDUP_REMOVED lines=31> */
.L_x_3617:
[----:B------:R-:W-:-:S04]  /*1cd80*/  IMAD.IADD R25, R37, 0x1, R6 ;  /* 0x0000000125197824 */ /* 0x000fc800078e0206 */
[----:B-1----:R-:W-:-:S05]  /*1cd90*/  IMAD.WIDE.U32 R24, R25, 0x40, R34 ;  /* 0x0000004019187825 */ /* 0x002fca00078e0022 */
[----:B------:R-:W2:Y:S04]  /*1cda0*/  LDG.E R14, desc[UR60][R24.64] ;  /* 0x0000003c180e7981 */ /* 0x000ea8000c1e1900 */
[----:B------:R-:W3:Y:S04]  /*1cdb0*/  LDG.E.64 R26, desc[UR60][R24.64+0x8] ;  /* 0x0000083c181a7981 */ /* 0x000ee8000c1e1b00 */
[----:B------:R-:W4:Y:S04]  /*1cdc0*/  LDG.E R38, desc[UR60][R24.64+0x10] ;  /* 0x0000103c18267981 */ /* 0x000f28000c1e1900 */
[----:B------:R-:W5:Y:S04]  /*1cdd0*/  LDG.E.64 R28, desc[UR60][R24.64+0x18] ;  /* 0x0000183c181c7981 */ /* 0x000f68000c1e1b00 */
[----:B------:R-:W5:Y:S04]  /*1cde0*/  LDG.E R40, desc[UR60][R24.64+0x20] ;  /* 0x0000203c18287981 */ /* 0x000f68000c1e1900 */
[----:B------:R-:W5:Y:S04]  /*1cdf0*/  LDG.E R42, desc[UR60][R24.64+0x30] ;  /* 0x0000303c182a7981 */ /* 0x000f68000c1e1900 */
[----:B------:R-:W5:Y:S04]  /*1ce00*/  LDG.E.64 R30, desc[UR60][R24.64+0x28] ;  /* 0x0000283c181e7981 */ /* 0x000f68000c1e1b00 */
[----:B------:R0:W5:Y:S01]  /*1ce10*/  LDG.E.64 R32, desc[UR60][R24.64+0x38] ;  /* 0x0000383c18207981 */ /* 0x000162000c1e1b00 */
[----:B------:R-:W-:Y:S01]  /*1ce20*/  IMAD.IADD R6, R39, 0x1, R6 ;  /* 0x0000000127067824 */ /* 0x000fe200078e0206 */
[----:B--2---:R-:W-:-:S02]  /*1ce30*/  ISETP.NE.AND P3, PT, R23, R14, PT ;  /* 0x0000000e1700720c */ /* 0x004fc40003f65270 */
[----:B------:R-:W-:Y:S02]  /*1ce40*/  ISETP.GT.AND P1, PT, R23, R14, PT ;  /* 0x0000000e1700720c */ /* 0x000fe40003f24270 */
[----:B---3--:R-:W-:Y:S02]  /*1ce50*/  ISETP.GE.U32.AND P0, PT, R20, R26, PT ;  /* 0x0000001a1400720c */ /* 0x008fe40003f06070 */
[----:B------:R-:W-:Y:S02]  /*1ce60*/  SEL R36, RZ, 0xffffffff, !P1 ;  /* 0xffffffffff247807 */ /* 0x000fe40004800000 */
[----:B------:R-:W-:Y:S02]  /*1ce70*/  ISETP.GE.AND.EX P0, PT, R21, R27, PT, P0 ;  /* 0x0000001b1500720c */ /* 0x000fe40003f06300 */
[----:B----4-:R-:W-:Y:S02]  /*1ce80*/  ISETP.NE.AND P6, PT, R15, R38, PT ;  /* 0x000000260f00720c */ /* 0x010fe40003fc5270 */
[----:B-----5:R-:W-:-:S02]  /*1ce90*/  ISETP.GE.U32.AND P1, PT, R12, R28, PT ;  /* 0x0000001c0c00720c */ /* 0x020fc40003f26070 */
[----:B------:R-:W-:Y:S02]  /*1cea0*/  @!P3 SEL R36, RZ, 0xffffffff, P0 ;  /* 0xffffffffff24b807 */ /* 0x000fe40000000000 */
[----:B------:R-:W-:Y:S02]  /*1ceb0*/  ISETP.GT.AND P0, PT, R15, R38, PT ;  /* 0x000000260f00720c */ /* 0x000fe40003f04270 */
[-C--:B------:R-:W-:Y:S02]  /*1cec0*/  ISETP.NE.AND P4, PT, R11, R40.reuse, PT ;  /* 0x000000280b00720c */ /* 0x080fe40003f85270 */
[----:B0-----:R-:W-:Y:S02]  /*1ced0*/  SEL R24, RZ, 0xffffffff, !P0 ;  /* 0xffffffffff187807 */ /* 0x001fe40004000000 */
[----:B------:R-:W-:Y:S02]  /*1cee0*/  ISETP.GE.AND.EX P1, PT, R13, R29, PT, P1 ;  /* 0x0000001d0d00720c */ /* 0x000fe40003f26310 */
[----:B------:R-:W-:-:S02]  /*1cef0*/  ISETP.GT.AND P0, PT, R11, R40, PT ;  /* 0x000000280b00720c */ /* 0x000fc40003f04270 */
[----:B------:R-:W-:Y:S02]  /*1cf00*/  ISETP.NE.AND P5, PT, R7, R42, PT ;  /* 0x0000002a0700720c */ /* 0x000fe40003fa5270 */
[----:B------:R-:W-:Y:S02]  /*1cf10*/  LOP3.LUT R36, R36, 0x1, RZ, 0xc0, !PT ;  /* 0x0000000124247812 */ /* 0x000fe400078ec0ff */
[----:B------:R-:W-:Y:S02]  /*1cf20*/  @!P6 SEL R24, RZ, 0xffffffff, P1 ;  /* 0xffffffffff18e807 */ /* 0x000fe40000800000 */
[----:B------:R-:W-:Y:S02]  /*1cf30*/  SEL R25, RZ, 0xffffffff, !P0 ;  /* 0xffffffffff197807 */ /* 0x000fe40004000000 */
[----:B------:R-:W-:Y:S02]  /*1cf40*/  ISETP.NE.U32.AND P3, PT, R36, 0x1, PT ;  /* 0x000000012400780c */ /* 0x000fe40003f65070 */
[----:B------:R-:W-:-:S02]  /*1cf50*/  ISETP.GE.U32.AND P1, PT, R8, R30, PT ;  /* 0x0000001e0800720c */ /* 0x000fc40003f26070 */
[----:B------:R-:W-:Y:S02]  /*1cf60*/  ISETP.GE.U32.AND P0, PT, R0, R32, PT ;  /* 0x000000200000720c */ /* 0x000fe40003f06070 */
[----:B------:R-:W-:Y:S02]  /*1cf70*/  ISETP.GT.AND P6, PT, R7, R42, PT ;  /* 0x0000002a0700720c */ /* 0x000fe40003fc4270 */
[----:B------:R-:W-:Y:S02]  /*1cf80*/  SEL R20, R20, R26, !P3 ;  /* 0x0000001a14147207 */ /* 0x000fe40005800000 */
[----:B------:R-:W-:Y:S02]  /*1cf90*/  SEL R21, R21, R27, !P3 ;  /* 0x0000001b15157207 */ /* 0x000fe40005800000 */
[----:B------:R-:W-:Y:S02]  /*1cfa0*/  ISETP.GE.AND.EX P1, PT, R9, R31, PT, P1 ;  /* 0x0000001f0900720c */ /* 0x000fe40003f26310 */
[----:B------:R-:W-:-:S02]  /*1cfb0*/  ISETP.GE.AND.EX P0, PT, R3, R33, PT, P0 ;  /* 0x000000210300720c */ /* 0x000fc40003f06300 */
[----:B------:R-:W-:Y:S02]  /*1cfc0*/  SEL R23, R23, R14, !P3 ;  /* 0x0000000e17177207 */ /* 0x000fe40005800000 */
[----:B------:R-:W-:Y:S02]  /*1cfd0*/  ISETP.GE.U32.AND P3, PT, R6, UR8, PT ;  /* 0x0000000806007c0c */ /* 0x000fe4000bf66070 */
        /* <DEDUP_REMOVED lines=20> */
.L_x_3616:
[----:B------:R-:W-:Y:S05]  /*1d120*/  BRA `(.L_x_3615) ;  /* 0x0000000400547947 */ /* 0x000fea0003800000 */
.L_x_3614:
        /* <DEDUP_REMOVED lines=27> */
.L_x_3618:
[----:B------:R-:W-:-:S04]  /*1d2e0*/  IMAD.IADD R6, R14, 0x1, R37 ;  /* 0x000000010e067824 */ /* 0x000fc800078e0225 */
[----:B0-----:R-:W-:-:S04]  /*1d2f0*/  IMAD R25, R6, R41, R17 ;  /* 0x0000002906197224 */ /* 0x001fc800078e0211 */
[----:B-1----:R-:W-:-:S05]  /*1d300*/  IMAD.WIDE.U32 R24, R25, 0x40, R34 ;  /* 0x0000004019187825 */ /* 0x002fca00078e0022 */
[----:B------:R-:W3:Y:S04]  /*1d310*/  LDG.E R6, desc[UR60][R24.64] ;  /* 0x0000003c18067981 */ /* 0x000ee8000c1e1900 */
[----:B------:R-:W4:Y:S04]  /*1d320*/  LDG.E.64 R26, desc[UR60][R24.64+0x8] ;  /* 0x0000083c181a7981 */ /* 0x000f28000c1e1b00 */
[----:B------:R-:W5:Y:S04]  /*1d330*/  LDG.E R38, desc[UR60][R24.64+0x10] ;  /* 0x0000103c18267981 */ /* 0x000f68000c1e1900 */
[----:B------:R-:W5:Y:S04]  /*1d340*/  LDG.E R40, desc[UR60][R24.64+0x20] ;  /* 0x0000203c18287981 */ /* 0x000f68000c1e1900 */
[----:B------:R-:W5:Y:S04]  /*1d350*/  LDG.E.64 R28, desc[UR60][R24.64+0x18] ;  /* 0x0000183c181c7981 */ /* 0x000f68000c1e1b00 */
[----:B------:R-:W5:Y:S04]  /*1d360*/  LDG.E.64 R30, desc[UR60][R24.64+0x28] ;  /* 0x0000283c181e7981 */ /* 0x000f68000c1e1b00 */
[----:B------:R-:W5:Y:S04]  /*1d370*/  LDG.E R42, desc[UR60][R24.64+0x30] ;  /* 0x0000303c182a7981 */ /* 0x000f68000c1e1900 */
[----:B------:R-:W5:Y:S01]  /*1d380*/  LDG.E.64 R32, desc[UR60][R24.64+0x38] ;  /* 0x0000383c18207981 */ /* 0x000f62000c1e1b00 */
[----:B--2---:R-:W-:Y:S01]  /*1d390*/  IMAD.IADD R37, R44, 0x1, R37 ;  /* 0x000000012c257824 */ /* 0x004fe200078e0225 */
[----:B---3--:R-:W-:-:S02]  /*1d3a0*/  ISETP.NE.AND P6, PT, R23, R6, PT ;  /* 0x000000061700720c */ /* 0x008fc40003fc5270 */
[----:B----4-:R-:W-:Y:S02]  /*1d3b0*/  ISETP.GE.U32.AND P3, PT, R20, R26, PT ;  /* 0x0000001a1400720c */ /* 0x010fe40003f66070 */
[----:B------:R-:W-:Y:S02]  /*1d3c0*/  ISETP.GT.AND P0, PT, R23, R6, PT ;  /* 0x000000061700720c */ /* 0x000fe40003f04270 */
[----:B------:R-:W-:Y:S02]  /*1d3d0*/  ISETP.GE.AND.EX P3, PT, R21, R27, PT, P3 ;  /* 0x0000001b1500720c */ /* 0x000fe40003f66330 */
[----:B-----5:R-:W-:Y:S02]  /*1d3e0*/  ISETP.NE.AND P5, PT, R15, R38, PT ;  /* 0x000000260f00720c */ /* 0x020fe40003fa5270 */
[----:B------:R-:W-:-:S03]  /*1d3f0*/  SEL R36, RZ, 0xffffffff, !P0 ;  /* 0xffffffffff247807 */ /* 0x000fc60004000000 */
[----:B------:R-:W-:Y:S02]  /*1d400*/  @!P6 SEL R36, RZ, 0xffffffff, P3 ;  /* 0xffffffffff24e807 */ /* 0x000fe40001800000 */
[----:B------:R-:W-:Y:S02]  /*1d410*/  ISETP.NE.AND P3, PT, R11, R40, PT ;  /* 0x000000280b00720c */ /* 0x000fe40003f65270 */
[----:B------:R-:W-:Y:S02]  /*1d420*/  ISETP.GE.U32.AND P1, PT, R12, R28, PT ;  /* 0x0000001c0c00720c */ /* 0x000fe40003f26070 */
[----:B------:R-:W-:Y:S02]  /*1d430*/  ISETP.GT.AND P4, PT, R15, R38, PT ;  /* 0x000000260f00720c */ /* 0x000fe40003f84270 */
[----:B------:R-:W-:Y:S02]  /*1d440*/  ISETP.GE.U32.AND P0, PT, R8, R30, PT ;  /* 0x0000001e0800720c */ /* 0x000fe40003f06070 */
[----:B------:R-:W-:-:S02]  /*1d450*/  SEL R39, RZ, 0xffffffff, !P4 ;  /* 0xffffffffff277807 */ /* 0x000fc40006000000 */
[----:B------:R-:W-:Y:S02]  /*1d460*/  ISETP.GE.AND.EX P1, PT, R13, R29, PT, P1 ;  /* 0x0000001d0d00720c */ /* 0x000fe40003f26310 */
[----:B------:R-:W-:Y:S02]  /*1d470*/  ISETP.NE.AND P6, PT, R7, R42, PT ;  /* 0x0000002a0700720c */ /* 0x000fe40003fc5270 */
[----:B------:R-:W-:Y:S02]  /*1d480*/  ISETP.GT.AND P4, PT, R11, R40, PT ;  /* 0x000000280b00720c */ /* 0x000fe40003f84270 */
[----:B------:R-:W-:Y:S02]  /*1d490*/  ISETP.GE.AND.EX P0, PT, R9, R31, PT, P0 ;  /* 0x0000001f0900720c */ /* 0x000fe40003f06300 */
[----:B------:R-:W-:Y:S02]  /*1d4a0*/  @!P5 SEL R39, RZ, 0xffffffff, P1 ;  /* 0xffffffffff27d807 */ /* 0x000fe40000800000 */
[----:B------:R-:W-:-:S02]  /*1d4b0*/  ISETP.GE.U32.AND P1, PT, R0, R32, PT ;  /* 0x000000200000720c */ /* 0x000fc40003f26070 */
[----:B------:R-:W-:Y:S02]  /*1d4c0*/  SEL R24, RZ, 0xffffffff, !P4 ;  /* 0xffffffffff187807 */ /* 0x000fe40006000000 */
[----:B------:R-:W-:Y:S02]  /*1d4d0*/  @!P3 SEL R24, RZ, 0xffffffff, P0 ;  /* 0xffffffffff18b807 */ /* 0x000fe40000000000 */
[----:B------:R-:W-:Y:S02]  /*1d4e0*/  ISETP.GT.AND P5, PT, R7, R42, PT ;  /* 0x0000002a0700720c */ /* 0x000fe40003fa4270 */
[----:B------:R-:W-:Y:S02]  /*1d4f0*/  ISETP.GE.AND.EX P1, PT, R3, R33, PT, P1 ;  /* 0x000000210300720c */ /* 0x000fe40003f26310 */
[----:B------:R-:W-:Y:S02]  /*1d500*/  LOP3.LUT R24, R24, 0x1, RZ, 0xc0, !PT ;  /* 0x0000000118187812 */ /* 0x000fe400078ec0ff */
[----:B------:R-:W-:-:S02]  /*1d510*/  SEL R25, RZ, 0xffffffff, !P5 ;  /* 0xffffffffff197807 */ /* 0x000fc40006800000 */
[----:B------:R-:W-:Y:S02]  /*1d520*/  @!P6 SEL R25, RZ, 0xffffffff, P1 ;  /* 0xffffffffff19e807 */ /* 0x000fe40000800000 */
[----:B------:R-:W-:-:S04]  /*1d530*/  ISETP.NE.U32.AND P1, PT, R24, 0x1, PT ;  /* 0x000000011800780c */ /* 0x000fc80003f25070 */
[----:B------:R-:W-:Y:S02]  /*1d540*/  SEL R8, R8, R30, !P1 ;  /* 0x0000001e08087207 */ /* 0x000fe40004800000 */
[----:B------:R-:W-:Y:S02]  /*1d550*/  SEL R9, R9, R31, !P1 ;  /* 0x0000001f09097207 */ /* 0x000fe40004800000 */
[----:B------:R-:W-:Y:S02]  /*1d560*/  SEL R11, R11, R40, !P1 ;  /* 0x000000280b0b7207 */ /* 0x000fe40004800000 */
[----:B------:R-:W-:Y:S02]  /*1d570*/  ISETP.GE.U32.AND P1, PT, R37, UR7, PT ;  /* 0x0000000725007c0c */ /* 0x000fe4000bf26070 */
[----:B------:R-:W-:Y:S02]  /*1d580*/  LOP3.LUT R39, R39, 0x1, RZ, 0xc0, !PT ;  /* 0x0000000127277812 */ /* 0x000fe400078ec0ff */
[----:B------:R-:W-:-:S02]  /*1d590*/  LOP3.LUT R36, R36, 0x1, RZ, 0xc0, !PT ;  /* 0x0000000124247812 */ /* 0x000fc400078ec0ff */
[----:B------:R-:W-:Y:S02]  /*1d5a0*/  ISETP.NE.U32.AND P0, PT, R39, 0x1, PT ;  /* 0x000000012700780c */ /* 0x000fe40003f05070 */
[----:B------:R-:W-:Y:S02]  /*1d5b0*/  LOP3.LUT R25, R25, 0x1, RZ, 0xc0, !PT ;  /* 0x0000000119197812 */ /* 0x000fe400078ec0ff */
        /* <DEDUP_REMOVED lines=12> */
.L_x_3615:
[----:B------:R-:W-:Y:S05]  /*1d680*/  BSYNC B0 ;  /* 0x0000000000007941 */ /* 0x000fea0003800000 */
.L_x_3613:
[----:B------:R-:W0:Y:S01]  /*1d690*/  LDC R6, c[0x0][RZ] ;  /* 0x00000000ff067b82 */ /* 0x000e220000000800 */
[----:B------:R-:W-:Y:S01]  /*1d6a0*/  UIADD3 UR4, UR4, 0x10, URZ ;  /* 0x0000001004047890 */ /* 0x000fe2000fffe03f */
[----:B------:R-:W-:Y:S01]  /*1d6b0*/  IMAD.MOV.U32 R24, RZ, RZ, R0 ;  /* 0x000000ffff187224 */ /* 0x000fe200078e0000 */
[----:B------:R-:W-:Y:S01]  /*1d6c0*/  ULDC UR6, c[0x0][0x4] ;  /* 0x0000010000067ab9 */ /* 0x000fe20000000800 */
[----:B------:R-:W-:Y:S01]  /*1d6d0*/  IMAD.MOV.U32 R25, RZ, RZ, R3 ;  /* 0x000000ffff197224 */ /* 0x000fe200078e0003 */
        /* <DEDUP_REMOVED lines=14> */
[----:B0-----:R-:W-:-:S07]  /*1d7c0*/  IMAD.U32 R25, RZ, RZ, UR5 ;  /* 0x00000005ff197e24 */ /* 0x001fce000f8e00ff */
.L_x_3622:
        /* <DEDUP_REMOVED lines=10> */
[----:B------:R-:W0:Y:S04]  /*1d870*/  LDS R34, [R32] ;  /* 0x0000000020227984 */ /* 0x000e280000000800 */
[----:B------:R-:W1:Y:S04]  /*1d880*/  LDS R36, [R32+0x10] ;  /* 0x0000100020247984 */ /* 0x000e680000000800 */
[----:B------:R-:W2:Y:S04]  /*1d890*/  LDS.64 R24, [R32+0x8] ;  /* 0x0000080020187984 */ /* 0x000ea80000000a00 */
[----:B------:R-:W3:Y:S04]  /*1d8a0*/  LDS.64 R26, [R32+0x18] ;  /* 0x00001800201a7984 */ /* 0x000ee80000000a00 */
[----:B------:R-:W4:Y:S04]  /*1d8b0*/  LDS R38, [R32+0x20] ;  /* 0x0000200020267984 */ /* 0x000f280000000800 */
[----:B------:R-:W5:Y:S04]  /*1d8c0*/  LDS R40, [R32+0x30] ;  /* 0x0000300020287984 */ /* 0x000f680000000800 */
[----:B------:R-:W5:Y:S04]  /*1d8d0*/  LDS.64 R30, [R32+0x38] ;  /* 0x00003800201e7984 */ /* 0x000f680000000a00 */
[----:B------:R5:W5:Y:S01]  /*1d8e0*/  LDS.64 R28, [R32+0x28] ;  /* 0x00002800201c7984 */ /* 0x000b620000000a00 */
[----:B0-----:R-:W-:-:S02]  /*1d8f0*/  ISETP.NE.AND P6, PT, R23, R34, PT ;  /* 0x000000221700720c */ /* 0x001fc40003fc5270 */
[----:B------:R-:W-:Y:S02]  /*1d900*/  ISETP.GT.AND P0, PT, R23, R34, PT ;  /* 0x000000221700720c */ /* 0x000fe40003f04270 */
[C---:B-1----:R-:W-:Y:S02]  /*1d910*/  ISETP.NE.AND P5, PT, R15.reuse, R36, PT ;  /* 0x000000240f00720c */ /* 0x042fe40003fa5270 */
[----:B------:R-:W-:Y:S02]  /*1d920*/  SEL R33, RZ, 0xffffffff, !P0 ;  /* 0xffffffffff217807 */ /* 0x000fe40004000000 */
[----:B--2---:R-:W-:Y:S02]  /*1d930*/  ISETP.GE.U32.AND P1, PT, R20, R24, PT ;  /* 0x000000181400720c */ /* 0x004fe40003f26070 */
[----:B------:R-:W-:Y:S02]  /*1d940*/  ISETP.GT.AND P4, PT, R15, R36, PT ;  /* 0x000000240f00720c */ /* 0x000fe40003f84270 */
[----:B---3--:R-:W-:-:S02]  /*1d950*/  ISETP.GE.U32.AND P0, PT, R12, R26, PT ;  /* 0x0000001a0c00720c */ /* 0x008fc40003f06070 */
[----:B------:R-:W-:Y:S02]  /*1d960*/  ISETP.GE.AND.EX P1, PT, R21, R25, PT, P1 ;  /* 0x000000191500720c */ /* 0x000fe40003f26310 */
[----:B------:R-:W-:Y:S02]  /*1d970*/  ISETP.GE.AND.EX P0, PT, R13, R27, PT, P0 ;  /* 0x0000001b0d00720c */ /* 0x000fe40003f06300 */
[----:B------:R-:W-:Y:S02]  /*1d980*/  SEL R35, RZ, 0xffffffff, !P4 ;  /* 0xffffffffff237807 */ /* 0x000fe40006000000 */
[----:B------:R-:W-:Y:S02]  /*1d990*/  @!P6 SEL R33, RZ, 0xffffffff, P1 ;  /* 0xffffffffff21e807 */ /* 0x000fe40000800000 */
[----:B------:R-:W-:Y:S02]  /*1d9a0*/  @!P5 SEL R35, RZ, 0xffffffff, P0 ;  /* 0xffffffffff23d807 */ /* 0x000fe40000000000 */
[----:B----4-:R-:W-:-:S02]  /*1d9b0*/  ISETP.GT.AND P6, PT, R11, R38, PT ;  /* 0x000000260b00720c */ /* 0x010fc40003fc4270 */
[----:B-----5:R-:W-:Y:S02]  /*1d9c0*/  ISETP.NE.AND P0, PT, R7, R40, PT ;  /* 0x000000280700720c */ /* 0x020fe40003f05270 */
[----:B------:R-:W-:Y:S02]  /*1d9d0*/  SEL R32, RZ, 0xffffffff, !P6 ;  /* 0xffffffffff207807 */ /* 0x000fe40007000000 */
[----:B------:R-:W-:Y:S02]  /*1d9e0*/  ISETP.NE.AND P4, PT, R11, R38, PT ;  /* 0x000000260b00720c */ /* 0x000fe40003f85270 */
[----:B------:R-:W-:Y:S02]  /*1d9f0*/  ISETP.GE.U32.AND P6, PT, R0, R30, PT ;  /* 0x0000001e0000720c */ /* 0x000fe40003fc6070 */
[----:B------:R-:W-:Y:S02]  /*1da00*/  ISETP.GT.AND P5, PT, R7, R40, PT ;  /* 0x000000280700720c */ /* 0x000fe40003fa4270 */
[----:B------:R-:W-:-:S02]  /*1da10*/  ISETP.GE.AND.EX P6, PT, R3, R31, PT, P6 ;  /* 0x0000001f0300720c */ /* 0x000fc40003fc6360 */
[----:B------:R-:W-:Y:S02]  /*1da20*/  ISETP.GE.U32.AND P1, PT, R8, R28, PT ;  /* 0x0000001c0800720c */ /* 0x000fe40003f26070 */
[----:B------:R-:W-:Y:S02]  /*1da30*/  SEL R37, RZ, 0xffffffff, !P5 ;  /* 0xffffffffff257807 */ /* 0x000fe40006800000 */
[----:B------:R-:W-:Y:S02]  /*1da40*/  LOP3.LUT R35, R35, 0x1, RZ, 0xc0, !PT ;  /* 0x0000000123237812 */ /* 0x000fe400078ec0ff */
[----:B------:R-:W-:Y:S02]  /*1da50*/  @!P0 SEL R37, RZ, 0xffffffff, P6 ;  /* 0xffffffffff258807 */ /* 0x000fe40003000000 */
[----:B------:R-:W-:Y:S02]  /*1da60*/  ISETP.GE.AND.EX P1, PT, R9, R29, PT, P1 ;  /* 0x0000001d0900720c */ /* 0x000fe40003f26310 */
[----:B------:R-:W-:-:S02]  /*1da70*/  ISETP.NE.U32.AND P0, PT, R35, 0x1, PT ;  /* 0x000000012300780c */ /* 0x000fc40003f05070 */
[----:B------:R-:W-:Y:S02]  /*1da80*/  LOP3.LUT R37, R37, 0x1, RZ, 0xc0, !PT ;  /* 0x0000000125257812 */ /* 0x000fe400078ec0ff */
[----:B------:R-:W-:Y:S02]  /*1da90*/  @!P4 SEL R32, RZ, 0xffffffff, P1 ;  /* 0xffffffffff20c807 */ /* 0x000fe40000800000 */
[----:B------:R-:W-:Y:S02]  /*1daa0*/  SEL R12, R12, R26, !P0 ;  /* 0x0000001a0c0c7207 */ /* 0x000fe40004000000 */
[----:B------:R-:W-:Y:S02]  /*1dab0*/  SEL R13, R13, R27, !P0 ;  /* 0x0000001b0d0d7207 */ /* 0x000fe40004000000 */
[----:B------:R-:W-:Y:S02]  /*1dac0*/  SEL R15, R15, R36, !P0 ;  /* 0x000000240f0f7207 */ /* 0x000fe40004000000 */
[----:B------:R-:W-:Y:S01]  /*1dad0*/  LOP3.LUT R33, R33, 0x1, RZ, 0xc0, !PT ;  /* 0x0000000121217812 */ /* 0x000fe200078ec0ff */
[----:B------:R0:W-:Y:S01]  /*1dae0*/  STS.64 [R14+0x18], R12 ;  /* 0x0000180c0e007388 */ /* 0x0001e20000000a00 */
[----:B------:R-:W-:-:S02]  /*1daf0*/  ISETP.NE.U32.AND P0, PT, R37, 0x1, PT ;  /* 0x000000012500780c */ /* 0x000fc40003f05070 */
[----:B------:R-:W-:Y:S01]  /*1db00*/  LOP3.LUT R32, R32, 0x1, RZ, 0xc0, !PT ;  /* 0x0000000120207812 */ /* 0x000fe200078ec0ff */
[----:B------:R0:W-:Y:S01]  /*1db10*/  STS [R14+0x10], R15 ;  /* 0x0000100f0e007388 */ /* 0x0001e20000000800 */
[----:B------:R-:W-:Y:S02]  /*1db20*/  ISETP.NE.U32.AND P5, PT, R33, 0x1, PT ;  /* 0x000000012100780c */ /* 0x000fe40003fa5070 */
[----:B------:R-:W-:Y:S02]  /*1db30*/  SEL R0, R0, R30, !P0 ;  /* 0x0000001e00007207 */ /* 0x000fe40004000000 */
[----:B------:R-:W-:Y:S02]  /*1db40*/  SEL R3, R3, R31, !P0 ;  /* 0x0000001f03037207 */ /* 0x000fe40004000000 */
[----:B------:R-:W-:Y:S02]  /*1db50*/  ISETP.NE.U32.AND P1, PT, R32, 0x1, PT ;  /* 0x000000012000780c */ /* 0x000fe40003f25070 */
[----:B------:R-:W-:Y:S01]  /*1db60*/  SEL R20, R20, R24, !P5 ;  /* 0x0000001814147207 */ /* 0x000fe20006800000 */
[----:B------:R-:W-:Y:S01]  /*1db70*/  IMAD.MOV.U32 R24, RZ, RZ, R0 ;  /* 0x000000ffff187224 */ /* 0x000fe200078e0000 */
        /* <DEDUP_REMOVED lines=13> */
.L_x_3621:
[----:B------:R-:W-:Y:S05]  /*1dc50*/  BSYNC B0 ;  /* 0x0000000000007941 */ /* 0x000fea0003800000 */
.L_x_3620:
[----:B0-----:R-:W-:Y:S01]  /*1dc60*/  IMAD.MOV.U32 R25, RZ, RZ, R39 ;  /* 0x000000ffff197224 */ /* 0x001fe200078e0027 */
[----:B------:R-:W-:Y:S06]  /*1dc70*/  @P3 BRA `(.L_x_3622) ;  /* 0xfffffff800d43947 */ /* 0x000fec000383ffff */
.L_x_3619:
        /* <DEDUP_REMOVED lines=15> */
[----:B------:R0:W-:Y:S04]  /*1dd70*/  STS [R14], R23 ;  /* 0x000000170e007388 */ /* 0x0001e80000000800 */
[----:B------:R0:W-:Y:S04]  /*1dd80*/  STS [R14+0x10], R15 ;  /* 0x0000100f0e007388 */ /* 0x0001e80000000800 */
[----:B------:R0:W-:Y:S04]  /*1dd90*/  STS [R14+0x20], R11 ;  /* 0x0000200b0e007388 */ /* 0x0001e80000000800 */
[----:B------:R0:W-:Y:S01]  /*1dda0*/  STS [R14+0x30], R7 ;  /* 0x000030070e007388 */ /* 0x0001e20000000800 */
[----:B------:R-:W-:Y:S05]  /*1ddb0*/  @!P0 BRA `(.L_x_3624) ;  /* 0x0000000400288947 */ /* 0x000fea0003800000 */
[----:B------:R-:W-:-:S07]  /*1ddc0*/  IMAD.MOV.U32 R32, RZ, RZ, R25 ;  /* 0x000000ffff207224 */ /* 0x000fce00078e0019 */
.L_x_3627:
[----:B------:R-:W-:Y:S01]  /*1ddd0*/  IMAD.IADD R25, R17, 0x1, R32 ;  /* 0x0000000111197824 */ /* 0x000fe200078e0220 */
[----:B------:R-:W-:Y:S04]  /*1dde0*/  BAR.SYNC.DEFER_BLOCKING 0x0 ;  /* 0x0000000000007b1d */ /* 0x000fe80000010000 */
[----:B------:R-:W-:Y:S02]  /*1ddf0*/  ISETP.GE.U32.AND P0, PT, R25, R6, PT ;  /* 0x000000061900720c */ /* 0x000fe40003f06070 */
[----:B------:R-:W-:Y:S02]  /*1de00*/  BSSY B0, `(.L_x_3625) ;  /* 0x0000041000007945 */ /* 0x000fe40003800000 */
[----:B------:R-:W-:-:S13]  /*1de10*/  ISETP.GE.U32.OR P0, PT, R17, R32, P0 ;  /* 0x000000201100720c */ /* 0x000fda0000706470 */
[----:B-1----:R-:W-:Y:S05]  /*1de20*/  @P0 BRA `(.L_x_3626) ;  /* 0x0000000000f80947 */ /* 0x002fea0003800000 */
[----:B0-----:R-:W-:-:S05]  /*1de30*/  IMAD R2, R32, 0x40, R14 ;  /* 0x0000004020027824 */ /* 0x001fca00078e020e */
        /* <DEDUP_REMOVED lines=19> */
[----:B------:R-:W-:Y:S02]  /*1df70*/  SEL R33, RZ, 0xffffffff, !P0 ;  /* 0xffffffffff217807 */ /* 0x000fe40004000000 */
[----:B-----5:R-:W-:-:S02]  /*1df80*/  ISETP.NE.AND P5, PT, R11, R38, PT ;  /* 0x000000260b00720c */ /* 0x020fc40003fa5270 */
[----:B------:R-:W-:Y:S02]  /*1df90*/  @!P6 SEL R33, RZ, 0xffffffff, P3 ;  /* 0xffffffffff21e807 */ /* 0x000fe40001800000 */
[----:B------:R-:W-:Y:S02]  /*1dfa0*/  ISETP.GE.U32.AND P1, PT, R0, R30, PT ;  /* 0x0000001e0000720c */ /* 0x000fe40003f26070 */
[----:B------:R-:W-:Y:S02]  /*1dfb0*/  ISETP.GT.AND P6, PT, R11, R38, PT ;  /* 0x000000260b00720c */ /* 0x000fe40003fc4270 */
[----:B------:R-:W-:Y:S02]  /*1dfc0*/  ISETP.GE.U32.AND P0, PT, R8, R28, PT ;  /* 0x0000001c0800720c */ /* 0x000fe40003f06070 */
[----:B------:R-:W-:Y:S02]  /*1dfd0*/  LOP3.LUT R33, R33, 0x1, RZ, 0xc0, !PT ;  /* 0x0000000121217812 */ /* 0x000fe400078ec0ff */
[----:B------:R-:W-:-:S02]  /*1dfe0*/  ISETP.GT.AND P3, PT, R7, R40, PT ;  /* 0x000000280700720c */ /* 0x000fc40003f64270 */
[----:B------:R-:W-:Y:S02]  /*1dff0*/  ISETP.GE.AND.EX P1, PT, R3, R31, PT, P1 ;  /* 0x0000001f0300720c */ /* 0x000fe40003f26310 */
[----:B------:R-:W-:Y:S02]  /*1e000*/  SEL R2, RZ, 0xffffffff, !P6 ;  /* 0xffffffffff027807 */ /* 0x000fe40007000000 */
        /* <DEDUP_REMOVED lines=8> */
[----:B------:R-:W-:Y:S02]  /*1e090*/  SEL R12, R12, R26, !P0 ;  /* 0x0000001a0c0c7207 */ /* 0x000fe40004000000 */
[----:B------:R-:W-:-:S02]  /*1e0a0*/  SEL R13, R13, R27, !P0 ;  /* 0x0000001b0d0d7207 */ /* 0x000fc40004000000 */
[----:B------:R-:W-:Y:S02]  /*1e0b0*/  SEL R15, R15, R36, !P0 ;  /* 0x000000240f0f7207 */ /* 0x000fe40004000000 */
[----:B------:R-:W-:Y:S01]  /*1e0c0*/  ISETP.NE.U32.AND P0, PT, R33, 0x1, PT ;  /* 0x000000012100780c */ /* 0x000fe20003f05070 */
[----:B------:R1:W-:Y:S01]  /*1e0d0*/  STS.64 [R14+0x18], R12 ;  /* 0x0000180c0e007388 */ /* 0x0003e20000000a00 */
[----:B------:R-:W-:Y:S02]  /*1e0e0*/  LOP3.LUT R2, R2, 0x1, RZ, 0xc0, !PT ;  /* 0x0000000102027812 */ /* 0x000fe400078ec0ff */
[----:B------:R-:W-:Y:S01]  /*1e0f0*/  SEL R0, R0, R30, !P0 ;  /* 0x0000001e00007207 */ /* 0x000fe20004000000 */
[----:B------:R1:W-:Y:S01]  /*1e100*/  STS [R14+0x10], R15 ;  /* 0x0000100f0e007388 */ /* 0x0003e20000000800 */
[----:B------:R-:W-:Y:S02]  /*1e110*/  ISETP.NE.U32.AND P1, PT, R2, 0x1, PT ;  /* 0x000000010200780c */ /* 0x000fe40003f25070 */
[----:B------:R-:W-:Y:S01]  /*1e120*/  SEL R20, R20, R24, !P6 ;  /* 0x0000001814147207 */ /* 0x000fe20007000000 */
[----:B------:R-:W-:Y:S01]  /*1e130*/  IMAD.MOV.U32 R2, RZ, RZ, R0 ;  /* 0x000000ffff027224 */ /* 0x000fe200078e0000 */
[----:B------:R-:W-:-:S02]  /*1e140*/  SEL R21, R21, R25, !P6 ;  /* 0x0000001915157207 */ /* 0x000fc40007000000 */
[----:B------:R-:W-:Y:S02]  /*1e150*/  SEL R23, R23, R34, !P6 ;  /* 0x0000002217177207 */ /* 0x000fe40007000000 */
[----:B------:R-:W-:Y:S01]  /*1e160*/  SEL R8, R8, R28, !P1 ;  /* 0x0000001c08087207 */ /* 0x000fe20004800000 */
[----:B------:R1:W-:Y:S01]  /*1e170*/  STS.64 [R14+0x8], R20 ;  /* 0x000008140e007388 */ /* 0x0003e20000000a00 */
[----:B------:R-:W-:Y:S02]  /*1e180*/  SEL R9, R9, R29, !P1 ;  /* 0x0000001d09097207 */ /* 0x000fe40004800000 */
[----:B------:R-:W-:Y:S01]  /*1e190*/  SEL R11, R11, R38, !P1 ;  /* 0x000000260b0b7207 */ /* 0x000fe20004800000 */
[----:B------:R1:W-:Y:S01]  /*1e1a0*/  STS [R14], R23 ;  /* 0x000000170e007388 */ /* 0x0003e20000000800 */
[----:B------:R-:W-:Y:S02]  /*1e1b0*/  SEL R3, R3, R31, !P0 ;  /* 0x0000001f03037207 */ /* 0x000fe40004000000 */
[----:B------:R-:W-:Y:S01]  /*1e1c0*/  SEL R7, R7, R40, !P0 ;  /* 0x0000002807077207 */ /* 0x000fe20004000000 */
[----:B------:R1:W-:Y:S04]  /*1e1d0*/  STS.64 [R14+0x28], R8 ;  /* 0x000028080e007388 */ /* 0x0003e80000000a00 */
[----:B------:R1:W-:Y:S04]  /*1e1e0*/  STS.64 [R14+0x38], R2 ;  /* 0x000038020e007388 */ /* 0x0003e80000000a00 */
[----:B------:R1:W-:Y:S04]  /*1e1f0*/  STS [R14+0x20], R11 ;  /* 0x0000200b0e007388 */ /* 0x0003e80000000800 */
[----:B------:R1:W-:Y:S02]  /*1e200*/  STS [R14+0x30], R7 ;  /* 0x000030070e007388 */ /* 0x0003e40000000800 */
.L_x_3626:
[----:B------:R-:W-:Y:S05]  /*1e210*/  BSYNC B0 ;  /* 0x0000000000007941 */ /* 0x000fea0003800000 */
.L_x_3625:
[----:B------:R-:W-:-:S04]  /*1e220*/  SHF.R.S32.HI R32, RZ, 0x1, R32 ;  /* 0x00000001ff207819 */ /* 0x000fc80000011420 */
[----:B------:R-:W-:-:S13]  /*1e230*/  ISETP.GE.AND P0, PT, R32, 0x20, PT ;  /* 0x000000202000780c */ /* 0x000fda0003f06270 */
[----:B------:R-:W-:Y:S05]  /*1e240*/  @P0 BRA `(.L_x_3627) ;  /* 0xfffffff800e00947 */ /* 0x000fea000383ffff */
[----:B------:R-:W-:-:S07]  /*1e250*/  IMAD.MOV.U32 R24, RZ, RZ, 0x20 ;  /* 0x00000020ff187424 */ /* 0x000fce00078e00ff */
.L_x_3624:
[----:B------:R-:W-:Y:S01]  /*1e260*/  BAR.SYNC.DEFER_BLOCKING 0x0 ;  /* 0x0000000000007b1d */ /* 0x000fe20000010000 */
[----:B------:R-:W-:-:S13]  /*1e270*/  ISETP.GE.AND P0, PT, R24, 0x2, PT ;  /* 0x000000021800780c */ /* 0x000fda0003f06270 */
[----:B------:R-:W-:Y:S05]  /*1e280*/  @!P0 BRA `(.L_x_3623) ;  /* 0x0000000000f08947 */ /* 0x000fea0003800000 */
[----:B01----:R-:W-:-:S07]  /*1e290*/  IMAD.MOV.U32 R2, RZ, RZ, 0x1 ;  /* 0x00000001ff027424 */ /* 0x003fce00078e00ff */
.L_x_3628:
        /* <DEDUP_REMOVED lines=18> */
[----:B-----5:R-:W-:Y:S02]  /*1e3c0*/  ISETP.GE.AND.EX P0, PT, R13, R28, PT, P0 ;  /* 0x0000001c0d00720c */ /* 0x020fe40003f06300 */
[----:B------:R-:W-:Y:S02]  /*1e3d0*/  SEL R25, RZ, 0xffffffff, P3 ;  /* 0xffffffffff197807 */ /* 0x000fe40001800000 */
[----:B------:R-:W-:Y:S02]  /*1e3e0*/  @P1 SEL R25, RZ, 0xffffffff, !P5 ;  /* 0xffffffffff191807 */ /* 0x000fe40006800000 */
[----:B------:R-:W-:Y:S02]  /*1e3f0*/  SEL R29, RZ, 0xffffffff, P0 ;  /* 0xffffffffff1d7807 */ /* 0x000fe40000000000 */
[----:B------:R-:W-:Y:S01]  /*1e400*/  ISETP.GE.U32.AND P3, PT, R8, R31, PT ;  /* 0x0000001f0800720c */ /* 0x000fe20003f66070 */
[----:B----4-:R-:W-:Y:S01]  /*1e410*/  IMAD.SHL.U32 R2, R2, 0x2, RZ ;  /* 0x0000000202027824 */ /* 0x010fe200078e00ff */
[----:B0-----:R-:W-:-:S02]  /*1e420*/  ISETP.NE.AND P6, PT, R11, R30, PT ;  /* 0x0000001e0b00720c */ /* 0x001fc40003fc5270 */
[----:B-1----:R-:W-:Y:S02]  /*1e430*/  ISETP.GE.U32.AND P1, PT, R0, R35, PT ;  /* 0x000000230000720c */ /* 0x002fe40003f26070 */
[----:B------:R-:W-:Y:S02]  /*1e440*/  ISETP.GT.AND P0, PT, R15, R26, PT ;  /* 0x0000001a0f00720c */ /* 0x000fe40003f04270 */
[----:B--2---:R-:W-:Y:S02]  /*1e450*/  ISETP.NE.AND P5, PT, R7, R34, PT ;  /* 0x000000220700720c */ /* 0x004fe40003fa5270 */
[----:B------:R-:W-:Y:S02]  /*1e460*/  LOP3.LUT R25, R25, 0x1, RZ, 0xc0, !PT ;  /* 0x0000000119197812 */ /* 0x000fe400078ec0ff */
[----:B---3--:R-:W-:Y:S02]  /*1e470*/  ISETP.GE.AND.EX P3, PT, R9, R32, PT, P3 ;  /* 0x000000200900720c */ /* 0x008fe40003f66330 */
[----:B------:R-:W-:-:S02]  /*1e480*/  @P4 SEL R29, RZ, 0xffffffff, !P0 ;  /* 0xffffffffff1d4807 */ /* 0x000fc40004000000 */
[----:B------:R-:W-:Y:S02]  /*1e490*/  ISETP.GE.AND.EX P1, PT, R3, R36, PT, P1 ;  /* 0x000000240300720c */ /* 0x000fe40003f26310 */
[----:B------:R-:W-:Y:S02]  /*1e4a0*/  ISETP.NE.U32.AND P0, PT, R25, 0x1, PT ;  /* 0x000000011900780c */ /* 0x000fe40003f05070 */
[----:B------:R-:W-:Y:S02]  /*1e4b0*/  SEL R33, RZ, 0xffffffff, P3 ;  /* 0xffffffffff217807 */ /* 0x000fe40001800000 */
[----:B------:R-:W-:Y:S02]  /*1e4c0*/  SEL R37, RZ, 0xffffffff, P1 ;  /* 0xffffffffff257807 */ /* 0x000fe40000800000 */
[----:B------:R-:W-:Y:S02]  /*1e4d0*/  ISETP.GT.AND P3, PT, R11, R30, PT ;  /* 0x0000001e0b00720c */ /* 0x000fe40003f64270 */
[----:B------:R-:W-:-:S02]  /*1e4e0*/  ISETP.GT.AND P1, PT, R7, R34, PT ;  /* 0x000000220700720c */ /* 0x000fc40003f24270 */
[----:B------:R-:W-:Y:S02]  /*1e4f0*/  SEL R20, R20, R17, !P0 ;  /* 0x0000001114147207 */ /* 0x000fe40004000000 */
[----:B------:R-:W-:Y:S02]  /*1e500*/  SEL R21, R21, R14, !P0 ;  /* 0x0000000e15157207 */ /* 0x000fe40004000000 */
[----:B------:R-:W-:Y:S02]  /*1e510*/  SEL R23, R23, R6, !P0 ;  /* 0x0000000617177207 */ /* 0x000fe40004000000 */
[----:B------:R-:W-:Y:S02]  /*1e520*/  ISETP.GE.AND P0, PT, R2, R24, PT ;  /* 0x000000180200720c */ /* 0x000fe40003f06270 */
        /* <DEDUP_REMOVED lines=18> */
.L_x_3623:
[----:B------:R-:W-:Y:S05]  /*1e650*/  @!P2 EXIT ;  /* 0x000000000000a94d */ /* 0x000fea0003800000 */
[----:B------:R-:W-:Y:S01]  /*1e660*/  ULDC.U8 UR4, c[0x0][0x630] ;  /* 0x00018c0000047ab9 */ /* 0x000fe20000000000 */
[----:B------:R-:W-:Y:S02]  /*1e670*/  ISETP.NE.U32.AND P0, PT, R4, RZ, PT ;  /* 0x000000ff0400720c */ /* 0x000fe40003f05070 */
[----:B------:R-:W-:Y:S02]  /*1e680*/  ISETP.NE.AND P1, PT, RZ, UR4, PT ;  /* 0x00000004ff007c0c */ /* 0x000fe4000bf25270 */
[----:B------:R-:W-:-:S11]  /*1e690*/  ISETP.NE.AND.EX P0, PT, R10, RZ, PT, P0 ;  /* 0x000000ff0a00720c */ /* 0x000fd60003f05300 */
[----:B------:R-:W-:Y:S05]  /*1e6a0*/  @!P1 BRA `(.L_x_3629) ;  /* 0x0000000000249947 */ /* 0x000fea0003800000 */
[----:B------:R-:W-:Y:S02]  /*1e6b0*/  ULDC.64 UR4, c[0x0][0x628] ;  /* 0x00018a0000047ab9 */ /* 0x000fe40000000a00 */
[----:B01----:R-:W-:Y:S02]  /*1e6c0*/  IADD3 R20, P2, R20, UR4, RZ ;  /* 0x0000000414147c10 */ /* 0x003fe4000ff5e0ff */
[----:B------:R-:W-:Y:S02]  /*1e6d0*/  IADD3 R12, P3, R12, UR4, RZ ;  /* 0x000000040c0c7c10 */ /* 0x000fe4000ff7e0ff */
[----:B------:R-:W-:Y:S02]  /*1e6e0*/  IADD3 R8, P4, R8, UR4, RZ ;  /* 0x0000000408087c10 */ /* 0x000fe4000ff9e0ff */
[----:B------:R-:W-:Y:S02]  /*1e6f0*/  IADD3 R0, P5, R0, UR4, RZ ;  /* 0x0000000400007c10 */ /* 0x000fe4000ffbe0ff */
[----:B------:R-:W-:-:S02]  /*1e700*/  IADD3.X R21, R21, UR5, RZ, P2, !PT ;  /* 0x0000000515157c10 */ /* 0x000fc400097fe4ff */
[----:B------:R-:W-:Y:S02]  /*1e710*/  IADD3.X R13, R13, UR5, RZ, P3, !PT ;  /* 0x000000050d0d7c10 */ /* 0x000fe40009ffe4ff */
[----:B------:R-:W-:Y:S02]  /*1e720*/  IADD3.X R9, R9, UR5, RZ, P4, !PT ;  /* 0x0000000509097c10 */ /* 0x000fe4000a7fe4ff */
[----:B------:R-:W-:-:S07]  /*1e730*/  IADD3.X R3, R3, UR5, RZ, P5, !PT ;  /* 0x0000000503037c10 */ /* 0x000fce000affe4ff */
.L_x_3629:
[----:B------:R-:W-:Y:S05]  /*1e740*/  @!P0 BRA `(.L_x_3630) ;  /* 0x0000000800908947 */ /* 0x000fea0003800000 */
[----:B------:R-:W-:Y:S02]  /*1e750*/  ULDC.U8 UR4, c[0x0][0x631] ;  /* 0x00018c4000047ab9 */ /* 0x000fe40000000000 */
[----:B------:R-:W-:Y:S01]  /*1e760*/  ISETP.NE.AND P3, PT, RZ, UR4, PT ;  /* 0x00000004ff007c0c */ /* 0x000fe2000bf65270 */
[----:B------:R-:W-:-:S12]  /*1e770*/  @!P1 BRA `(.L_x_3631) ;  /* 0x0000000000d09947 */ /* 0x000fd80003800000 */
[----:B------:R-:W2:Y:S04]  /*1e780*/  LDG.E R10, desc[UR60][R4.64+0x10] ;  /* 0x0000103c040a7981 */ /* 0x000ea8000c1e1900 */
[----:B01----:R-:W3:Y:S04]  /*1e790*/  LDG.E R2, desc[UR60][R4.64] ;  /* 0x0000003c04027981 */ /* 0x003ee8000c1e1900 */
[----:B------:R-:W4:Y:S04]  /*1e7a0*/  LDG.E.64 R26, desc[UR60][R4.64+0x18] ;  /* 0x0000183c041a7981 */ /* 0x000f28000c1e1b00 */
[----:B------:R-:W5:Y:S04]  /*1e7b0*/  LDG.E.64 R24, desc[UR60][R4.64+0x8] ;  /* 0x0000083c04187981 */ /* 0x000f68000c1e1b00 */
[----:B------:R-:W5:Y:S04]  /*1e7c0*/  LDG.E R32, desc[UR60][R4.64+0x20] ;  /* 0x0000203c04207981 */ /* 0x000f68000c1e1900 */
[----:B------:R-:W5:Y:S04]  /*1e7d0*/  LDG.E R34, desc[UR60][R4.64+0x30] ;  /* 0x0000303c04227981 */ /* 0x000f68000c1e1900 */
[----:B------:R-:W5:Y:S04]  /*1e7e0*/  LDG.E.64 R28, desc[UR60][R4.64+0x28] ;  /* 0x0000283c041c7981 */ /* 0x000f68000c1e1b00 */
[----:B------:R-:W5:Y:S01]  /*1e7f0*/  LDG.E.64 R30, desc[UR60][R4.64+0x38] ;  /* 0x0000383c041e7981 */ /* 0x000f62000c1e1b00 */
[----:B--2---:R-:W-:-:S02]  /*1e800*/  ISETP.NE.AND P4, PT, R10, R15, PT ;  /* 0x0000000f0a00720c */ /* 0x004fc40003f85270 */
[----:B---3--:R-:W-:Y:S02]  /*1e810*/  ISETP.NE.AND P6, PT, R2, R23, PT ;  /* 0x000000170200720c */ /* 0x008fe40003fc5270 */
[----:B----4-:R-:W-:Y:S02]  /*1e820*/  ISETP.GE.U32.AND P1, PT, R26, R12, PT ;  /* 0x0000000c1a00720c */ /* 0x010fe40003f26070 */
[----:B------:R-:W-:Y:S02]  /*1e830*/  ISETP.GT.AND P5, PT, R10, R15, PT ;  /* 0x0000000f0a00720c */ /* 0x000fe40003fa4270 */
[----:B-----5:R-:W-:Y:S02]  /*1e840*/  ISETP.GE.U32.AND P2, PT, R24, R20, PT ;  /* 0x000000141800720c */ /* 0x020fe40003f46070 */
[----:B------:R-:W-:Y:S02]  /*1e850*/  ISETP.GE.AND.EX P1, PT, R27, R13, PT, P1 ;  /* 0x0000000d1b00720c */ /* 0x000fe40003f26310 */
[----:B------:R-:W-:-:S02]  /*1e860*/  ISETP.GT.AND P0, PT, R2, R23, PT ;  /* 0x000000170200720c */ /* 0x000fc40003f04270 */
[----:B------:R-:W-:Y:S02]  /*1e870*/  SEL R14, RZ, 0xffffffff, !P5 ;  /* 0xffffffffff0e7807 */ /* 0x000fe40006800000 */
[----:B------:R-:W-:Y:S02]  /*1e880*/  ISETP.GE.AND.EX P2, PT, R25, R21, PT, P2 ;  /* 0x000000151900720c */ /* 0x000fe40003f46320 */
[----:B------:R-:W-:Y:S02]  /*1e890*/  @!P4 SEL R14, RZ, 0xffffffff, P1 ;  /* 0xffffffffff0ec807 */ /* 0x000fe40000800000 */
[----:B------:R-:W-:Y:S02]  /*1e8a0*/  ISETP.NE.AND P5, PT, R32, R11, PT ;  /* 0x0000000b2000720c */ /* 0x000fe40003fa5270 */
[----:B------:R-:W-:Y:S02]  /*1e8b0*/  ISETP.NE.AND P4, PT, R34, R7, PT ;  /* 0x000000072200720c */ /* 0x000fe40003f85270 */
        /* <DEDUP_REMOVED lines=32> */
.L_x_3631:
[----:B0-----:R-:W-:Y:S02]  /*1eac0*/  IMAD.MOV.U32 R24, RZ, RZ, R20 ;  /* 0x000000ffff187224 */ /* 0x001fe400078e0014 */
[----:B------:R-:W-:Y:S02]  /*1ead0*/  IMAD.MOV.U32 R25, RZ, RZ, R21 ;  /* 0x000000ffff197224 */ /* 0x000fe400078e0015 */
[----:B------:R-:W-:Y:S02]  /*1eae0*/  IMAD.MOV.U32 R26, RZ, RZ, R12 ;  /* 0x000000ffff1a7224 */ /* 0x000fe400078e000c */
[----:B------:R-:W-:Y:S02]  /*1eaf0*/  IMAD.MOV.U32 R27, RZ, RZ, R13 ;  /* 0x000000ffff1b7224 */ /* 0x000fe400078e000d */
[----:B------:R-:W-:Y:S02]  /*1eb00*/  IMAD.MOV.U32 R28, RZ, RZ, R8 ;  /* 0x000000ffff1c7224 */ /* 0x000fe400078e0008 */
[----:B------:R-:W-:-:S02]  /*1eb10*/  IMAD.MOV.U32 R29, RZ, RZ, R9 ;  /* 0x000000ffff1d7224 */ /* 0x000fc400078e0009 */
        /* <DEDUP_REMOVED lines=11> */
[----:B-1----:R0:W1:Y:S01]  /*1ebd0*/  LDC.64 R2, c[0x4][R0] ;  /* 0x0100000000027b82 */ /* 0x0020620000000a00 */
        /* <DEDUP_REMOVED lines=11> */
.L_x_3633:
        /* <DEDUP_REMOVED lines=22> */
.L_x_3634:
        /* <DEDUP_REMOVED lines=22> */
.L_x_3635:
        /* <DEDUP_REMOVED lines=22> */
.L_x_3636:
[----:B------:R-:W-:Y:S02]  /*1f0b0*/  ULDC.64 UR4, c[0x0][0x600] ;  /* 0x0001800000047ab9 */ /* 0x000fe40000000a00 */
[----:B------:R-:W-:-:S05]  /*1f0c0*/  IADD3 R16, P0, R16, UR4, RZ ;  /* 0x0000000410107c10 */ /* 0x000fca000ff1e0ff */
[----:B------:R-:W-:-:S05]  /*1f0d0*/  IMAD.X R17, RZ, RZ, UR5, P0 ;  /* 0x00000005ff117e24 */ /* 0x000fca00080e06ff */
[----:B------:R-:W-:Y:S01]  /*1f0e0*/  STG.E.64 desc[UR60][R16.64], R30 ;  /* 0x0000001e10007986 */ /* 0x000fe2000c101b3c */
[----:B------:R-:W-:Y:S05]  /*1f0f0*/  EXIT ;  /* 0x000000000000794d */ /* 0x000fea0003800000 */
.L_x_3632:
        /* <DEDUP_REMOVED lines=9> */
.L_x_3630:
        /* <DEDUP_REMOVED lines=17> */
.L_x_3638:
[----:B------:R-:W-:Y:S02]  /*1f2a0*/  CS2R R20, SRZ ;  /* 0x0000000000147805 */ /* 0x000fe4000001ff00 */
[----:B------:R-:W-:Y:S02]  /*1f2b0*/  CS2R R12, SRZ ;  /* 0x00000000000c7805 */ /* 0x000fe4000001ff00 */
[----:B------:R-:W-:Y:S01]  /*1f2c0*/  CS2R R8, SRZ ;  /* 0x0000000000087805 */ /* 0x000fe2000001ff00 */
[----:B------:R-:W-:Y:S02]  /*1f2d0*/  IMAD.MOV.U32 R0, RZ, RZ, RZ ;  /* 0x000000ffff007224 */ /* 0x000fe400078e00ff */
[----:B------:R-:W-:-:S07]  /*1f2e0*/  IMAD.MOV.U32 R3, RZ, RZ, RZ ;  /* 0x000000ffff037224 */ /* 0x000fce00078e00ff */
.L_x_3637:
[----:B------:R-:W-:Y:S01]  /*1f2f0*/  ULDC.U8 UR4, c[0x0][0x631] ;  /* 0x00018c4000047ab9 */ /* 0x000fe20000000000 */
[----:B0-----:R-:W-:Y:S01]  /*1f300*/  IMAD.MOV.U32 R24, RZ, RZ, R20 ;  /* 0x000000ffff187224 */ /* 0x001fe200078e0014 */
[----:B------:R-:W-:Y:S01]  /*1f310*/  ISETP.NE.AND P0, PT, RZ, UR4, PT ;  /* 0x00000004ff007c0c */ /* 0x000fe2000bf05270 */
        /* <DEDUP_REMOVED lines=28> */
.L_x_3640:
        /* <DEDUP_REMOVED lines=22> */
.L_x_3641:
        /* <DEDUP_REMOVED lines=22> */
.L_x_3642:
        /* <DEDUP_REMOVED lines=22> */
.L_x_3643:
[----:B------:R-:W-:Y:S02]  /*1f900*/  ULDC.64 UR4, c[0x0][0x600] ;  /* 0x0001800000047ab9 */ /* 0x000fe40000000a00 */
[----:B------:R-:W-:-:S05]  /*1f910*/  IADD3 R16, P0, R16, UR4, RZ ;  /* 0x0000000410107c10 */ /* 0x000fca000ff1e0ff */
[----:B------:R-:W-:-:S05]  /*1f920*/  IMAD.X R17, RZ, RZ, UR5, P0 ;  /* 0x00000005ff117e24 */ /* 0x000fca00080e06ff */
[----:B------:R-:W-:Y:S01]  /*1f930*/  STG.E.64 desc[UR60][R16.64], R30 ;  /* 0x0000001e10007986 */ /* 0x000fe2000c101b3c */
[----:B------:R-:W-:Y:S05]  /*1f940*/  EXIT ;  /* 0x000000000000794d */ /* 0x000fea0003800000 */
.L_x_3639:
[----:B-1----:R-:W-:Y:S01]  /*1f950*/  MOV R2, 0x0 ;  /* 0x0000000000027802 */ /* 0x002fe20000000f00 */
        /* <DEDUP_REMOVED lines=15> */
.L_x_3644:
        /* <DEDUP_REMOVED lines=15> */
.L_x_3645:
        /* <DEDUP_REMOVED lines=15> */
.L_x_3646:
        /* <DEDUP_REMOVED lines=15> */
.L_x_3647:
[----:B------:R-:W-:Y:S05]  /*1fd20*/  EXIT ;  /* 0x000000000000794d */ /* 0x000fea0003800000 */
.L_x_3602:
        /* <DEDUP_REMOVED lines=25> */
.L_x_3648:
        /* <DEDUP_REMOVED lines=56> */
.L_x_3650:
        /* <DEDUP_REMOVED lines=26> */
.L_x_3652:
        /* <DEDUP_REMOVED lines=22> */
.L_x_3653:
        /* <DEDUP_REMOVED lines=22> */
.L_x_3654:
        /* <DEDUP_REMOVED lines=22> */
.L_x_3655:
[----:B------:R-:W-:Y:S02]  /*20800*/  ULDC.64 UR4, c[0x0][0x600] ;  /* 0x0001800000047ab9 */ /* 0x000fe40000000a00 */
[----:B------:R-:W-:-:S05]  /*20810*/  IADD3 R16, P0, R16, UR4, RZ ;  /* 0x0000000410107c10 */ /* 0x000fca000ff1e0ff */
[----:B------:R-:W-:-:S05]  /*20820*/  IMAD.X R17, RZ, RZ, UR5, P0 ;  /* 0x00000005ff117e24 */ /* 0x000fca00080e06ff */
[----:B------:R-:W-:Y:S01]  /*20830*/  STG.E.64 desc[UR60][R16.64], R22 ;  /* 0x0000001610007986 */ /* 0x000fe2000c101b3c */
[----:B------:R-:W-:Y:S05]  /*20840*/  EXIT ;  /* 0x000000000000794d */ /* 0x000fea0003800000 */
.L_x_3651:
        /* <DEDUP_REMOVED lines=9> */
.L_x_3649:
        /* <DEDUP_REMOVED lines=17> */
.L_x_3657:
[----:B------:R-:W-:Y:S02]  /*209f0*/  CS2R R8, SRZ ;  /* 0x0000000000087805 */ /* 0x000fe4000001ff00 */
[----:B------:R-:W-:Y:S01]  /*20a00*/  CS2R R40, SRZ ;  /* 0x0000000000287805 */ /* 0x000fe2000001ff00 */
[----:B------:R-:W-:Y:S02]  /*20a10*/  IMAD.MOV.U32 R0, RZ, RZ, RZ ;  /* 0x000000ffff007224 */ /* 0x000fe400078e00ff */
[----:B------:R-:W-:Y:S02]  /*20a20*/  IMAD.MOV.U32 R3, RZ, RZ, RZ ;  /* 0x000000ffff037224 */ /* 0x000fe400078e00ff */
[----:B------:R-:W-:Y:S02]  /*20a30*/  IMAD.MOV.U32 R6, RZ, RZ, RZ ;  /* 0x000000ffff067224 */ /* 0x000fe400078e00ff */
[----:B------:R-:W-:-:S07]  /*20a40*/  IMAD.MOV.U32 R57, RZ, RZ, RZ ;  /* 0x000000ffff397224 */ /* 0x000fce00078e00ff */
.L_x_3656:
        /* <DEDUP_REMOVED lines=28> */
.L_x_3659:
        /* <DEDUP_REMOVED lines=22> */
.L_x_3660:
        /* <DEDUP_REMOVED lines=22> */
.L_x_3661:
        /* <DEDUP_REMOVED lines=22> */
.L_x_3662:
[----:B------:R-:W-:Y:S02]  /*21030*/  ULDC.64 UR4, c[0x0][0x600] ;  /* 0x0001800000047ab9 */ /* 0x000fe40000000a00 */
[----:B------:R-:W-:-:S05]  /*21040*/  IADD3 R16, P0, R16, UR4, RZ ;  /* 0x0000000410107c10 */ /* 0x000fca000ff1e0ff */
[----:B------:R-:W-:-:S05]  /*21050*/  IMAD.X R17, RZ, RZ, UR5, P0 ;  /* 0x00000005ff117e24 */ /* 0x000fca00080e06ff */
[----:B------:R-:W-:Y:S01]  /*21060*/  STG.E.64 desc[UR60][R16.64], R22 ;  /* 0x0000001610007986 */ /* 0x000fe2000c101b3c */
[----:B------:R-:W-:Y:S05]  /*21070*/  EXIT ;  /* 0x000000000000794d */ /* 0x000fea0003800000 */
.L_x_3658:
        /* <DEDUP_REMOVED lines=16> */
.L_x_3663:
        /* <DEDUP_REMOVED lines=15> */
.L_x_3664:
        /* <DEDUP_REMOVED lines=15> */
.L_x_3665:
        /* <DEDUP_REMOVED lines=15> */
.L_x_3666:
[----:B------:R-:W-:Y:S05]  /*21450*/  EXIT ;  /* 0x000000000000794d */ /* 0x000fea0003800000 */
        .weak           $__internal_28_$__cuda_sm20_div_u64
        .type           $__internal_28_$__cuda_sm20_div_u64,@function
        .size           $__internal_28_$__cuda_sm20_div_u64,($__internal_29_$__cuda_sm20_rem_u64 - $__internal_28_$__cuda_sm20_div_u64)
$__internal_28_$__cuda_sm20_div_u64:
        /* <DEDUP_REMOVED lines=60> */
[----:B------:R-:W-:Y:S02]  /*21820*/  ISETP.NE.U32.AND P1, PT, R4, RZ, PT ;  /* 0x000000ff0400720c */ /* 0x000fe40003f25070 */
[----:B------:R-:W-:-:S02]  /*21830*/  ISETP.GE.U32.AND.EX P0, PT, R26, R5, PT, P0 ;  /* 0x000000051a00720c */ /* 0x000fc40003f06100 */
[----:B------:R-:W-:Y:S02]  /*21840*/  ISETP.NE.AND.EX P1, PT, R5, RZ, PT, P1 ;  /* 0x000000ff0500720c */ /* 0x000fe40003f25310 */
[----:B------:R-:W-:Y:S01]  /*21850*/  SEL R14, R14, R21, P0 ;  /* 0x000000150e0e7207 */ /* 0x000fe20000000000 */
[----:B------:R-:W-:Y:S01]  /*21860*/  IMAD.MOV.U32 R21, RZ, RZ, 0x0 ;  /* 0x00000000ff157424 */ /* 0x000fe200078e00ff */
[----:B------:R-:W-:Y:S01]  /*21870*/  SEL R25, R25, R20, P0 ;  /* 0x0000001419197207 */ /* 0x000fe20000000000 */
[----:B------:R-:W-:Y:S01]  /*21880*/  IMAD.MOV.U32 R20, RZ, RZ, R12 ;  /* 0x000000ffff147224 */ /* 0x000fe200078e000c */
[----:B------:R-:W-:Y:S02]  /*21890*/  SEL R14, R14, 0xffffffff, P1 ;  /* 0xffffffff0e0e7807 */ /* 0x000fe40000800000 */
[----:B------:R-:W-:Y:S01]  /*218a0*/  SEL R25, R25, 0xffffffff, P1 ;  /* 0xffffffff19197807 */ /* 0x000fe20000800000 */
[----:B------:R-:W-:Y:S06]  /*218b0*/  RET.REL.NODEC R20 `(_ZN2at6native13reduce_kernelILi128ELi4ENS0_8ReduceOpIiNS0_9ArgMaxOpsIiEEjlLi4ELi4EEEEEvT1_) ;  /* 0xfffffde414d07950 */ /* 0x000fec0003c3ffff */
        .weak           $__internal_29_$__cuda_sm20_rem_u64
        .type           $__internal_29_$__cuda_sm20_rem_u64,@function
        .size           $__internal_29_$__cuda_sm20_rem_u64,(.L_x_6986 - $__internal_29_$__cuda_sm20_rem_u64)
$__internal_29_$__cuda_sm20_rem_u64:
        /* <DEDUP_REMOVED lines=63> */
[----:B------:R-:W-:Y:S06]  /*21cb0*/  RET.REL.NODEC R10 `(_ZN2at6native13reduce_kernelILi128ELi4ENS0_8ReduceOpIiNS0_9ArgMaxOpsIiEEjlLi4ELi4EEEEEvT1_) ;  /* 0xfffffde00ad07950 */ /* 0x000fec0003c3ffff */
.L_x_3667:
        /* <DEDUP_REMOVED lines=12> */
.L_x_6986:


//--------------------- .text._ZN2at6native13reduce_kernelILi512ELi1ENS0_8ReduceOpIaNS0_9ArgMaxOpsIaEEjlLi4ELi4EEEEEvT1_ --------------------------
	.section	.text._ZN2at6native13reduce_kernelILi512ELi1ENS0_8ReduceOpIaNS0_9ArgMaxOpsIaEEjlLi4ELi4EEEEEvT1_,"ax",@progbits
	.align	128
        .global         _ZN2at6native13reduce_kernelILi512ELi1ENS0_8ReduceOpIaNS0_9ArgMaxOpsIaEEjlLi4ELi4EEEEEvT1_
        .type           _ZN2at6native13reduce_kernelILi512ELi1ENS0_8ReduceOpIaNS0_9ArgMaxOpsIaEEjlLi4ELi4EEEEEvT1_,@function
        .size           _ZN2at6native13reduce_kernelILi512ELi1ENS0_8ReduceOpIaNS0_9ArgMaxOpsIaEEjlLi4ELi4EEEEEvT1_,(.L_x_6988 - _ZN2at6native13reduce_kernelILi512ELi1ENS0_8ReduceOpIaNS0_9ArgMaxOpsIaEEjlLi4ELi4EEEEEvT1_)
        .other          _ZN2at6native13reduce_kernelILi512ELi1ENS0_8ReduceOpIaNS0_9ArgMaxOpsIaEEjlLi4ELi4EEEEEvT1_,@"STO_CUDA_ENTRY STV_DEFAULT"
_ZN2at6native13reduce_kernelILi512ELi1ENS0_8ReduceOpIaNS0_9ArgMaxOpsIaEEjlLi4ELi4EEEEEvT1_:
.text._ZN2at6native13reduce_kernelILi512ELi1ENS0_8ReduceOpIaNS0_9ArgMaxOpsIaEEjlLi4ELi4EEEEEvT1_:
        /* <DEDUP_REMOVED lines=293> */
.L_x_3668:
[----:B------:R-:W-:Y:S01]  /*1250*/  ULDC UR4, c[0x0][0x22c] ;  /* 0x00008b0000047ab9 */ /* 0x000fe20000000800 */
[----:B------:R-:W-:Y:S01]  /*1260*/  ULDC.64 UR36, c[0x0][0x208] ;  /* 0x0000820000247ab9 */ /* 0x000fe20000000a00 */
[----:B------:R-:W-:Y:S01]  /*1270*/  IMAD.U32 R13, RZ, RZ, UR4 ;  /* 0x00000004ff0d7e24 */ /* 0x000fe2000f8e00ff */
[----:B------:R-:W-:Y:S01]  /*1280*/  ULDC UR4, c[0x0][0x230] ;  /* 0x00008c0000047ab9 */ /* 0x000fe20000000800 */
[----:B------:R-:W-:Y:S01]  /*1290*/  BSSY B0, `(.L_x_3669) ;  /* 0x0000cfd000007945 */ /* 0x000fe20003800000 */
[----:B------:R-:W-:Y:S01]  /*12a0*/  IMAD.MOV.U32 R9, RZ, RZ, RZ ;  /* 0x000000ffff097224 */ /* 0x000fe200078e00ff */
[----:B------:R-:W-:Y:S02]  /*12b0*/  PRMT R0, RZ, 0x7610, R0 ;  /* 0x00007610ff007816 */ /* 0x000fe40000000000 */
[----:B------:R-:W-:-:S04]  /*12c0*/  ISETP.GE.U32.AND P0, PT, R2, R13, PT ;  /* 0x0000000d0200720c */ /* 0x000fc80003f06070 */
[----:B------:R-:W-:Y:S02]  /*12d0*/  ISETP.GE.U32.OR P0, PT, R5, UR4, P0 ;  /* 0x0000000405007c0c */ /* 0x000fe40008706470 */
[----:B------:R-:W-:-:S11]  /*12e0*/  MOV R5, RZ ;  /* 0x000000ff00057202 */ /* 0x000fd60000000f00 */
[----:B------:R-:W-:Y:S05]  /*12f0*/  @P0 BRA `(.L_x_3670) ;  /* 0x000000cc00d80947 */ /* 0x000fea0003800000 */
[----:B------:R-:W-:Y:S01]  /*1300*/  ULDC.U8 UR4, c[0x0][0x260] ;  /* 0x0000980000047ab9 */ /* 0x000fe20000000000 */
[----:B------:R-:W-:Y:S01]  /*1310*/  IMAD.MOV.U32 R11, RZ, RZ, RZ ;  /* 0x000000ffff0b7224 */ /* 0x000fe200078e00ff */
[----:B------:R-:W-:-:S13]  /*1320*/  ISETP.NE.AND P0, PT, RZ, UR4, PT ;  /* 0x00000004ff007c0c */ /* 0x000fda000bf05270 */
[----:B------:R-:W-:Y:S05]  /*1330*/  @!P0 BRA `(.L_x_3671) ;  /* 0x0000000c00f08947 */ /* 0x000fea0003800000 */
[----:B------:R-:W0:Y:S01]  /*1340*/  LDC R19, c[0x0][0x5f8] ;  /* 0x00017e00ff137b82 */ /* 0x000e220000000800 */
[----:B------:R-:W-:Y:S01]  /*1350*/  ULDC UR4, c[0x0][0x22c] ;  /* 0x00008b0000047ab9 */ /* 0x000fe20000000800 */
[----:B------:R-:W-:Y:S01]  /*1360*/  BSSY B1, `(.L_x_3672) ;  /* 0x000003c000017945 */ /* 0x000fe20003800000 */
[----:B------:R-:W-:Y:S02]  /*1370*/  IMAD.U32 R10, RZ, RZ, UR4 ;  /* 0x00000004ff0a7e24 */ /* 0x000fe4000f8e00ff */
[----:B------:R-:W-:-:S03]  /*1380*/  IMAD.MOV.U32 R9, RZ, RZ, RZ ;  /* 0x000000ffff097224 */ /* 0x000fc600078e00ff */
[----:B------:R-:W1:Y:S08]  /*1390*/  LDC.U8 R17, c[0x0][0x218] ;  /* 0x00008600ff117b82 */ /* 0x000e700000000000 */
[----:B------:R-:W2:Y:S08]  /*13a0*/  LDC R4, c[0x0][0x220] ;  /* 0x00008800ff047b82 */ /* 0x000eb00000000800 */
[----:B------:R-:W3:Y:S01]  /*13b0*/  LDC R5, c[0x0][0x224] ;  /* 0x00008900ff057b82 */ /* 0x000ee20000000800 */
[----:B0-----:R-:W-:-:S05]  /*13c0*/  IMAD.IADD R16, R12, 0x1, R19 ;  /* 0x000000010c107824 */ /* 0x001fca00078e0213 */
[----:B------:R-:W-:Y:S02]  /*13d0*/  LOP3.LUT P0, R16, R16, 0x3, RZ, 0xc0, !PT ;  /* 0x0000000310107812 */ /* 0x000fe4000780c0ff */
[----:B-1----:R-:W-:-:S04]  /*13e0*/  PRMT R0, R17, 0x8880, RZ ;  /* 0x0000888011007816 */ /* 0x002fc800000000ff */
[----:B------:R-:W-:Y:S01]  /*13f0*/  PRMT R0, R0, 0x7710, RZ ;  /* 0x0000771000007816 */ /* 0x000fe200000000ff */
[----:B--2---:R-:W-:Y:S02]  /*1400*/  IMAD.MOV.U32 R6, RZ, RZ, R4 ;  /* 0x000000ffff067224 */ /* 0x004fe400078e0004 */
[----:B---3--:R-:W-:-:S04]  /*1410*/  IMAD.MOV.U32 R8, RZ, RZ, R5 ;  /* 0x000000ffff087224 */ /* 0x008fc800078e0005 */
[----:B------:R-:W-:Y:S05]  /*1420*/  @!P0 BRA `(.L_x_3673) ;  /* 0x0000000000bc8947 */ /* 0x000fea0003800000 */
[C---:B------:R-:W-:Y:S01]  /*1430*/  ISETP.GE.U32.AND P0, PT, R7.reuse, R16, PT ;  /* 0x000000100700720c */ /* 0x040fe20003f06070 */
[----:B------:R-:W-:Y:S01]  /*1440*/  BSSY B2, `(.L_x_3674) ;  /* 0x0000029000027945 */ /* 0x000fe20003800000 */
[----:B------:R-:W-:Y:S02]  /*1450*/  IADD3 R21, -R16, RZ, RZ ;  /* 0x000000ff10157210 */ /* 0x000fe40007ffe1ff */
[----:B------:R-:W-:Y:S02]  /*1460*/  ISETP.GT.U32.OR P0, PT, R7, 0x3, !P0 ;  /* 0x000000030700780c */ /* 0x000fe40004704470 */
[----:B------:R-:W-:-:S11]  /*1470*/  SHF.R.S32.HI R18, RZ, 0x1f, R21 ;  /* 0x0000001fff127819 */ /* 0x000fd60000011415 */
        /* <DEDUP_REMOVED lines=11> */
.L_x_3677:
[----:B------:R-:W-:Y:S05]  /*1530*/  BSYNC B3 ;  /* 0x0000000000037941 */ /* 0x000fea0003800000 */
.L_x_3676:
[----:B------:R-:W-:-:S04]  /*1540*/  PRMT R9, R9, 0x9910, RZ ;  /* 0x0000991009097816 */ /* 0x000fc800000000ff */
[----:B------:R-:W-:-:S13]  /*1550*/  ISETP.NE.AND P0, PT, R9, RZ, PT ;  /* 0x000000ff0900720c */ /* 0x000fda0003f05270 */
[----:B------:R-:W-:Y:S05]  /*1560*/  @!P0 BRA `(.L_x_3675) ;  /* 0x0000000000588947 */ /* 0x000fea0003800000 */
[----:B------:R-:W-:Y:S01]  /*1570*/  IADD3 R14, P0, P1, R21, R12, R7 ;  /* 0x0000000c150e7210 */ /* 0x000fe2000791e007 */
[----:B------:R-:W-:Y:S01]  /*1580*/  ULDC UR4, c[0x0][0x5fc] ;  /* 0x00017f0000047ab9 */ /* 0x000fe20000000800 */
[----:B------:R-:W0:Y:S02]  /*1590*/  LDC.64 R8, c[0x0][0x220] ;  /* 0x00008800ff087b82 */ /* 0x000e240000000a00 */
[----:B------:R-:W-:Y:S02]  /*15a0*/  IADD3 R14, P2, R14, R19, RZ ;  /* 0x000000130e0e7210 */ /* 0x000fe40007f5e0ff */
[----:B------:R-:W-:-:S04]  /*15b0*/  IADD3.X R6, R18, R11, RZ, P0, P1 ;  /* 0x0000000b12067210 */ /* 0x000fc800007e24ff */
[----:B------:R-:W-:-:S06]  /*15c0*/  IADD3.X R15, R6, UR4, RZ, P2, !PT ;  /* 0x00000004060f7c10 */ /* 0x000fcc00097fe4ff */
[----:B------:R-:W2:Y:S01]  /*15d0*/  LDG.E.S8 R15, desc[UR36][R14.64] ;  /* 0x000000240e0f7981 */ /* 0x000ea2000c1e1300 */
[----:B------:R-:W-:Y:S01]  /*15e0*/  IMAD.IADD R23, R7, 0x1, -R16 ;  /* 0x0000000107177824 */ /* 0x000fe200078e0a10 */
[C---:B------:R-:W-:Y:S02]  /*15f0*/  LOP3.LUT R25, R0.reuse, 0xff, RZ, 0xc0, !PT ;  /* 0x000000ff00197812 */ /* 0x040fe400078ec0ff */
[----:B------:R-:W-:Y:S02]  /*1600*/  PRMT R10, R0, 0x9910, RZ ;  /* 0x00009910000a7816 */ /* 0x000fe400000000ff */
[----:B0-----:R-:W-:-:S04]  /*1610*/  ISETP.GT.U32.AND P0, PT, R23, R8, PT ;  /* 0x000000081700720c */ /* 0x001fc80003f04070 */
[----:B------:R-:W-:Y:S02]  /*1620*/  ISETP.GT.AND.EX P0, PT, RZ, R9, PT, P0 ;  /* 0x00000009ff00720c */ /* 0x000fe40003f04300 */
[----:B--2---:R-:W-:-:S04]  /*1630*/  LOP3.LUT R6, R15, 0xff, RZ, 0xc0, !PT ;  /* 0x000000ff0f067812 */ /* 0x004fc800078ec0ff */
[----:B------:R-:W-:Y:S02]  /*1640*/  ISETP.NE.AND P1, PT, R25, R6, PT ;  /* 0x000000061900720c */ /* 0x000fe40003f25270 */
[----:B------:R-:W-:Y:S02]  /*1650*/  SEL R6, RZ, 0xffffffff, !P0 ;  /* 0xffffffffff067807 */ /* 0x000fe40004000000 */
[----:B------:R-:W-:-:S09]  /*1660*/  ISETP.GT.AND P0, PT, R10, R15, PT ;  /* 0x0000000f0a00720c */ /* 0x000fd20003f04270 */
[----:B------:R-:W-:-:S04]  /*1670*/  @P1 SEL R6, RZ, 0xffffffff, !P0 ;  /* 0xffffffffff061807 */ /* 0x000fc80004000000 */
[----:B------:R-:W-:-:S04]  /*1680*/  LOP3.LUT R6, R6, 0x1, RZ, 0xc0, !PT ;  /* 0x0000000106067812 */ /* 0x000fc800078ec0ff */
[----:B------:R-:W-:-:S04]  /*1690*/  ISETP.NE.U32.AND P0, PT, R6, 0x1, PT ;  /* 0x000000010600780c */ /* 0x000fc80003f05070 */
[----:B------:R-:W-:Y:S02]  /*16a0*/  SEL R6, R23, R8, P0 ;  /* 0x0000000817067207 */ /* 0x000fe40000000000 */
[----:B------:R-:W-:Y:S02]  /*16b0*/  SEL R0, R0, R15, !P0 ;  /* 0x0000000f00007207 */ /* 0x000fe40004000000 */
[----:B------:R-:W-:-:S07]  /*16c0*/  SEL R8, R9, RZ, !P0 ;  /* 0x000000ff09087207 */ /* 0x000fce0004000000 */
.L_x_3675:
[----:B------:R-:W-:Y:S05]  /*16d0*/  BSYNC B2 ;  /* 0x0000000000027941 */ /* 0x000fea0003800000 */
.L_x_3674:
[----:B------:R-:W-:Y:S02]  /*16e0*/  IADD3 R12, P0, P1, R12, 0x4, R21 ;  /* 0x000000040c0c7810 */ /* 0x000fe4000791e015 */
[C---:B------:R-:W-:Y:S02]  /*16f0*/  IADD3 R10, R16.reuse, -0x4, R13 ;  /* 0xfffffffc100a7810 */ /* 0x040fe40007ffe00d */
[----:B------:R-:W-:Y:S02]  /*1700*/  IADD3 R9, -R16, 0x4, RZ ;  /* 0x0000000410097810 */ /* 0x000fe40007ffe1ff */
[----:B------:R-:W-:-:S07]  /*1710*/  IADD3.X R11, R11, RZ, R18, P0, P1 ;  /* 0x000000ff0b0b7210 */ /* 0x000fce00007e2412 */
.L_x_3673:
[----:B------:R-:W-:Y:S05]  /*1720*/  BSYNC B1 ;  /* 0x0000000000017941 */ /* 0x000fea0003800000 */
.L_x_3672:
[----:B------:R-:W-:Y:S01]  /*1730*/  IMAD.SHL.U32 R24, R2, 0x4, RZ ;  /* 0x0000000402187824 */ /* 0x000fe200078e00ff */
[----:B------:R-:W-:Y:S01]  /*1740*/  IADD3 R12, P3, R12, R19, RZ ;  /* 0x000000130c0c7210 */ /* 0x000fe20007f7e0ff */
[----:B------:R-:W-:Y:S01]  /*1750*/  ULDC UR4, c[0x0][0x5fc] ;  /* 0x00017f0000047ab9 */ /* 0x000fe20000000800 */
[----:B------:R-:W-:Y:S01]  /*1760*/  BSSY B1, `(.L_x_3678) ;  /* 0x0000064000017945 */ /* 0x000fe20003800000 */
[----:B------:R-:W-:Y:S01]  /*1770*/  VIADD R13, R24, 0x3 ;  /* 0x00000003180d7836 */ /* 0x000fe20000000000 */
[----:B------:R-:W-:Y:S01]  /*1780*/  ISETP.NE.AND P2, PT, R20, RZ, PT ;  /* 0x000000ff1400720c */ /* 0x000fe20003f45270 */
[----:B------:R-:W-:Y:S01]  /*1790*/  IMAD.MOV.U32 R22, RZ, RZ, R4 ;  /* 0x000000ffff167224 */ /* 0x000fe200078e0004 */
[----:B------:R-:W-:Y:S01]  /*17a0*/  PRMT R14, R17, 0x7610, R14 ;  /* 0x00007610110e7816 */ /* 0x000fe2000000000e */
[----:B------:R-:W-:Y:S01]  /*17b0*/  IMAD.MOV.U32 R16, RZ, RZ, R5 ;  /* 0x000000ffff107224 */ /* 0x000fe200078e0005 */
[----:B------:R-:W-:Y:S01]  /*17c0*/  ISETP.GE.U32.AND P0, PT, R13, R10, PT ;  /* 0x0000000a0d00720c */ /* 0x000fe20003f06070 */
[--C-:B------:R-:W-:Y:S01]  /*17d0*/  IMAD.MOV.U32 R18, RZ, RZ, R4.reuse ;  /* 0x000000ffff127224 */ /* 0x100fe200078e0004 */
[----:B------:R-:W-:Y:S01]  /*17e0*/  IADD3.X R13, R11, UR4, RZ, P3, !PT ;  /* 0x000000040b0d7c10 */ /* 0x000fe20009ffe4ff */
[----:B------:R-:W-:Y:S01]  /*17f0*/  IMAD.MOV.U32 R19, RZ, RZ, R4 ;  /* 0x000000ffff137224 */ /* 0x000fe200078e0004 */
[----:B------:R-:W-:Y:S01]  /*1800*/  PRMT R15, R17, 0x7610, R15 ;  /* 0x00007610110f7816 */ /* 0x000fe2000000000f */
[----:B------:R-:W-:Y:S01]  /*1810*/  IMAD.MOV.U32 R21, RZ, RZ, R5 ;  /* 0x000000ffff157224 */ /* 0x000fe200078e0005 */
[----:B------:R-:W-:-:S02]  /*1820*/  ISETP.NE.AND P1, PT, RZ, UR27, PT ;  /* 0x0000001bff007c0c */ /* 0x000fc4000bf25270 */
[----:B------:R-:W-:-:S05]  /*1830*/  MOV R20, R5 ;  /* 0x0000000500147202 */ /* 0x000fca0000000f00 */
[----:B------:R-:W-:Y:S06]  /*1840*/  @P0 BRA `(.L_x_3679) ;  /* 0x0000000400540947 */ /* 0x000fec0003800000 */
[--C-:B------:R-:W-:Y:S01]  /*1850*/  IMAD.MOV.U32 R18, RZ, RZ, R4.reuse ;  /* 0x000000ffff127224 */ /* 0x100fe200078e0004 */
[C---:B------:R-:W-:Y:S01]  /*1860*/  PRMT R15, R14.reuse, 0x7610, R15 ;  /* 0x000076100e0f7816 */ /* 0x040fe2000000000f */
[----:B------:R-:W-:Y:S01]  /*1870*/  IMAD.MOV.U32 R19, RZ, RZ, R4 ;  /* 0x000000ffff137224 */ /* 0x000fe200078e0004 */
[----:B------:R-:W-:Y:S01]  /*1880*/  PRMT R17, R14, 0x7610, R17 ;  /* 0x000076100e117816 */ /* 0x000fe20000000011 */
[--C-:B------:R-:W-:Y:S02]  /*1890*/  IMAD.MOV.U32 R20, RZ, RZ, R5.reuse ;  /* 0x000000ffff147224 */ /* 0x100fe400078e0005 */
[----:B------:R-:W-:-:S07]  /*18a0*/  IMAD.MOV.U32 R21, RZ, RZ, R5 ;  /* 0x000000ffff157224 */ /* 0x000fce00078e0005 */
.L_x_3680:
[----:B------:R-:W-:Y:S01]  /*18b0*/  IMAD.WIDE.U32 R4, R2, 0x4, R12 ;  /* 0x0000000402047825 */ /* 0x000fe200078e000c */
[----:B------:R-:W-:Y:S01]  /*18c0*/  PRMT R26, R0, 0x8880, RZ ;  /* 0x00008880001a7816 */ /* 0x000fe200000000ff */
[----:B------:R-:W-:-:S04]  /*18d0*/  ULDC UR4, c[0x0][0x234] ;  /* 0x00008d0000047ab9 */ /* 0x000fc80000000800 */
[----:B------:R-:W2:Y:S01]  /*18e0*/  LDG.E R4, desc[UR36][R4.64] ;  /* 0x0000002404047981 */ /* 0x000ea2000c1e1900 */
[----:B------:R-:W-:Y:S01]  /*18f0*/  VIADD R2, R2, UR4 ;  /* 0x0000000402027c36 */ /* 0x000fe20008000000 */
[C---:B--2---:R-:W-:Y:S02]  /*1900*/  PRMT R11, R4.reuse, 0x8880, RZ ;  /* 0x00008880040b7816 */ /* 0x044fe400000000ff */
[----:B------:R-:W-:Y:S02]  /*1910*/  PRMT R23, R4, 0x7771, RZ ;  /* 0x0000777104177816 */ /* 0x000fe400000000ff */
[----:B------:R-:W-:Y:S02]  /*1920*/  ISETP.GT.AND P5, PT, R26, R11, PT ;  /* 0x0000000b1a00720c */ /* 0x000fe40003fa4270 */
[----:B------:R-:W-:Y:S01]  /*1930*/  LOP3.LUT R11, R17, 0xff, RZ, 0xc0, !PT ;  /* 0x000000ff110b7812 */ /* 0x000fe200078ec0ff */
[----:B------:R-:W-:Y:S01]  /*1940*/  IMAD.MOV.U32 R26, RZ, RZ, R23 ;  /* 0x000000ffff1a7224 */ /* 0x000fe200078e0017 */
[----:B------:R-:W-:-:S02]  /*1950*/  PRMT R5, R4, 0x9991, RZ ;  /* 0x0000999104057816 */ /* 0x000fc400000000ff */
[----:B------:R-:W-:Y:S02]  /*1960*/  PRMT R23, R4, 0x7772, RZ ;  /* 0x0000777204177816 */ /* 0x000fe400000000ff */
[----:B------:R-:W-:Y:S02]  /*1970*/  ISETP.NE.AND P3, PT, R11, R26, PT ;  /* 0x0000001a0b00720c */ /* 0x000fe40003f65270 */
[----:B------:R-:W-:Y:S02]  /*1980*/  PRMT R26, R17, 0x8880, RZ ;  /* 0x00008880111a7816 */ /* 0x000fe400000000ff */
[----:B------:R-:W-:Y:S02]  /*1990*/  IADD3 R11, R24, R9, RZ ;  /* 0x00000009180b7210 */ /* 0x000fe40007ffe0ff */
[----:B------:R-:W-:Y:S02]  /*19a0*/  ISETP.GT.AND P4, PT, R26, R5, PT ;  /* 0x000000051a00720c */ /* 0x000fe40003f84270 */
[----:B------:R-:W-:-:S02]  /*19b0*/  LOP3.LUT R5, R0, 0xff, RZ, 0xc0, !PT ;  /* 0x000000ff00057812 */ /* 0x000fc400078ec0ff */
[----:B------:R-:W-:Y:S02]  /*19c0*/  LOP3.LUT R24, R4, 0xff, RZ, 0xc0, !PT ;  /* 0x000000ff04187812 */ /* 0x000fe400078ec0ff */
[----:B------:R-:W-:Y:S02]  /*19d0*/  ISETP.GE.U32.AND P0, PT, R6, R11, PT ;  /* 0x0000000b0600720c */ /* 0x000fe40003f06070 */
[----:B------:R-:W-:Y:S01]  /*19e0*/  ISETP.NE.AND P6, PT, R5, R24, PT ;  /* 0x000000180500720c */ /* 0x000fe20003fc5270 */
[----:B------:R-:W-:Y:S01]  /*19f0*/  IMAD.MOV.U32 R24, RZ, RZ, R23 ;  /* 0x000000ffff187224 */ /* 0x000fe200078e0017 */
[----:B------:R-:W-:Y:S02]  /*1a00*/  ISETP.GE.AND.EX P0, PT, R8, RZ, PT, P0 ;  /* 0x000000ff0800720c */ /* 0x000fe40003f06300 */
[----:B------:R-:W-:Y:S02]  /*1a10*/  LOP3.LUT R5, R15, 0xff, RZ, 0xc0, !PT ;  /* 0x000000ff0f057812 */ /* 0x000fe400078ec0ff */
[----:B------:R-:W-:-:S02]  /*1a20*/  SEL R23, RZ, 0xffffffff, P0 ;  /* 0xffffffffff177807 */ /* 0x000fc40000000000 */
[----:B------:R-:W-:Y:S02]  /*1a30*/  ISETP.NE.AND P0, PT, R5, R24, PT ;  /* 0x000000180500720c */ /* 0x000fe40003f05270 */
[----:B------:R-:W-:Y:S02]  /*1a40*/  PRMT R24, R15, 0x8880, RZ ;  /* 0x000088800f187816 */ /* 0x000fe400000000ff */
[----:B------:R-:W-:Y:S02]  /*1a50*/  PRMT R5, R4, 0xaaa2, RZ ;  /* 0x0000aaa204057816 */ /* 0x000fe400000000ff */
[----:B------:R-:W-:Y:S02]  /*1a60*/  @P6 SEL R23, RZ, 0xffffffff, !P5 ;  /* 0xffffffffff176807 */ /* 0x000fe40006800000 */
[----:B------:R-:W-:Y:S01]  /*1a70*/  ISETP.GT.AND P6, PT, R24, R5, PT ;  /* 0x000000051800720c */ /* 0x000fe20003fc4270 */
[----:B------:R-:W-:Y:S01]  /*1a80*/  VIADD R24, R11, 0x1 ;  /* 0x000000010b187836 */ /* 0x000fe20000000000 */
[----:B------:R-:W-:Y:S01]  /*1a90*/  LOP3.LUT R23, R23, 0x1, RZ, 0xc0, !PT ;  /* 0x0000000117177812 */ /* 0x000fe200078ec0ff */
[----:B------:R-:W-:-:S03]  /*1aa0*/  VIADD R5, R11, 0x2 ;  /* 0x000000020b057836 */ /* 0x000fc60000000000 */
[----:B------:R-:W-:-:S04]  /*1ab0*/  ISETP.GE.U32.AND P5, PT, R19, R24, PT ;  /* 0x000000181300720c */ /* 0x000fc80003fa6070 */
[----:B------:R-:W-:-:S04]  /*1ac0*/  ISETP.GE.AND.EX P5, PT, R21, RZ, PT, P5 ;  /* 0x000000ff1500720c */ /* 0x000fc80003fa6350 */
[----:B------:R-:W-:Y:S02]  /*1ad0*/  SEL R25, RZ, 0xffffffff, P5 ;  /* 0xffffffffff197807 */ /* 0x000fe40002800000 */
[----:B------:R-:W-:Y:S02]  /*1ae0*/  ISETP.GE.U32.AND P5, PT, R18, R5, PT ;  /* 0x000000051200720c */ /* 0x000fe40003fa6070 */
[----:B------:R-:W-:Y:S02]  /*1af0*/  @P3 SEL R25, RZ, 0xffffffff, !P4 ;  /* 0xffffffffff193807 */ /* 0x000fe40006000000 */
[----:B------:R-:W-:Y:S02]  /*1b00*/  ISETP.GE.AND.EX P5, PT, R20, RZ, PT, P5 ;  /* 0x000000ff1400720c */ /* 0x000fe40003fa6350 */
[----:B------:R-:W-:Y:S02]  /*1b10*/  LOP3.LUT R25, R25, 0x1, RZ, 0xc0, !PT ;  /* 0x0000000119197812 */ /* 0x000fe400078ec0ff */
[----:B------:R-:W-:-:S02]  /*1b20*/  SEL R26, RZ, 0xffffffff, P5 ;  /* 0xffffffffff1a7807 */ /* 0x000fc40002800000 */
[----:B------:R-:W-:Y:S02]  /*1b30*/  @P0 SEL R26, RZ, 0xffffffff, !P6 ;  /* 0xffffffffff1a0807 */ /* 0x000fe40007000000 */
[----:B------:R-:W-:Y:S02]  /*1b40*/  ISETP.NE.U32.AND P5, PT, R23, 0x1, PT ;  /* 0x000000011700780c */ /* 0x000fe40003fa5070 */
[----:B------:R-:W-:Y:S02]  /*1b50*/  LOP3.LUT R26, R26, 0x1, RZ, 0xc0, !PT ;  /* 0x000000011a1a7812 */ /* 0x000fe400078ec0ff */
[----:B------:R-:W-:Y:S02]  /*1b60*/  PRMT R23, R4, 0x7770, RZ ;  /* 0x0000777004177816 */ /* 0x000fe400000000ff */
[----:B------:R-:W-:Y:S01]  /*1b70*/  SEL R6, R6, R11, !P5 ;  /* 0x0000000b06067207 */ /* 0x000fe20006800000 */
[----:B------:R-:W-:Y:S01]  /*1b80*/  VIADD R11, R11, 0x3 ;  /* 0x000000030b0b7836 */ /* 0x000fe20000000000 */
[----:B------:R-:W-:-:S02]  /*1b90*/  ISETP.NE.U32.AND P4, PT, R26, 0x1, PT ;  /* 0x000000011a00780c */ /* 0x000fc40003f85070 */
[----:B------:R-:W-:Y:S02]  /*1ba0*/  SEL R0, R0, R23, !P5 ;  /* 0x0000001700007207 */ /* 0x000fe40006800000 */
[----:B------:R-:W-:Y:S02]  /*1bb0*/  PRMT R26, R4, 0x7773, RZ ;  /* 0x00007773041a7816 */ /* 0x000fe400000000ff */
[----:B------:R-:W-:Y:S02]  /*1bc0*/  LOP3.LUT R23, R14, 0xff, RZ, 0xc0, !PT ;  /* 0x000000ff0e177812 */ /* 0x000fe400078ec0ff */
[----:B------:R-:W-:Y:S02]  /*1bd0*/  ISETP.GE.U32.AND P0, PT, R22, R11, PT ;  /* 0x0000000b1600720c */ /* 0x000fe40003f06070 */
[----:B------:R-:W-:Y:S02]  /*1be0*/  ISETP.NE.AND P6, PT, R23, R26, PT ;  /* 0x0000001a1700720c */ /* 0x000fe40003fc5270 */
[----:B------:R-:W-:-:S02]  /*1bf0*/  ISETP.NE.U32.AND P3, PT, R25, 0x1, PT ;  /* 0x000000011900780c */ /* 0x000fc40003f65070 */
[----:B------:R-:W-:Y:S02]  /*1c00*/  ISETP.GE.AND.EX P0, PT, R16, RZ, PT, P0 ;  /* 0x000000ff1000720c */ /* 0x000fe40003f06300 */
[----:B------:R-:W-:Y:S02]  /*1c10*/  PRMT R26, R14, 0x8880, RZ ;  /* 0x000088800e1a7816 */ /* 0x000fe400000000ff */
[----:B------:R-:W-:Y:S02]  /*1c20*/  PRMT R25, R4, 0xbbb3, RZ ;  /* 0x0000bbb304197816 */ /* 0x000fe400000000ff */
[----:B------:R-:W-:Y:S02]  /*1c30*/  SEL R23, RZ, 0xffffffff, P0 ;  /* 0xffffffffff177807 */ /* 0x000fe40000000000 */
[----:B------:R-:W-:Y:S02]  /*1c40*/  ISETP.GT.AND P0, PT, R26, R25, PT ;  /* 0x000000191a00720c */ /* 0x000fe40003f04270 */
[----:B------:R-:W-:Y:S01]  /*1c50*/  SEL R19, R19, R24, !P3 ;  /* 0x0000001813137207 */ /* 0x000fe20005800000 */
[----:B------:R-:W-:Y:S01]  /*1c60*/  IMAD.SHL.U32 R24, R2, 0x4, RZ ;  /* 0x0000000402187824 */ /* 0x000fe200078e00ff */
[----:B------:R-:W-:-:S02]  /*1c70*/  @P6 SEL R23, RZ, 0xffffffff, !P0 ;  /* 0xffffffffff176807 */ /* 0x000fc40004000000 */
[----:B------:R-:W-:Y:S02]  /*1c80*/  SEL R8, R8, RZ, !P5 ;  /* 0x000000ff08087207 */ /* 0x000fe40006800000 */
[----:B------:R-:W-:Y:S02]  /*1c90*/  LOP3.LUT R23, R23, 0x1, RZ, 0xc0, !PT ;  /* 0x0000000117177812 */ /* 0x000fe400078ec0ff */
[----:B------:R-:W-:Y:S02]  /*1ca0*/  PRMT R26, R4, 0x7771, RZ ;  /* 0x00007771041a7816 */ /* 0x000fe400000000ff */
[----:B------:R-:W-:Y:S01]  /*1cb0*/  ISETP.NE.U32.AND P0, PT, R23, 0x1, PT ;  /* 0x000000011700780c */ /* 0x000fe20003f05070 */
[----:B------:R-:W-:Y:S01]  /*1cc0*/  VIADD R23, R24, 0x3 ;  /* 0x0000000318177836 */ /* 0x000fe20000000000 */
[----:B------:R-:W-:Y:S02]  /*1cd0*/  SEL R18, R18, R5, !P4 ;  /* 0x0000000512127207 */ /* 0x000fe40006000000 */
[----:B------:R-:W-:-:S02]  /*1ce0*/  PRMT R5, R4, 0x7773, RZ ;  /* 0x0000777304057816 */ /* 0x000fc400000000ff */
[----:B------:R-:W-:Y:S02]  /*1cf0*/  ISETP.GE.U32.AND P5, PT, R23, R10, PT ;  /* 0x0000000a1700720c */ /* 0x000fe40003fa6070 */
[----:B------:R-:W-:Y:S02]  /*1d00*/  SEL R17, R17, R26, !P3 ;  /* 0x0000001a11117207 */ /* 0x000fe40005800000 */
[----:B------:R-:W-:Y:S02]  /*1d10*/  PRMT R26, R4, 0x7772, RZ ;  /* 0x00007772041a7816 */ /* 0x000fe400000000ff */
[----:B------:R-:W-:Y:S02]  /*1d20*/  SEL R5, R14, R5, !P0 ;  /* 0x000000050e057207 */ /* 0x000fe40004000000 */
[----:B------:R-:W-:Y:S02]  /*1d30*/  SEL R15, R15, R26, !P4 ;  /* 0x0000001a0f0f7207 */ /* 0x000fe40006000000 */
[----:B------:R-:W-:-:S02]  /*1d40*/  SEL R22, R22, R11, !P0 ;  /* 0x0000000b16167207 */ /* 0x000fc40004000000 */
[----:B------:R-:W-:Y:S02]  /*1d50*/  SEL R21, R21, RZ, !P3 ;  /* 0x000000ff15157207 */ /* 0x000fe40005800000 */
[----:B------:R-:W-:Y:S02]  /*1d60*/  SEL R20, R20, RZ, !P4 ;  /* 0x000000ff14147207 */ /* 0x000fe40006000000 */
[----:B------:R-:W-:Y:S02]  /*1d70*/  SEL R16, R16, RZ, !P0 ;  /* 0x000000ff10107207 */ /* 0x000fe40004000000 */
[----:B------:R-:W-:Y:S01]  /*1d80*/  PRMT R14, R5, 0x7610, R14 ;  /* 0x00007610050e7816 */ /* 0x000fe2000000000e */
[----:B------:R-:W-:Y:S06]  /*1d90*/  @!P5 BRA `(.L_x_3680) ;  /* 0xfffffff800c4d947 */ /* 0x000fec000383ffff */
.L_x_3679:
[----:B------:R-:W-:Y:S05]  /*1da0*/  BSYNC B1 ;  /* 0x0000000000017941 */ /* 0x000fea0003800000 */
.L_x_3678:
        /* <DEDUP_REMOVED lines=8> */
.L_x_3682:
[----:B------:R-:W-:Y:S05]  /*1e30*/  BSYNC B1 ;  /* 0x0000000000017941 */ /* 0x000fea0003800000 */
.L_x_3681:
        /* <DEDUP_REMOVED lines=8> */
[----:B------:R-:W-:-:S04]  /*1ec0*/  IADD3 R2, P0, R7, R12, RZ ;  /* 0x0000000c07027210 */ /* 0x000fc80007f1e0ff */
[----:B------:R-:W-:-:S06]  /*1ed0*/  LEA.HI.X.SX32 R3, R7, R13, 0x1, P0 ;  /* 0x0000000d07037211 */ /* 0x000fcc00000f0eff */
[----:B------:R-:W2:Y:S01]  /*1ee0*/  LDG.E.S8 R3, desc[UR36][R2.64] ;  /* 0x0000002402037981 */ /* 0x000ea2000c1e1300 */
[----:B------:R-:W-:Y:S01]  /*1ef0*/  IMAD.IADD R9, R7, 0x1, R9 ;  /* 0x0000000107097824 */ /* 0x000fe200078e0209 */
[C---:B------:R-:W-:Y:S02]  /*1f00*/  LOP3.LUT R7, R0.reuse, 0xff, RZ, 0xc0, !PT ;  /* 0x000000ff00077812 */ /* 0x040fe400078ec0ff */
[----:B------:R-:W-:Y:S02]  /*1f10*/  PRMT R10, R0, 0x8880, RZ ;  /* 0x00008880000a7816 */ /* 0x000fe400000000ff */
[----:B------:R-:W-:Y:S02]  /*1f20*/  ISETP.GE.U32.AND P0, PT, R6, R9, PT ;  /* 0x000000090600720c */ /* 0x000fe40003f06070 */
[----:B------:R-:W-:-:S04]  /*1f30*/  SHF.R.S32.HI R5, RZ, 0x1f, R9 ;  /* 0x0000001fff057819 */ /* 0x000fc80000011409 */
[----:B------:R-:W-:Y:S02]  /*1f40*/  ISETP.GE.AND.EX P0, PT, R8, R5, PT, P0 ;  /* 0x000000050800720c */ /* 0x000fe40003f06300 */
[----:B--2---:R-:W-:-:S04]  /*1f50*/  LOP3.LUT R4, R3, 0xff, RZ, 0xc0, !PT ;  /* 0x000000ff03047812 */ /* 0x004fc800078ec0ff */
[----:B------:R-:W-:Y:S02]  /*1f60*/  ISETP.NE.AND P1, PT, R7, R4, PT ;  /* 0x000000040700720c */ /* 0x000fe40003f25270 */
[----:B------:R-:W-:Y:S02]  /*1f70*/  SEL R4, RZ, 0xffffffff, P0 ;  /* 0xffffffffff047807 */ /* 0x000fe40000000000 */
[----:B------:R-:W-:-:S09]  /*1f80*/  ISETP.GT.AND P0, PT, R10, R3, PT ;  /* 0x000000030a00720c */ /* 0x000fd20003f04270 */
[----:B------:R-:W-:-:S04]  /*1f90*/  @P1 SEL R4, RZ, 0xffffffff, !P0 ;  /* 0xffffffffff041807 */ /* 0x000fc80004000000 */
[----:B------:R-:W-:-:S04]  /*1fa0*/  LOP3.LUT R4, R4, 0x1, RZ, 0xc0, !PT ;  /* 0x0000000104047812 */ /* 0x000fc800078ec0ff */
[----:B------:R-:W-:-:S04]  /*1fb0*/  ISETP.NE.U32.AND P0, PT, R4, 0x1, PT ;  /* 0x000000010400780c */ /* 0x000fc80003f05070 */
[----:B------:R-:W-:Y:S02]  /*1fc0*/  SEL R0, R0, R3, !P0 ;  /* 0x0000000300007207 */ /* 0x000fe40004000000 */
[----:B------:R-:W-:Y:S02]  /*1fd0*/  SEL R6, R6, R9, !P0 ;  /* 0x0000000906067207 */ /* 0x000fe40004000000 */
[----:B------:R-:W-:-:S07]  /*1fe0*/  SEL R8, R8, R5, !P0 ;  /* 0x0000000508087207 */ /* 0x000fce0004000000 */
.L_x_3684:
[----:B------:R-:W-:Y:S05]  /*1ff0*/  BSYNC B1 ;  /* 0x0000000000017941 */ /* 0x000fea0003800000 */
.L_x_3683:
[C---:B------:R-:W-:Y:S02]  /*2000*/  LOP3.LUT R3, R0.reuse, 0xff, RZ, 0xc0, !PT ;  /* 0x000000ff00037812 */ /* 0x040fe400078ec0ff */
[C---:B------:R-:W-:Y:S02]  /*2010*/  LOP3.LUT R2, R17.reuse, 0xff, RZ, 0xc0, !PT ;  /* 0x000000ff11027812 */ /* 0x040fe400078ec0ff */
[----:B------:R-:W-:Y:S02]  /*2020*/  PRMT R4, R17, 0x8880, RZ ;  /* 0x0000888011047816 */ /* 0x000fe400000000ff */
[----:B------:R-:W-:Y:S02]  /*2030*/  PRMT R5, R0, 0x8880, RZ ;  /* 0x0000888000057816 */ /* 0x000fe400000000ff */
[----:B------:R-:W-:Y:S01]  /*2040*/  ISETP.NE.AND P2, PT, R3, R2, PT ;  /* 0x000000020300720c */ /* 0x000fe20003f45270 */
[----:B------:R-:W-:Y:S01]  /*2050*/  IMAD.MOV.U32 R2, RZ, RZ, R4 ;  /* 0x000000ffff027224 */ /* 0x000fe200078e0004 */
[----:B------:R-:W-:Y:S01]  /*2060*/  ISETP.GE.U32.AND P0, PT, R6, R19, PT ;  /* 0x000000130600720c */ /* 0x000fe20003f06070 */
[----:B------:R-:W-:-:S03]  /*2070*/  IMAD.MOV.U32 R3, RZ, RZ, R5 ;  /* 0x000000ffff037224 */ /* 0x000fc600078e0005 */
[----:B------:R-:W-:Y:S02]  /*2080*/  ISETP.GE.AND.EX P0, PT, R8, R21, PT, P0 ;  /* 0x000000150800720c */ /* 0x000fe40003f06300 */
[----:B------:R-:W-:Y:S02]  /*2090*/  ISETP.GT.AND P1, PT, R3, R2, PT ;  /* 0x000000020300720c */ /* 0x000fe40003f24270 */
[----:B------:R-:W-:Y:S02]  /*20a0*/  SEL R2, RZ, 0xffffffff, P0 ;  /* 0xffffffffff027807 */ /* 0x000fe40000000000 */
[----:B------:R-:W-:Y:S02]  /*20b0*/  LOP3.LUT R3, R15, 0xff, RZ, 0xc0, !PT ;  /* 0x000000ff0f037812 */ /* 0x000fe400078ec0ff */
[----:B------:R-:W-:-:S04]  /*20c0*/  @P2 SEL R2, RZ, 0xffffffff, !P1 ;  /* 0xffffffffff022807 */ /* 0x000fc80004800000 */
[----:B------:R-:W-:-:S04]  /*20d0*/  LOP3.LUT R2, R2, 0x1, RZ, 0xc0, !PT ;  /* 0x0000000102027812 */ /* 0x000fc800078ec0ff */
[----:B------:R-:W-:-:S04]  /*20e0*/  ISETP.NE.U32.AND P0, PT, R2, 0x1, PT ;  /* 0x000000010200780c */ /* 0x000fc80003f05070 */
[----:B------:R-:W-:Y:S02]  /*20f0*/  SEL R0, R0, R17, !P0 ;  /* 0x0000001100007207 */ /* 0x000fe40004000000 */
[----:B------:R-:W-:Y:S02]  /*2100*/  SEL R5, R6, R19, !P0 ;  /* 0x0000001306057207 */ /* 0x000fe40004000000 */
[----:B------:R-:W-:Y:S02]  /*2110*/  LOP3.LUT R2, R0, 0xff, RZ, 0xc0, !PT ;  /* 0x000000ff00027812 */ /* 0x000fe400078ec0ff */
[----:B------:R-:W-:Y:S02]  /*2120*/  SEL R9, R8, R21, !P0 ;  /* 0x0000001508097207 */ /* 0x000fe40004000000 */
[----:B------:R-:W-:Y:S02]  /*2130*/  ISETP.NE.AND P2, PT, R2, R3, PT ;  /* 0x000000030200720c */ /* 0x000fe40003f45270 */
[----:B------:R-:W-:-:S02]  /*2140*/  ISETP.GE.U32.AND P0, PT, R5, R18, PT ;  /* 0x000000120500720c */ /* 0x000fc40003f06070 */
[----:B------:R-:W-:Y:S02]  /*2150*/  PRMT R2, R15, 0x8880, RZ ;  /* 0x000088800f027816 */ /* 0x000fe400000000ff */
[----:B------:R-:W-:Y:S02]  /*2160*/  PRMT R3, R0, 0x8880, RZ ;  /* 0x0000888000037816 */ /* 0x000fe400000000ff */
[----:B------:R-:W-:Y:S02]  /*2170*/  ISETP.GE.AND.EX P0, PT, R9, R20, PT, P0 ;  /* 0x000000140900720c */ /* 0x000fe40003f06300 */
[----:B------:R-:W-:Y:S02]  /*2180*/  ISETP.GT.AND P1, PT, R3, R2, PT ;  /* 0x000000020300720c */ /* 0x000fe40003f24270 */
[----:B------:R-:W-:Y:S02]  /*2190*/  SEL R2, RZ, 0xffffffff, P0 ;  /* 0xffffffffff027807 */ /* 0x000fe40000000000 */
[----:B------:R-:W-:-:S02]  /*21a0*/  @P2 SEL R2, RZ, 0xffffffff, !P1 ;  /* 0xffffffffff022807 */ /* 0x000fc40004800000 */
[----:B------:R-:W-:Y:S02]  /*21b0*/  LOP3.LUT R3, R14, 0xff, RZ, 0xc0, !PT ;  /* 0x000000ff0e037812 */ /* 0x000fe400078ec0ff */
        /* <DEDUP_REMOVED lines=13> */
[----:B------:R-:W-:-:S04]  /*2290*/  @P2 SEL R0, RZ, 0xffffffff, !P1 ;  /* 0xffffffffff002807 */ /* 0x000fc80004800000 */
[----:B------:R-:W-:-:S04]  /*22a0*/  LOP3.LUT R0, R0, 0x1, RZ, 0xc0, !PT ;  /* 0x0000000100007812 */ /* 0x000fc800078ec0ff */
[----:B------:R-:W-:-:S04]  /*22b0*/  ISETP.NE.U32.AND P0, PT, R0, 0x1, PT ;  /* 0x000000010000780c */ /* 0x000fc80003f05070 */
[----:B------:R-:W-:Y:S02]  /*22c0*/  SEL R0, R15, R14, !P0 ;  /* 0x0000000e0f007207 */ /* 0x000fe40004000000 */
[----:B------:R-:W-:Y:S02]  /*22d0*/  SEL R5, R5, R22, !P0 ;  /* 0x0000001605057207 */ /* 0x000fe40004000000 */
[----:B------:R-:W-:Y:S01]  /*22e0*/  SEL R9, R9, R16, !P0 ;  /* 0x0000001009097207 */ /* 0x000fe20004000000 */
[----:B------:R-:W-:Y:S06]  /*22f0*/  BRA `(.L_x_3670) ;  /* 0x000000bc00d87947 */ /* 0x000fec0003800000 */
.L_x_3671:
[----:B------:R-:W0:Y:S08]  /*2300*/  LDC R14, c[0x0][0x268] ;  /* 0x00009a00ff0e7b82 */ /* 0x000e300000000800 */
[----:B------:R-:W1:Y:S01]  /*2310*/  LDC R26, c[0x0][0x398] ;  /* 0x0000e600ff1a7b82 */ /* 0x000e620000000800 */
[----:B0-----:R-:W-:Y:S02]  /*2320*/  ISETP.NE.AND P0, PT, R14, 0x1, PT ;  /* 0x000000010e00780c */ /* 0x001fe40003f05270 */
[----:B-1----:R-:W-:-:S13]  /*2330*/  ISETP.EQ.AND P1, PT, R26, 0x1, PT ;  /* 0x000000011a00780c */ /* 0x002fda0003f22270 */
[----:B------:R-:W-:Y:S05]  /*2340*/  @!P0 BRA P1, `(.L_x_3685) ;  /* 0x000000ac009c8947 */ /* 0x000fea0000800000 */
[----:B------:R-:W0:Y:S01]  /*2350*/  LDC R4, c[0x0][0x220] ;  /* 0x00008800ff047b82 */ /* 0x000e220000000800 */
[----:B------:R-:W-:Y:S01]  /*2360*/  ULDC UR5, c[0x0][0x234] ;  /* 0x00008d0000057ab9 */ /* 0x000fe20000000800 */
[----:B------:R-:W-:Y:S01]  /*2370*/  ULDC.U8 UR4, c[0x0][0x218] ;  /* 0x0000860000047ab9 */ /* 0x000fe20000000000 */
[----:B------:R-:W-:Y:S02]  /*2380*/  IMAD.U32 R10, RZ, RZ, UR5 ;  /* 0x00000005ff0a7e24 */ /* 0x000fe4000f8e00ff */
[----:B------:R-:W-:Y:S02]  /*2390*/  IMAD.U32 R6, RZ, RZ, UR4 ;  /* 0x00000004ff067e24 */ /* 0x000fe4000f8e00ff */
[--C-:B------:R-:W-:Y:S01]  /*23a0*/  IMAD.MOV.U32 R9, RZ, RZ, R2.reuse ;  /* 0x000000ffff097224 */ /* 0x100fe200078e0002 */
[----:B------:R-:W1:Y:S01]  /*23b0*/  LDC R3, c[0x0][0x224] ;  /* 0x00008900ff037b82 */ /* 0x000e620000000800 */
[----:B------:R-:W-:Y:S01]  /*23c0*/  IMAD R0, R10, 0x3, R2 ;  /* 0x000000030a007824 */ /* 0x000fe200078e0202 */
[----:B0-----:R-:W-:Y:S01]  /*23d0*/  MOV R8, R4 ;  /* 0x0000000400087202 */ /* 0x001fe20000000f00 */
[----:B-1----:R-:W-:Y:S01]  /*23e0*/  IMAD.MOV.U32 R7, RZ, RZ, R3 ;  /* 0x000000ffff077224 */ /* 0x002fe200078e0003 */
[----:B------:R-:W-:Y:S06]  /*23f0*/  @!P0 BRA `(.L_x_3686) ;  /* 0x0000009c004c8947 */ /* 0x000fec0003800000 */
[----:B------:R-:W-:Y:S01]  /*2400*/  ISETP.GE.U32.AND P0, PT, R0, R13, PT ;  /* 0x0000000d0000720c */ /* 0x000fe20003f06070 */
[----:B------:R-:W-:Y:S01]  /*2410*/  BSSY B1, `(.L_x_3687) ;  /* 0x000045e000017945 */ /* 0x000fe20003800000 */
[C---:B------:R-:W-:Y:S01]  /*2420*/  PRMT R21, R6.reuse, 0x7610, R21 ;  /* 0x0000761006157816 */ /* 0x040fe20000000015 */
[----:B------:R-:W-:Y:S01]  /*2430*/  IMAD.MOV.U32 R22, RZ, RZ, R4 ;  /* 0x000000ffff167224 */ /* 0x000fe200078e0004 */
[C---:B------:R-:W-:Y:S01]  /*2440*/  PRMT R20, R6.reuse, 0x7610, R20 ;  /* 0x0000761006147816 */ /* 0x040fe20000000014 */
[----:B------:R-:W-:Y:S01]  /*2450*/  IMAD.MOV.U32 R25, RZ, RZ, R3 ;  /* 0x000000ffff197224 */ /* 0x000fe200078e0003 */
[----:B------:R-:W-:Y:S01]  /*2460*/  PRMT R5, R6, 0x7610, R5 ;  /* 0x0000761006057816 */ /* 0x000fe20000000005 */
[--C-:B------:R-:W-:Y:S02]  /*2470*/  IMAD.MOV.U32 R23, RZ, RZ, R4.reuse ;  /* 0x000000ffff177224 */ /* 0x100fe400078e0004 */
[----:B------:R-:W-:Y:S02]  /*2480*/  IMAD.MOV.U32 R26, RZ, RZ, R3 ;  /* 0x000000ffff1a7224 */ /* 0x000fe400078e0003 */
[----:B------:R-:W-:-:S02]  /*2490*/  IMAD.MOV.U32 R24, RZ, RZ, R4 ;  /* 0x000000ffff187224 */ /* 0x000fc400078e0004 */
[----:B------:R-:W-:Y:S01]  /*24a0*/  IMAD.MOV.U32 R27, RZ, RZ, R3 ;  /* 0x000000ffff1b7224 */ /* 0x000fe200078e0003 */
[----:B------:R-:W-:Y:S06]  /*24b0*/  @P0 BRA `(.L_x_3688) ;  /* 0x00000044004c0947 */ /* 0x000fec0003800000 */
[----:B------:R-:W-:Y:S01]  /*24c0*/  BSSY B2, `(.L_x_3689) ;  /* 0x000044f000027945 */ /* 0x000fe20003800000 */
[----:B------:R-:W-:Y:S01]  /*24d0*/  ISETP.NE.AND P1, PT, R14, RZ, PT ;  /* 0x000000ff0e00720c */ /* 0x000fe20003f25270 */
[--C-:B------:R-:W-:Y:S01]  /*24e0*/  IMAD.MOV.U32 R23, RZ, RZ, R4.reuse ;  /* 0x000000ffff177224 */ /* 0x100fe200078e0004 */
[----:B------:R-:W-:Y:S01]  /*24f0*/  MOV R22, R4 ;  /* 0x0000000400167202 */ /* 0x000fe20000000f00 */
[----:B------:R-:W-:Y:S01]  /*2500*/  IMAD.MOV.U32 R24, RZ, RZ, R4 ;  /* 0x000000ffff187224 */ /* 0x000fe200078e0004 */
[C---:B------:R-:W-:Y:S01]  /*2510*/  PRMT R21, R6.reuse, 0x7610, R21 ;  /* 0x0000761006157816 */ /* 0x040fe20000000015 */
[--C-:B------:R-:W-:Y:S01]  /*2520*/  IMAD.MOV.U32 R25, RZ, RZ, R3.reuse ;  /* 0x000000ffff197224 */ /* 0x100fe200078e0003 */
[C---:B------:R-:W-:Y:S01]  /*2530*/  PRMT R20, R6.reuse, 0x7610, R20 ;  /* 0x0000761006147816 */ /* 0x040fe20000000014 */
[----:B------:R-:W-:Y:S01]  /*2540*/  IMAD.MOV.U32 R26, RZ, RZ, R3 ;  /* 0x000000ffff1a7224 */ /* 0x000fe200078e0003 */
[----:B------:R-:W-:Y:S01]  /*2550*/  PRMT R5, R6, 0x7610, R5 ;  /* 0x0000761006057816 */ /* 0x000fe20000000005 */
[----:B------:R-:W-:-:S07]  /*2560*/  IMAD.MOV.U32 R27, RZ, RZ, R3 ;  /* 0x000000ffff1b7224 */ /* 0x000fce00078e0003 */
.L_x_3694:
        /* <DEDUP_REMOVED lines=288> */
.L_x_3690:
[----:B------:R-:W-:Y:S02]  /*3770*/  ULDC.64 UR34, c[0x0][0x5f8] ;  /* 0x00017e0000227ab9 */ /* 0x000fe40000000a00 */
[----:B------:R-:W-:-:S04]  /*3780*/  IADD3 R2, P0, P2, R3, UR34, R12 ;  /* 0x0000002203027c10 */ /* 0x000fc8000fa1e00c */
[----:B------:R-:W-:-:S05]  /*3790*/  IADD3.X R3, RZ, UR35, R11, P0, P2 ;  /* 0x00000023ff037c10 */ /* 0x000fca00087e440b */
[----:B------:R0:W5:Y:S01]  /*37a0*/  LDG.E.S8 R4, desc[UR36][R2.64] ;  /* 0x0000002402047981 */ /* 0x000162000c1e1300 */
        /* <DEDUP_REMOVED lines=239> */
.L_x_3691:
[----:B0-----:R-:W-:-:S04]  /*46a0*/  IADD3 R2, P0, P2, R0, UR34, R12 ;  /* 0x0000002200027c10 */ /* 0x001fc8000fa1e00c */
[----:B------:R-:W-:Y:S01]  /*46b0*/  IADD3.X R3, RZ, UR35, R11, P0, P2 ;  /* 0x00000023ff037c10 */ /* 0x000fe200087e440b */
[----:B------:R-:W-:-:S05]  /*46c0*/  IMAD.MOV.U32 R0, RZ, RZ, RZ ;  /* 0x000000ffff007224 */ /* 0x000fca00078e00ff */
[----:B------:R0:W5:Y:S02]  /*46d0*/  LDG.E.S8 R3, desc[UR36][R2.64] ;  /* 0x0000002402037981 */ /* 0x000164000c1e1300 */
[----:B0-----:R-:W-:Y:S01]  /*46e0*/  IMAD.MOV.U32 R2, RZ, RZ, RZ ;  /* 0x000000ffff027224 */ /* 0x001fe200078e00ff */
        /* <DEDUP_REMOVED lines=235> */
[----:B------:R-:W-:-:S05]  /*55a0*/  @P0 SHF.R.U32.HI R16, RZ, R17, R16 ;  /* 0x00000011ff100219 */ /* 0x000fca0000011610 */
[----:B------:R-:W-:-:S04]  /*55b0*/  @P0 IMAD.MOV R14, RZ, RZ, -R16 ;  /* 0x000000ffff0e0224 */ /* 0x000fc800078e0a10 */
[----:B0-----:R-:W-:-:S04]  /*55c0*/  @P0 IMAD R14, R29, R14, R15 ;  /* 0x0000000e1d0e0224 */ /* 0x001fc800078e020f */
[----:B--2---:R-:W-:-:S07]  /*55d0*/  @P0 IMAD R2, R14, R19, R2 ;  /* 0x000000130e020224 */ /* 0x004fce00078e0202 */
.L_x_3692:
[----:B------:R-:W-:-:S04]  /*55e0*/  IADD3 R14, P0, P2, R2, UR34, R12 ;  /* 0x00000022020e7c10 */ /* 0x000fc8000fa1e00c */
[----:B------:R-:W-:-:S05]  /*55f0*/  IADD3.X R15, RZ, UR35, R11, P0, P2 ;  /* 0x00000023ff0f7c10 */ /* 0x000fca00087e440b */
[----:B------:R0:W5:Y:S01]  /*5600*/  LDG.E.S8 R2, desc[UR36][R14.64] ;  /* 0x000000240e027981 */ /* 0x000162000c1e1300 */
        /* <DEDUP_REMOVED lines=241> */
.L_x_3693:
[----:B0-----:R-:W-:Y:S01]  /*6520*/  IADD3 R14, P0, P2, R0, UR34, R12 ;  /* 0x00000022000e7c10 */ /* 0x001fe2000fa1e00c */
[----:B------:R-:W-:-:S03]  /*6530*/  ULDC UR4, c[0x0][0x234] ;  /* 0x00008d0000047ab9 */ /* 0x000fc60000000800 */
[----:B------:R-:W-:-:S05]  /*6540*/  IADD3.X R15, RZ, UR35, R11, P0, P2 ;  /* 0x00000023ff0f7c10 */ /* 0x000fca00087e440b */
[----:B------:R0:W2:Y:S01]  /*6550*/  LDG.E.U8 R14, desc[UR36][R14.64] ;  /* 0x000000240e0e7981 */ /* 0x0000a2000c1e1100 */
[----:B-----5:R-:W-:Y:S02]  /*6560*/  LOP3.LUT R0, R4, 0xff, RZ, 0xc0, !PT ;  /* 0x000000ff04007812 */ /* 0x020fe400078ec0ff */
[----:B------:R-:W-:Y:S02]  /*6570*/  LOP3.LUT R13, R20, 0xff, RZ, 0xc0, !PT ;  /* 0x000000ff140d7812 */ /* 0x000fe400078ec0ff */
[----:B------:R-:W-:Y:S02]  /*6580*/  LOP3.LUT R10, R3, 0xff, RZ, 0xc0, !PT ;  /* 0x000000ff030a7812 */ /* 0x000fe400078ec0ff */
[----:B------:R-:W-:Y:S02]  /*6590*/  LOP3.LUT R17, R21, 0xff, RZ, 0xc0, !PT ;  /* 0x000000ff15117812 */ /* 0x000fe400078ec0ff */
[----:B------:R-:W-:Y:S02]  /*65a0*/  ISETP.NE.AND P5, PT, R13, R0, PT ;  /* 0x000000000d00720c */ /* 0x000fe40003fa5270 */
[----:B------:R-:W-:-:S02]  /*65b0*/  LOP3.LUT R0, R2, 0xff, RZ, 0xc0, !PT ;  /* 0x000000ff02007812 */ /* 0x000fc400078ec0ff */
[----:B------:R-:W-:Y:S02]  /*65c0*/  LOP3.LUT R13, R6, 0xff, RZ, 0xc0, !PT ;  /* 0x000000ff060d7812 */ /* 0x000fe400078ec0ff */
[----:B------:R-:W-:Y:S02]  /*65d0*/  ISETP.NE.AND P4, PT, R17, R10, PT ;  /* 0x0000000a1100720c */ /* 0x000fe40003f85270 */
[----:B------:R-:W-:Y:S02]  /*65e0*/  PRMT R10, R4, 0x9910, RZ ;  /* 0x00009910040a7816 */ /* 0x000fe400000000ff */
[----:B0-----:R-:W-:Y:S02]  /*65f0*/  PRMT R15, R20, 0x8880, RZ ;  /* 0x00008880140f7816 */ /* 0x001fe400000000ff */
[----:B------:R-:W-:Y:S02]  /*6600*/  ISETP.NE.AND P2, PT, R13, R0, PT ;  /* 0x000000000d00720c */ /* 0x000fe40003f45270 */
[----:B------:R-:W-:-:S02]  /*6610*/  PRMT R0, R3, 0x9910, RZ ;  /* 0x0000991003007816 */ /* 0x000fc400000000ff */
[----:B------:R-:W-:Y:S02]  /*6620*/  PRMT R13, R21, 0x8880, RZ ;  /* 0x00008880150d7816 */ /* 0x000fe400000000ff */
[----:B------:R-:W-:Y:S02]  /*6630*/  ISETP.GT.AND P0, PT, R15, R10, PT ;  /* 0x0000000a0f00720c */ /* 0x000fe40003f04270 */
[----:B------:R-:W-:Y:S02]  /*6640*/  ISETP.GT.AND P6, PT, R13, R0, PT ;  /* 0x000000000d00720c */ /* 0x000fe40003fc4270 */
[----:B------:R-:W-:Y:S02]  /*6650*/  SEL R0, RZ, 0xffffffff, !P0 ;  /* 0xffffffffff007807 */ /* 0x000fe40004000000 */
[----:B------:R-:W-:Y:S02]  /*6660*/  ISETP.GE.U32.AND P0, PT, R22, R9, PT ;  /* 0x000000091600720c */ /* 0x000fe40003f06070 */
[----:B------:R-:W-:-:S02]  /*6670*/  PRMT R10, R2, 0x9910, RZ ;  /* 0x00009910020a7816 */ /* 0x000fc400000000ff */
[----:B------:R-:W-:Y:S02]  /*6680*/  PRMT R15, R6, 0x8880, RZ ;  /* 0x00008880060f7816 */ /* 0x000fe400000000ff */
[----:B------:R-:W-:Y:S02]  /*6690*/  ISETP.GE.AND.EX P0, PT, R25, RZ, PT, P0 ;  /* 0x000000ff1900720c */ /* 0x000fe40003f06300 */
[----:B------:R-:W-:Y:S01]  /*66a0*/  ISETP.GT.AND P3, PT, R15, R10, PT ;  /* 0x0000000a0f00720c */ /* 0x000fe20003f64270 */
[----:B------:R-:W-:Y:S01]  /*66b0*/  IMAD.U32 R10, RZ, RZ, UR4 ;  /* 0x00000004ff0a7e24 */ /* 0x000fe2000f8e00ff */
[----:B------:R-:W-:Y:S01]  /*66c0*/  @!P5 SEL R0, RZ, 0xffffffff, P0 ;  /* 0xffffffffff00d807 */ /* 0x000fe20000000000 */
[----:B------:R-:W-:Y:S01]  /*66d0*/  ULDC UR4, c[0x0][0x22c] ;  /* 0x00008b0000047ab9 */ /* 0x000fe20000000800 */
[----:B------:R-:W-:Y:S02]  /*66e0*/  PRMT R16, R5, 0x8880, RZ ;  /* 0x0000888005107816 */ /* 0x000fe400000000ff */
[----:B------:R-:W-:-:S02]  /*66f0*/  IADD3 R13, R9, R10, RZ ;  /* 0x0000000a090d7210 */ /* 0x000fc40007ffe0ff */
[----:B------:R-:W-:Y:S02]  /*6700*/  LOP3.LUT R0, R0, 0x1, RZ, 0xc0, !PT ;  /* 0x0000000100007812 */ /* 0x000fe400078ec0ff */
[----:B------:R-:W-:Y:S02]  /*6710*/  ISETP.GE.U32.AND P0, PT, R8, R13, PT ;  /* 0x0000000d0800720c */ /* 0x000fe40003f06070 */
[----:B------:R-:W-:Y:S02]  /*6720*/  LOP3.LUT R17, R5, 0xff, RZ, 0xc0, !PT ;  /* 0x000000ff05117812 */ /* 0x000fe400078ec0ff */
[----:B------:R-:W-:Y:S02]  /*6730*/  ISETP.GE.AND.EX P0, PT, R7, RZ, PT, P0 ;  /* 0x000000ff0700720c */ /* 0x000fe40003f06300 */
[----:B--2---:R-:W-:-:S04]  /*6740*/  PRMT R15, R14, 0x8880, RZ ;  /* 0x000088800e0f7816 */ /* 0x004fc800000000ff */
[----:B------:R-:W-:Y:S02]  /*6750*/  ISETP.GT.AND P5, PT, R16, R15, PT ;  /* 0x0000000f1000720c */ /* 0x000fe40003fa4270 */
[----:B------:R-:W-:Y:S02]  /*6760*/  SEL R16, RZ, 0xffffffff, !P6 ;  /* 0xffffffffff107807 */ /* 0x000fe40007000000 */
[----:B------:R-:W-:Y:S01]  /*6770*/  ISETP.NE.U32.AND P6, PT, R0, 0x1, PT ;  /* 0x000000010000780c */ /* 0x000fe20003fc5070 */
[--C-:B------:R-:W-:Y:S01]  /*6780*/  IMAD.IADD R0, R13, 0x1, R10.reuse ;  /* 0x000000010d007824 */ /* 0x100fe200078e020a */
[----:B------:R-:W-:Y:S02]  /*6790*/  @!P4 SEL R16, RZ, 0xffffffff, P0 ;  /* 0xffffffffff10c807 */ /* 0x000fe40000000000 */
[----:B------:R-:W-:Y:S01]  /*67a0*/  SEL R22, R22, R9, !P6 ;  /* 0x0000000916167207 */ /* 0x000fe20007000000 */
[----:B------:R-:W-:Y:S01]  /*67b0*/  IMAD.IADD R15, R0, 0x1, R10 ;  /* 0x00000001000f7824 */ /* 0x000fe200078e020a */
[----:B------:R-:W-:-:S02]  /*67c0*/  LOP3.LUT R16, R16, 0x1, RZ, 0xc0, !PT ;  /* 0x0000000110107812 */ /* 0x000fc400078ec0ff */
[----:B------:R-:W-:Y:S02]  /*67d0*/  SEL R9, RZ, 0xffffffff, !P3 ;  /* 0xffffffffff097807 */ /* 0x000fe40005800000 */
[----:B------:R-:W-:Y:S02]  /*67e0*/  ISETP.GE.U32.AND P0, PT, R24, R15, PT ;  /* 0x0000000f1800720c */ /* 0x000fe40003f06070 */
[----:B------:R-:W-:Y:S02]  /*67f0*/  ISETP.NE.AND P3, PT, R17, R14, PT ;  /* 0x0000000e1100720c */ /* 0x000fe40003f65270 */
[----:B------:R-:W-:Y:S02]  /*6800*/  ISETP.GE.AND.EX P0, PT, R27, RZ, PT, P0 ;  /* 0x000000ff1b00720c */ /* 0x000fe40003f06300 */
[----:B------:R-:W-:Y:S02]  /*6810*/  ISETP.NE.U32.AND P4, PT, R16, 0x1, PT ;  /* 0x000000011000780c */ /* 0x000fe40003f85070 */
[----:B------:R-:W-:-:S02]  /*6820*/  SEL R16, RZ, 0xffffffff, P0 ;  /* 0xffffffffff107807 */ /* 0x000fc40000000000 */
[----:B------:R-:W-:Y:S02]  /*6830*/  ISETP.GE.U32.AND P0, PT, R23, R0, PT ;  /* 0x000000001700720c */ /* 0x000fe40003f06070 */
[----:B------:R-:W-:Y:S02]  /*6840*/  SEL R8, R8, R13, !P4 ;  /* 0x0000000d08087207 */ /* 0x000fe40006000000 */
[----:B------:R-:W-:Y:S02]  /*6850*/  ISETP.GE.AND.EX P0, PT, R26, RZ, PT, P0 ;  /* 0x000000ff1a00720c */ /* 0x000fe40003f06300 */
[----:B------:R-:W-:Y:S02]  /*6860*/  @P3 SEL R16, RZ, 0xffffffff, !P5 ;  /* 0xffffffffff103807 */ /* 0x000fe40006800000 */
[----:B------:R-:W-:Y:S02]  /*6870*/  @!P2 SEL R9, RZ, 0xffffffff, P0 ;  /* 0xffffffffff09a807 */ /* 0x000fe40000000000 */
[----:B------:R-:W-:-:S02]  /*6880*/  LOP3.LUT R16, R16, 0x1, RZ, 0xc0, !PT ;  /* 0x0000000110107812 */ /* 0x000fc400078ec0ff */
[----:B------:R-:W-:Y:S01]  /*6890*/  LOP3.LUT R13, R9, 0x1, RZ, 0xc0, !PT ;  /* 0x00000001090d7812 */ /* 0x000fe200078ec0ff */
[----:B------:R-:W-:Y:S01]  /*68a0*/  IMAD.IADD R9, R15, 0x1, R10 ;  /* 0x000000010f097824 */ /* 0x000fe200078e020a */
[----:B------:R-:W-:Y:S02]  /*68b0*/  ISETP.NE.U32.AND P2, PT, R16, 0x1, PT ;  /* 0x000000011000780c */ /* 0x000fe40003f45070 */
[----:B------:R-:W-:Y:S01]  /*68c0*/  ISETP.NE.U32.AND P0, PT, R13, 0x1, PT ;  /* 0x000000010d00780c */ /* 0x000fe20003f05070 */
[----:B------:R-:W-:Y:S01]  /*68d0*/  IMAD R16, R10, 0x3, R9 ;  /* 0x000000030a107824 */ /* 0x000fe200078e0209 */
[----:B------:R-:W-:Y:S01]  /*68e0*/  SEL R24, R24, R15, !P2 ;  /* 0x0000000f18187207 */ /* 0x000fe20005000000 */
[----:B------:R-:W-:Y:S01]  /*68f0*/  IMAD.U32 R13, RZ, RZ, UR4 ;  /* 0x00000004ff0d7e24 */ /* 0x000fe2000f8e00ff */
[----:B------:R-:W-:Y:S02]  /*6900*/  SEL R23, R23, R0, !P0 ;  /* 0x0000000017177207 */ /* 0x000fe40004000000 */
[----:B------:R-:W-:-:S02]  /*6910*/  SEL R20, R20, R4, !P6 ;  /* 0x0000000414147207 */ /* 0x000fc40007000000 */
[----:B------:R-:W-:Y:S02]  /*6920*/  ISETP.GE.U32.AND P3, PT, R16, R13, PT ;  /* 0x0000000d1000720c */ /* 0x000fe40003f66070 */
        /* <DEDUP_REMOVED lines=9> */
.L_x_3689:
[----:B------:R-:W-:-:S04]  /*69c0*/  PRMT R0, R14, 0x8880, RZ ;  /* 0x000088800e007816 */ /* 0x000fc800000000ff */
[----:B------:R-:W-:-:S05]  /*69d0*/  PRMT R0, R0, 0x7710, RZ ;  /* 0x0000771000007816 */ /* 0x000fca00000000ff */
[----:B------:R0:W-:Y:S02]  /*69e0*/  STL.S16 [R1], R0 ;  /* 0x0000000001007387 */ /* 0x0001e40000100600 */
.L_x_3688:
[----:B------:R-:W-:Y:S05]  /*69f0*/  BSYNC B1 ;  /* 0x0000000000017941 */ /* 0x000fea0003800000 */
.L_x_3687:
        /* <DEDUP_REMOVED lines=269> */
[----:B------:R-:W-:Y:S01]  /*7ad0*/  @P2 IMAD.MOV.U32 R14, RZ, RZ, RZ ;  /* 0x000000ffff0e2224 */ /* 0x000fe200078e00ff */
[----:B------:R-:W0:Y:S01]  /*7ae0*/  @P2 LDC R4, c[0x0][0x3f8] ;  /* 0x0000fe00ff042b82 */ /* 0x000e220000000800 */
[----:B------:R-:W-:-:S04]  /*7af0*/  IMAD R17, R16, UR6, R17 ;  /* 0x0000000610117c24 */ /* 0x000fc8000f8e0211 */
[----:B------:R-:W-:-:S03]  /*7b00*/  IMAD R0, R17, UR4, R0 ;  /* 0x0000000411007c24 */ /* 0x000fc6000f8e0200 */
[----:B------:R-:W1:Y:S02]  /*7b10*/  @P2 LDC.64 R16, c[0x0][0x390] ;  /* 0x0000e400ff102b82 */ /* 0x000e640000000a00 */
[----:B-1----:R-:W-:-:S05]  /*7b20*/  @P2 IMAD.HI.U32 R16, R15, R16, R14 ;  /* 0x000000100f102227 */ /* 0x002fca00078e000e */
[----:B------:R-:W-:Y:S02]  /*7b30*/  @P2 SHF.R.U32.HI R16, RZ, R17, R16 ;  /* 0x00000011ff102219 */ /* 0x000fe40000011610 */
[----:B------:R-:W1:Y:S02]  /*7b40*/  @P2 LDC R17, c[0x0][0x38c] ;  /* 0x0000e300ff112b82 */ /* 0x000e640000000800 */
[----:B------:R-:W-:-:S05]  /*7b50*/  @P2 IADD3 R14, -R16, RZ, RZ ;  /* 0x000000ff100e2210 */ /* 0x000fca0007ffe1ff */
[----:B-1----:R-:W-:-:S04]  /*7b60*/  @P2 IMAD R15, R17, R14, R15 ;  /* 0x0000000e110f2224 */ /* 0x002fc800078e020f */
[----:B0-----:R-:W-:-:S07]  /*7b70*/  @P2 IMAD R0, R15, R4, R0 ;  /* 0x000000040f002224 */ /* 0x001fce00078e0200 */
.L_x_3697:
[----:B------:R-:W0:Y:S02]  /*7b80*/  LDC.64 R28, c[0x0][0x5f8] ;  /* 0x00017e00ff1c7b82 */ /* 0x000e240000000a00 */
[----:B0-----:R-:W-:-:S04]  /*7b90*/  IADD3 R14, P2, P3, R0, R28, R12 ;  /* 0x0000001c000e7210 */ /* 0x001fc80007b5e00c */
[----:B------:R-:W-:-:S05]  /*7ba0*/  IADD3.X R15, RZ, R29, R11, P2, P3 ;  /* 0x0000001dff0f7210 */ /* 0x000fca00017e640b */
[----:B------:R1:W5:Y:S01]  /*7bb0*/  LDG.E.U8 R4, desc[UR36][R14.64] ;  /* 0x000000240e047981 */ /* 0x000362000c1e1100 */
[----:B------:R-:W-:-:S05]  /*7bc0*/  IMAD.IADD R19, R9, 0x1, R10 ;  /* 0x0000000109137824 */ /* 0x000fca00078e020a */
[----:B------:R-:W-:-:S13]  /*7bd0*/  ISETP.GE.U32.AND P2, PT, R19, R13, PT ;  /* 0x0000000d1300720c */ /* 0x000fda0003f46070 */
[----:B-1----:R-:W-:Y:S05]  /*7be0*/  @P2 BRA `(.L_x_3696) ;  /* 0x0000003c00482947 */ /* 0x002fea0003800000 */
        /* <DEDUP_REMOVED lines=322> */
[----:B------:R-:W0:Y:S01]  /*9010*/  LDC R3, c[0x0][0x268] ;  /* 0x00009a00ff037b82 */ /* 0x000e220000000800 */
[----:B------:R-:W-:Y:S01]  /*9020*/  IMAD.MOV.U32 R16, RZ, RZ, RZ ;  /* 0x000000ffff107224 */ /* 0x000fe200078e00ff */
[----:B------:R-:W-:Y:S01]  /*9030*/  ULDC.64 UR6, c[0x0][0x380] ;  /* 0x0000e00000067ab9 */ /* 0x000fe20000000a00 */
[----:B------:R-:W-:Y:S02]  /*9040*/  ULDC UR4, c[0x0][0x388] ;  /* 0x0000e20000047ab9 */ /* 0x000fe40000000800 */
[----:B------:R-:W-:-:S05]  /*9050*/  IMAD.HI.U32 R14, R17, UR7, R16 ;  /* 0x00000007110e7c27 */ /* 0x000fca000f8e0010 */
[----:B------:R-:W-:Y:S01]  /*9060*/  SHF.R.U32.HI R15, RZ, UR4, R14 ;  /* 0x00000004ff0f7c19 */ /* 0x000fe2000801160e */
[----:B------:R-:W-:Y:S01]  /*9070*/  ULDC UR4, c[0x0][0x3f4] ;  /* 0x0000fd0000047ab9 */ /* 0x000fe20000000800 */
[----:B0-----:R-:W-:-:S03]  /*9080*/  ISETP.NE.AND P2, PT, R3, 0x18, PT ;  /* 0x000000180300780c */ /* 0x001fc60003f45270 */
[----:B------:R-:W-:-:S04]  /*9090*/  IMAD.MOV R3, RZ, RZ, -R15 ;  /* 0x000000ffff037224 */ /* 0x000fc800078e0a0f */
[----:B------:R-:W-:-:S04]  /*90a0*/  IMAD R3, R3, UR6, R17 ;  /* 0x0000000603037c24 */ /* 0x000fc8000f8e0211 */
[----:B------:R-:W-:Y:S02]  /*90b0*/  IMAD R0, R3, UR4, R0 ;  /* 0x0000000403007c24 */ /* 0x000fe4000f8e0200 */
[----:B------:R-:W0:Y:S01]  /*90c0*/  @P2 LDC.64 R16, c[0x0][0x390] ;  /* 0x0000e400ff102b82 */ /* 0x000e220000000a00 */
[----:B------:R-:W-:-:S07]  /*90d0*/  @P2 IMAD.MOV.U32 R14, RZ, RZ, RZ ;  /* 0x000000ffff0e2224 */ /* 0x000fce00078e00ff */
[----:B------:R-:W1:Y:S01]  /*90e0*/  @P2 LDC R3, c[0x0][0x38c] ;  /* 0x0000e300ff032b82 */ /* 0x000e620000000800 */
[----:B0-----:R-:W-:-:S07]  /*90f0*/  @P2 IMAD.HI.U32 R16, R15, R16, R14 ;  /* 0x000000100f102227 */ /* 0x001fce00078e000e */
[----:B------:R-:W0:Y:S01]  /*9100*/  @P2 LDC R14, c[0x0][0x3f8] ;  /* 0x0000fe00ff0e2b82 */ /* 0x000e220000000800 */
[----:B------:R-:W-:-:S05]  /*9110*/  @P2 SHF.R.U32.HI R16, RZ, R17, R16 ;  /* 0x00000011ff102219 */ /* 0x000fca0000011610 */
[----:B------:R-:W-:-:S04]  /*9120*/  @P2 IMAD.MOV R16, RZ, RZ, -R16 ;  /* 0x000000ffff102224 */ /* 0x000fc800078e0a10 */
[----:B-1----:R-:W-:-:S04]  /*9130*/  @P2 IMAD R3, R3, R16, R15 ;  /* 0x0000001003032224 */ /* 0x002fc800078e020f */
[----:B0-----:R-:W-:-:S07]  /*9140*/  @P2 IMAD R0, R3, R14, R0 ;  /* 0x0000000e03002224 */ /* 0x001fce00078e0200 */
.L_x_3698:
[----:B------:R-:W-:-:S04]  /*9150*/  IADD3 R14, P2, P3, R0, R28, R12 ;  /* 0x0000001c000e7210 */ /* 0x000fc80007b5e00c */
        /* <DEDUP_REMOVED lines=12> */
[----:B------:R-:W-:-:S04]  /*9220*/  SHF.R.U32.HI R17, RZ, UR5, R16 ;  /* 0x00000005ff117c19 */ /* 0x000fc80008011610 */
[----:B------:R-:W-:-:S05]  /*9230*/  IADD3 R15, -R17, RZ, RZ ;  /* 0x000000ff110f7210 */ /* 0x000fca0007ffe1ff */
[----:B------:R-:W-:Y:S01]  /*9240*/  IMAD R0, R15, UR4, R19 ;  /* 0x000000040f007c24 */ /* 0x000fe2000f8e0213 */
[----:B------:R-:W-:-:S03]  /*9250*/  ULDC UR4, c[0x0][0x398] ;  /* 0x0000e60000047ab9 */ /* 0x000fc60000000800 */
[----:B------:R-:W-:Y:S01]  /*9260*/  IMAD R0, R0, UR4, RZ ;  /* 0x0000000400007c24 */ /* 0x000fe2000f8e02ff */
[----:B0-----:R-:W-:-:S13]  /*9270*/  ISETP.NE.AND P2, PT, R14, 0x1, PT ;  /* 0x000000010e00780c */ /* 0x001fda0003f45270 */
        /* <DEDUP_REMOVED lines=323> */
[----:B0-----:R-:W-:-:S05]  /*a6b0*/  @P2 IMAD.HI.U32 R16, R15, R16, R14 ;  /* 0x000000100f102227 */ /* 0x001fca00078e000e */
[----:B------:R-:W-:-:S04]  /*a6c0*/  @P2 SHF.R.U32.HI R16, RZ, R17, R16 ;  /* 0x00000011ff102219 */ /* 0x000fc80000011610 */
[----:B------:R-:W-:-:S05]  /*a6d0*/  @P2 IADD3 R16, -R16, RZ, RZ ;  /* 0x000000ff10102210 */ /* 0x000fca0007ffe1ff */
[----:B-1----:R-:W-:Y:S02]  /*a6e0*/  @P2 IMAD R15, R2, R16, R15 ;  /* 0x00000010020f2224 */ /* 0x002fe400078e020f */
[----:B------:R-:W0:Y:S02]  /*a6f0*/  @P2 LDC R2, c[0x0][0x3f8] ;  /* 0x0000fe00ff022b82 */ /* 0x000e240000000800 */
[----:B0-----:R-:W-:-:S07]  /*a700*/  @P2 IMAD R0, R15, R2, R0 ;  /* 0x000000020f002224 */ /* 0x001fce00078e0200 */
.L_x_3699:
[----:B------:R-:W-:-:S04]  /*a710*/  IADD3 R14, P2, P3, R0, R28, R12 ;  /* 0x0000001c000e7210 */ /* 0x000fc80007b5e00c */
[----:B------:R-:W-:-:S05]  /*a720*/  IADD3.X R15, RZ, R29, R11, P2, P3 ;  /* 0x0000001dff0f7210 */ /* 0x000fca00017e640b */
[----:B-----5:R0:W5:Y:S02]  /*a730*/  LDG.E.U8 R2, desc[UR36][R14.64] ;  /* 0x000000240e027981 */ /* 0x020164000c1e1100 */
[----:B0-----:R-:W-:-:S05]  /*a740*/  IMAD.IADD R15, R19, 0x1, R10 ;  /* 0x00000001130f7824 */ /* 0x001fca00078e020a */
        /* <DEDUP_REMOVED lines=193> */
[----:B------:R-:W0:Y:S01]  /*b360*/  LDC R15, c[0x0][0x268] ;  /* 0x00009a00ff0f7b82 */ /* 0x000e220000000800 */
        /* <DEDUP_REMOVED lines=8> */
[----:B------:R-:W-:Y:S01]  /*b3f0*/  IMAD R0, R19, UR4, R0 ;  /* 0x0000000413007c24 */ /* 0x000fe2000f8e0200 */
[----:B0-----:R-:W-:-:S13]  /*b400*/  ISETP.NE.AND P1, PT, R15, 0x12, PT ;  /* 0x000000120f00780c */ /* 0x001fda0003f25270 */
[----:B------:R-:W-:Y:S05]  /*b410*/  @!P1 BRA `(.L_x_3700) ;  /* 0x00000004002c9947 */ /* 0x000fea0003800000 */
        /* <DEDUP_REMOVED lines=9> */
[----:B------:R-:W-:Y:S01]  /*b4b0*/  IMAD R0, R17, UR4, R0 ;  /* 0x0000000411007c24 */ /* 0x000fe2000f8e0200 */
        /* <DEDUP_REMOVED lines=56> */
[----:B------:R-:W-:Y:S02]  /*b840*/  IMAD R15, R14, UR6, R15 ;  /* 0x000000060e0f7c24 */ /* 0x000fe4000f8e020f */
[----:B------:R-:W1:Y:S02]  /*b850*/  @P1 LDC R14, c[0x0][0x3f8] ;  /* 0x0000fe00ff0e1b82 */ /* 0x000e640000000800 */
[----:B------:R-:W-:Y:S02]  /*b860*/  IMAD R0, R15, UR4, R0 ;  /* 0x000000040f007c24 */ /* 0x000fe4000f8e0200 */
[----:B0-----:R-:W-:-:S04]  /*b870*/  @P1 IMAD.HI.U32 R18, R17, R18, R16 ;  /* 0x0000001211121227 */ /* 0x001fc800078e0010 */
[----:B------:R-:W0:Y:S01]  /*b880*/  @P1 LDC R16, c[0x0][0x38c] ;  /* 0x0000e300ff101b82 */ /* 0x000e220000000800 */
[----:B------:R-:W-:-:S05]  /*b890*/  @P1 SHF.R.U32.HI R18, RZ, R19, R18 ;  /* 0x00000013ff121219 */ /* 0x000fca0000011612 */
[----:B------:R-:W-:-:S04]  /*b8a0*/  @P1 IMAD.MOV R15, RZ, RZ, -R18 ;  /* 0x000000ffff0f1224 */ /* 0x000fc800078e0a12 */
[----:B0-----:R-:W-:-:S04]  /*b8b0*/  @P1 IMAD R17, R16, R15, R17 ;  /* 0x0000000f10111224 */ /* 0x001fc800078e0211 */
[----:B-1----:R-:W-:-:S07]  /*b8c0*/  @P1 IMAD R0, R17, R14, R0 ;  /* 0x0000000e11001224 */ /* 0x002fce00078e0200 */
.L_x_3700:
[----:B------:R-:W-:-:S04]  /*b8d0*/  IADD3 R14, P1, P2, R0, R28, R12 ;  /* 0x0000001c000e7210 */ /* 0x000fc80007a3e00c */
[----:B------:R-:W-:-:S05]  /*b8e0*/  IADD3.X R15, RZ, R29, R11, P1, P2 ;  /* 0x0000001dff0f7210 */ /* 0x000fca0000fe440b */
[----:B------:R-:W2:Y:S04]  /*b8f0*/  LDG.E.U8 R0, desc[UR36][R14.64] ;  /* 0x000000240e007981 */ /* 0x000ea8000c1e1100 */
[----:B--2---:R1:W-:Y:S02]  /*b900*/  STL [R1], R0 ;  /* 0x0000000001007387 */ /* 0x0043e40000100800 */
.L_x_3696:
[----:B------:R-:W-:Y:S05]  /*b910*/  BSYNC B1 ;  /* 0x0000000000017941 */ /* 0x000fea0003800000 */
.L_x_3695:
[----:B------:R-:W-:Y:S04]  /*b920*/  BSSY B1, `(.L_x_3701) ;  /* 0x0000050000017945 */ /* 0x000fe80003800000 */
[----:B------:R-:W-:Y:S05]  /*b930*/  @P0 BRA `(.L_x_3702) ;  /* 0x0000000400380947 */ /* 0x000fea0003800000 */
[----:B01---5:R-:W-:Y:S02]  /*b940*/  LOP3.LUT R0, R4, 0xff, RZ, 0xc0, !PT ;  /* 0x000000ff04007812 */ /* 0x023fe400078ec0ff */
[----:B------:R-:W-:Y:S02]  /*b950*/  LOP3.LUT R11, R20, 0xff, RZ, 0xc0, !PT ;  /* 0x000000ff140b7812 */ /* 0x000fe400078ec0ff */
[----:B------:R-:W-:Y:S02]  /*b960*/  PRMT R12, R4, 0x8880, RZ ;  /* 0x00008880040c7816 */ /* 0x000fe400000000ff */
[----:B------:R-:W-:Y:S02]  /*b970*/  PRMT R14, R20, 0x8880, RZ ;  /* 0x00008880140e7816 */ /* 0x000fe400000000ff */
[----:B------:R-:W-:Y:S01]  /*b980*/  ISETP.NE.AND P2, PT, R11, R0, PT ;  /* 0x000000000b00720c */ /* 0x000fe20003f45270 */
[----:B------:R-:W-:Y:S01]  /*b990*/  IMAD.MOV.U32 R0, RZ, RZ, R12 ;  /* 0x000000ffff007224 */ /* 0x000fe200078e000c */
[----:B------:R-:W-:Y:S01]  /*b9a0*/  ISETP.GE.U32.AND P0, PT, R22, R9, PT ;  /* 0x000000091600720c */ /* 0x000fe20003f06070 */
[----:B------:R-:W-:-:S03]  /*b9b0*/  IMAD.MOV.U32 R11, RZ, RZ, R14 ;  /* 0x000000ffff0b7224 */ /* 0x000fc600078e000e */
[----:B------:R-:W-:Y:S02]  /*b9c0*/  ISETP.GE.AND.EX P0, PT, R25, RZ, PT, P0 ;  /* 0x000000ff1900720c */ /* 0x000fe40003f06300 */
[----:B------:R-:W-:Y:S01]  /*b9d0*/  ISETP.GT.AND P1, PT, R11, R0, PT ;  /* 0x000000000b00720c */ /* 0x000fe20003f24270 */
[----:B------:R-:W-:-:S03]  /*b9e0*/  IMAD.IADD R11, R9, 0x1, R10 ;  /* 0x00000001090b7824 */ /* 0x000fc600078e020a */
[----:B------:R-:W-:Y:S02]  /*b9f0*/  SEL R0, RZ, 0xffffffff, !P1 ;  /* 0xffffffffff007807 */ /* 0x000fe40004800000 */
        /* <DEDUP_REMOVED lines=8> */
[----:B------:R-:W-:Y:S02]  /*ba80*/  LOP3.LUT R0, R3, 0xff, RZ, 0xc0, !PT ;  /* 0x000000ff03007812 */ /* 0x000fe400078ec0ff */
[C---:B------:R-:W-:Y:S02]  /*ba90*/  LOP3.LUT R9, R21.reuse, 0xff, RZ, 0xc0, !PT ;  /* 0x000000ff15097812 */ /* 0x040fe400078ec0ff */
[----:B------:R-:W-:Y:S02]  /*baa0*/  PRMT R12, R21, 0x8880, RZ ;  /* 0x00008880150c7816 */ /* 0x000fe400000000ff */
[----:B------:R-:W-:Y:S02]  /*bab0*/  PRMT R4, R3, 0x8880, RZ ;  /* 0x0000888003047816 */ /* 0x000fe400000000ff */
[----:B------:R-:W-:Y:S01]  /*bac0*/  ISETP.NE.AND P2, PT, R9, R0, PT ;  /* 0x000000000900720c */ /* 0x000fe20003f45270 */
[----:B------:R-:W-:Y:S01]  /*bad0*/  IMAD.MOV.U32 R9, RZ, RZ, R12 ;  /* 0x000000ffff097224 */ /* 0x000fe200078e000c */
[----:B------:R-:W-:-:S02]  /*bae0*/  MOV R0, R4 ;  /* 0x0000000400007202 */ /* 0x000fc40000000f00 */
[----:B------:R-:W-:Y:S02]  /*baf0*/  ISETP.GE.U32.AND P0, PT, R8, R11, PT ;  /* 0x0000000b0800720c */ /* 0x000fe40003f06070 */
[----:B------:R-:W-:Y:S02]  /*bb00*/  ISETP.GT.AND P1, PT, R9, R0, PT ;  /* 0x000000000900720c */ /* 0x000fe40003f24270 */
[----:B------:R-:W-:Y:S02]  /*bb10*/  ISETP.GE.AND.EX P0, PT, R7, RZ, PT, P0 ;  /* 0x000000ff0700720c */ /* 0x000fe40003f06300 */
[----:B------:R-:W-:-:S03]  /*bb20*/  SEL R0, RZ, 0xffffffff, !P1 ;  /* 0xffffffffff007807 */ /* 0x000fc60004800000 */
        /* <DEDUP_REMOVED lines=9> */
[----:B------:R-:W-:Y:S02]  /*bbc0*/  LOP3.LUT R3, R2, 0xff, RZ, 0xc0, !PT ;  /* 0x000000ff02037812 */ /* 0x000fe400078ec0ff */
[----:B------:R-:W-:Y:S02]  /*bbd0*/  LOP3.LUT R4, R6, 0xff, RZ, 0xc0, !PT ;  /* 0x000000ff06047812 */ /* 0x000fe400078ec0ff */
[----:B------:R-:W-:Y:S02]  /*bbe0*/  PRMT R9, R2, 0x8880, RZ ;  /* 0x0000888002097816 */ /* 0x000fe400000000ff */
[----:B------:R-:W-:Y:S02]  /*bbf0*/  PRMT R11, R6, 0x8880, RZ ;  /* 0x00008880060b7816 */ /* 0x000fe400000000ff */
[----:B------:R-:W-:Y:S01]  /*bc00*/  ISETP.NE.AND P2, PT, R4, R3, PT ;  /* 0x000000030400720c */ /* 0x000fe20003f45270 */
[----:B------:R-:W-:Y:S01]  /*bc10*/  IMAD.MOV.U32 R3, RZ, RZ, R9 ;  /* 0x000000ffff037224 */ /* 0x000fe200078e0009 */
[----:B------:R-:W-:Y:S01]  /*bc20*/  ISETP.GE.U32.AND P0, PT, R23, R0, PT ;  /* 0x000000001700720c */ /* 0x000fe20003f06070 */
[----:B------:R-:W-:-:S02]  /*bc30*/  IMAD.MOV.U32 R4, RZ, RZ, R11 ;  /* 0x000000ffff047224 */ /* 0x000fc400078e000b */
[----:B------:R-:W-:Y:S01]  /*bc40*/  IMAD.IADD R9, R0, 0x1, R10 ;  /* 0x0000000100097824 */ /* 0x000fe200078e020a */
[----:B------:R-:W-:Y:S02]  /*bc50*/  ISETP.GE.AND.EX P0, PT, R26, RZ, PT, P0 ;  /* 0x000000ff1a00720c */ /* 0x000fe40003f06300 */
[----:B------:R-:W-:-:S04]  /*bc60*/  ISETP.GT.AND P1, PT, R4, R3, PT ;  /* 0x000000030400720c */ /* 0x000fc80003f24270 */
        /* <DEDUP_REMOVED lines=9> */
[----:B------:R-:W2:Y:S01]  /*bd00*/  LDL.LU R15, [R1] ;  /* 0x00000000010f7983 */ /* 0x000ea20000300800 */
[C---:B------:R-:W-:Y:S02]  /*bd10*/  LOP3.LUT R3, R5.reuse, 0xff, RZ, 0xc0, !PT ;  /* 0x000000ff05037812 */ /* 0x040fe400078ec0ff */
[----:B------:R-:W-:Y:S02]  /*bd20*/  PRMT R4, R5, 0x8880, RZ ;  /* 0x0000888005047816 */ /* 0x000fe400000000ff */
[----:B------:R-:W-:-:S04]  /*bd30*/  ISETP.GE.U32.AND P0, PT, R24, R9, PT ;  /* 0x000000091800720c */ /* 0x000fc80003f06070 */
[----:B------:R-:W-:Y:S02]  /*bd40*/  ISETP.GE.AND.EX P0, PT, R27, RZ, PT, P0 ;  /* 0x000000ff1b00720c */ /* 0x000fe40003f06300 */
[C---:B--2---:R-:W-:Y:S02]  /*bd50*/  LOP3.LUT R0, R15.reuse, 0xff, RZ, 0xc0, !PT ;  /* 0x000000ff0f007812 */ /* 0x044fe400078ec0ff */
[----:B------:R-:W-:Y:S02]  /*bd60*/  PRMT R2, R15, 0x8880, RZ ;  /* 0x000088800f027816 */ /* 0x000fe400000000ff */
[----:B------:R-:W-:Y:S01]  /*bd70*/  ISETP.NE.AND P2, PT, R3, R0, PT ;  /* 0x000000000300720c */ /* 0x000fe20003f45270 */
[----:B------:R-:W-:Y:S02]  /*bd80*/  IMAD.MOV.U32 R3, RZ, RZ, R4 ;  /* 0x000000ffff037224 */ /* 0x000fe400078e0004 */
[----:B------:R-:W-:-:S05]  /*bd90*/  IMAD.MOV.U32 R0, RZ, RZ, R2 ;  /* 0x000000ffff007224 */ /* 0x000fca00078e0002 */
[----:B------:R-:W-:-:S04]  /*bda0*/  ISETP.GT.AND P1, PT, R3, R0, PT ;  /* 0x000000000300720c */ /* 0x000fc80003f24270 */
[----:B------:R-:W-:Y:S02]  /*bdb0*/  SEL R0, RZ, 0xffffffff, !P1 ;  /* 0xffffffffff007807 */ /* 0x000fe40004800000 */
[----:B------:R-:W-:-:S04]  /*bdc0*/  @!P2 SEL R0, RZ, 0xffffffff, P0 ;  /* 0xffffffffff00a807 */ /* 0x000fc80000000000 */
[----:B------:R-:W-:-:S04]  /*bdd0*/  LOP3.LUT R0, R0, 0x1, RZ, 0xc0, !PT ;  /* 0x0000000100007812 */ /* 0x000fc800078ec0ff */
[----:B------:R-:W-:-:S04]  /*bde0*/  ISETP.NE.U32.AND P0, PT, R0, 0x1, PT ;  /* 0x000000010000780c */ /* 0x000fc80003f05070 */
[----:B------:R-:W-:Y:S02]  /*bdf0*/  SEL R5, R5, R15, !P0 ;  /* 0x0000000f05057207 */ /* 0x000fe40004000000 */
[----:B------:R-:W-:Y:S02]  /*be00*/  SEL R24, R24, R9, !P0 ;  /* 0x0000000918187207 */ /* 0x000fe40004000000 */
[----:B------:R-:W-:-:S07]  /*be10*/  SEL R27, R27, RZ, !P0 ;  /* 0x000000ff1b1b7207 */ /* 0x000fce0004000000 */
.L_x_3702:
[----:B------:R-:W-:Y:S05]  /*be20*/  BSYNC B1 ;  /* 0x0000000000017941 */ /* 0x000fea0003800000 */
.L_x_3701:
[C---:B01----:R-:W-:Y:S02]  /*be30*/  LOP3.LUT R0, R20.reuse, 0xff, RZ, 0xc0, !PT ;  /* 0x000000ff14007812 */ /* 0x043fe400078ec0ff */
[C---:B-----5:R-:W-:Y:S02]  /*be40*/  LOP3.LUT R3, R21.reuse, 0xff, RZ, 0xc0, !PT ;  /* 0x000000ff15037812 */ /* 0x060fe400078ec0ff */
[----:B------:R-:W-:Y:S02]  /*be50*/  PRMT R4, R20, 0x8880, RZ ;  /* 0x0000888014047816 */ /* 0x000fe400000000ff */
[----:B------:R-:W-:Y:S02]  /*be60*/  ISETP.NE.AND P2, PT, R0, R3, PT ;  /* 0x000000030000720c */ /* 0x000fe40003f45270 */
[----:B------:R-:W-:Y:S01]  /*be70*/  PRMT R2, R21, 0x8880, RZ ;  /* 0x0000888015027816 */ /* 0x000fe200000000ff */
[----:B------:R-:W-:Y:S01]  /*be80*/  IMAD.MOV.U32 R3, RZ, RZ, R4 ;  /* 0x000000ffff037224 */ /* 0x000fe200078e0004 */
[----:B------:R-:W-:-:S02]  /*be90*/  ISETP.GE.U32.AND P0, PT, R22, R8, PT ;  /* 0x000000081600720c */ /* 0x000fc40003f06070 */
[----:B------:R-:W-:Y:S02]  /*bea0*/  MOV R0, R2 ;  /* 0x0000000200007202 */ /* 0x000fe40000000f00 */
[----:B------:R-:W-:Y:S02]  /*beb0*/  ISETP.GE.AND.EX P0, PT, R25, R7, PT, P0 ;  /* 0x000000071900720c */ /* 0x000fe40003f06300 */
[----:B------:R-:W-:Y:S02]  /*bec0*/  ISETP.GT.AND P1, PT, R3, R0, PT ;  /* 0x000000000300720c */ /* 0x000fe40003f24270 */
[----:B------:R-:W-:Y:S02]  /*bed0*/  SEL R0, RZ, 0xffffffff, P0 ;  /* 0xffffffffff007807 */ /* 0x000fe40000000000 */
[----:B------:R-:W-:Y:S02]  /*bee0*/  @P2 SEL R0, RZ, 0xffffffff, !P1 ;  /* 0xffffffffff002807 */ /* 0x000fe40004800000 */
[----:B------:R-:W-:-:S02]  /*bef0*/  LOP3.LUT R3, R6, 0xff, RZ, 0xc0, !PT ;  /* 0x000000ff06037812 */ /* 0x000fc400078ec0ff */
        /* <DEDUP_REMOVED lines=35> */
.L_x_3686:
[----:B------:R-:W-:Y:S01]  /*c130*/  ISETP.GE.U32.AND P0, PT, R0, R13, PT ;  /* 0x0000000d0000720c */ /* 0x000fe20003f06070 */
[----:B------:R-:W-:Y:S01]  /*c140*/  BSSY B1, `(.L_x_3703) ;  /* 0x000006a000017945 */ /* 0x000fe20003800000 */
[C---:B------:R-:W-:Y:S01]  /*c150*/  PRMT R0, R6.reuse, 0x7610, R0 ;  /* 0x0000761006007816 */ /* 0x040fe20000000000 */
[----:B------:R-:W-:Y:S01]  /*c160*/  IMAD.MOV.U32 R2, RZ, RZ, R4 ;  /* 0x000000ffff027224 */ /* 0x000fe200078e0004 */
[C---:B------:R-:W-:Y:S01]  /*c170*/  PRMT R16, R6.reuse, 0x7610, R16 ;  /* 0x0000761006107816 */ /* 0x040fe20000000010 */
[----:B------:R-:W-:Y:S01]  /*c180*/  IMAD.MOV.U32 R5, RZ, RZ, R3 ;  /* 0x000000ffff057224 */ /* 0x000fe200078e0003 */
[----:B------:R-:W-:Y:S01]  /*c190*/  PRMT R17, R6, 0x7610, R17 ;  /* 0x0000761006117816 */ /* 0x000fe20000000011 */
[----:B------:R-:W-:Y:S02]  /*c1a0*/  IMAD.MOV.U32 R18, RZ, RZ, R4 ;  /* 0x000000ffff127224 */ /* 0x000fe400078e0004 */
[----:B------:R-:W-:-:S04]  /*c1b0*/  IMAD.MOV.U32 R19, RZ, RZ, R3 ;  /* 0x000000ffff137224 */ /* 0x000fc800078e0003 */
[----:B------:R-:W-:Y:S05]  /*c1c0*/  @P0 BRA `(.L_x_3704) ;  /* 0x0000000400840947 */ /* 0x000fea0003800000 */
[----:B------:R-:W-:Y:S01]  /*c1d0*/  BSSY B2, `(.L_x_3705) ;  /* 0x0000058000027945 */ /* 0x000fe20003800000 */
[--C-:B------:R-:W-:Y:S01]  /*c1e0*/  IMAD.MOV.U32 R2, RZ, RZ, R4.reuse ;  /* 0x000000ffff027224 */ /* 0x100fe200078e0004 */
[----:B------:R-:W-:Y:S01]  /*c1f0*/  MOV R5, R3 ;  /* 0x0000000300057202 */ /* 0x000fe20000000f00 */
[----:B------:R-:W-:Y:S01]  /*c200*/  IMAD.MOV.U32 R18, RZ, RZ, R4 ;  /* 0x000000ffff127224 */ /* 0x000fe200078e0004 */
[C---:B------:R-:W-:Y:S01]  /*c210*/  PRMT R0, R6.reuse, 0x7610, R0 ;  /* 0x0000761006007816 */ /* 0x040fe20000000000 */
[----:B------:R-:W-:Y:S01]  /*c220*/  IMAD.MOV.U32 R19, RZ, RZ, R3 ;  /* 0x000000ffff137224 */ /* 0x000fe200078e0003 */
[C---:B------:R-:W-:Y:S02]  /*c230*/  PRMT R16, R6.reuse, 0x7610, R16 ;  /* 0x0000761006107816 */ /* 0x040fe40000000010 */
[----:B------:R-:W-:-:S07]  /*c240*/  PRMT R17, R6, 0x7610, R17 ;  /* 0x0000761006117816 */ /* 0x000fce0000000011 */
.L_x_3706:
[----:B------:R-:W-:Y:S01]  /*c250*/  IMAD R15, R26, R9, RZ ;  /* 0x000000091a0f7224 */ /* 0x000fe200078e02ff */
[----:B------:R-:W-:Y:S01]  /*c260*/  ULDC.64 UR4, c[0x0][0x5f8] ;  /* 0x00017e0000047ab9 */ /* 0x000fe20000000a00 */
[----:B------:R-:W-:-:S03]  /*c270*/  IMAD.IADD R21, R10, 0x1, R9 ;  /* 0x000000010a157824 */ /* 0x000fc600078e0209 */
[----:B------:R-:W-:Y:S01]  /*c280*/  IADD3 R14, P0, P1, R15, UR4, R12 ;  /* 0x000000040f0e7c10 */ /* 0x000fe2000f91e00c */
[----:B------:R-:W-:-:S03]  /*c290*/  IMAD R25, R21, R26, RZ ;  /* 0x0000001a15197224 */ /* 0x000fc600078e02ff */
[----:B------:R-:W-:-:S05]  /*c2a0*/  IADD3.X R15, RZ, UR5, R11, P0, P1 ;  /* 0x00000005ff0f7c10 */ /* 0x000fca00087e240b */
[----:B------:R0:W2:Y:S02]  /*c2b0*/  LDG.E.U8 R23, desc[UR36][R14.64] ;  /* 0x000000240e177981 */ /* 0x0000a4000c1e1100 */
[----:B0-----:R-:W-:-:S04]  /*c2c0*/  IADD3 R14, P0, P1, R25, UR4, R12 ;  /* 0x00000004190e7c10 */ /* 0x001fc8000f91e00c */
[----:B------:R-:W-:-:S05]  /*c2d0*/  IADD3.X R15, RZ, UR5, R11, P0, P1 ;  /* 0x00000005ff0f7c10 */ /* 0x000fca00087e240b */
[----:B------:R0:W3:Y:S01]  /*c2e0*/  LDG.E.U8 R25, desc[UR36][R14.64] ;  /* 0x000000240e197981 */ /* 0x0000e2000c1e1100 */
[----:B------:R-:W-:Y:S02]  /*c2f0*/  PRMT R27, R16, 0x8880, RZ ;  /* 0x00008880101b7816 */ /* 0x000fe400000000ff */
[----:B------:R-:W-:Y:S02]  /*c300*/  PRMT R29, R0, 0x8880, RZ ;  /* 0x00008880001d7816 */ /* 0x000fe400000000ff */
[----:B--2---:R-:W-:-:S04]  /*c310*/  PRMT R20, R23, 0x8880, RZ ;  /* 0x0000888017147816 */ /* 0x004fc800000000ff */
[----:B------:R-:W-:Y:S01]  /*c320*/  ISETP.GT.AND P1, PT, R27, R20, PT ;  /* 0x000000141b00720c */ /* 0x000fe20003f24270 */
[----:B------:R-:W-:-:S04]  /*c330*/  IMAD.IADD R27, R21, 0x1, R10 ;  /* 0x00000001151b7824 */ /* 0x000fc800078e020a */
[----:B0-----:R-:W-:-:S05]  /*c340*/  IMAD R15, R27, R26, RZ ;  /* 0x0000001a1b0f7224 */ /* 0x001fca00078e02ff */
[----:B------:R-:W-:-:S04]  /*c350*/  IADD3 R14, P0, P2, R15, UR4, R12 ;  /* 0x000000040f0e7c10 */ /* 0x000fc8000fa1e00c */
[----:B------:R-:W-:Y:S02]  /*c360*/  IADD3.X R15, RZ, UR5, R11, P0, P2 ;  /* 0x00000005ff0f7c10 */ /* 0x000fe400087e440b */
[----:B---3--:R-:W-:-:S04]  /*c370*/  PRMT R20, R25, 0x8880, RZ ;  /* 0x0000888019147816 */ /* 0x008fc800000000ff */
[----:B------:R-:W-:Y:S02]  /*c380*/  ISETP.GT.AND P3, PT, R29, R20, PT ;  /* 0x000000141d00720c */ /* 0x000fe40003f64270 */
[----:B------:R0:W2:Y:S01]  /*c390*/  LDG.E.U8 R29, desc[UR36][R14.64] ;  /* 0x000000240e1d7981 */ /* 0x0000a2000c1e1100 */
[----:B------:R-:W-:Y:S02]  /*c3a0*/  LOP3.LUT R20, R16, 0xff, RZ, 0xc0, !PT ;  /* 0x000000ff10147812 */ /* 0x000fe400078ec0ff */
[----:B------:R-:W-:Y:S02]  /*c3b0*/  ISETP.GE.U32.AND P0, PT, R2, R9, PT ;  /* 0x000000090200720c */ /* 0x000fe40003f06070 */
[----:B------:R-:W-:Y:S02]  /*c3c0*/  ISETP.NE.AND P2, PT, R20, R23, PT ;  /* 0x000000171400720c */ /* 0x000fe40003f45270 */
[----:B------:R-:W-:Y:S02]  /*c3d0*/  ISETP.GE.AND.EX P0, PT, R3, RZ, PT, P0 ;  /* 0x000000ff0300720c */ /* 0x000fe40003f06300 */
[----:B------:R-:W-:-:S02]  /*c3e0*/  LOP3.LUT R22, R6, 0xff, RZ, 0xc0, !PT ;  /* 0x000000ff06167812 */ /* 0x000fc400078ec0ff */
[----:B------:R-:W-:Y:S02]  /*c3f0*/  SEL R20, RZ, 0xffffffff, P0 ;  /* 0xffffffffff147807 */ /* 0x000fe40000000000 */
[----:B0-----:R-:W-:Y:S02]  /*c400*/  PRMT R15, R6, 0x8880, RZ ;  /* 0x00008880060f7816 */ /* 0x001fe400000000ff */
[----:B------:R-:W-:-:S03]  /*c410*/  ISETP.GE.U32.AND P0, PT, R8, R21, PT ;  /* 0x000000150800720c */ /* 0x000fc60003f06070 */
[----:B------:R-:W-:Y:S02]  /*c420*/  @P2 SEL R20, RZ, 0xffffffff, !P1 ;  /* 0xffffffffff142807 */ /* 0x000fe40004800000 */
[----:B------:R-:W-:Y:S02]  /*c430*/  ISETP.GE.AND.EX P0, PT, R7, RZ, PT, P0 ;  /* 0x000000ff0700720c */ /* 0x000fe40003f06300 */
[----:B------:R-:W-:-:S04]  /*c440*/  LOP3.LUT R20, R20, 0x1, RZ, 0xc0, !PT ;  /* 0x0000000114147812 */ /* 0x000fc800078ec0ff */
[----:B------:R-:W-:Y:S02]  /*c450*/  ISETP.NE.U32.AND P1, PT, R20, 0x1, PT ;  /* 0x000000011400780c */ /* 0x000fe40003f25070 */
[----:B------:R-:W-:Y:S02]  /*c460*/  LOP3.LUT R20, R0, 0xff, RZ, 0xc0, !PT ;  /* 0x000000ff00147812 */ /* 0x000fe400078ec0ff */
[----:B------:R-:W-:Y:S02]  /*c470*/  SEL R2, R2, R9, !P1 ;  /* 0x0000000902027207 */ /* 0x000fe40004800000 */
[----:B------:R-:W-:Y:S01]  /*c480*/  ISETP.NE.AND P4, PT, R20, R25, PT ;  /* 0x000000191400720c */ /* 0x000fe20003f85270 */
[----:B------:R-:W-:Y:S01]  /*c490*/  IMAD.IADD R20, R27, 0x1, R10 ;  /* 0x000000011b147824 */ /* 0x000fe200078e020a */
[----:B------:R-:W-:-:S11]  /*c4a0*/  SEL R9, RZ, 0xffffffff, P0 ;  /* 0xffffffffff097807 */ /* 0x000fd60000000000 */
[----:B------:R-:W-:-:S04]  /*c4b0*/  @P4 SEL R9, RZ, 0xffffffff, !P3 ;  /* 0xffffffffff094807 */ /* 0x000fc80005800000 */
[----:B------:R-:W-:-:S04]  /*c4c0*/  LOP3.LUT R9, R9, 0x1, RZ, 0xc0, !PT ;  /* 0x0000000109097812 */ /* 0x000fc800078ec0ff */
[----:B------:R-:W-:Y:S02]  /*c4d0*/  ISETP.NE.U32.AND P3, PT, R9, 0x1, PT ;  /* 0x000000010900780c */ /* 0x000fe40003f65070 */
[----:B--2---:R-:W-:Y:S02]  /*c4e0*/  PRMT R14, R29, 0x8880, RZ ;  /* 0x000088801d0e7816 */ /* 0x004fe400000000ff */
[----:B------:R-:W-:Y:S02]  /*c4f0*/  ISETP.NE.AND P4, PT, R22, R29, PT ;  /* 0x0000001d1600720c */ /* 0x000fe40003f85270 */
[----:B------:R-:W-:Y:S01]  /*c500*/  ISETP.GT.AND P2, PT, R15, R14, PT ;  /* 0x0000000e0f00720c */ /* 0x000fe20003f44270 */
[----:B------:R-:W-:-:S05]  /*c510*/  IMAD R15, R20, R26, RZ ;  /* 0x0000001a140f7224 */ /* 0x000fca00078e02ff */
[----:B------:R-:W-:-:S04]  /*c520*/  IADD3 R14, P0, P5, R15, UR4, R12 ;  /* 0x000000040f0e7c10 */ /* 0x000fc8000fd1e00c */
[----:B------:R-:W-:-:S05]  /*c530*/  IADD3.X R15, RZ, UR5, R11, P0, P5 ;  /* 0x00000005ff0f7c10 */ /* 0x000fca00087ea40b */
[----:B------:R-:W2:Y:S01]  /*c540*/  LDG.E.U8 R14, desc[UR36][R14.64] ;  /* 0x000000240e0e7981 */ /* 0x000ea2000c1e1100 */
[----:B------:R-:W-:Y:S02]  /*c550*/  ISETP.GE.U32.AND P0, PT, R4, R27, PT ;  /* 0x0000001b0400720c */ /* 0x000fe40003f06070 */
[----:B------:R-:W-:Y:S02]  /*c560*/  PRMT R22, R17, 0x8880, RZ ;  /* 0x0000888011167816 */ /* 0x000fe400000000ff */
[----:B------:R-:W-:Y:S02]  /*c570*/  ISETP.GE.AND.EX P0, PT, R5, RZ, PT, P0 ;  /* 0x000000ff0500720c */ /* 0x000fe40003f06300 */
[----:B------:R-:W-:Y:S02]  /*c580*/  SEL R8, R8, R21, !P3 ;  /* 0x0000001508087207 */ /* 0x000fe40005800000 */
[----:B------:R-:W-:Y:S02]  /*c590*/  SEL R9, RZ, 0xffffffff, P0 ;  /* 0xffffffffff097807 */ /* 0x000fe40000000000 */
[----:B------:R-:W-:-:S02]  /*c5a0*/  @P4 SEL R9, RZ, 0xffffffff, !P2 ;  /* 0xffffffffff094807 */ /* 0x000fc40005000000 */
[----:B------:R-:W-:Y:S02]  /*c5b0*/  ISETP.GE.U32.AND P0, PT, R18, R20, PT ;  /* 0x000000141200720c */ /* 0x000fe40003f06070 */
[----:B------:R-:W-:Y:S02]  /*c5c0*/  LOP3.LUT R9, R9, 0x1, RZ, 0xc0, !PT ;  /* 0x0000000109097812 */ /* 0x000fe400078ec0ff */
[----:B------:R-:W-:Y:S02]  /*c5d0*/  ISETP.GE.AND.EX P0, PT, R19, RZ, PT, P0 ;  /* 0x000000ff1300720c */ /* 0x000fe40003f06300 */
[----:B------:R-:W-:Y:S02]  /*c5e0*/  ISETP.NE.U32.AND P2, PT, R9, 0x1, PT ;  /* 0x000000010900780c */ /* 0x000fe40003f45070 */
[----:B------:R-:W-:Y:S02]  /*c5f0*/  SEL R16, R16, R23, !P1 ;  /* 0x0000001710107207 */ /* 0x000fe40004800000 */
[----:B------:R-:W-:-:S02]  /*c600*/  SEL R4, R4, R27, !P2 ;  /* 0x0000001b04047207 */ /* 0x000fc40005000000 */
[----:B------:R-:W-:Y:S02]  /*c610*/  SEL R3, R3, RZ, !P1 ;  /* 0x000000ff03037207 */ /* 0x000fe40004800000 */
[----:B------:R-:W-:Y:S02]  /*c620*/  SEL R0, R0, R25, !P3 ;  /* 0x0000001900007207 */ /* 0x000fe40005800000 */
[----:B------:R-:W-:Y:S02]  /*c630*/  SEL R7, R7, RZ, !P3 ;  /* 0x000000ff07077207 */ /* 0x000fe40005800000 */
[----:B------:R-:W-:Y:S02]  /*c640*/  SEL R6, R6, R29, !P2 ;  /* 0x0000001d06067207 */ /* 0x000fe40005000000 */
[----:B------:R-:W-:Y:S02]  /*c650*/  SEL R5, R5, RZ, !P2 ;  /* 0x000000ff05057207 */ /* 0x000fe40005000000 */
[----:B--2---:R-:W-:-:S04]  /*c660*/  PRMT R9, R14, 0x8880, RZ ;  /* 0x000088800e097816 */ /* 0x004fc800000000ff */
[----:B------:R-:W-:Y:S02]  /*c670*/  ISETP.GT.AND P4, PT, R22, R9, PT ;  /* 0x000000091600720c */ /* 0x000fe40003f84270 */
[----:B------:R-:W-:-:S04]  /*c680*/  LOP3.LUT R9, R17, 0xff, RZ, 0xc0, !PT ;  /* 0x000000ff11097812 */ /* 0x000fc800078ec0ff */
[----:B------:R-:W-:Y:S02]  /*c690*/  ISETP.NE.AND P5, PT, R9, R14, PT ;  /* 0x0000000e0900720c */ /* 0x000fe40003fa5270 */
[----:B------:R-:W-:-:S11]  /*c6a0*/  SEL R9, RZ, 0xffffffff, P0 ;  /* 0xffffffffff097807 */ /* 0x000fd60000000000 */
[----:B------:R-:W-:-:S04]  /*c6b0*/  @P5 SEL R9, RZ, 0xffffffff, !P4 ;  /* 0xffffffffff095807 */ /* 0x000fc80006000000 */
[----:B------:R-:W-:Y:S01]  /*c6c0*/  LOP3.LUT R15, R9, 0x1, RZ, 0xc0, !PT ;  /* 0x00000001090f7812 */ /* 0x000fe200078ec0ff */
[----:B------:R-:W-:-:S03]  /*c6d0*/  IMAD.IADD R9, R20, 0x1, R10 ;  /* 0x0000000114097824 */ /* 0x000fc600078e020a */
[----:B------:R-:W-:Y:S01]  /*c6e0*/  ISETP.NE.U32.AND P0, PT, R15, 0x1, PT ;  /* 0x000000010f00780c */ /* 0x000fe20003f05070 */
[----:B------:R-:W-:-:S03]  /*c6f0*/  IMAD R22, R10, 0x3, R9 ;  /* 0x000000030a167824 */ /* 0x000fc600078e0209 */
[----:B------:R-:W-:Y:S02]  /*c700*/  SEL R18, R18, R20, !P0 ;  /* 0x0000001412127207 */ /* 0x000fe40004000000 */
[----:B------:R-:W-:Y:S02]  /*c710*/  ISETP.GE.U32.AND P4, PT, R22, R13, PT ;  /* 0x0000000d1600720c */ /* 0x000fe40003f86070 */
[----:B------:R-:W-:Y:S02]  /*c720*/  SEL R17, R17, R14, !P0 ;  /* 0x0000000e11117207 */ /* 0x000fe40004000000 */
[----:B------:R-:W-:-:S09]  /*c730*/  SEL R19, R19, RZ, !P0 ;  /* 0x000000ff13137207 */ /* 0x000fd20004000000 */
[----:B------:R-:W-:Y:S05]  /*c740*/  @!P4 BRA `(.L_x_3706) ;  /* 0xfffffff800c0c947 */ /* 0x000fea000383ffff */
[----:B------:R-:W-:Y:S05]  /*c750*/  BSYNC B2 ;  /* 0x0000000000027941 */ /* 0x000fea0003800000 */
.L_x_3705:
[----:B------:R-:W-:Y:S02]  /*c760*/  PRMT R24, R25, 0x8880, RZ ;  /* 0x0000888019187816 */ /* 0x000fe400000000ff */
[----:B------:R-:W-:Y:S02]  /*c770*/  PRMT R23, R23, 0x8880, RZ ;  /* 0x0000888017177816 */ /* 0x000fe400000000ff */
[----:B------:R-:W-:Y:S02]  /*c780*/  PRMT R25, R29, 0x8880, RZ ;  /* 0x000088801d197816 */ /* 0x000fe400000000ff */
[----:B------:R-:W-:Y:S02]  /*c790*/  PRMT R22, R14, 0x8880, RZ ;  /* 0x000088800e167816 */ /* 0x000fe400000000ff */
[----:B------:R-:W-:Y:S02]  /*c7a0*/  PRMT R23, R23, 0x7710, RZ ;  /* 0x0000771017177816 */ /* 0x000fe400000000ff */
[----:B------:R-:W-:-:S02]  /*c7b0*/  PRMT R24, R24, 0x7710, RZ ;  /* 0x0000771018187816 */ /* 0x000fc400000000ff */
[----:B------:R-:W-:Y:S02]  /*c7c0*/  PRMT R25, R25, 0x7710, RZ ;  /* 0x0000771019197816 */ /* 0x000fe400000000ff */
[----:B------:R-:W-:-:S07]  /*c7d0*/  PRMT R22, R22, 0x7710, RZ ;  /* 0x0000771016167816 */ /* 0x000fce00000000ff */
.L_x_3704:
[----:B------:R-:W-:Y:S05]  /*c7e0*/  BSYNC B1 ;  /* 0x0000000000017941 */ /* 0x000fea0003800000 */
.L_x_3703:
[----:B------:R-:W-:Y:S01]  /*c7f0*/  ISETP.GE.U32.AND P0, PT, R9, R13, PT ;  /* 0x0000000d0900720c */ /* 0x000fe20003f06070 */
[----:B------:R-:W-:-:S12]  /*c800*/  BSSY B1, `(.L_x_3707) ;  /* 0x000001b000017945 */ /* 0x000fd80003800000 */
[----:B------:R-:W-:Y:S05]  /*c810*/  @P0 BRA `(.L_x_3708) ;  /* 0x0000000000640947 */ /* 0x000fea0003800000 */
[----:B------:R-:W0:Y:S01]  /*c820*/  LDC.64 R14, c[0x0][0x5f8] ;  /* 0x00017e00ff0e7b82 */ /* 0x000e220000000a00 */
[----:B------:R-:W-:-:S05]  /*c830*/  IMAD R21, R9, R26, RZ ;  /* 0x0000001a09157224 */ /* 0x000fca00078e02ff */
[----:B0-----:R-:W-:-:S04]  /*c840*/  IADD3 R20, P1, P2, R21, R14, R12 ;  /* 0x0000000e15147210 */ /* 0x001fc80007a3e00c */
[----:B------:R-:W-:-:S05]  /*c850*/  IADD3.X R21, RZ, R15, R11, P1, P2 ;  /* 0x0000000fff157210 */ /* 0x000fca0000fe440b */
[----:B------:R0:W5:Y:S01]  /*c860*/  LDG.E.U8 R23, desc[UR36][R20.64] ;  /* 0x0000002414177981 */ /* 0x000162000c1e1100 */
[----:B------:R-:W-:-:S05]  /*c870*/  IMAD.IADD R27, R9, 0x1, R10 ;  /* 0x00000001091b7824 */ /* 0x000fca00078e020a */
[----:B------:R-:W-:-:S13]  /*c880*/  ISETP.GE.U32.AND P1, PT, R27, R13, PT ;  /* 0x0000000d1b00720c */ /* 0x000fda0003f26070 */
[----:B0-----:R-:W-:Y:S05]  /*c890*/  @P1 BRA `(.L_x_3708) ;  /* 0x0000000000441947 */ /* 0x001fea0003800000 */
[----:B------:R-:W-:-:S05]  /*c8a0*/  IMAD R21, R27, R26, RZ ;  /* 0x0000001a1b157224 */ /* 0x000fca00078e02ff */
[----:B------:R-:W-:-:S04]  /*c8b0*/  IADD3 R20, P1, P2, R21, R14, R12 ;  /* 0x0000000e15147210 */ /* 0x000fc80007a3e00c */
[----:B------:R-:W-:-:S05]  /*c8c0*/  IADD3.X R21, RZ, R15, R11, P1, P2 ;  /* 0x0000000fff157210 */ /* 0x000fca0000fe440b */
[----:B------:R0:W5:Y:S01]  /*c8d0*/  LDG.E.U8 R24, desc[UR36][R20.64] ;  /* 0x0000002414187981 */ /* 0x000162000c1e1100 */
[----:B------:R-:W-:-:S05]  /*c8e0*/  IMAD.IADD R27, R27, 0x1, R10 ;  /* 0x000000011b1b7824 */ /* 0x000fca00078e020a */
[----:B------:R-:W-:-:S13]  /*c8f0*/  ISETP.GE.U32.AND P1, PT, R27, R13, PT ;  /* 0x0000000d1b00720c */ /* 0x000fda0003f26070 */
[----:B0-----:R-:W-:Y:S05]  /*c900*/  @P1 BRA `(.L_x_3708) ;  /* 0x0000000000281947 */ /* 0x001fea0003800000 */
[C---:B------:R-:W-:Y:S01]  /*c910*/  IADD3 R25, R27.reuse, R10, RZ ;  /* 0x0000000a1b197210 */ /* 0x040fe20007ffe0ff */
[----:B------:R-:W-:-:S03]  /*c920*/  IMAD R21, R27, R26, RZ ;  /* 0x0000001a1b157224 */ /* 0x000fc600078e02ff */
[----:B------:R-:W-:Y:S02]  /*c930*/  ISETP.GE.U32.AND P1, PT, R25, R13, PT ;  /* 0x0000000d1900720c */ /* 0x000fe40003f26070 */
[----:B------:R-:W-:-:S04]  /*c940*/  IADD3 R20, P2, P3, R21, R14, R12 ;  /* 0x0000000e15147210 */ /* 0x000fc80007b5e00c */
[----:B------:R-:W-:-:S07]  /*c950*/  IADD3.X R21, RZ, R15, R11, P2, P3 ;  /* 0x0000000fff157210 */ /* 0x000fce00017e640b */
[----:B------:R-:W-:-:S05]  /*c960*/  @!P1 IMAD R25, R25, R26, RZ ;  /* 0x0000001a19199224 */ /* 0x000fca00078e02ff */
[----:B------:R-:W-:Y:S02]  /*c970*/  @!P1 IADD3 R14, P4, P5, R25, R14, R12 ;  /* 0x0000000e190e9210 */ /* 0x000fe40007d9e00c */
[----:B------:R0:W5:Y:S02]  /*c980*/  LDG.E.U8 R25, desc[UR36][R20.64] ;  /* 0x0000002414197981 */ /* 0x000164000c1e1100 */
[----:B------:R-:W-:-:S05]  /*c990*/  @!P1 IADD3.X R15, RZ, R15, R11, P4, P5 ;  /* 0x0000000fff0f9210 */ /* 0x000fca00027ea40b */
[----:B------:R0:W5:Y:S04]  /*c9a0*/  @!P1 LDG.E.U8 R22, desc[UR36][R14.64] ;  /* 0x000000240e169981 */ /* 0x000168000c1e1100 */
.L_x_3708:
[----:B------:R-:W-:Y:S05]  /*c9b0*/  BSYNC B1 ;  /* 0x0000000000017941 */ /* 0x000fea0003800000 */
.L_x_3707:
[----:B------:R-:W-:Y:S04]  /*c9c0*/  BSSY B1, `(.L_x_3709) ;  /* 0x000004f000017945 */ /* 0x000fe80003800000 */
[----:B------:R-:W-:Y:S05]  /*c9d0*/  @P0 BRA `(.L_x_3710) ;  /* 0x0000000400340947 */ /* 0x000fea0003800000 */
[C---:B-----5:R-:W-:Y:S02]  /*c9e0*/  LOP3.LUT R11, R23.reuse, 0xff, RZ, 0xc0, !PT ;  /* 0x000000ff170b7812 */ /* 0x060fe400078ec0ff */
[C---:B------:R-:W-:Y:S02]  /*c9f0*/  LOP3.LUT R12, R16.reuse, 0xff, RZ, 0xc0, !PT ;  /* 0x000000ff100c7812 */ /* 0x040fe400078ec0ff */
[----:B0-----:R-:W-:Y:S02]  /*ca00*/  PRMT R14, R23, 0x8880, RZ ;  /* 0x00008880170e7816 */ /* 0x001fe400000000ff */
[----:B------:R-:W-:Y:S02]  /*ca10*/  PRMT R15, R16, 0x8880, RZ ;  /* 0x00008880100f7816 */ /* 0x000fe400000000ff */
[----:B------:R-:W-:Y:S01]  /*ca20*/  ISETP.NE.AND P2, PT, R12, R11, PT ;  /* 0x0000000b0c00720c */ /* 0x000fe20003f45270 */
[----:B------:R-:W-:Y:S01]  /*ca30*/  IMAD.MOV.U32 R11, RZ, RZ, R14 ;  /* 0x000000ffff0b7224 */ /* 0x000fe200078e000e */
[----:B------:R-:W-:Y:S01]  /*ca40*/  ISETP.GE.U32.AND P0, PT, R2, R9, PT ;  /* 0x000000090200720c */ /* 0x000fe20003f06070 */
[----:B------:R-:W-:-:S03]  /*ca50*/  IMAD.MOV.U32 R12, RZ, RZ, R15 ;  /* 0x000000ffff0c7224 */ /* 0x000fc600078e000f */
[----:B------:R-:W-:Y:S02]  /*ca60*/  ISETP.GE.AND.EX P0, PT, R3, RZ, PT, P0 ;  /* 0x000000ff0300720c */ /* 0x000fe40003f06300 */
[----:B------:R-:W-:-:S04]  /*ca70*/  ISETP.GT.AND P1, PT, R12, R11, PT ;  /* 0x0000000b0c00720c */ /* 0x000fc80003f24270 */
[----:B------:R-:W-:Y:S02]  /*ca80*/  SEL R11, RZ, 0xffffffff, !P1 ;  /* 0xffffffffff0b7807 */ /* 0x000fe40004800000 */
        /* <DEDUP_REMOVED lines=29> */
[C---:B------:R-:W-:Y:S02]  /*cc60*/  LOP3.LUT R11, R25.reuse, 0xff, RZ, 0xc0, !PT ;  /* 0x000000ff190b7812 */ /* 0x040fe400078ec0ff */
[C---:B------:R-:W-:Y:S02]  /*cc70*/  LOP3.LUT R12, R6.reuse, 0xff, RZ, 0xc0, !PT ;  /* 0x000000ff060c7812 */ /* 0x040fe400078ec0ff */
[----:B------:R-:W-:Y:S02]  /*cc80*/  PRMT R14, R25, 0x8880, RZ ;  /* 0x00008880190e7816 */ /* 0x000fe400000000ff */
[----:B------:R-:W-:Y:S02]  /*cc90*/  PRMT R15, R6, 0x8880, RZ ;  /* 0x00008880060f7816 */ /* 0x000fe400000000ff */
[----:B------:R-:W-:Y:S01]  /*cca0*/  ISETP.NE.AND P2, PT, R12, R11, PT ;  /* 0x0000000b0c00720c */ /* 0x000fe20003f45270 */
[----:B------:R-:W-:Y:S01]  /*ccb0*/  IMAD.MOV.U32 R11, RZ, RZ, R14 ;  /* 0x000000ffff0b7224 */ /* 0x000fe200078e000e */
[----:B------:R-:W-:Y:S01]  /*ccc0*/  MOV R12, R15 ;  /* 0x0000000f000c7202 */ /* 0x000fe20000000f00 */
[----:B------:R-:W-:Y:S01]  /*ccd0*/  IMAD.IADD R15, R9, 0x1, R10 ;  /* 0x00000001090f7824 */ /* 0x000fe200078e020a */
[----:B------:R-:W-:-:S02]  /*cce0*/  ISETP.GE.U32.AND P0, PT, R4, R9, PT ;  /* 0x000000090400720c */ /* 0x000fc40003f06070 */
[----:B------:R-:W-:Y:S02]  /*ccf0*/  ISETP.GT.AND P1, PT, R12, R11, PT ;  /* 0x0000000b0c00720c */ /* 0x000fe40003f24270 */
[----:B------:R-:W-:Y:S02]  /*cd00*/  ISETP.GE.AND.EX P0, PT, R5, RZ, PT, P0 ;  /* 0x000000ff0500720c */ /* 0x000fe40003f06300 */
        /* <DEDUP_REMOVED lines=26> */
.L_x_3710:
[----:B------:R-:W-:Y:S05]  /*ceb0*/  BSYNC B1 ;  /* 0x0000000000017941 */ /* 0x000fea0003800000 */
.L_x_3709:
[----:B------:R-:W-:Y:S02]  /*cec0*/  LOP3.LUT R9, R16, 0xff, RZ, 0xc0, !PT ;  /* 0x000000ff10097812 */ /* 0x000fe400078ec0ff */
[C---:B------:R-:W-:Y:S02]  /*ced0*/  LOP3.LUT R10, R0.reuse, 0xff, RZ, 0xc0, !PT ;  /* 0x000000ff000a7812 */ /* 0x040fe400078ec0ff */
[----:B------:R-:W-:Y:S02]  /*cee0*/  PRMT R11, R0, 0x8880, RZ ;  /* 0x00008880000b7816 */ /* 0x000fe400000000ff */
[----:B------:R-:W-:Y:S02]  /*cef0*/  PRMT R12, R16, 0x8880, RZ ;  /* 0x00008880100c7816 */ /* 0x000fe400000000ff */
[----:B------:R-:W-:Y:S01]  /*cf00*/  ISETP.NE.AND P2, PT, R9, R10, PT ;  /* 0x0000000a0900720c */ /* 0x000fe20003f45270 */
[----:B------:R-:W-:Y:S01]  /*cf10*/  IMAD.MOV.U32 R9, RZ, RZ, R11 ;  /* 0x000000ffff097224 */ /* 0x000fe200078e000b */
[----:B------:R-:W-:Y:S01]  /*cf20*/  ISETP.GE.U32.AND P0, PT, R2, R8, PT ;  /* 0x000000080200720c */ /* 0x000fe20003f06070 */
[----:B------:R-:W-:Y:S01]  /*cf30*/  IMAD.MOV.U32 R10, RZ, RZ, R12 ;  /* 0x000000ffff0a7224 */ /* 0x000fe200078e000c */
[----:B------:R-:W-:-:S02]  /*cf40*/  LOP3.LUT R13, R6, 0xff, RZ, 0xc0, !PT ;  /* 0x000000ff060d7812 */ /* 0x000fc400078ec0ff */
[----:B------:R-:W-:Y:S02]  /*cf50*/  ISETP.GE.AND.EX P0, PT, R3, R7, PT, P0 ;  /* 0x000000070300720c */ /* 0x000fe40003f06300 */
[----:B------:R-:W-:Y:S02]  /*cf60*/  ISETP.GT.AND P1, PT, R10, R9, PT ;  /* 0x000000090a00720c */ /* 0x000fe40003f24270 */
[----:B------:R-:W-:-:S03]  /*cf70*/  SEL R9, RZ, 0xffffffff, P0 ;  /* 0xffffffffff097807 */ /* 0x000fc60000000000 */
        /* <DEDUP_REMOVED lines=36> */
.L_x_3685:
[----:B------:R-:W0:Y:S01]  /*d1c0*/  LDC R21, c[0x0][0x234] ;  /* 0x00008d00ff157b82 */ /* 0x000e220000000800 */
[----:B------:R-:W-:Y:S01]  /*d1d0*/  ULDC.U8 UR4, c[0x0][0x218] ;  /* 0x0000860000047ab9 */ /* 0x000fe20000000000 */
[----:B------:R-:W-:Y:S01]  /*d1e0*/  BSSY B1, `(.L_x_3711) ;  /* 0x000006f000017945 */ /* 0x000fe20003800000 */
[----:B------:R-:W-:Y:S01]  /*d1f0*/  IMAD.U32 R10, RZ, RZ, UR4 ;  /* 0x00000004ff0a7e24 */ /* 0x000fe2000f8e00ff */
[----:B------:R-:W-:Y:S01]  /*d200*/  MOV R18, UR4 ;  /* 0x0000000400127c02 */ /* 0x000fe20008000f00 */
[----:B------:R-:W-:Y:S02]  /*d210*/  IMAD.U32 R19, RZ, RZ, UR4 ;  /* 0x00000004ff137e24 */ /* 0x000fe4000f8e00ff */
[----:B------:R-:W-:Y:S01]  /*d220*/  IMAD.U32 R20, RZ, RZ, UR4 ;  /* 0x00000004ff147e24 */ /* 0x000fe2000f8e00ff */
[----:B------:R-:W1:Y:S08]  /*d230*/  LDC R3, c[0x0][0x220] ;  /* 0x00008800ff037b82 */ /* 0x000e700000000800 */
[----:B------:R-:W2:Y:S01]  /*d240*/  LDC R7, c[0x0][0x224] ;  /* 0x00008900ff077b82 */ /* 0x000ea20000000800 */
[----:B0-----:R-:W-:-:S05]  /*d250*/  IMAD R0, R21, 0x3, R2 ;  /* 0x0000000315007824 */ /* 0x001fca00078e0202 */
[----:B------:R-:W-:Y:S01]  /*d260*/  ISETP.GE.U32.AND P0, PT, R0, R13, PT ;  /* 0x0000000d0000720c */ /* 0x000fe20003f06070 */
[----:B------:R-:W-:Y:S02]  /*d270*/  IMAD.MOV.U32 R0, RZ, RZ, R2 ;  /* 0x000000ffff007224 */ /* 0x000fe400078e0002 */
[--C-:B-1----:R-:W-:Y:S02]  /*d280*/  IMAD.MOV.U32 R2, RZ, RZ, R3.reuse ;  /* 0x000000ffff027224 */ /* 0x102fe400078e0003 */
[--C-:B------:R-:W-:Y:S02]  /*d290*/  IMAD.MOV.U32 R4, RZ, RZ, R3.reuse ;  /* 0x000000ffff047224 */ /* 0x100fe400078e0003 */
[----:B------:R-:W-:Y:S02]  /*d2a0*/  IMAD.MOV.U32 R5, RZ, RZ, R3 ;  /* 0x000000ffff057224 */ /* 0x000fe400078e0003 */
[--C-:B--2---:R-:W-:Y:S01]  /*d2b0*/  IMAD.MOV.U32 R6, RZ, RZ, R7.reuse ;  /* 0x000000ffff067224 */ /* 0x104fe200078e0007 */
[----:B------:R-:W-:Y:S01]  /*d2c0*/  MOV R9, R7 ;  /* 0x0000000700097202 */ /* 0x000fe20000000f00 */
[----:B------:R-:W-:-:S02]  /*d2d0*/  IMAD.MOV.U32 R8, RZ, RZ, R7 ;  /* 0x000000ffff087224 */ /* 0x000fc400078e0007 */
[----:B------:R-:W-:Y:S05]  /*d2e0*/  @P0 BRA `(.L_x_3712) ;  /* 0x0000000400780947 */ /* 0x000fea0003800000 */
[----:B------:R-:W-:Y:S01]  /*d2f0*/  BSSY B2, `(.L_x_3713) ;  /* 0x0000055000027945 */ /* 0x000fe20003800000 */
[--C-:B------:R-:W-:Y:S01]  /*d300*/  IMAD.MOV.U32 R4, RZ, RZ, R3.reuse ;  /* 0x000000ffff047224 */ /* 0x100fe200078e0003 */
[C---:B------:R-:W-:Y:S01]  /*d310*/  PRMT R18, R10.reuse, 0x7610, R18 ;  /* 0x000076100a127816 */ /* 0x040fe20000000012 */
[----:B------:R-:W-:Y:S01]  /*d320*/  IMAD.MOV.U32 R5, RZ, RZ, R3 ;  /* 0x000000ffff057224 */ /* 0x000fe200078e0003 */
[C---:B------:R-:W-:Y:S01]  /*d330*/  PRMT R19, R10.reuse, 0x7610, R19 ;  /* 0x000076100a137816 */ /* 0x040fe20000000013 */
[--C-:B------:R-:W-:Y:S01]  /*d340*/  IMAD.MOV.U32 R8, RZ, RZ, R7.reuse ;  /* 0x000000ffff087224 */ /* 0x100fe200078e0007 */
[----:B------:R-:W-:Y:S01]  /*d350*/  PRMT R20, R10, 0x7610, R20 ;  /* 0x000076100a147816 */ /* 0x000fe20000000014 */
[----:B------:R-:W-:-:S07]  /*d360*/  IMAD.MOV.U32 R9, RZ, RZ, R7 ;  /* 0x000000ffff097224 */ /* 0x000fce00078e0007 */
.L_x_3714:
[----:B------:R-:W-:Y:S01]  /*d370*/  ULDC.64 UR4, c[0x0][0x5f8] ;  /* 0x00017e0000047ab9 */ /* 0x000fe20000000a00 */
[C---:B------:R-:W-:Y:S01]  /*d380*/  IMAD.IADD R23, R0.reuse, 0x1, R21 ;  /* 0x0000000100177824 */ /* 0x040fe200078e0215 */
[----:B------:R-:W-:-:S04]  /*d390*/  IADD3 R16, P0, P1, R0, UR4, R12 ;  /* 0x0000000400107c10 */ /* 0x000fc8000f91e00c */
[----:B------:R-:W-:Y:S02]  /*d3a0*/  IADD3.X R17, RZ, UR5, R11, P0, P1 ;  /* 0x00000005ff117c10 */ /* 0x000fe400087e240b */
[C---:B------:R-:W-:Y:S01]  /*d3b0*/  IADD3 R14, P0, P1, R23.reuse, UR4, R12 ;  /* 0x00000004170e7c10 */ /* 0x040fe2000f91e00c */
[----:B------:R-:W-:Y:S02]  /*d3c0*/  IMAD.IADD R23, R23, 0x1, R21 ;  /* 0x0000000117177824 */ /* 0x000fe400078e0215 */
[----:B------:R0:W2:Y:S01]  /*d3d0*/  LDG.E.U8 R22, desc[UR36][R16.64] ;  /* 0x0000002410167981 */ /* 0x0000a2000c1e1100 */
[----:B------:R-:W-:-:S05]  /*d3e0*/  IADD3.X R15, RZ, UR5, R11, P0, P1 ;  /* 0x00000005ff0f7c10 */ /* 0x000fca00087e240b */
[----:B------:R1:W3:Y:S01]  /*d3f0*/  LDG.E.U8 R25, desc[UR36][R14.64] ;  /* 0x000000240e197981 */ /* 0x0002e2000c1e1100 */
[----:B0-----:R-:W-:-:S04]  /*d400*/  IADD3 R16, P0, P1, R23, UR4, R12 ;  /* 0x0000000417107c10 */ /* 0x001fc8000f91e00c */
[----:B------:R-:W-:-:S05]  /*d410*/  IADD3.X R17, RZ, UR5, R11, P0, P1 ;  /* 0x00000005ff117c10 */ /* 0x000fca00087e240b */
[----:B------:R0:W4:Y:S01]  /*d420*/  LDG.E.U8 R27, desc[UR36][R16.64] ;  /* 0x00000024101b7981 */ /* 0x000122000c1e1100 */
[----:B------:R-:W-:Y:S02]  /*d430*/  PRMT R29, R19, 0x8880, RZ ;  /* 0x00008880131d7816 */ /* 0x000fe400000000ff */
[----:B-1----:R-:W-:Y:S01]  /*d440*/  PRMT R15, R10, 0x8880, RZ ;  /* 0x000088800a0f7816 */ /* 0x002fe200000000ff */
[----:B0-----:R-:W-:Y:S01]  /*d450*/  IMAD.IADD R16, R23, 0x1, R21 ;  /* 0x0000000117107824 */ /* 0x001fe200078e0215 */
[----:B------:R-:W-:Y:S02]  /*d460*/  LOP3.LUT R17, R19, 0xff, RZ, 0xc0, !PT ;  /* 0x000000ff13117812 */ /* 0x000fe400078ec0ff */
[----:B--2---:R-:W-:-:S04]  /*d470*/  PRMT R24, R22, 0x8880, RZ ;  /* 0x0000888016187816 */ /* 0x004fc800000000ff */
[----:B------:R-:W-:Y:S02]  /*d480*/  ISETP.GT.AND P2, PT, R29, R24, PT ;  /* 0x000000181d00720c */ /* 0x000fe40003f44270 */
[----:B------:R-:W-:Y:S02]  /*d490*/  PRMT R29, R18, 0x8880, RZ ;  /* 0x00008880121d7816 */ /* 0x000fe400000000ff */
[----:B---3--:R-:W-:-:S04]  /*d4a0*/  PRMT R14, R25, 0x8880, RZ ;  /* 0x00008880190e7816 */ /* 0x008fc800000000ff */
[----:B------:R-:W-:Y:S02]  /*d4b0*/  ISETP.GT.AND P3, PT, R29, R14, PT ;  /* 0x0000000e1d00720c */ /* 0x000fe40003f64270 */
[----:B----4-:R-:W-:-:S04]  /*d4c0*/  PRMT R14, R27, 0x8880, RZ ;  /* 0x000088801b0e7816 */ /* 0x010fc800000000ff */
[----:B------:R-:W-:Y:S02]  /*d4d0*/  ISETP.GT.AND P1, PT, R15, R14, PT ;  /* 0x0000000e0f00720c */ /* 0x000fe40003f24270 */
[----:B------:R-:W-:-:S04]  /*d4e0*/  IADD3 R14, P0, P4, R16, UR4, R12 ;  /* 0x00000004100e7c10 */ /* 0x000fc8000fc1e00c */
[----:B------:R-:W-:-:S06]  /*d4f0*/  IADD3.X R15, RZ, UR5, R11, P0, P4 ;  /* 0x00000005ff0f7c10 */ /* 0x000fcc00087e840b */
[----:B------:R-:W2:Y:S01]  /*d500*/  LDG.E.U8 R15, desc[UR36][R14.64] ;  /* 0x000000240e0f7981 */ /* 0x000ea2000c1e1100 */
[----:B------:R-:W-:Y:S02]  /*d510*/  ISETP.NE.AND P4, PT, R17, R22, PT ;  /* 0x000000161100720c */ /* 0x000fe40003f85270 */
[----:B------:R-:W-:-:S04]  /*d520*/  ISETP.GE.U32.AND P0, PT, R3, R0, PT ;  /* 0x000000000300720c */ /* 0x000fc80003f06070 */
[----:B------:R-:W-:-:S04]  /*d530*/  ISETP.GE.AND.EX P0, PT, R7, RZ, PT, P0 ;  /* 0x000000ff0700720c */ /* 0x000fc80003f06300 */
[----:B------:R-:W-:-:S03]  /*d540*/  SEL R17, RZ, 0xffffffff, P0 ;  /* 0xffffffffff117807 */ /* 0x000fc60000000000 */
[----:B------:R-:W-:Y:S02]  /*d550*/  @P4 SEL R17, RZ, 0xffffffff, !P2 ;  /* 0xffffffffff114807 */ /* 0x000fe40005000000 */
[----:B------:R-:W-:Y:S02]  /*d560*/  LOP3.LUT R24, R18, 0xff, RZ, 0xc0, !PT ;  /* 0x000000ff12187812 */ /* 0x000fe400078ec0ff */
[----:B------:R-:W-:Y:S02]  /*d570*/  LOP3.LUT R17, R17, 0x1, RZ, 0xc0, !PT ;  /* 0x0000000111117812 */ /* 0x000fe400078ec0ff */
[----:B------:R-:W-:Y:S02]  /*d580*/  ISETP.NE.AND P5, PT, R24, R25, PT ;  /* 0x000000191800720c */ /* 0x000fe40003fa5270 */
[----:B------:R-:W-:Y:S02]  /*d590*/  ISETP.NE.U32.AND P2, PT, R17, 0x1, PT ;  /* 0x000000011100780c */ /* 0x000fe40003f45070 */
[----:B------:R-:W-:-:S02]  /*d5a0*/  IADD3 R17, R0, R21, RZ ;  /* 0x0000001500117210 */ /* 0x000fc40007ffe0ff */
[----:B------:R-:W-:Y:S02]  /*d5b0*/  SEL R3, R3, R0, !P2 ;  /* 0x0000000003037207 */ /* 0x000fe40005000000 */
[----:B------:R-:W-:Y:S02]  /*d5c0*/  ISETP.GE.U32.AND P0, PT, R2, R17, PT ;  /* 0x000000110200720c */ /* 0x000fe40003f06070 */
[----:B------:R-:W-:Y:S02]  /*d5d0*/  LOP3.LUT R0, R10, 0xff, RZ, 0xc0, !PT ;  /* 0x000000ff0a007812 */ /* 0x000fe400078ec0ff */
[----:B------:R-:W-:Y:S02]  /*d5e0*/  ISETP.GE.AND.EX P0, PT, R6, RZ, PT, P0 ;  /* 0x000000ff0600720c */ /* 0x000fe40003f06300 */
[----:B------:R-:W-:Y:S02]  /*d5f0*/  ISETP.NE.AND P4, PT, R0, R27, PT ;  /* 0x0000001b0000720c */ /* 0x000fe40003f85270 */
[----:B------:R-:W-:-:S02]  /*d600*/  SEL R0, RZ, 0xffffffff, P0 ;  /* 0xffffffffff007807 */ /* 0x000fc40000000000 */
[----:B------:R-:W-:Y:S02]  /*d610*/  @P5 SEL R0, RZ, 0xffffffff, !P3 ;  /* 0xffffffffff005807 */ /* 0x000fe40005800000 */
[----:B------:R-:W-:Y:S02]  /*d620*/  ISETP.GE.U32.AND P0, PT, R4, R23, PT ;  /* 0x000000170400720c */ /* 0x000fe40003f06070 */
[----:B------:R-:W-:Y:S02]  /*d630*/  LOP3.LUT R0, R0, 0x1, RZ, 0xc0, !PT ;  /* 0x0000000100007812 */ /* 0x000fe400078ec0ff */
[----:B------:R-:W-:Y:S02]  /*d640*/  ISETP.GE.AND.EX P0, PT, R8, RZ, PT, P0 ;  /* 0x000000ff0800720c */ /* 0x000fe40003f06300 */
[----:B------:R-:W-:Y:S02]  /*d650*/  ISETP.NE.U32.AND P3, PT, R0, 0x1, PT ;  /* 0x000000010000780c */ /* 0x000fe40003f65070 */
[----:B------:R-:W-:-:S02]  /*d660*/  SEL R0, RZ, 0xffffffff, P0 ;  /* 0xffffffffff007807 */ /* 0x000fc40000000000 */
        /* <DEDUP_REMOVED lines=30> */
.L_x_3713:
        /* <DEDUP_REMOVED lines=8> */
.L_x_3712:
[----:B------:R-:W-:Y:S05]  /*d8d0*/  BSYNC B1 ;  /* 0x0000000000017941 */ /* 0x000fea0003800000 */
.L_x_3711:
[----:B------:R-:W-:Y:S01]  /*d8e0*/  ISETP.GE.U32.AND P0, PT, R0, R13, PT ;  /* 0x0000000d0000720c */ /* 0x000fe20003f06070 */
[----:B------:R-:W-:-:S12]  /*d8f0*/  BSSY B1, `(.L_x_3715) ;  /* 0x0000017000017945 */ /* 0x000fd80003800000 */
[----:B------:R-:W-:Y:S05]  /*d900*/  @P0 BRA `(.L_x_3716) ;  /* 0x0000000000540947 */ /* 0x000fea0003800000 */
[----:B------:R-:W0:Y:S02]  /*d910*/  LDC.64 R14, c[0x0][0x5f8] ;  /* 0x00017e00ff0e7b82 */ /* 0x000e240000000a00 */
[----:B0-----:R-:W-:-:S04]  /*d920*/  IADD3 R16, P1, P2, R0, R14, R12 ;  /* 0x0000000e00107210 */ /* 0x001fc80007a3e00c */
[----:B------:R-:W-:-:S05]  /*d930*/  IADD3.X R17, RZ, R15, R11, P1, P2 ;  /* 0x0000000fff117210 */ /* 0x000fca0000fe440b */
[----:B------:R0:W5:Y:S01]  /*d940*/  LDG.E.U8 R22, desc[UR36][R16.64] ;  /* 0x0000002410167981 */ /* 0x000162000c1e1100 */
[----:B------:R-:W-:-:S05]  /*d950*/  IMAD.IADD R26, R0, 0x1, R21 ;  /* 0x00000001001a7824 */ /* 0x000fca00078e0215 */
[----:B------:R-:W-:-:S13]  /*d960*/  ISETP.GE.U32.AND P1, PT, R26, R13, PT ;  /* 0x0000000d1a00720c */ /* 0x000fda0003f26070 */
[----:B0-----:R-:W-:Y:S05]  /*d970*/  @P1 BRA `(.L_x_3716) ;  /* 0x0000000000381947 */ /* 0x001fea0003800000 */
[----:B------:R-:W-:-:S04]  /*d980*/  IADD3 R16, P1, P2, R26, R14, R12 ;  /* 0x0000000e1a107210 */ /* 0x000fc80007a3e00c */
[----:B------:R-:W-:-:S05]  /*d990*/  IADD3.X R17, RZ, R15, R11, P1, P2 ;  /* 0x0000000fff117210 */ /* 0x000fca0000fe440b */
[----:B------:R0:W5:Y:S01]  /*d9a0*/  LDG.E.U8 R24, desc[UR36][R16.64] ;  /* 0x0000002410187981 */ /* 0x000162000c1e1100 */
[----:B------:R-:W-:-:S05]  /*d9b0*/  IMAD.IADD R26, R26, 0x1, R21 ;  /* 0x000000011a1a7824 */ /* 0x000fca00078e0215 */
[----:B------:R-:W-:-:S13]  /*d9c0*/  ISETP.GE.U32.AND P1, PT, R26, R13, PT ;  /* 0x0000000d1a00720c */ /* 0x000fda0003f26070 */
[----:B0-----:R-:W-:Y:S05]  /*d9d0*/  @P1 BRA `(.L_x_3716) ;  /* 0x0000000000201947 */ /* 0x001fea0003800000 */
[C---:B------:R-:W-:Y:S01]  /*d9e0*/  IMAD.IADD R17, R26.reuse, 0x1, R21 ;  /* 0x000000011a117824 */ /* 0x040fe200078e0215 */
[----:B------:R-:W-:-:S04]  /*d9f0*/  IADD3 R16, P2, P3, R26, R14, R12 ;  /* 0x0000000e1a107210 */ /* 0x000fc80007b5e00c */
[----:B------:R-:W-:-:S13]  /*da00*/  ISETP.GE.U32.AND P1, PT, R17, R13, PT ;  /* 0x0000000d1100720c */ /* 0x000fda0003f26070 */
[----:B------:R-:W-:Y:S02]  /*da10*/  @!P1 IADD3 R14, P4, P5, R17, R14, R12 ;  /* 0x0000000e110e9210 */ /* 0x000fe40007d9e00c */
[-CC-:B------:R-:W-:Y:S02]  /*da20*/  IADD3.X R17, RZ, R15.reuse, R11.reuse, P2, P3 ;  /* 0x0000000fff117210 */ /* 0x180fe400017e640b */
[----:B------:R-:W-:-:S03]  /*da30*/  @!P1 IADD3.X R15, RZ, R15, R11, P4, P5 ;  /* 0x0000000fff0f9210 */ /* 0x000fc600027ea40b */
[----:B------:R0:W5:Y:S04]  /*da40*/  LDG.E.U8 R25, desc[UR36][R16.64] ;  /* 0x0000002410197981 */ /* 0x000168000c1e1100 */
[----:B------:R0:W5:Y:S02]  /*da50*/  @!P1 LDG.E.U8 R23, desc[UR36][R14.64] ;  /* 0x000000240e179981 */ /* 0x000164000c1e1100 */
.L_x_3716:
[----:B------:R-:W-:Y:S05]  /*da60*/  BSYNC B1 ;  /* 0x0000000000017941 */ /* 0x000fea0003800000 */
.L_x_3715:
        /* <DEDUP_REMOVED lines=79> */
.L_x_3718:
[----:B------:R-:W-:Y:S05]  /*df60*/  BSYNC B1 ;  /* 0x0000000000017941 */ /* 0x000fea0003800000 */
.L_x_3717:
[C---:B------:R-:W-:Y:S02]  /*df70*/  LOP3.LUT R0, R19.reuse, 0xff, RZ, 0xc0, !PT ;  /* 0x000000ff13007812 */ /* 0x040fe400078ec0ff */
[----:B------:R-:W-:Y:S02]  /*df80*/  LOP3.LUT R11, R18, 0xff, RZ, 0xc0, !PT ;  /* 0x000000ff120b7812 */ /* 0x000fe400078ec0ff */
        /* <DEDUP_REMOVED lines=44> */
[----:B------:R-:W-:-:S07]  /*e250*/  SEL R9, R8, R9, !P0 ;  /* 0x0000000908097207 */ /* 0x000fce0004000000 */
.L_x_3670:
[----:B------:R-:W-:Y:S05]  /*e260*/  BSYNC B0 ;  /* 0x0000000000007941 */ /* 0x000fea0003800000 */
.L_x_3669:
[----:B------:R-:W1:Y:S01]  /*e270*/  S2R R3, SR_TID.X ;  /* 0x0000000000037919 */ /* 0x000e620000002100 */
[----:B------:R-:W-:Y:S02]  /*e280*/  ULDC UR4, c[0x0][0x244] ;  /* 0x0000910000047ab9 */ /* 0x000fe40000000800 */
[----:B------:R-:W-:-:S13]  /*e290*/  ISETP.NE.AND P0, PT, RZ, UR4, PT ;  /* 0x00000004ff007c0c */ /* 0x000fda000bf05270 */
[----:B------:R-:W-:Y:S05]  /*e2a0*/  @!P0 BRA `(.L_x_3719) ;  /* 0x0000000000c88947 */ /* 0x000fea0003800000 */
[----:B------:R-:W1:Y:S01]  /*e2b0*/  S2R R2, SR_TID.Y ;  /* 0x0000000000027919 */ /* 0x000e620000002200 */
[----:B------:R-:W2:Y:S01]  /*e2c0*/  S2UR UR5, SR_CgaCtaId ;  /* 0x00000000000579c3 */ /* 0x000ea20000008800 */
[----:B------:R-:W-:Y:S01]  /*e2d0*/  UMOV UR4, 0x400 ;  /* 0x0000040000047882 */ /* 0x000fe20000000000 */
[----:B------:R-:W-:Y:S01]  /*e2e0*/  ULDC UR6, c[0x0][0x0] ;  /* 0x0000000000067ab9 */ /* 0x000fe20000000800 */
[----:B------:R-:W-:Y:S01]  /*e2f0*/  UIADD3 UR4, UR4, 0x10, URZ ;  /* 0x0000001004047890 */ /* 0x000fe2000fffe03f */
[----:B------:R-:W-:Y:S01]  /*e300*/  IMAD.MOV.U32 R8, RZ, RZ, R5 ;  /* 0x000000ffff087224 */ /* 0x000fe200078e0005 */
[----:B------:R-:W-:Y:S02]  /*e310*/  ULDC UR7, c[0x0][0x4] ;  /* 0x0000010000077ab9 */ /* 0x000fe40000000800 */
[----:B--2---:R-:W-:Y:S02]  /*e320*/  ULEA UR4, UR5, UR4, 0x18 ;  /* 0x0000000405047291 */ /* 0x004fe4000f8ec03f */
[----:B------:R-:W-:Y:S01]  /*e330*/  USHF.R.U32.HI UR5, URZ, 0x1, UR7 ;  /* 0x000000013f057899 */ /* 0x000fe20008011607 */
[----:B-1----:R-:W-:-:S05]  /*e340*/  IMAD R2, R2, UR6, R3 ;  /* 0x0000000602027c24 */ /* 0x002fca000f8e0203 */
[----:B------:R-:W-:Y:S02]  /*e350*/  ISETP.NE.AND P0, PT, RZ, UR5, PT ;  /* 0x00000005ff007c0c */ /* 0x000fe4000bf05270 */
[----:B------:R-:W-:-:S05]  /*e360*/  LEA R11, R2, UR4, 0x4 ;  /* 0x00000004020b7c11 */ /* 0x000fca000f8e20ff */
[----:B------:R2:W-:Y:S04]  /*e370*/  STS.64 [R11+0x8], R8 ;  /* 0x000008080b007388 */ /* 0x0005e80000000a00 */
[----:B------:R2:W-:Y:S02]  /*e380*/  STS.U8 [R11], R0 ;  /* 0x000000000b007388 */ /* 0x0005e40000000000 */
[----:B------:R-:W-:Y:S05]  /*e390*/  @!P0 BRA `(.L_x_3719) ;  /* 0x00000000008c8947 */ /* 0x000fea0003800000 */
[----:B------:R-:W-:-:S07]  /*e3a0*/  IMAD.U32 R2, RZ, RZ, UR5 ;  /* 0x00000005ff027e24 */ /* 0x000fce000f8e00ff */
.L_x_3722:
[----:B------:R-:W1:Y:S01]  /*e3b0*/  S2R R6, SR_TID.Y ;  /* 0x0000000000067919 */ /* 0x000e620000002200 */
[----:B------:R-:W-:Y:S01]  /*e3c0*/  BSSY B0, `(.L_x_3720) ;  /* 0x000001e000007945 */ /* 0x000fe20003800000 */
[----:B------:R-:W-:Y:S01]  /*e3d0*/  BAR.SYNC.DEFER_BLOCKING 0x0 ;  /* 0x0000000000007b1d */ /* 0x000fe20000010000 */
[----:B------:R-:W-:Y:S02]  /*e3e0*/  ISETP.GT.AND P3, PT, R2, 0x1, PT ;  /* 0x000000010200780c */ /* 0x000fe40003f64270 */
[--C-:B------:R-:W-:Y:S01]  /*e3f0*/  SHF.R.S32.HI R10, RZ, 0x1, R2.reuse ;  /* 0x00000001ff0a7819 */ /* 0x100fe20000011402 */
[----:B-1----:R-:W-:-:S05]  /*e400*/  IMAD.IADD R4, R6, 0x1, R2 ;  /* 0x0000000106047824 */ /* 0x002fca00078e0202 */
[----:B------:R-:W-:-:S04]  /*e410*/  ISETP.GE.U32.AND P0, PT, R4, UR7, PT ;  /* 0x0000000704007c0c */ /* 0x000fc8000bf06070 */
[----:B------:R-:W-:-:S13]  /*e420*/  ISETP.GE.U32.OR P0, PT, R6, R2, P0 ;  /* 0x000000020600720c */ /* 0x000fda0000706470 */
[----:B------:R-:W-:Y:S05]  /*e430*/  @P0 BRA `(.L_x_3721) ;  /* 0x0000000000580947 */ /* 0x000fea0003800000 */
[----:B------:R-:W-:Y:S01]  /*e440*/  IMAD R2, R4, UR6, R3 ;  /* 0x0000000604027c24 */ /* 0x000fe2000f8e0203 */
[C---:B------:R-:W-:Y:S02]  /*e450*/  LOP3.LUT R4, R0.reuse, 0xff, RZ, 0xc0, !PT ;  /* 0x000000ff00047812 */ /* 0x040fe400078ec0ff */
[----:B--2---:R-:W-:Y:S02]  /*e460*/  PRMT R8, R0, 0x8880, RZ ;  /* 0x0000888000087816 */ /* 0x004fe400000000ff */
[----:B------:R-:W-:-:S05]  /*e470*/  LEA R2, R2, UR4, 0x4 ;  /* 0x0000000402027c11 */ /* 0x000fca000f8e20ff */
[----:B------:R-:W0:Y:S04]  /*e480*/  LDS.S8 R13, [R2] ;  /* 0x00000000020d7984 */ /* 0x000e280000000200 */
[----:B------:R-:W1:Y:S01]  /*e490*/  LDS.64 R6, [R2+0x8] ;  /* 0x0000080002067984 */ /* 0x000e620000000a00 */
[----:B0-----:R-:W-:Y:S02]  /*e4a0*/  LOP3.LUT R15, R13, 0xff, RZ, 0xc0, !PT ;  /* 0x000000ff0d0f7812 */ /* 0x001fe400078ec0ff */
[----:B------:R-:W-:Y:S02]  /*e4b0*/  ISETP.GT.AND P1, PT, R8, R13, PT ;  /* 0x0000000d0800720c */ /* 0x000fe40003f24270 */
[----:B------:R-:W-:Y:S02]  /*e4c0*/  ISETP.NE.AND P2, PT, R4, R15, PT ;  /* 0x0000000f0400720c */ /* 0x000fe40003f45270 */
[----:B-1----:R-:W-:-:S02]  /*e4d0*/  ISETP.GE.U32.AND P0, PT, R5, R6, PT ;  /* 0x000000060500720c */ /* 0x002fc40003f06070 */
[----:B------:R-:W-:Y:S02]  /*e4e0*/  SEL R4, RZ, 0xffffffff, !P1 ;  /* 0xffffffffff047807 */ /* 0x000fe40004800000 */
[----:B------:R-:W-:-:S07]  /*e4f0*/  ISETP.GE.AND.EX P0, PT, R9, R7, PT, P0 ;  /* 0x000000070900720c */ /* 0x000fce0003f06300 */
        /* <DEDUP_REMOVED lines=8> */
[----:B------:R1:W-:Y:S04]  /*e580*/  STS.U8 [R11], R2 ;  /* 0x000000020b007388 */ /* 0x0003e80000000000 */
[----:B------:R1:W-:Y:S02]  /*e590*/  STS.64 [R11+0x8], R8 ;  /* 0x000008080b007388 */ /* 0x0003e40000000a00 */
.L_x_3721:
[----:B------:R-:W-:Y:S05]  /*e5a0*/  BSYNC B0 ;  /* 0x0000000000007941 */ /* 0x000fea0003800000 */
.L_x_3720:
[----:B-1----:R-:W-:Y:S01]  /*e5b0*/  IMAD.MOV.U32 R2, RZ, RZ, R10 ;  /* 0x000000ffff027224 */ /* 0x002fe200078e000a */
[----:B------:R-:W-:Y:S06]  /*e5c0*/  @P3 BRA `(.L_x_3722) ;  /* 0xfffffffc00783947 */ /* 0x000fec000383ffff */
.L_x_3719:
[----:B------:R-:W-:Y:S02]  /*e5d0*/  ULDC UR4, c[0x0][0x240] ;  /* 0x0000900000047ab9 */ /* 0x000fe40000000800 */
[----:B------:R-:W-:-:S13]  /*e5e0*/  ISETP.NE.AND P0, PT, RZ, UR4, PT ;  /* 0x00000004ff007c0c */ /* 0x000fda000bf05270 */
[----:B------:R-:W-:Y:S05]  /*e5f0*/  @!P0 BRA `(.L_x_3723) ;  /* 0x0000000400388947 */ /* 0x000fea0003800000 */
[----:B------:R-:W3:Y:S02]  /*e600*/  LDC R10, c[0x0][RZ] ;  /* 0x00000000ff0a7b82 */ /* 0x000ee40000000800 */
[----:B---3--:R-:W-:Y:S01]  /*e610*/  ISETP.GT.AND P0, PT, R10, 0x20, PT ;  /* 0x000000200a00780c */ /* 0x008fe20003f04270 */
[----:B------:R-:W-:-:S12]  /*e620*/  IMAD.MOV.U32 R2, RZ, RZ, R10 ;  /* 0x000000ffff027224 */ /* 0x000fd800078e000a */
[----:B------:R-:W-:Y:S05]  /*e630*/  @!P0 BRA `(.L_x_3724) ;  /* 0x0000000000bc8947 */ /* 0x000fea0003800000 */
[----:B------:R-:W1:Y:S01]  /*e640*/  S2R R4, SR_TID.Y ;  /* 0x0000000000047919 */ /* 0x000e620000002200 */
[----:B------:R-:W3:Y:S01]  /*e650*/  S2UR UR5, SR_CgaCtaId ;  /* 0x00000000000579c3 */ /* 0x000ee20000008800 */
[----:B------:R-:W-:Y:S01]  /*e660*/  UMOV UR4, 0x400 ;  /* 0x0000040000047882 */ /* 0x000fe20000000000 */
[----:B--2---:R-:W-:Y:S01]  /*e670*/  MOV R8, R5 ;  /* 0x0000000500087202 */ /* 0x004fe20000000f00 */
[----:B------:R-:W-:-:S04]  /*e680*/  UIADD3 UR4, UR4, 0x10, URZ ;  /* 0x0000001004047890 */ /* 0x000fc8000fffe03f */
[----:B---3--:R-:W-:Y:S01]  /*e690*/  ULEA UR4, UR5, UR4, 0x18 ;  /* 0x0000000405047291 */ /* 0x008fe2000f8ec03f */
[----:B-1----:R-:W-:-:S05]  /*e6a0*/  IMAD R2, R4, R10, R3 ;  /* 0x0000000a04027224 */ /* 0x002fca00078e0203 */
[----:B------:R-:W-:Y:S02]  /*e6b0*/  LEA R11, R2, UR4, 0x4 ;  /* 0x00000004020b7c11 */ /* 0x000fe4000f8e20ff */
[----:B------:R-:W-:-:S03]  /*e6c0*/  LEA.HI R2, R10, R10, RZ, 0x1 ;  /* 0x0000000a0a027211 */ /* 0x000fc600078f08ff */
[----:B------:R3:W-:Y:S01]  /*e6d0*/  STS.64 [R11+0x8], R8 ;  /* 0x000008080b007388 */ /* 0x0007e20000000a00 */
[----:B------:R-:W-:Y:S01]  /*e6e0*/  SHF.R.S32.HI R4, RZ, 0x1, R2 ;  /* 0x00000001ff047819 */ /* 0x000fe20000011402 */
[----:B------:R-:W-:Y:S02]  /*e6f0*/  IMAD.MOV.U32 R2, RZ, RZ, 0x20 ;  /* 0x00000020ff027424 */ /* 0x000fe400078e00ff */
[----:B------:R3:W-:Y:S01]  /*e700*/  STS.U8 [R11], R0 ;  /* 0x000000000b007388 */ /* 0x0007e20000000000 */
[----:B------:R-:W-:-:S13]  /*e710*/  ISETP.GE.AND P0, PT, R4, 0x20, PT ;  /* 0x000000200400780c */ /* 0x000fda0003f06270 */
[----:B---3--:R-:W-:Y:S05]  /*e720*/  @!P0 BRA `(.L_x_3724) ;  /* 0x0000000000808947 */ /* 0x008fea0003800000 */
.L_x_3727:
[C---:B-1----:R-:W-:Y:S01]  /*e730*/  IMAD.IADD R2, R3.reuse, 0x1, R4 ;  /* 0x0000000103027824 */ /* 0x042fe200078e0204 */
[----:B------:R-:W-:Y:S04]  /*e740*/  BAR.SYNC.DEFER_BLOCKING 0x0 ;  /* 0x0000000000007b1d */ /* 0x000fe80000010000 */
[----:B------:R-:W-:Y:S02]  /*e750*/  ISETP.GE.U32.AND P0, PT, R2, R10, PT ;  /* 0x0000000a0200720c */ /* 0x000fe40003f06070 */
[----:B------:R-:W-:Y:S02]  /*e760*/  BSSY B0, `(.L_x_3725) ;  /* 0x0000018000007945 */ /* 0x000fe40003800000 */
[----:B------:R-:W-:-:S13]  /*e770*/  ISETP.GE.U32.OR P0, PT, R3, R4, P0 ;  /* 0x000000040300720c */ /* 0x000fda0000706470 */
[----:B------:R-:W-:Y:S05]  /*e780*/  @P0 BRA `(.L_x_3726) ;  /* 0x0000000000540947 */ /* 0x000fea0003800000 */
[----:B------:R-:W-:Y:S01]  /*e790*/  IMAD R2, R4, 0x10, R11 ;  /* 0x0000001004027824 */ /* 0x000fe200078e020b */
[C---:B0-----:R-:W-:Y:S02]  /*e7a0*/  LOP3.LUT R15, R0.reuse, 0xff, RZ, 0xc0, !PT ;  /* 0x000000ff000f7812 */ /* 0x041fe400078ec0ff */
[----:B------:R-:W-:Y:S02]  /*e7b0*/  PRMT R12, R0, 0x8880, RZ ;  /* 0x00008880000c7816 */ /* 0x000fe400000000ff */
[----:B------:R-:W0:Y:S04]  /*e7c0*/  LDS.S8 R13, [R2] ;  /* 0x00000000020d7984 */ /* 0x000e280000000200 */
[----:B------:R-:W1:Y:S01]  /*e7d0*/  LDS.64 R6, [R2+0x8] ;  /* 0x0000080002067984 */ /* 0x000e620000000a00 */
[----:B0-----:R-:W-:-:S02]  /*e7e0*/  LOP3.LUT R8, R13, 0xff, RZ, 0xc0, !PT ;  /* 0x000000ff0d087812 */ /* 0x001fc400078ec0ff */
[----:B------:R-:W-:Y:S02]  /*e7f0*/  ISETP.GT.AND P1, PT, R12, R13, PT ;  /* 0x0000000d0c00720c */ /* 0x000fe40003f24270 */
[----:B------:R-:W-:Y:S02]  /*e800*/  ISETP.NE.AND P2, PT, R15, R8, PT ;  /* 0x000000080f00720c */ /* 0x000fe40003f45270 */
[----:B-1----:R-:W-:Y:S02]  /*e810*/  ISETP.GE.U32.AND P0, PT, R5, R6, PT ;  /* 0x000000060500720c */ /* 0x002fe40003f06070 */
        /* <DEDUP_REMOVED lines=12> */
.L_x_3726:
[----:B------:R-:W-:Y:S05]  /*e8e0*/  BSYNC B0 ;  /* 0x0000000000007941 */ /* 0x000fea0003800000 */
.L_x_3725:
[----:B------:R-:W-:-:S04]  /*e8f0*/  SHF.R.S32.HI R4, RZ, 0x1, R4 ;  /* 0x00000001ff047819 */ /* 0x000fc80000011404 */
[----:B------:R-:W-:-:S13]  /*e900*/  ISETP.GE.AND P0, PT, R4, 0x20, PT ;  /* 0x000000200400780c */ /* 0x000fda0003f06270 */
[----:B------:R-:W-:Y:S05]  /*e910*/  @P0 BRA `(.L_x_3727) ;  /* 0xfffffffc00840947 */ /* 0x000fea000383ffff */
[----:B-1----:R-:W-:-:S07]  /*e920*/  IMAD.MOV.U32 R2, RZ, RZ, 0x20 ;  /* 0x00000020ff027424 */ /* 0x002fce00078e00ff */
.L_x_3724:
[----:B------:R-:W-:Y:S01]  /*e930*/  BAR.SYNC.DEFER_BLOCKING 0x0 ;  /* 0x0000000000007b1d */ /* 0x000fe20000010000 */
[----:B------:R-:W-:-:S13]  /*e940*/  ISETP.GE.AND P0, PT, R2, 0x2, PT ;  /* 0x000000020200780c */ /* 0x000fda0003f06270 */
[----:B------:R-:W-:Y:S05]  /*e950*/  @!P0 BRA `(.L_x_3723) ;  /* 0x0000000000608947 */ /* 0x000fea0003800000 */
[----:B------:R-:W-:-:S07]  /*e960*/  IMAD.MOV.U32 R4, RZ, RZ, 0x1 ;  /* 0x00000001ff047424 */ /* 0x000fce00078e00ff */
.L_x_3728:
[C---:B------:R-:W-:Y:S01]  /*e970*/  LOP3.LUT R6, R0.reuse, 0xffff, RZ, 0xc0, !PT ;  /* 0x0000ffff00067812 */ /* 0x040fe200078ec0ff */
[----:B--2---:R-:W2:Y:S01]  /*e980*/  SHFL.DOWN PT, R8, R5, R4, 0x1f ;  /* 0x08001f0405087589 */ /* 0x004ea200000e0000 */
[----:B------:R-:W-:Y:S02]  /*e990*/  LOP3.LUT R10, R0, 0xff, RZ, 0xc0, !PT ;  /* 0x000000ff000a7812 */ /* 0x000fe400078ec0ff */
[----:B------:R-:W-:Y:S02]  /*e9a0*/  PRMT R7, R6, 0x8880, RZ ;  /* 0x0000888006077816 */ /* 0x000fe400000000ff */
[----:B------:R-:W3:Y:S01]  /*e9b0*/  SHFL.DOWN PT, R6, R9, R4, 0x1f ;  /* 0x08001f0409067589 */ /* 0x000ee200000e0000 */
[----:B------:R-:W-:-:S03]  /*e9c0*/  PRMT R12, R0, 0x8880, RZ ;  /* 0x00008880000c7816 */ /* 0x000fc600000000ff */
[----:B------:R4:W0:Y:S02]  /*e9d0*/  SHFL.DOWN PT, R7, R7, R4, 0x1f ;  /* 0x08001f0407077589 */ /* 0x00082400000e0000 */
[----:B----4-:R-:W-:Y:S01]  /*e9e0*/  IMAD.SHL.U32 R4, R4, 0x2, RZ ;  /* 0x0000000204047824 */ /* 0x010fe200078e00ff */
[----:B--2---:R-:W-:-:S04]  /*e9f0*/  ISETP.GE.U32.AND P0, PT, R5, R8, PT ;  /* 0x000000080500720c */ /* 0x004fc80003f06070 */
[----:B---3--:R-:W-:Y:S02]  /*ea00*/  ISETP.GE.AND.EX P0, PT, R9, R6, PT, P0 ;  /* 0x000000060900720c */ /* 0x008fe40003f06300 */
[----:B0-----:R-:W-:-:S04]  /*ea10*/  LOP3.LUT R11, R7, 0xff, RZ, 0xc0, !PT ;  /* 0x000000ff070b7812 */ /* 0x001fc800078ec0ff */
[----:B------:R-:W-:Y:S02]  /*ea20*/  ISETP.NE.AND P1, PT, R10, R11, PT ;  /* 0x0000000b0a00720c */ /* 0x000fe40003f25270 */
[----:B------:R-:W-:Y:S02]  /*ea30*/  PRMT R11, R7, 0x8880, RZ ;  /* 0x00008880070b7816 */ /* 0x000fe400000000ff */
[----:B------:R-:W-:Y:S02]  /*ea40*/  SEL R10, RZ, 0xffffffff, P0 ;  /* 0xffffffffff0a7807 */ /* 0x000fe40000000000 */
[----:B------:R-:W-:-:S07]  /*ea50*/  ISETP.GT.AND P0, PT, R12, R11, PT ;  /* 0x0000000b0c00720c */ /* 0x000fce0003f04270 */
        /* <DEDUP_REMOVED lines=8> */
.L_x_3723:
[----:B------:R-:W3:Y:S01]  /*eae0*/  LDC R4, c[0x0][0x3fc] ;  /* 0x0000ff00ff047b82 */ /* 0x000ee20000000800 */
[----:B------:R-:W-:Y:S01]  /*eaf0*/  ULDC UR4, c[0x0][0x24c] ;  /* 0x0000930000047ab9 */ /* 0x000fe20000000800 */
[----:B------:R-:W-:Y:S01]  /*eb00*/  HFMA2.MMA R2, -RZ, RZ, 0, 0 ;  /* 0x00000000ff027435 */ /* 0x000fe200000001ff */
[----:B-12---:R-:W-:Y:S01]  /*eb10*/  IMAD R11, R3, UR4, RZ ;  /* 0x00000004030b7c24 */ /* 0x006fe2000f8e02ff */
[----:B---3--:R-:W-:-:S13]  /*eb20*/  ISETP.NE.AND P0, PT, R4, RZ, PT ;  /* 0x000000ff0400720c */ /* 0x008fda0003f05270 */
[----:B------:R-:W-:Y:S05]  /*eb30*/  @!P0 BRA `(.L_x_3729) ;  /* 0x00000010005c8947 */ /* 0x000fea0003800000 */
[----:B------:R-:W1:Y:S01]  /*eb40*/  S2R R2, SR_TID.Y ;  /* 0x0000000000027919 */ /* 0x000e620000002200 */
[----:B------:R-:W2:Y:S01]  /*eb50*/  S2UR UR4, SR_CTAID.X ;  /* 0x00000000000479c3 */ /* 0x000ea20000002500 */
[----:B------:R-:W-:Y:S01]  /*eb60*/  ULDC UR5, c[0x0][0x250] ;  /* 0x0000940000057ab9 */ /* 0x000fe20000000800 */
[----:B------:R-:W-:Y:S01]  /*eb70*/  ULDC.64 UR6, c[0x0][0x400] ;  /* 0x0001000000067ab9 */ /* 0x000fe20000000a00 */
[----:B------:R-:W-:-:S05]  /*eb80*/  ISETP.NE.AND P0, PT, R4, 0x1, PT ;  /* 0x000000010400780c */ /* 0x000fca0003f05270 */
[----:B------:R-:W2:Y:S01]  /*eb90*/  LDC R13, c[0x0][0x238] ;  /* 0x00008e00ff0d7b82 */ /* 0x000ea20000000800 */
[----:B-1----:R-:W-:-:S04]  /*eba0*/  IMAD R12, R2, UR5, R11 ;  /* 0x00000005020c7c24 */ /* 0x002fc8000f8e020b */
        /* <DEDUP_REMOVED lines=272> */
.L_x_3729:
[----:B------:R-:W-:Y:S01]  /*fcb0*/  ULDC.64 UR4, c[0x0][0x610] ;  /* 0x0001840000047ab9 */ /* 0x000fe20000000a00 */
[----:B------:R-:W-:Y:S02]  /*fcc0*/  CS2R R6, SRZ ;  /* 0x0000000000067805 */ /* 0x000fe4000001ff00 */
[----:B------:R-:W-:Y:S01]  /*fcd0*/  ISETP.NE.U32.AND P0, PT, RZ, UR4, PT ;  /* 0x00000004ff007c0c */ /* 0x000fe2000bf05070 */
[----:B------:R-:W-:-:S03]  /*fce0*/  IMAD.MOV.U32 R4, RZ, RZ, RZ ;  /* 0x000000ffff047224 */ /* 0x000fc600078e00ff */
[----:B------:R-:W-:-:S13]  /*fcf0*/  ISETP.NE.AND.EX P0, PT, RZ, UR5, PT, P0 ;  /* 0x00000005ff007c0c */ /* 0x000fda000bf05300 */
[----:B------:R-:W-:Y:S05]  /*fd00*/  @!P0 BRA `(.L_x_3730) ;  /* 0x0000000800108947 */ /* 0x000fea0003800000 */
[----:B------:R-:W-:Y:S02]  /*fd10*/  IMAD.MOV.U32 R12, RZ, RZ, 0x8 ;  /* 0x00000008ff0c7424 */ /* 0x000fe400078e00ff */
[----:B0-----:R-:W-:Y:S02]  /*fd20*/  IMAD.MOV.U32 R17, RZ, RZ, RZ ;  /* 0x000000ffff117224 */ /* 0x001fe400078e00ff */
[----:B------:R-:W-:Y:S02]  /*fd30*/  IMAD.MOV.U32 R14, RZ, RZ, 0x10 ;  /* 0x00000010ff0e7424 */ /* 0x000fe400078e00ff */
[----:B------:R-:W-:-:S07]  /*fd40*/  IMAD.MOV.U32 R15, RZ, RZ, 0x0 ;  /* 0x00000000ff0f7424 */ /* 0x000fce00078e00ff */
.L_x_3733:
[----:B------:R-:W-:Y:S01]  /*fd50*/  LOP3.LUT R4, R17, R15, RZ, 0xfc, !PT ;  /* 0x0000000f11047212 */ /* 0x000fe200078efcff */
[----:B------:R-:W-:Y:S01]  /*fd60*/  IMAD.MOV.U32 R10, RZ, RZ, R15 ;  /* 0x000000ffff0a7224 */ /* 0x000fe200078e000f */
[----:B------:R-:W-:Y:S02]  /*fd70*/  MOV R8, R14 ;  /* 0x0000000e00087202 */ /* 0x000fe40000000f00 */
[----:B------:R-:W-:-:S13]  /*fd80*/  ISETP.NE.U32.AND P0, PT, R4, RZ, PT ;  /* 0x000000ff0400720c */ /* 0x000fda0003f05070 */
[----:B------:R-:W-:Y:S05]  /*fd90*/  @!P0 BRA `(.L_x_3731) ;  /* 0x00000000001c8947 */ /* 0x000fea0003800000 */
[----:B------:R-:W-:Y:S01]  /*fda0*/  IMAD.MOV.U32 R16, RZ, RZ, R14 ;  /* 0x000000ffff107224 */ /* 0x000fe200078e000e */
[----:B------:R-:W-:Y:S01]  /*fdb0*/  MOV R14, 0xfde0 ;  /* 0x0000fde0000e7802 */ /* 0x000fe20000000f00 */
[----:B------:R-:W-:-:S07]  /*fdc0*/  IMAD.MOV.U32 R4, RZ, RZ, R12 ;  /* 0x000000ffff047224 */ /* 0x000fce00078e000c */
[----:B-----5:R-:W-:Y:S05]  /*fdd0*/  CALL.REL.NOINC `($__internal_31_$__cuda_sm20_rem_u64) ;  /* 0x0000003c00cc7944 */ /* 0x020fea0003c00000 */
[----:B------:R-:W-:Y:S02]  /*fde0*/  IMAD.MOV.U32 R14, RZ, RZ, R4 ;  /* 0x000000ffff0e7224 */ /* 0x000fe400078e0004 */
[----:B------:R-:W-:Y:S01]  /*fdf0*/  IMAD.MOV.U32 R15, RZ, RZ, R7 ;  /* 0x000000ffff0f7224 */ /* 0x000fe200078e0007 */
[----:B------:R-:W-:Y:S06]  /*fe00*/  BRA `(.L_x_3732) ;  /* 0x00000000004c7947 */ /* 0x000fec0003800000 */
.L_x_3731:
        /* <DEDUP_REMOVED lines=19> */
.L_x_3732:
        /* <DEDUP_REMOVED lines=10> */
[----:B-----5:R-:W-:Y:S05]  /*ffe0*/  CALL.REL.NOINC `($__internal_30_$__cuda_sm20_div_u64) ;  /* 0x0000003800307944 */ /* 0x020fea0003c00000 */
[----:B------:R-:W-:Y:S02]  /*fff0*/  IMAD.MOV.U32 R12, RZ, RZ, R14 ;  /* 0x000000ffff0c7224 */ /* 0x000fe400078e000e */
[----:B------:R-:W-:Y:S01]  /*10000*/  IMAD.MOV.U32 R13, RZ, RZ, R15 ;  /* 0x000000ffff0d7224 */ /* 0x000fe200078e000f */
[----:B------:R-:W-:Y:S06]  /*10010*/  BRA `(.L_x_3735) ;  /* 0x00000000004c7947 */ /* 0x000fec0003800000 */
.L_x_3734:
        /* <DEDUP_REMOVED lines=19> */
.L_x_3735:
[----:B------:R-:W-:Y:S05]  /*10150*/  @!P2 BRA `(.L_x_3736) ;  /* 0x000000000014a947 */ /* 0x000fea0003800000 */
[----:B------:R-:W-:Y:S01]  /*10160*/  IMAD.MOV.U32 R6, RZ, RZ, 0x8 ;  /* 0x00000008ff067424 */ /* 0x000fe200078e00ff */
[----:B------:R-:W-:Y:S01]  /*10170*/  MOV R4, 0x101a0 ;  /* 0x000101a000047802 */ /* 0x000fe20000000f00 */
[----:B------:R-:W-:-:S07]  /*10180*/  IMAD.MOV.U32 R7, RZ, RZ, RZ ;  /* 0x000000ffff077224 */ /* 0x000fce00078e00ff */
[----:B-----5:R-:W-:Y:S05]  /*10190*/  CALL.REL.NOINC `($__internal_30_$__cuda_sm20_div_u64) ;  /* 0x0000003400c47944 */ /* 0x020fea0003c00000 */
[----:B------:R-:W-:Y:S05]  /*101a0*/  BRA `(.L_x_3737) ;  /* 0x00000000004c7947 */ /* 0x000fea0003800000 */
.L_x_3736:
        /* <DEDUP_REMOVED lines=19> */
.L_x_3737:
        /* <DEDUP_REMOVED lines=10> */
[----:B-----5:R-:W-:Y:S05]  /*10380*/  CALL.REL.NOINC `($__internal_30_$__cuda_sm20_div_u64) ;  /* 0x0000003400487944 */ /* 0x020fea0003c00000 */
[----:B------:R-:W-:Y:S02]  /*10390*/  IMAD.MOV.U32 R6, RZ, RZ, R14 ;  /* 0x000000ffff067224 */ /* 0x000fe400078e000e */
[----:B------:R-:W-:Y:S01]  /*103a0*/  IMAD.MOV.U32 R7, RZ, RZ, R15 ;  /* 0x000000ffff077224 */ /* 0x000fe200078e000f */
[----:B------:R-:W-:Y:S06]  /*103b0*/  BRA `(.L_x_3740) ;  /* 0x0000000000507947 */ /* 0x000fec0003800000 */
.L_x_3739:
        /* <DEDUP_REMOVED lines=13> */
[----:B------:R-:W-:Y:S01]  /*10490*/  @P0 IADD3 R7, R7, -R14, RZ ;  /* 0x8000000e07070210 */ /* 0x000fe20007ffe0ff */
[----:B------:R-:W-:-:S03]  /*104a0*/  @P0 VIADD R13, R13, 0x1 ;  /* 0x000000010d0d0836 */ /* 0x000fc60000000000 */
[----:B------:R-:W-:Y:S01]  /*104b0*/  ISETP.GE.U32.AND P1, PT, R7, R14, PT ;  /* 0x0000000e0700720c */ /* 0x000fe20003f26070 */
[----:B------:R-:W-:-:S12]  /*104c0*/  IMAD.MOV.U32 R7, RZ, RZ, RZ ;  /* 0x000000ffff077224 */ /* 0x000fd800078e00ff */
[----:B------:R-:W-:Y:S01]  /*104d0*/  @P1 VIADD R13, R13, 0x1 ;  /* 0x000000010d0d1836 */ /* 0x000fe20000000000 */
[----:B------:R-:W-:-:S05]  /*104e0*/  @!P2 LOP3.LUT R13, RZ, R14, RZ, 0x33, !PT ;  /* 0x0000000eff0da212 */ /* 0x000fca00078e33ff */
[----:B------:R-:W-:-:S07]  /*104f0*/  IMAD.MOV.U32 R6, RZ, RZ, R13 ;  /* 0x000000ffff067224 */ /* 0x000fce00078e000d */
.L_x_3740:
[----:B------:R-:W-:Y:S05]  /*10500*/  BSYNC B0 ;  /* 0x0000000000007941 */ /* 0x000fea0003800000 */
.L_x_3738:
[----:B------:R-:W-:Y:S02]  /*10510*/  ULDC.64 UR4, c[0x0][0x610] ;  /* 0x0001840000047ab9 */ /* 0x000fe40000000a00 */
[----:B------:R-:W-:-:S04]  /*10520*/  IADD3 R6, P0, R6, UR4, RZ ;  /* 0x0000000406067c10 */ /* 0x000fc8000ff1e0ff */
[----:B------:R-:W-:-:S05]  /*10530*/  IADD3.X R7, R7, UR5, RZ, P0, !PT ;  /* 0x0000000507077c10 */ /* 0x000fca00087fe4ff */
[----:B------:R-:W-:-:S07]  /*10540*/  IMAD.MOV.U32 R4, RZ, RZ, R7 ;  /* 0x000000ffff047224 */ /* 0x000fce00078e0007 */
.L_x_3730:
[----:B------:R-:W-:Y:S02]  /*10550*/  ULDC UR4, c[0x0][0x248] ;  /* 0x0000920000047ab9 */ /* 0x000fe40000000800 */
[----:B------:R-:W-:-:S13]  /*10560*/  ISETP.NE.AND P0, PT, RZ, UR4, PT ;  /* 0x00000004ff007c0c */ /* 0x000fda000bf05270 */
[----:B------:R-:W-:Y:S05]  /*10570*/  @!P0 BRA `(.L_x_3741) ;  /* 0x0000002800a88947 */ /* 0x000fea0003800000 */
[----:B------:R-:W1:Y:S01]  /*10580*/  LDC R8, c[0x0][0x3fc] ;  /* 0x0000ff00ff087b82 */ /* 0x000e620000000800 */
[----:B0-----:R-:W0:Y:S01]  /*10590*/  S2R R16, SR_TID.Y ;  /* 0x0000000000107919 */ /* 0x001e220000002200 */
[----:B------:R-:W-:Y:S01]  /*105a0*/  ULDC UR4, c[0x0][0x24c] ;  /* 0x0000930000047ab9 */ /* 0x000fe20000000800 */
[----:B------:R-:W-:Y:S01]  /*105b0*/  IMAD.MOV.U32 R18, RZ, RZ, RZ ;  /* 0x000000ffff127224 */ /* 0x000fe200078e00ff */
[----:B------:R-:W2:Y:S01]  /*105c0*/  S2R R2, SR_CTAID.X ;  /* 0x0000000000027919 */ /* 0x000ea20000002500 */
[----:B------:R-:W-:Y:S01]  /*105d0*/  IMAD R10, R3, UR4, RZ ;  /* 0x00000004030a7c24 */ /* 0x000fe2000f8e02ff */
[----:B------:R-:W-:Y:S01]  /*105e0*/  ULDC UR4, c[0x0][0x250] ;  /* 0x0000940000047ab9 */ /* 0x000fe20000000800 */
[----:B-1----:R-:W-:Y:S02]  /*105f0*/  ISETP.NE.AND P0, PT, R8, RZ, PT ;  /* 0x000000ff0800720c */ /* 0x002fe40003f05270 */
[----:B0-----:R-:W-:Y:S01]  /*10600*/  IMAD R11, R16, UR4, R10 ;  /* 0x00000004100b7c24 */ /* 0x001fe2000f8e020a */
[----:B------:R-:W-:-:S03]  /*10610*/  ULDC UR4, c[0x0][0x238] ;  /* 0x00008e0000047ab9 */ /* 0x000fc60000000800 */
[----:B--2---:R-:W-:-:S07]  /*10620*/  IMAD R11, R2, UR4, R11 ;  /* 0x00000004020b7c24 */ /* 0x004fce000f8e020b */
        /* <DEDUP_REMOVED lines=274> */
.L_x_3742:
        /* <DEDUP_REMOVED lines=15> */
.L_x_3744:
[----:B0-----:R-:W-:Y:S05]  /*11840*/  BSYNC B0 ;  /* 0x0000000000007941 */ /* 0x001fea0003800000 */
.L_x_3743:
        /* <DEDUP_REMOVED lines=14> */
[----:B------:R0:W-:Y:S04]  /*11930*/  STG.E.U8 desc[UR36][R10.64], R0 ;  /* 0x000000000a007986 */ /* 0x0001e8000c101124 */
[----:B------:R0:W-:Y:S02]  /*11940*/  STG.E.64 desc[UR36][R10.64+0x8], R8 ;  /* 0x000008080a007986 */ /* 0x0001e4000c101b24 */
.L_x_3746:
[----:B------:R-:W-:Y:S05]  /*11950*/  BSYNC B0 ;  /* 0x0000000000007941 */ /* 0x000fea0003800000 */
.L_x_3745:
        /* <DEDUP_REMOVED lines=35> */
.L_x_3748:
[----:B------:R-:W-:Y:S05]  /*11b90*/  BSYNC B0 ;  /* 0x0000000000007941 */ /* 0x000fea0003800000 */
.L_x_3747:
        /* <DEDUP_REMOVED lines=15> */
[----:B------:R-:W-:Y:S01]  /*11c90*/  ULDC.U8 UR4, c[0x0][0x218] ;  /* 0x0000860000047ab9 */ /* 0x000fe20000000000 */
[----:B------:R-:W-:Y:S01]  /*11ca0*/  ULDC.64 UR10, c[0x0][0x220] ;  /* 0x00008800000a7ab9 */ /* 0x000fe20000000a00 */
        /* <DEDUP_REMOVED lines=16> */
.L_x_3753:
[----:B------:R-:W-:-:S04]  /*11db0*/  IMAD.IADD R15, R17, 0x1, R0 ;  /* 0x00000001110f7824 */ /* 0x000fc800078e0200 */
[----:B-1----:R-:W-:-:S05]  /*11dc0*/  IMAD.WIDE.U32 R14, R15, 0x10, R10 ;  /* 0x000000100f0e7825 */ /* 0x002fca00078e000a */
[----:B------:R-:W2:Y:S04]  /*11dd0*/  LDG.E.S8 R16, desc[UR36][R14.64] ;  /* 0x000000240e107981 */ /* 0x000ea8000c1e1300 */
[----:B------:R-:W3:Y:S01]  /*11de0*/  LDG.E.64 R12, desc[UR36][R14.64+0x8] ;  /* 0x000008240e0c7981 */ /* 0x000ee2000c1e1b00 */
[C---:B------:R-:W-:Y:S02]  /*11df0*/  LOP3.LUT R2, R5.reuse, 0xff, RZ, 0xc0, !PT ;  /* 0x000000ff05027812 */ /* 0x040fe400078ec0ff */
[----:B-----5:R-:W-:Y:S02]  /*11e00*/  PRMT R23, R5, 0x8880, RZ ;  /* 0x0000888005177816 */ /* 0x020fe400000000ff */
[----:B------:R-:W-:Y:S02]  /*11e10*/  IADD3 R0, R19, R0, RZ ;  /* 0x0000000013007210 */ /* 0x000fe40007ffe0ff */
[----:B--2---:R-:W-:-:S02]  /*11e20*/  LOP3.LUT R21, R16, 0xff, RZ, 0xc0, !PT ;  /* 0x000000ff10157812 */ /* 0x004fc400078ec0ff */
[----:B------:R-:W-:Y:S02]  /*11e30*/  ISETP.GT.AND P2, PT, R23, R16, PT ;  /* 0x000000101700720c */ /* 0x000fe40003f44270 */
[----:B------:R-:W-:Y:S02]  /*11e40*/  ISETP.NE.AND P3, PT, R2, R21, PT ;  /* 0x000000150200720c */ /* 0x000fe40003f65270 */
[----:B---3--:R-:W-:Y:S02]  /*11e50*/  ISETP.GE.U32.AND P0, PT, R8, R12, PT ;  /* 0x0000000c0800720c */ /* 0x008fe40003f06070 */
[----:B------:R-:W-:Y:S02]  /*11e60*/  SEL R2, RZ, 0xffffffff, !P2 ;  /* 0xffffffffff027807 */ /* 0x000fe40005000000 */
[----:B------:R-:W-:Y:S02]  /*11e70*/  ISETP.GE.AND.EX P0, PT, R9, R13, PT, P0 ;  /* 0x0000000d0900720c */ /* 0x000fe40003f06300 */
[----:B------:R-:W-:-:S05]  /*11e80*/  ISETP.GE.U32.AND P2, PT, R0, UR6, PT ;  /* 0x0000000600007c0c */ /* 0x000fca000bf46070 */
        /* <DEDUP_REMOVED lines=8> */
.L_x_3752:
[----:B------:R-:W-:Y:S05]  /*11f10*/  BRA `(.L_x_3751) ;  /* 0x0000000000807947 */ /* 0x000fea0003800000 */
.L_x_3750:
        /* <DEDUP_REMOVED lines=10> */
.L_x_3754:
[----:B------:R-:W-:-:S04]  /*11fc0*/  IMAD.IADD R12, R2, 0x1, R17 ;  /* 0x00000001020c7824 */ /* 0x000fc800078e0211 */
[----:B0-----:R-:W-:-:S04]  /*11fd0*/  IMAD R13, R12, R0, R3 ;  /* 0x000000000c0d7224 */ /* 0x001fc800078e0203 */
[----:B-1----:R-:W-:-:S05]  /*11fe0*/  IMAD.WIDE.U32 R12, R13, 0x10, R10 ;  /* 0x000000100d0c7825 */ /* 0x002fca00078e000a */
[----:B------:R-:W3:Y:S04]  /*11ff0*/  LDG.E.S8 R20, desc[UR36][R12.64] ;  /* 0x000000240c147981 */ /* 0x000ee8000c1e1300 */
[----:B------:R-:W4:Y:S01]  /*12000*/  LDG.E.64 R14, desc[UR36][R12.64+0x8] ;  /* 0x000008240c0e7981 */ /* 0x000f22000c1e1b00 */
[C---:B-----5:R-:W-:Y:S01]  /*12010*/  LOP3.LUT R22, R5.reuse, 0xff, RZ, 0xc0, !PT ;  /* 0x000000ff05167812 */ /* 0x060fe200078ec0ff */
[----:B--2---:R-:W-:Y:S01]  /*12020*/  IMAD.IADD R17, R16, 0x1, R17 ;  /* 0x0000000110117824 */ /* 0x004fe200078e0211 */
[----:B------:R-:W-:Y:S02]  /*12030*/  PRMT R21, R5, 0x8880, RZ ;  /* 0x0000888005157816 */ /* 0x000fe400000000ff */
[----:B---3--:R-:W-:Y:S02]  /*12040*/  LOP3.LUT R19, R20, 0xff, RZ, 0xc0, !PT ;  /* 0x000000ff14137812 */ /* 0x008fe400078ec0ff */
[----:B------:R-:W-:-:S02]  /*12050*/  ISETP.GT.AND P2, PT, R21, R20, PT ;  /* 0x000000141500720c */ /* 0x000fc40003f44270 */
[----:B------:R-:W-:Y:S02]  /*12060*/  ISETP.NE.AND P3, PT, R22, R19, PT ;  /* 0x000000131600720c */ /* 0x000fe40003f65270 */
[----:B----4-:R-:W-:Y:S02]  /*12070*/  ISETP.GE.U32.AND P0, PT, R8, R14, PT ;  /* 0x0000000e0800720c */ /* 0x010fe40003f06070 */
        /* <DEDUP_REMOVED lines=10> */
.L_x_3751:
[----:B------:R-:W-:Y:S05]  /*12120*/  BSYNC B0 ;  /* 0x0000000000007941 */ /* 0x000fea0003800000 */
.L_x_3749:
[----:B------:R-:W0:Y:S01]  /*12130*/  S2R R12, SR_TID.Y ;  /* 0x00000000000c7919 */ /* 0x000e220000002200 */
        /* <DEDUP_REMOVED lines=9> */
[----:B------:R0:W-:Y:S01]  /*121d0*/  STS.U8 [R2], R5 ;  /* 0x0000000502007388 */ /* 0x0001e20000000000 */
[----:B------:R-:W-:Y:S05]  /*121e0*/  @!P0 BRA `(.L_x_3755) ;  /* 0x0000000000888947 */ /* 0x000fea0003800000 */
[----:B------:R-:W-:-:S07]  /*121f0*/  IMAD.U32 R10, RZ, RZ, UR4 ;  /* 0x00000004ff0a7e24 */ /* 0x000fce000f8e00ff */
.L_x_3758:
[----:B-1----:R-:W1:Y:S01]  /*12200*/  S2R R12, SR_TID.Y ;  /* 0x00000000000c7919 */ /* 0x002e620000002200 */
        /* <DEDUP_REMOVED lines=8> */
[----:B------:R-:W-:Y:S01]  /*12290*/  IMAD R10, R11, R0, R3 ;  /* 0x000000000b0a7224 */ /* 0x000fe200078e0203 */
[C---:B------:R-:W-:Y:S02]  /*122a0*/  LOP3.LUT R13, R5.reuse, 0xff, RZ, 0xc0, !PT ;  /* 0x000000ff050d7812 */ /* 0x040fe400078ec0ff */
[----:B------:R-:W-:Y:S02]  /*122b0*/  PRMT R17, R5, 0x8880, RZ ;  /* 0x0000888005117816 */ /* 0x000fe400000000ff */
[----:B------:R-:W-:-:S05]  /*122c0*/  LEA R12, R10, UR7, 0x4 ;  /* 0x000000070a0c7c11 */ /* 0x000fca000f8e20ff */
[----:B------:R-:W1:Y:S04]  /*122d0*/  LDS.S8 R14, [R12] ;  /* 0x000000000c0e7984 */ /* 0x000e680000000200 */
[----:B------:R-:W2:Y:S01]  /*122e0*/  LDS.64 R10, [R12+0x8] ;  /* 0x000008000c0a7984 */ /* 0x000ea20000000a00 */
[----:B-1----:R-:W-:Y:S02]  /*122f0*/  LOP3.LUT R16, R14, 0xff, RZ, 0xc0, !PT ;  /* 0x000000ff0e107812 */ /* 0x002fe400078ec0ff */
[----:B------:R-:W-:Y:S02]  /*12300*/  ISETP.GT.AND P3, PT, R17, R14, PT ;  /* 0x0000000e1100720c */ /* 0x000fe40003f64270 */
[----:B------:R-:W-:Y:S02]  /*12310*/  ISETP.NE.AND P4, PT, R13, R16, PT ;  /* 0x000000100d00720c */ /* 0x000fe40003f85270 */
[----:B--2---:R-:W-:-:S02]  /*12320*/  ISETP.GE.U32.AND P0, PT, R8, R10, PT ;  /* 0x0000000a0800720c */ /* 0x004fc40003f06070 */
[----:B------:R-:W-:Y:S02]  /*12330*/  SEL R13, RZ, 0xffffffff, !P3 ;  /* 0xffffffffff0d7807 */ /* 0x000fe40005800000 */
[----:B------:R-:W-:-:S07]  /*12340*/  ISETP.GE.AND.EX P0, PT, R9, R11, PT, P0 ;  /* 0x0000000b0900720c */ /* 0x000fce0003f06300 */
[----:B------:R-:W-:-:S04]  /*12350*/  @!P4 SEL R13, RZ, 0xffffffff, P0 ;  /* 0xffffffffff0dc807 */ /* 0x000fc80000000000 */
[----:B------:R-:W-:-:S04]  /*12360*/  LOP3.LUT R13, R13, 0x1, RZ, 0xc0, !PT ;  /* 0x000000010d0d7812 */ /* 0x000fc800078ec0ff */
[----:B------:R-:W-:-:S04]  /*12370*/  ISETP.NE.U32.AND P0, PT, R13, 0x1, PT ;  /* 0x000000010d00780c */ /* 0x000fc80003f05070 */
[----:B------:R-:W-:Y:S02]  /*12380*/  SEL R13, R5, R14, !P0 ;  /* 0x0000000e050d7207 */ /* 0x000fe40004000000 */
[----:B0-----:R-:W-:Y:S02]  /*12390*/  SEL R8, R8, R10, !P0 ;  /* 0x0000000a08087207 */ /* 0x001fe40004000000 */
[----:B------:R-:W-:Y:S01]  /*123a0*/  SEL R9, R9, R11, !P0 ;  /* 0x0000000b09097207 */ /* 0x000fe20004000000 */
[----:B------:R1:W-:Y:S01]  /*123b0*/  STS.U8 [R2], R13 ;  /* 0x0000000d02007388 */ /* 0x0003e20000000000 */
[----:B------:R-:W-:-:S03]  /*123c0*/  PRMT R5, R13, 0x7610, R5 ;  /* 0x000076100d057816 */ /* 0x000fc60000000005 */
[----:B------:R1:W-:Y:S04]  /*123d0*/  STS.64 [R2+0x8], R8 ;  /* 0x0000080802007388 */ /* 0x0003e80000000a00 */
.L_x_3757:
[----:B------:R-:W-:Y:S05]  /*123e0*/  BSYNC B0 ;  /* 0x0000000000007941 */ /* 0x000fea0003800000 */
.L_x_3756:
[----:B------:R-:W-:Y:S01]  /*123f0*/  IMAD.MOV.U32 R10, RZ, RZ, R15 ;  /* 0x000000ffff0a7224 */ /* 0x000fe200078e000f */
[----:B------:R-:W-:Y:S06]  /*12400*/  @P2 BRA `(.L_x_3758) ;  /* 0xfffffffc007c2947 */ /* 0x000fec000383ffff */
.L_x_3755:
[----:B------:R-:W-:Y:S02]  /*12410*/  ULDC UR4, c[0x0][0x240] ;  /* 0x0000900000047ab9 */ /* 0x000fe40000000800 */
[----:B------:R-:W-:-:S13]  /*12420*/  ISETP.NE.AND P0, PT, RZ, UR4, PT ;  /* 0x00000004ff007c0c */ /* 0x000fda000bf05270 */
[----:B------:R-:W-:Y:S05]  /*12430*/  @!P0 BRA `(.L_x_3759) ;  /* 0x0000000400148947 */ /* 0x000fea0003800000 */
[----:B------:R-:W-:Y:S01]  /*12440*/  ISETP.GT.AND P0, PT, R0, 0x20, PT ;  /* 0x000000200000780c */ /* 0x000fe20003f04270 */
[----:B------:R-:W-:-:S12]  /*12450*/  IMAD.MOV.U32 R10, RZ, RZ, R0 ;  /* 0x000000ffff0a7224 */ /* 0x000fd800078e0000 */
[----:B------:R-:W-:Y:S05]  /*12460*/  @!P0 BRA `(.L_x_3760) ;  /* 0x00000000009c8947 */ /* 0x000fea0003800000 */
[----:B------:R-:W-:Y:S01]  /*12470*/  LEA.HI R10, R0, R0, RZ, 0x1 ;  /* 0x00000000000a7211 */ /* 0x000fe200078f08ff */
[----:B------:R2:W-:Y:S03]  /*12480*/  STS.U8 [R2], R5 ;  /* 0x0000000502007388 */ /* 0x0005e60000000000 */
[----:B------:R-:W-:Y:S01]  /*12490*/  SHF.R.S32.HI R11, RZ, 0x1, R10 ;  /* 0x00000001ff0b7819 */ /* 0x000fe2000001140a */
[----:B------:R2:W-:Y:S01]  /*124a0*/  STS.64 [R2+0x8], R8 ;  /* 0x0000080802007388 */ /* 0x0005e20000000a00 */
[----:B------:R-:W-:Y:S02]  /*124b0*/  HFMA2.MMA R10, -RZ, RZ, 0, 1.9073486328125e-06 ;  /* 0x00000020ff0a7435 */ /* 0x000fe400000001ff */
[----:B------:R-:W-:-:S13]  /*124c0*/  ISETP.GE.AND P0, PT, R11, 0x20, PT ;  /* 0x000000200b00780c */ /* 0x000fda0003f06270 */
[----:B--2---:R-:W-:Y:S05]  /*124d0*/  @!P0 BRA `(.L_x_3760) ;  /* 0x0000000000808947 */ /* 0x004fea0003800000 */
[----:B------:R-:W-:-:S07]  /*124e0*/  IMAD.MOV.U32 R12, RZ, RZ, R11 ;  /* 0x000000ffff0c7224 */ /* 0x000fce00078e000b */
.L_x_3763:
[----:B------:R-:W-:Y:S01]  /*124f0*/  IMAD.IADD R11, R3, 0x1, R12 ;  /* 0x00000001030b7824 */ /* 0x000fe200078e020c */
[----:B------:R-:W-:Y:S04]  /*12500*/  BAR.SYNC.DEFER_BLOCKING 0x0 ;  /* 0x0000000000007b1d */ /* 0x000fe80000010000 */
[----:B------:R-:W-:Y:S02]  /*12510*/  ISETP.GE.U32.AND P0, PT, R11, R0, PT ;  /* 0x000000000b00720c */ /* 0x000fe40003f06070 */
[----:B------:R-:W-:Y:S02]  /*12520*/  BSSY B0, `(.L_x_3761) ;  /* 0x0000017000007945 */ /* 0x000fe40003800000 */
[----:B------:R-:W-:-:S13]  /*12530*/  ISETP.GE.U32.OR P0, PT, R3, R12, P0 ;  /* 0x0000000c0300720c */ /* 0x000fda0000706470 */
[----:B--2---:R-:W-:Y:S05]  /*12540*/  @P0 BRA `(.L_x_3762) ;  /* 0x0000000000500947 */ /* 0x004fea0003800000 */
[----:B-1----:R-:W-:Y:S01]  /*12550*/  IMAD R13, R12, 0x10, R2 ;  /* 0x000000100c0d7824 */ /* 0x002fe200078e0202 */
[C---:B------:R-:W-:Y:S02]  /*12560*/  LOP3.LUT R16, R5.reuse, 0xff, RZ, 0xc0, !PT ;  /* 0x000000ff05107812 */ /* 0x040fe400078ec0ff */
[----:B------:R-:W-:Y:S02]  /*12570*/  PRMT R17, R5, 0x8880, RZ ;  /* 0x0000888005117816 */ /* 0x000fe400000000ff */
[----:B------:R-:W1:Y:S04]  /*12580*/  LDS.S8 R14, [R13] ;  /* 0x000000000d0e7984 */ /* 0x000e680000000200 */
[----:B------:R-:W2:Y:S01]  /*12590*/  LDS.64 R10, [R13+0x8] ;  /* 0x000008000d0a7984 */ /* 0x000ea20000000a00 */
[----:B-1----:R-:W-:-:S02]  /*125a0*/  LOP3.LUT R15, R14, 0xff, RZ, 0xc0, !PT ;  /* 0x000000ff0e0f7812 */ /* 0x002fc400078ec0ff */
[----:B------:R-:W-:Y:S02]  /*125b0*/  ISETP.GT.AND P2, PT, R17, R14, PT ;  /* 0x0000000e1100720c */ /* 0x000fe40003f44270 */
[----:B------:R-:W-:Y:S02]  /*125c0*/  ISETP.NE.AND P3, PT, R16, R15, PT ;  /* 0x0000000f1000720c */ /* 0x000fe40003f65270 */
[----:B--2---:R-:W-:Y:S02]  /*125d0*/  ISETP.GE.U32.AND P0, PT, R8, R10, PT ;  /* 0x0000000a0800720c */ /* 0x004fe40003f06070 */
        /* <DEDUP_REMOVED lines=11> */
.L_x_3762:
[----:B------:R-:W-:Y:S05]  /*12690*/  BSYNC B0 ;  /* 0x0000000000007941 */ /* 0x000fea0003800000 */
.L_x_3761:
[----:B------:R-:W-:-:S04]  /*126a0*/  SHF.R.S32.HI R12, RZ, 0x1, R12 ;  /* 0x00000001ff0c7819 */ /* 0x000fc8000001140c */
[----:B------:R-:W-:-:S13]  /*126b0*/  ISETP.GE.AND P0, PT, R12, 0x20, PT ;  /* 0x000000200c00780c */ /* 0x000fda0003f06270 */
[----:B------:R-:W-:Y:S05]  /*126c0*/  @P0 BRA `(.L_x_3763) ;  /* 0xfffffffc00880947 */ /* 0x000fea000383ffff */
[----:B------:R-:W-:-:S07]  /*126d0*/  IMAD.MOV.U32 R10, RZ, RZ, 0x20 ;  /* 0x00000020ff0a7424 */ /* 0x000fce00078e00ff */
.L_x_3760:
[----:B------:R-:W-:Y:S01]  /*126e0*/  BAR.SYNC.DEFER_BLOCKING 0x0 ;  /* 0x0000000000007b1d */ /* 0x000fe20000010000 */
[----:B------:R-:W-:-:S13]  /*126f0*/  ISETP.GE.AND P0, PT, R10, 0x2, PT ;  /* 0x000000020a00780c */ /* 0x000fda0003f06270 */
[----:B------:R-:W-:Y:S05]  /*12700*/  @!P0 BRA `(.L_x_3759) ;  /* 0x0000000000608947 */ /* 0x000fea0003800000 */
[----:B------:R-:W-:-:S07]  /*12710*/  IMAD.MOV.U32 R3, RZ, RZ, 0x1 ;  /* 0x00000001ff037424 */ /* 0x000fce00078e00ff */
.L_x_3764:
[C---:B------:R-:W-:Y:S01]  /*12720*/  LOP3.LUT R0, R5.reuse, 0xffff, RZ, 0xc0, !PT ;  /* 0x0000ffff05007812 */ /* 0x040fe200078ec0ff */
[----:B------:R-:W3:Y:S01]  /*12730*/  SHFL.DOWN PT, R11, R8, R3, 0x1f ;  /* 0x08001f03080b7589 */ /* 0x000ee200000e0000 */
[C---:B-12---:R-:W-:Y:S02]  /*12740*/  LOP3.LUT R13, R5.reuse, 0xff, RZ, 0xc0, !PT ;  /* 0x000000ff050d7812 */ /* 0x046fe400078ec0ff */
[----:B------:R-:W-:Y:S01]  /*12750*/  PRMT R0, R0, 0x8880, RZ ;  /* 0x0000888000007816 */ /* 0x000fe200000000ff */
[----:B0-----:R-:W0:Y:S01]  /*12760*/  SHFL.DOWN PT, R2, R9, R3, 0x1f ;  /* 0x08001f0309027589 */ /* 0x001e2200000e0000 */
[----:B------:R-:W-:-:S04]  /*12770*/  PRMT R14, R5, 0x8880, RZ ;  /* 0x00008880050e7816 */ /* 0x000fc800000000ff */
[----:B------:R1:W2:Y:S02]  /*12780*/  SHFL.DOWN PT, R0, R0, R3, 0x1f ;  /* 0x08001f0300007589 */ /* 0x0002a400000e0000 */
[----:B-1----:R-:W-:Y:S01]  /*12790*/  IMAD.SHL.U32 R3, R3, 0x2, RZ ;  /* 0x0000000203037824 */ /* 0x002fe200078e00ff */
[----:B---3--:R-:W-:-:S04]  /*127a0*/  ISETP.GE.U32.AND P0, PT, R8, R11, PT ;  /* 0x0000000b0800720c */ /* 0x008fc80003f06070 */
[----:B0-----:R-:W-:Y:S02]  /*127b0*/  ISETP.GE.AND.EX P0, PT, R9, R2, PT, P0 ;  /* 0x000000020900720c */ /* 0x001fe40003f06300 */
[----:B--2---:R-:W-:-:S04]  /*127c0*/  LOP3.LUT R12, R0, 0xff, RZ, 0xc0, !PT ;  /* 0x000000ff000c7812 */ /* 0x004fc800078ec0ff */
        /* <DEDUP_REMOVED lines=12> */
.L_x_3759:
[----:B------:R-:W-:Y:S05]  /*12890*/  @!P1 EXIT ;  /* 0x000000000000994d */ /* 0x000fea0003800000 */
[----:B------:R-:W3:Y:S01]  /*128a0*/  LDC.64 R10, c[0x0][0x628] ;  /* 0x00018a00ff0a7b82 */ /* 0x000ee20000000a00 */
[----:B------:R-:W-:Y:S01]  /*128b0*/  ISETP.NE.U32.AND P0, PT, R6, RZ, PT ;  /* 0x000000ff0600720c */ /* 0x000fe20003f05070 */
[----:B------:R-:W-:Y:S02]  /*128c0*/  ULDC.U8 UR4, c[0x0][0x630] ;  /* 0x00018c0000047ab9 */ /* 0x000fe40000000000 */
[----:B------:R-:W-:Y:S02]  /*128d0*/  ISETP.NE.AND P1, PT, RZ, UR4, PT ;  /* 0x00000004ff007c0c */ /* 0x000fe4000bf25270 */
[----:B------:R-:W-:Y:S02]  /*128e0*/  ISETP.NE.AND.EX P0, PT, R4, RZ, PT, P0 ;  /* 0x000000ff0400720c */ /* 0x000fe40003f05300 */
[----:B---3--:R-:W-:Y:S02]  /*128f0*/  SEL R3, R10, RZ, P1 ;  /* 0x000000ff0a037207 */ /* 0x008fe40000800000 */
[----:B------:R-:W-:-:S02]  /*12900*/  SEL R0, R11, RZ, P1 ;  /* 0x000000ff0b007207 */ /* 0x000fc40000800000 */
[----:B------:R-:W-:-:S05]  /*12910*/  IADD3 R16, P2, R8, R3, RZ ;  /* 0x0000000308107210 */ /* 0x000fca0007f5e0ff */
[----:B------:R-:W-:Y:S02]  /*12920*/  IMAD.X R17, R9, 0x1, R0, P2 ;  /* 0x0000000109117824 */ /* 0x000fe400010e0600 */
[----:B------:R-:W-:Y:S06]  /*12930*/  @!P0 BRA `(.L_x_3765) ;  /* 0x0000000000c08947 */ /* 0x000fec0003800000 */
[----:B------:R-:W-:Y:S02]  /*12940*/  ULDC.U8 UR4, c[0x0][0x631] ;  /* 0x00018c4000047ab9 */ /* 0x000fe40000000000 */
[----:B------:R-:W-:Y:S01]  /*12950*/  ISETP.NE.AND P3, PT, RZ, UR4, PT ;  /* 0x00000004ff007c0c */ /* 0x000fe2000bf65270 */
[----:B------:R-:W-:-:S12]  /*12960*/  @!P1 BRA `(.L_x_3766) ;  /* 0x0000000000449947 */ /* 0x000fd80003800000 */
[----:B------:R-:W3:Y:S04]  /*12970*/  LDG.E.S8 R0, desc[UR36][R6.64] ;  /* 0x0000002406007981 */ /* 0x000ee8000c1e1300 */
[----:B012---:R-:W2:Y:S01]  /*12980*/  LDG.E.64 R2, desc[UR36][R6.64+0x8] ;  /* 0x0000082406027981 */ /* 0x007ea2000c1e1b00 */
[C---:B------:R-:W-:Y:S02]  /*12990*/  LOP3.LUT R9, R5.reuse, 0xff, RZ, 0xc0, !PT ;  /* 0x000000ff05097812 */ /* 0x040fe400078ec0ff */
[----:B------:R-:W-:Y:S02]  /*129a0*/  PRMT R8, R5, 0x8880, RZ ;  /* 0x0000888005087816 */ /* 0x000fe400000000ff */
[----:B---3--:R-:W-:-:S04]  /*129b0*/  LOP3.LUT R4, R0, 0xff, RZ, 0xc0, !PT ;  /* 0x000000ff00047812 */ /* 0x008fc800078ec0ff */
[----:B------:R-:W-:Y:S02]  /*129c0*/  ISETP.NE.AND P2, PT, R4, R9, PT ;  /* 0x000000090400720c */ /* 0x000fe40003f45270 */
[----:B------:R-:W-:Y:S02]  /*129d0*/  MOV R9, R8 ;  /* 0x0000000800097202 */ /* 0x000fe40000000f00 */
[----:B--2---:R-:W-:Y:S02]  /*129e0*/  ISETP.GE.U32.AND P0, PT, R2, R16, PT ;  /* 0x000000100200720c */ /* 0x004fe40003f06070 */
[----:B------:R-:W-:Y:S02]  /*129f0*/  ISETP.GT.AND P1, PT, R0, R9, PT ;  /* 0x000000090000720c */ /* 0x000fe40003f24270 */
        /* <DEDUP_REMOVED lines=8> */
.L_x_3766:
[----:B------:R-:W-:Y:S05]  /*12a80*/  @!P3 BRA `(.L_x_3767) ;  /* 0x000000000060b947 */ /* 0x000fea0003800000 */
[----:B------:R-:W3:Y:S02]  /*12a90*/  LDC R0, c[0x0][0x634] ;  /* 0x00018d00ff007b82 */ /* 0x000ee40000000800 */
[----:B---3--:R-:W-:-:S13]  /*12aa0*/  ISETP.NE.AND P0, PT, R0, 0x1, PT ;  /* 0x000000010000780c */ /* 0x008fda0003f05270 */
[----:B------:R-:W-:Y:S05]  /*12ab0*/  @!P0 BRA `(.L_x_3768) ;  /* 0x0000000000408947 */ /* 0x000fea0003800000 */
[----:B012---:R-:W-:Y:S01]  /*12ac0*/  MOV R2, 0x0 ;  /* 0x0000000000027802 */ /* 0x007fe20000000f00 */
[----:B------:R-:W-:Y:S01]  /*12ad0*/  ULDC.64 UR4, c[0x4][0x3d8] ;  /* 0x0100f60000047ab9 */ /* 0x000fe20000000a00 */
[----:B------:R-:W-:Y:S01]  /*12ae0*/  ULDC.64 UR6, c[0x4][0x110] ;  /* 0x0100440000067ab9 */ /* 0x000fe20000000a00 */
[----:B------:R-:W-:Y:S01]  /*12af0*/  IMAD.U32 R4, RZ, RZ, UR4 ;  /* 0x00000004ff047e24 */ /* 0x000fe2000f8e00ff */
[----:B------:R-:W-:Y:S01]  /*12b00*/  HFMA2.MMA R12, -RZ, RZ, 0, 5.9604644775390625e-08 ;  /* 0x00000001ff0c7435 */ /* 0x000fe200000001ff */
[----:B------:R-:W-:Y:S01]  /*12b10*/  IMAD.U32 R5, RZ, RZ, UR5 ;  /* 0x00000005ff057e24 */ /* 0x000fe2000f8e00ff */
[----:B------:R-:W0:Y:S01]  /*12b20*/  LDC.64 R2, c[0x4][R2] ;  /* 0x0100000002027b82 */ /* 0x000e220000000a00 */
[----:B------:R-:W-:Y:S01]  /*12b30*/  ULDC.64 UR4, c[0x4][0x3c0] ;  /* 0x0100f00000047ab9 */ /* 0x000fe20000000a00 */
[----:B------:R-:W-:Y:S02]  /*12b40*/  IMAD.U32 R10, RZ, RZ, UR6 ;  /* 0x00000006ff0a7e24 */ /* 0x000fe4000f8e00ff */
[----:B------:R-:W-:-:S02]  /*12b50*/  IMAD.U32 R6, RZ, RZ, UR4 ;  /* 0x00000004ff067e24 */ /* 0x000fc4000f8e00ff */
[----:B------:R-:W-:Y:S02]  /*12b60*/  IMAD.U32 R7, RZ, RZ, UR5 ;  /* 0x00000005ff077e24 */ /* 0x000fe4000f8e00ff */
[----:B------:R-:W-:Y:S02]  /*12b70*/  IMAD.U32 R11, RZ, RZ, UR7 ;  /* 0x00000007ff0b7e24 */ /* 0x000fe4000f8e00ff */
[----:B------:R-:W-:Y:S02]  /*12b80*/  IMAD.MOV.U32 R8, RZ, RZ, 0x2ef ;  /* 0x000002efff087424 */ /* 0x000fe400078e00ff */
[----:B------:R-:W-:-:S07]  /*12b90*/  IMAD.MOV.U32 R13, RZ, RZ, RZ ;  /* 0x000000ffff0d7224 */ /* 0x000fce00078e00ff */
[----:B------:R-:W-:-:S07]  /*12ba0*/  LEPC R20, `(.L_x_3768) ;  /* 0x000000001014794e */ /* 0x000fce0000000000 */
[----:B0----5:R-:W-:Y:S05]  /*12bb0*/  CALL.ABS.NOINC R2 ;  /* 0x0000000002007343 */ /* 0x021fea0003c00000 */
.L_x_3768:
[----:B------:R-:W-:Y:S02]  /*12bc0*/  ULDC.64 UR4, c[0x0][0x600] ;  /* 0x0001800000047ab9 */ /* 0x000fe40000000a00 */
[----:B------:R-:W-:-:S05]  /*12bd0*/  IADD3 R18, P0, R18, UR4, RZ ;  /* 0x0000000412127c10 */ /* 0x000fca000ff1e0ff */
[----:B------:R-:W-:-:S05]  /*12be0*/  IMAD.X R19, RZ, RZ, UR5, P0 ;  /* 0x00000005ff137e24 */ /* 0x000fca00080e06ff */
[----:B------:R-:W-:Y:S01]  /*12bf0*/  STG.E.64 desc[UR36][R18.64], R16 ;  /* 0x0000001012007986 */ /* 0x000fe2000c101b24 */
[----:B------:R-:W-:Y:S05]  /*12c00*/  EXIT ;  /* 0x000000000000794d */ /* 0x000fea0003800000 */
.L_x_3767:
[----:B------:R-:W-:Y:S04]  /*12c10*/  STG.E.64 desc[UR36][R6.64+0x8], R16 ;  /* 0x0000081006007986 */ /* 0x000fe8000c101b24 */
[----:B------:R-:W-:Y:S01]  /*12c20*/  STG.E.U8 desc[UR36][R6.64], R5 ;  /* 0x0000000506007986 */ /* 0x000fe2000c101124 */
[----:B------:R-:W-:Y:S05]  /*12c30*/  EXIT ;  /* 0x000000000000794d */ /* 0x000fea0003800000 */
.L_x_3765:
[----:B------:R-:W-:Y:S05]  /*12c40*/  @!P1 BRA `(.L_x_3769) ;  /* 0x0000000000449947 */ /* 0x000fea0003800000 */
[----:B------:R-:W-:Y:S01]  /*12c50*/  MOV R0, 0x0 ;  /* 0x0000000000007802 */ /* 0x000fe20000000f00 */
[----:B------:R-:W-:Y:S01]  /*12c60*/  ULDC.64 UR4, c[0x4][0x3c8] ;  /* 0x0100f20000047ab9 */ /* 0x000fe20000000a00 */
[----:B------:R-:W-:Y:S01]  /*12c70*/  ULDC.64 UR6, c[0x4][0x3c0] ;  /* 0x0100f00000067ab9 */ /* 0x000fe20000000a00 */
[----:B------:R-:W-:Y:S01]  /*12c80*/  IMAD.U32 R4, RZ, RZ, UR4 ;  /* 0x00000004ff047e24 */ /* 0x000fe2000f8e00ff */
[----:B012---:R0:W1:Y:S01]  /*12c90*/  LDC.64 R2, c[0x4][R0] ;  /* 0x0100000000027b82 */ /* 0x0070620000000a00 */
        /* <DEDUP_REMOVED lines=10> */
[----:B-1---5:R-:W-:Y:S05]  /*12d40*/  CALL.ABS.NOINC R2 ;  /* 0x0000000002007343 */ /* 0x022fea0003c00000 */
.L_x_3770:
[----:B------:R-:W-:-:S07]  /*12d50*/  CS2R R16, SRZ ;  /* 0x0000000000107805 */ /* 0x000fce000001ff00 */
.L_x_3769:
[----:B------:R-:W-:Y:S02]  /*12d60*/  ULDC.U8 UR4, c[0x0][0x631] ;  /* 0x00018c4000047ab9 */ /* 0x000fe40000000000 */
[----:B------:R-:W-:-:S13]  /*12d70*/  ISETP.NE.AND P0, PT, RZ, UR4, PT ;  /* 0x00000004ff007c0c */ /* 0x000fda000bf05270 */
        /* <DEDUP_REMOVED lines=18> */
[----:B------:R-:W-:-:S07]  /*12ea0*/  LEPC R20, `(.L_x_3772) ;  /* 0x000000001014794e */ /* 0x000fce0000000000 */
[----:B0----5:R-:W-:Y:S05]  /*12eb0*/  CALL.ABS.NOINC R2 ;  /* 0x0000000002007343 */ /* 0x021fea0003c00000 */
.L_x_3772:
[----:B------:R-:W-:Y:S02]  /*12ec0*/  ULDC.64 UR4, c[0x0][0x600] ;  /* 0x0001800000047ab9 */ /* 0x000fe40000000a00 */
[----:B------:R-:W-:-:S05]  /*12ed0*/  IADD3 R18, P0, R18, UR4, RZ ;  /* 0x0000000412127c10 */ /* 0x000fca000ff1e0ff */
[----:B------:R-:W-:-:S05]  /*12ee0*/  IMAD.X R19, RZ, RZ, UR5, P0 ;  /* 0x00000005ff137e24 */ /* 0x000fca00080e06ff */
[----:B------:R-:W-:Y:S01]  /*12ef0*/  STG.E.64 desc[UR36][R18.64], R16 ;  /* 0x0000001012007986 */ /* 0x000fe2000c101b24 */
[----:B------:R-:W-:Y:S05]  /*12f00*/  EXIT ;  /* 0x000000000000794d */ /* 0x000fea0003800000 */
.L_x_3771:
[----:B------:R-:W-:Y:S01]  /*12f10*/  MOV R0, 0x0 ;  /* 0x0000000000007802 */ /* 0x000fe20000000f00 */
[----:B------:R-:W-:Y:S01]  /*12f20*/  ULDC.64 UR4, c[0x4][0x3c8] ;  /* 0x0100f20000047ab9 */ /* 0x000fe20000000a00 */
[----:B------:R-:W-:Y:S01]  /*12f30*/  ULDC.64 UR6, c[0x4][0x3c0] ;  /* 0x0100f00000067ab9 */ /* 0x000fe20000000a00 */
[----:B------:R-:W-:Y:S01]  /*12f40*/  IMAD.U32 R4, RZ, RZ, UR4 ;  /* 0x00000004ff047e24 */ /* 0x000fe2000f8e00ff */
[----:B012---:R0:W1:Y:S01]  /*12f50*/  LDC.64 R2, c[0x4][R0] ;  /* 0x0100000000027b82 */ /* 0x0070620000000a00 */
        /* <DEDUP_REMOVED lines=10> */
[----:B-1---5:R-:W-:Y:S05]  /*13000*/  CALL.ABS.NOINC R2 ;  /* 0x0000000002007343 */ /* 0x022fea0003c00000 */
.L_x_3773:
[----:B------:R-:W-:Y:S05]  /*13010*/  EXIT ;  /* 0x000000000000794d */ /* 0x000fea0003800000 */
.L_x_3741:
[----:B------:R-:W1:Y:S01]  /*13020*/  S2R R8, SR_TID.Y ;  /* 0x0000000000087919 */ /* 0x000e620000002200 */
[----:B------:R-:W2:Y:S01]  /*13030*/  S2UR UR4, SR_CTAID.X ;  /* 0x00000000000479c3 */ /* 0x000ea20000002500 */
[----:B------:R-:W-:-:S07]  /*13040*/  ULDC UR5, c[0x0][0x250] ;  /* 0x0000940000057ab9 */ /* 0x000fce0000000800 */
[----:B------:R-:W2:Y:S01]  /*13050*/  LDC R10, c[0x0][0x238] ;  /* 0x00008e00ff0a7b82 */ /* 0x000ea20000000800 */
[----:B-1----:R-:W-:-:S04]  /*13060*/  IMAD R11, R8, UR5, R11 ;  /* 0x00000005080b7c24 */ /* 0x002fc8000f8e020b */
        /* <DEDUP_REMOVED lines=19> */
[----:B0-----:R-:W-:-:S05]  /*131a0*/  IADD3 R16, P1, R5, R10, RZ ;  /* 0x0000000a05107210 */ /* 0x001fca0007f3e0ff */
[----:B------:R-:W-:Y:S02]  /*131b0*/  IMAD.X R17, R9, 0x1, R4, P1 ;  /* 0x0000000109117824 */ /* 0x000fe400008e0604 */
[----:B------:R-:W-:Y:S06]  /*131c0*/  @!P0 BRA `(.L_x_3774) ;  /* 0x0000000000c08947 */ /* 0x000fec0003800000 */
[----:B------:R-:W-:Y:S02]  /*131d0*/  ULDC.U8 UR4, c[0x0][0x631] ;  /* 0x00018c4000047ab9 */ /* 0x000fe40000000000 */
[----:B------:R-:W-:Y:S01]  /*131e0*/  ISETP.NE.AND P3, PT, RZ, UR4, PT ;  /* 0x00000004ff007c0c */ /* 0x000fe2000bf65270 */
[----:B------:R-:W-:-:S12]  /*131f0*/  @!P2 BRA `(.L_x_3775) ;  /* 0x000000000044a947 */ /* 0x000fd80003800000 */
[----:B------:R-:W2:Y:S04]  /*13200*/  LDG.E.S8 R3, desc[UR36][R6.64] ;  /* 0x0000002406037981 */ /* 0x000ea8000c1e1300 */
[----:B------:R-:W3:Y:S01]  /*13210*/  LDG.E.64 R4, desc[UR36][R6.64+0x8] ;  /* 0x0000082406047981 */ /* 0x000ee2000c1e1b00 */
[C---:B------:R-:W-:Y:S02]  /*13220*/  LOP3.LUT R9, R0.reuse, 0xff, RZ, 0xc0, !PT ;  /* 0x000000ff00097812 */ /* 0x040fe400078ec0ff */
[----:B------:R-:W-:Y:S02]  /*13230*/  PRMT R10, R0, 0x8880, RZ ;  /* 0x00008880000a7816 */ /* 0x000fe400000000ff */
[----:B--2---:R-:W-:-:S04]  /*13240*/  LOP3.LUT R8, R3, 0xff, RZ, 0xc0, !PT ;  /* 0x000000ff03087812 */ /* 0x004fc800078ec0ff */
[----:B------:R-:W-:Y:S02]  /*13250*/  ISETP.NE.AND P2, PT, R8, R9, PT ;  /* 0x000000090800720c */ /* 0x000fe40003f45270 */
[----:B------:R-:W-:Y:S02]  /*13260*/  MOV R8, R10 ;  /* 0x0000000a00087202 */ /* 0x000fe40000000f00 */
[----:B---3--:R-:W-:Y:S02]  /*13270*/  ISETP.GE.U32.AND P0, PT, R4, R16, PT ;  /* 0x000000100400720c */ /* 0x008fe40003f06070 */
        /* <DEDUP_REMOVED lines=9> */
.L_x_3775:
        /* <DEDUP_REMOVED lines=20> */
.L_x_3777:
[----:B------:R-:W-:Y:S02]  /*13450*/  ULDC.64 UR4, c[0x0][0x600] ;  /* 0x0001800000047ab9 */ /* 0x000fe40000000a00 */
[----:B------:R-:W-:-:S05]  /*13460*/  IADD3 R2, P0, R2, UR4, RZ ;  /* 0x0000000402027c10 */ /* 0x000fca000ff1e0ff */
[----:B------:R-:W-:-:S05]  /*13470*/  IMAD.X R3, RZ, RZ, UR5, P0 ;  /* 0x00000005ff037e24 */ /* 0x000fca00080e06ff */
[----:B------:R-:W-:Y:S01]  /*13480*/  STG.E.64 desc[UR36][R2.64], R16 ;  /* 0x0000001002007986 */ /* 0x000fe2000c101b24 */
[----:B------:R-:W-:Y:S05]  /*13490*/  EXIT ;  /* 0x000000000000794d */ /* 0x000fea0003800000 */
.L_x_3776:
[----:B------:R-:W-:Y:S04]  /*134a0*/  STG.E.64 desc[UR36][R6.64+0x8], R16 ;  /* 0x0000081006007986 */ /* 0x000fe8000c101b24 */
[----:B------:R-:W-:Y:S01]  /*134b0*/  STG.E.U8 desc[UR36][R6.64], R0 ;  /* 0x0000000006007986 */ /* 0x000fe2000c101124 */
[----:B------:R-:W-:Y:S05]  /*134c0*/  EXIT ;  /* 0x000000000000794d */ /* 0x000fea0003800000 */
.L_x_3774:
        /* <DEDUP_REMOVED lines=17> */
.L_x_3779:
[----:B------:R-:W-:-:S07]  /*135e0*/  CS2R R16, SRZ ;  /* 0x0000000000107805 */ /* 0x000fce000001ff00 */
.L_x_3778:
        /* <DEDUP_REMOVED lines=22> */
.L_x_3781:
[----:B------:R-:W-:Y:S02]  /*13750*/  ULDC.64 UR4, c[0x0][0x600] ;  /* 0x0001800000047ab9 */ /* 0x000fe40000000a00 */
[----:B------:R-:W-:-:S05]  /*13760*/  IADD3 R2, P0, R2, UR4, RZ ;  /* 0x0000000402027c10 */ /* 0x000fca000ff1e0ff */
[----:B------:R-:W-:-:S05]  /*13770*/  IMAD.X R3, RZ, RZ, UR5, P0 ;  /* 0x00000005ff037e24 */ /* 0x000fca00080e06ff */
[----:B------:R-:W-:Y:S01]  /*13780*/  STG.E.64 desc[UR36][R2.64], R16 ;  /* 0x0000001002007986 */ /* 0x000fe2000c101b24 */
[----:B------:R-:W-:Y:S05]  /*13790*/  EXIT ;  /* 0x000000000000794d */ /* 0x000fea0003800000 */
.L_x_3780:
        /* <DEDUP_REMOVED lines=16> */
.L_x_3782:
[----:B------:R-:W-:Y:S05]  /*138a0*/  EXIT ;  /* 0x000000000000794d */ /* 0x000fea0003800000 */
        .weak           $__internal_30_$__cuda_sm20_div_u64
        .type           $__internal_30_$__cuda_sm20_div_u64,@function
        .size           $__internal_30_$__cuda_sm20_div_u64,($__internal_31_$__cuda_sm20_rem_u64 - $__internal_30_$__cuda_sm20_div_u64)
$__internal_30_$__cuda_sm20_div_u64:
        /* <DEDUP_REMOVED lines=59> */
[----:B------:R-:W-:Y:S01]  /*13c60*/  IMAD.MOV.U32 R7, RZ, RZ, 0x0 ;  /* 0x00000000ff077424 */ /* 0x000fe200078e00ff */
        /* <DEDUP_REMOVED lines=9> */
[----:B------:R-:W-:Y:S06]  /*13d00*/  RET.REL.NODEC R6 `(_ZN2at6native13reduce_kernelILi512ELi1ENS0_8ReduceOpIaNS0_9ArgMaxOpsIaEEjlLi4ELi4EEEEEvT1_) ;  /* 0xfffffec006bc7950 */ /* 0x000fec0003c3ffff */
        .weak           $__internal_31_$__cuda_sm20_rem_u64
        .type           $__internal_31_$__cuda_sm20_rem_u64,@function
        .size           $__internal_31_$__cuda_sm20_rem_u64,(.L_x_6988 - $__internal_31_$__cuda_sm20_rem_u64)
$__internal_31_$__cuda_sm20_rem_u64:
        /* <DEDUP_REMOVED lines=29> */
[----:B------:R-:W-:-:S03]  /*13ee0*/  HFMA2.MMA R7, -RZ, RZ, 0, 0 ;  /* 0x00000000ff077435 */ /* 0x000fc600000001ff */
        /* <DEDUP_REMOVED lines=34> */
[----:B------:R-:W-:Y:S06]  /*14110*/  RET.REL.NODEC R14 `(_ZN2at6native13reduce_kernelILi512ELi1ENS0_8ReduceOpIaNS0_9ArgMaxOpsIaEEjlLi4ELi4EEEEEvT1_) ;  /* 0xfffffebc0eb87950 */ /* 0x000fec0003c3ffff */
.L_x_3783:
        /* <DEDUP_REMOVED lines=14> */
.L_x_6988:


//--------------------- .text._ZN2at6native13reduce_kernelILi256ELi2ENS0_8ReduceOpIaNS0_9ArgMaxOpsIaEEjlLi4ELi4EEEEEvT1_ --------------------------
	.section	.text._ZN2at6native13reduce_kernelILi256ELi2ENS0_8ReduceOpIaNS0_9ArgMaxOpsIaEEjlLi4ELi4EEEEEvT1_,"ax",@progbits
	.align	128
        .global         _ZN2at6native13reduce_kernelILi256ELi2ENS0_8ReduceOpIaNS0_9ArgMaxOpsIaEEjlLi4ELi4EEEEEvT1_
        .type           _ZN2at6native13reduce_kernelILi256ELi2ENS0_8ReduceOpIaNS0_9ArgMaxOpsIaEEjlLi4ELi4EEEEEvT1_,@function
        .size           _ZN2at6native13reduce_kernelILi256ELi2ENS0_8ReduceOpIaNS0_9ArgMaxOpsIaEEjlLi4ELi4EEEEEvT1_,(.L_x_6990 - _ZN2at6native13reduce_kernelILi256ELi2ENS0_8ReduceOpIaNS0_9ArgMaxOpsIaEEjlLi4ELi4EEEEEvT1_)
        .other          _ZN2at6native13reduce_kernelILi256ELi2ENS0_8ReduceOpIaNS0_9ArgMaxOpsIaEEjlLi4ELi4EEEEEvT1_,@"STO_CUDA_ENTRY STV_DEFAULT"
_ZN2at6native13reduce_kernelILi256ELi2ENS0_8ReduceOpIaNS0_9ArgMaxOpsIaEEjlLi4ELi4EEEEEvT1_:
.text._ZN2at6native13reduce_kernelILi256ELi2ENS0_8ReduceOpIaNS0_9ArgMaxOpsIaEEjlLi4ELi4EEEEEvT1_:
        /* <DEDUP_REMOVED lines=288> */
.L_x_3784:
        /* <DEDUP_REMOVED lines=11> */
[----:B------:R-:W-:Y:S02]  /*12b0*/  PRMT R9, RZ, 0x7610, R9 ;  /* 0x00007610ff097816 */ /* 0x000fe40000000009 */
[----:B------:R-:W-:Y:S01]  /*12c0*/  CS2R R34, SRZ ;  /* 0x0000000000227805 */ /* 0x000fe2000001ff00 */
        /* <DEDUP_REMOVED lines=28> */
.L_x_3788:
[----:B------:R-:W0:Y:S01]  /*1490*/  LDC R21, c[0x0][0x5f8] ;  /* 0x00017e00ff157b82 */ /* 0x000e220000000800 */
[----:B------:R-:W-:Y:S01]  /*14a0*/  ULDC UR4, c[0x0][0x22c] ;  /* 0x00008b0000047ab9 */ /* 0x000fe20000000800 */
[----:B------:R-:W-:Y:S01]  /*14b0*/  BSSY B0, `(.L_x_3789) ;  /* 0x0000041000007945 */ /* 0x000fe20003800000 */
[----:B------:R-:W-:-:S05]  /*14c0*/  IMAD.U32 R6, RZ, RZ, UR4 ;  /* 0x00000004ff067e24 */ /* 0x000fca000f8e00ff */
        /* <DEDUP_REMOVED lines=11> */
[----:B------:R-:W-:Y:S01]  /*1580*/  IMAD.MOV R13, RZ, RZ, -R12 ;  /* 0x000000ffff0d7224 */ /* 0x000fe200078e0a0c */
[----:B------:R-:W-:Y:S02]  /*1590*/  BSSY B1, `(.L_x_3791) ;  /* 0x000002a000017945 */ /* 0x000fe40003800000 */
[----:B------:R-:W-:Y:S02]  /*15a0*/  ISETP.GT.U32.OR P0, PT, R17, 0x3, !P0 ;  /* 0x000000031100780c */ /* 0x000fe40004704470 */
[----:B------:R-:W-:-:S11]  /*15b0*/  SHF.R.S32.HI R19, RZ, 0x1f, R13 ;  /* 0x0000001fff137819 */ /* 0x000fd6000001140d */
        /* <DEDUP_REMOVED lines=13> */
.L_x_3794:
[----:B------:R-:W-:Y:S05]  /*1690*/  BSYNC B2 ;  /* 0x0000000000027941 */ /* 0x000fea0003800000 */
.L_x_3793:
[----:B------:R-:W-:-:S04]  /*16a0*/  PRMT R5, R5, 0x9910, RZ ;  /* 0x0000991005057816 */ /* 0x000fc800000000ff */
[----:B------:R-:W-:-:S13]  /*16b0*/  ISETP.NE.AND P0, PT, R5, RZ, PT ;  /* 0x000000ff0500720c */ /* 0x000fda0003f05270 */
[----:B------:R-:W-:Y:S05]  /*16c0*/  @!P0 BRA `(.L_x_3792) ;  /* 0x0000000000588947 */ /* 0x000fea0003800000 */
[----:B------:R-:W-:Y:S01]  /*16d0*/  IADD3 R4, P0, P1, R13, R24, R17 ;  /* 0x000000180d047210 */ /* 0x000fe2000791e011 */
[----:B------:R-:W-:Y:S01]  /*16e0*/  ULDC UR4, c[0x0][0x5fc] ;  /* 0x00017f0000047ab9 */ /* 0x000fe20000000800 */
[----:B------:R-:W0:Y:S02]  /*16f0*/  LDC.64 R14, c[0x0][0x220] ;  /* 0x00008800ff0e7b82 */ /* 0x000e240000000a00 */
[----:B------:R-:W-:Y:S02]  /*1700*/  IADD3 R4, P2, R4, R21, RZ ;  /* 0x0000001504047210 */ /* 0x000fe40007f5e0ff */
[----:B------:R-:W-:-:S04]  /*1710*/  IADD3.X R3, R19, RZ, RZ, P0, P1 ;  /* 0x000000ff13037210 */ /* 0x000fc800007e24ff */
        /* <DEDUP_REMOVED lines=14> */
[----:B------:R-:W-:Y:S02]  /*1800*/  SEL R0, R0, R5, !P0 ;  /* 0x0000000500007207 */ /* 0x000fe40004000000 */
[----:B------:R-:W-:Y:S02]  /*1810*/  SEL R3, R3, R14, P0 ;  /* 0x0000000e03037207 */ /* 0x000fe40000000000 */
[----:B------:R-:W-:-:S07]  /*1820*/  SEL R4, R15, RZ, !P0 ;  /* 0x000000ff0f047207 */ /* 0x000fce0004000000 */
.L_x_3792:
[----:B------:R-:W-:Y:S05]  /*1830*/  BSYNC B1 ;  /* 0x0000000000017941 */ /* 0x000fea0003800000 */
.L_x_3791:
[----:B------:R-:W0:Y:S01]  /*1840*/  LDC R5, c[0x0][0x22c] ;  /* 0x00008b00ff057b82 */ /* 0x000e220000000800 */
[----:B------:R-:W-:Y:S01]  /*1850*/  IADD3 R16, P0, P1, R24, R21, R13 ;  /* 0x0000001518107210 */ /* 0x000fe2000791e00d */
[----:B------:R-:W-:Y:S01]  /*1860*/  ULDC UR4, c[0x0][0x5fc] ;  /* 0x00017f0000047ab9 */ /* 0x000fe20000000800 */
[----:B------:R-:W-:Y:S02]  /*1870*/  IADD3 R18, -R12, 0x4, RZ ;  /* 0x000000040c127810 */ /* 0x000fe40007ffe1ff */
[----:B------:R-:W-:Y:S02]  /*1880*/  IADD3 R16, P2, R16, 0x4, RZ ;  /* 0x0000000410107810 */ /* 0x000fe40007f5e0ff */
[----:B------:R-:W-:-:S05]  /*1890*/  IADD3.X R19, RZ, UR4, R19, P0, P1 ;  /* 0x00000004ff137c10 */ /* 0x000fca00087e2413 */
[----:B------:R-:W-:Y:S01]  /*18a0*/  IMAD.X R19, RZ, RZ, R19, P2 ;  /* 0x000000ffff137224 */ /* 0x000fe200010e0613 */
[----:B0-----:R-:W-:-:S07]  /*18b0*/  IADD3 R6, R12, -0x4, R5 ;  /* 0xfffffffc0c067810 */ /* 0x001fce0007ffe005 */
.L_x_3790:
[----:B------:R-:W-:Y:S05]  /*18c0*/  BSYNC B0 ;  /* 0x0000000000007941 */ /* 0x000fea0003800000 */
.L_x_3789:
[----:B------:R-:W0:Y:S01]  /*18d0*/  LDC.64 R12, c[0x0][0x240] ;  /* 0x00009000ff0c7b82 */ /* 0x000e220000000a00 */
[----:B------:R-:W-:Y:S01]  /*18e0*/  BSSY B0, `(.L_x_3795) ;  /* 0x0000064000007945 */ /* 0x000fe20003800000 */
[----:B------:R-:W-:Y:S01]  /*18f0*/  ISETP.NE.AND P2, PT, R2, RZ, PT ;  /* 0x000000ff0200720c */ /* 0x000fe20003f45270 */
[----:B------:R-:W-:Y:S01]  /*1900*/  IMAD.MOV.U32 R34, RZ, RZ, R10 ;  /* 0x000000ffff227224 */ /* 0x000fe200078e000a */
[----:B------:R-:W-:Y:S01]  /*1910*/  PRMT R8, R11, 0x7610, R8 ;  /* 0x000076100b087816 */ /* 0x000fe20000000008 */
[----:B------:R-:W-:-:S03]  /*1920*/  IMAD.MOV.U32 R35, RZ, RZ, R9 ;  /* 0x000000ffff237224 */ /* 0x000fc600078e0009 */
[----:B------:R-:W1:Y:S01]  /*1930*/  LDC R7, c[0x0][0x248] ;  /* 0x00009200ff077b82 */ /* 0x000e620000000800 */
        /* <DEDUP_REMOVED lines=8> */
[----:B------:R-:W-:Y:S02]  /*19c0*/  ISETP.GE.U32.AND P0, PT, R5, R6, PT ;  /* 0x000000060500720c */ /* 0x000fe40003f06070 */
[----:B------:R-:W-:-:S11]  /*19d0*/  PRMT R5, R11, 0x7610, R5 ;  /* 0x000076100b057816 */ /* 0x000fd60000000005 */
[----:B------:R-:W-:Y:S05]  /*19e0*/  @P0 BRA `(.L_x_3796) ;  /* 0x00000004004c0947 */ /* 0x000fea0003800000 */
[----:B------:R-:W-:Y:S01]  /*19f0*/  IMAD.MOV.U32 R13, RZ, RZ, R10 ;  /* 0x000000ffff0d7224 */ /* 0x000fe200078e000a */
[C---:B------:R-:W-:Y:S01]  /*1a00*/  PRMT R8, R5.reuse, 0x7610, R8 ;  /* 0x0000761005087816 */ /* 0x040fe20000000008 */
[----:B------:R-:W-:Y:S01]  /*1a10*/  IMAD.MOV.U32 R12, RZ, RZ, R9 ;  /* 0x000000ffff0c7224 */ /* 0x000fe200078e0009 */
[----:B------:R-:W-:-:S07]  /*1a20*/  PRMT R11, R5, 0x7610, R11 ;  /* 0x00007610050b7816 */ /* 0x000fce000000000b */
.L_x_3797:
[----:B------:R-:W-:Y:S02]  /*1a30*/  IMAD.MOV.U32 R20, RZ, RZ, R16 ;  /* 0x000000ffff147224 */ /* 0x000fe400078e0010 */
[----:B------:R-:W-:Y:S01]  /*1a40*/  IMAD.MOV.U32 R21, RZ, RZ, R19 ;  /* 0x000000ffff157224 */ /* 0x000fe200078e0013 */
[----:B------:R-:W-:Y:S01]  /*1a50*/  LOP3.LUT R24, R0, 0xff, RZ, 0xc0, !PT ;  /* 0x000000ff00187812 */ /* 0x000fe200078ec0ff */
[----:B------:R-:W-:Y:S01]  /*1a60*/  ULDC UR4, c[0x0][0x234] ;  /* 0x00008d0000047ab9 */ /* 0x000fe20000000800 */
[----:B------:R-:W-:-:S06]  /*1a70*/  IMAD.WIDE.U32 R20, R14, 0x4, R20 ;  /* 0x000000040e147825 */ /* 0x000fcc00078e0014 */
[----:B------:R-:W2:Y:S01]  /*1a80*/  LDG.E R20, desc[UR60][R20.64] ;  /* 0x0000003c14147981 */ /* 0x000ea2000c1e1900 */
[----:B------:R-:W-:Y:S01]  /*1a90*/  PRMT R27, R0, 0x8880, RZ ;  /* 0x00008880001b7816 */ /* 0x000fe200000000ff */
[----:B------:R-:W-:Y:S01]  /*1aa0*/  VIADD R14, R14, UR4 ;  /* 0x000000040e0e7c36 */ /* 0x000fe20008000000 */
[----:B------:R-:W-:Y:S02]  /*1ab0*/  PRMT R33, R5, 0x8880, RZ ;  /* 0x0000888005217816 */ /* 0x000fe400000000ff */
[C---:B--2---:R-:W-:Y:S02]  /*1ac0*/  LOP3.LUT R25, R20.reuse, 0xff, RZ, 0xc0, !PT ;  /* 0x000000ff14197812 */ /* 0x044fe400078ec0ff */
[----:B------:R-:W-:Y:S02]  /*1ad0*/  PRMT R26, R20, 0x8880, RZ ;  /* 0x00008880141a7816 */ /* 0x000fe400000000ff */
[----:B------:R-:W-:Y:S01]  /*1ae0*/  ISETP.NE.AND P5, PT, R24, R25, PT ;  /* 0x000000191800720c */ /* 0x000fe20003fa5270 */
[----:B------:R-:W-:Y:S01]  /*1af0*/  IMAD.IADD R24, R15, 0x1, R18 ;  /* 0x000000010f187824 */ /* 0x000fe200078e0212 */
[----:B------:R-:W-:-:S02]  /*1b00*/  PRMT R28, R20, 0x7771, RZ ;  /* 0x00007771141c7816 */ /* 0x000fc400000000ff */
[----:B------:R-:W-:Y:S01]  /*1b10*/  LOP3.LUT R25, R11, 0xff, RZ, 0xc0, !PT ;  /* 0x000000ff0b197812 */ /* 0x000fe200078ec0ff */
[----:B------:R-:W-:Y:S01]  /*1b20*/  VIADD R29, R24, 0x3 ;  /* 0x00000003181d7836 */ /* 0x000fe20000000000 */
[----:B------:R-:W-:Y:S02]  /*1b30*/  ISETP.GE.U32.AND P4, PT, R3, R24, PT ;  /* 0x000000180300720c */ /* 0x000fe40003f86070 */
[----:B------:R-:W-:Y:S02]  /*1b40*/  ISETP.GT.AND P6, PT, R27, R26, PT ;  /* 0x0000001a1b00720c */ /* 0x000fe40003fc4270 */
[----:B------:R-:W-:Y:S02]  /*1b50*/  PRMT R26, R11, 0x8880, RZ ;  /* 0x000088800b1a7816 */ /* 0x000fe400000000ff */
[----:B------:R-:W-:Y:S02]  /*1b60*/  PRMT R21, R20, 0x9991, RZ ;  /* 0x0000999114157816 */ /* 0x000fe400000000ff */
[----:B------:R-:W-:Y:S01]  /*1b70*/  ISETP.NE.AND P0, PT, R25, R28, PT ;  /* 0x0000001c1900720c */ /* 0x000fe20003f05270 */
[----:B------:R-:W-:Y:S01]  /*1b80*/  VIADD R25, R24, 0x1 ;  /* 0x0000000118197836 */ /* 0x000fe20000000000 */
[----:B------:R-:W-:-:S02]  /*1b90*/  ISETP.GE.AND.EX P4, PT, R4, RZ, PT, P4 ;  /* 0x000000ff0400720c */ /* 0x000fc40003f86340 */
[----:B------:R-:W-:Y:S02]  /*1ba0*/  ISETP.GT.AND P1, PT, R26, R21, PT ;  /* 0x000000151a00720c */ /* 0x000fe40003f24270 */
[----:B------:R-:W-:Y:S02]  /*1bb0*/  SEL R21, RZ, 0xffffffff, P4 ;  /* 0xffffffffff157807 */ /* 0x000fe40002000000 */
[----:B------:R-:W-:Y:S02]  /*1bc0*/  @P5 SEL R21, RZ, 0xffffffff, !P6 ;  /* 0xffffffffff155807 */ /* 0x000fe40007000000 */
[----:B------:R-:W-:Y:S02]  /*1bd0*/  PRMT R28, R20, 0x7772, RZ ;  /* 0x00007772141c7816 */ /* 0x000fe400000000ff */
[----:B------:R-:W-:Y:S02]  /*1be0*/  LOP3.LUT R15, R8, 0xff, RZ, 0xc0, !PT ;  /* 0x000000ff080f7812 */ /* 0x000fe400078ec0ff */
[----:B------:R-:W-:-:S02]  /*1bf0*/  ISETP.GE.U32.AND P5, PT, R10, R25, PT ;  /* 0x000000190a00720c */ /* 0x000fc40003fa6070 */
[----:B------:R-:W-:Y:S02]  /*1c00*/  PRMT R27, R8, 0x8880, RZ ;  /* 0x00008880081b7816 */ /* 0x000fe400000000ff */
[C---:B------:R-:W-:Y:S02]  /*1c10*/  PRMT R26, R20.reuse, 0xaaa2, RZ ;  /* 0x0000aaa2141a7816 */ /* 0x040fe400000000ff */
[----:B------:R-:W-:Y:S02]  /*1c20*/  ISETP.NE.AND P4, PT, R15, R28, PT ;  /* 0x0000001c0f00720c */ /* 0x000fe40003f85270 */
[----:B------:R-:W-:Y:S02]  /*1c30*/  ISETP.GE.AND.EX P5, PT, R9, RZ, PT, P5 ;  /* 0x000000ff0900720c */ /* 0x000fe40003fa6350 */
[----:B------:R-:W-:Y:S02]  /*1c40*/  PRMT R28, R20, 0x7773, RZ ;  /* 0x00007773141c7816 */ /* 0x000fe400000000ff */
[----:B------:R-:W-:-:S02]  /*1c50*/  LOP3.LUT R15, R5, 0xff, RZ, 0xc0, !PT ;  /* 0x000000ff050f7812 */ /* 0x000fc400078ec0ff */
[----:B------:R-:W-:Y:S02]  /*1c60*/  ISETP.GT.AND P6, PT, R27, R26, PT ;  /* 0x0000001a1b00720c */ /* 0x000fe40003fc4270 */
[----:B------:R-:W-:Y:S02]  /*1c70*/  SEL R26, RZ, 0xffffffff, P5 ;  /* 0xffffffffff1a7807 */ /* 0x000fe40002800000 */
[----:B------:R-:W-:Y:S01]  /*1c80*/  ISETP.NE.AND P5, PT, R15, R28, PT ;  /* 0x0000001c0f00720c */ /* 0x000fe20003fa5270 */
[----:B------:R-:W-:Y:S01]  /*1c90*/  VIADD R28, R24, 0x2 ;  /* 0x00000002181c7836 */ /* 0x000fe20000000000 */
[----:B------:R-:W-:Y:S01]  /*1ca0*/  @P0 SEL R26, RZ, 0xffffffff, !P1 ;  /* 0xffffffffff1a0807 */ /* 0x000fe20004800000 */
[----:B------:R-:W-:Y:S01]  /*1cb0*/  IMAD.SHL.U32 R15, R14, 0x4, RZ ;  /* 0x000000040e0f7824 */ /* 0x000fe200078e00ff */
[----:B------:R-:W-:Y:S02]  /*1cc0*/  ISETP.GE.U32.AND P1, PT, R34, R29, PT ;  /* 0x0000001d2200720c */ /* 0x000fe40003f26070 */
[----:B------:R-:W-:Y:S01]  /*1cd0*/  ISETP.GE.U32.AND P0, PT, R13, R28, PT ;  /* 0x0000001c0d00720c */ /* 0x000fe20003f06070 */
[----:B------:R-:W-:Y:S01]  /*1ce0*/  VIADD R31, R15, 0x3 ;  /* 0x000000030f1f7836 */ /* 0x000fe20000000000 */
[----:B------:R-:W-:-:S02]  /*1cf0*/  PRMT R30, R20, 0xbbb3, RZ ;  /* 0x0000bbb3141e7816 */ /* 0x000fc400000000ff */
[----:B------:R-:W-:Y:S02]  /*1d00*/  ISETP.GE.AND.EX P0, PT, R12, RZ, PT, P0 ;  /* 0x000000ff0c00720c */ /* 0x000fe40003f06300 */
[----:B------:R-:W-:Y:S02]  /*1d10*/  ISETP.GE.AND.EX P1, PT, R35, RZ, PT, P1 ;  /* 0x000000ff2300720c */ /* 0x000fe40003f26310 */
[----:B------:R-:W-:Y:S02]  /*1d20*/  SEL R27, RZ, 0xffffffff, P0 ;  /* 0xffffffffff1b7807 */ /* 0x000fe40000000000 */
[----:B------:R-:W-:Y:S02]  /*1d30*/  ISETP.GT.AND P0, PT, R33, R30, PT ;  /* 0x0000001e2100720c */ /* 0x000fe40003f04270 */
[----:B------:R-:W-:Y:S02]  /*1d40*/  SEL R30, RZ, 0xffffffff, P1 ;  /* 0xffffffffff1e7807 */ /* 0x000fe40000800000 */
[----:B------:R-:W-:-:S02]  /*1d50*/  ISETP.GE.U32.AND P1, PT, R31, R6, PT ;  /* 0x000000061f00720c */ /* 0x000fc40003f26070 */
[----:B------:R-:W-:Y:S02]  /*1d60*/  LOP3.LUT R21, R21, 0x1, RZ, 0xc0, !PT ;  /* 0x0000000115157812 */ /* 0x000fe400078ec0ff */
[----:B------:R-:W-:Y:S02]  /*1d70*/  @P4 SEL R27, RZ, 0xffffffff, !P6 ;  /* 0xffffffffff1b4807 */ /* 0x000fe40007000000 */
[----:B------:R-:W-:Y:S02]  /*1d80*/  @P5 SEL R30, RZ, 0xffffffff, !P0 ;  /* 0xffffffffff1e5807 */ /* 0x000fe40004000000 */
[----:B------:R-:W-:Y:S02]  /*1d90*/  ISETP.NE.U32.AND P0, PT, R21, 0x1, PT ;  /* 0x000000011500780c */ /* 0x000fe40003f05070 */
[----:B------:R-:W-:Y:S02]  /*1da0*/  PRMT R21, R20, 0x7770, RZ ;  /* 0x0000777014157816 */ /* 0x000fe400000000ff */
[----:B------:R-:W-:-:S02]  /*1db0*/  LOP3.LUT R26, R26, 0x1, RZ, 0xc0, !PT ;  /* 0x000000011a1a7812 */ /* 0x000fc400078ec0ff */
[----:B------:R-:W-:Y:S02]  /*1dc0*/  LOP3.LUT R27, R27, 0x1, RZ, 0xc0, !PT ;  /* 0x000000011b1b7812 */ /* 0x000fe400078ec0ff */
[----:B------:R-:W-:Y:S02]  /*1dd0*/  LOP3.LUT R30, R30, 0x1, RZ, 0xc0, !PT ;  /* 0x000000011e1e7812 */ /* 0x000fe400078ec0ff */
[----:B------:R-:W-:Y:S02]  /*1de0*/  SEL R3, R3, R24, !P0 ;  /* 0x0000001803037207 */ /* 0x000fe40004000000 */
[----:B------:R-:W-:Y:S02]  /*1df0*/  SEL R24, R0, R21, !P0 ;  /* 0x0000001500187207 */ /* 0x000fe40004000000 */
[----:B------:R-:W-:Y:S02]  /*1e00*/  ISETP.NE.U32.AND P4, PT, R26, 0x1, PT ;  /* 0x000000011a00780c */ /* 0x000fe40003f85070 */
[----:B------:R-:W-:-:S02]  /*1e10*/  PRMT R0, R20, 0x7771, RZ ;  /* 0x0000777114007816 */ /* 0x000fc400000000ff */
[----:B------:R-:W-:Y:S02]  /*1e20*/  PRMT R21, R20, 0x7772, RZ ;  /* 0x0000777214157816 */ /* 0x000fe400000000ff */
[----:B------:R-:W-:Y:S02]  /*1e30*/  ISETP.NE.U32.AND P5, PT, R27, 0x1, PT ;  /* 0x000000011b00780c */ /* 0x000fe40003fa5070 */
[----:B------:R-:W-:Y:S02]  /*1e40*/  ISETP.NE.U32.AND P6, PT, R30, 0x1, PT ;  /* 0x000000011e00780c */ /* 0x000fe40003fc5070 */
[----:B------:R-:W-:Y:S02]  /*1e50*/  PRMT R20, R20, 0x7773, RZ ;  /* 0x0000777314147816 */ /* 0x000fe400000000ff */
[----:B------:R-:W-:Y:S02]  /*1e60*/  SEL R11, R11, R0, !P4 ;  /* 0x000000000b0b7207 */ /* 0x000fe40006000000 */
[----:B------:R-:W-:-:S02]  /*1e70*/  SEL R10, R10, R25, !P4 ;  /* 0x000000190a0a7207 */ /* 0x000fc40006000000 */
[----:B------:R-:W-:Y:S02]  /*1e80*/  SEL R13, R13, R28, !P5 ;  /* 0x0000001c0d0d7207 */ /* 0x000fe40006800000 */
[----:B------:R-:W-:Y:S02]  /*1e90*/  SEL R8, R8, R21, !P5 ;  /* 0x0000001508087207 */ /* 0x000fe40006800000 */
[----:B------:R-:W-:Y:S02]  /*1ea0*/  SEL R5, R5, R20, !P6 ;  /* 0x0000001405057207 */ /* 0x000fe40007000000 */
[----:B------:R-:W-:Y:S02]  /*1eb0*/  SEL R34, R34, R29, !P6 ;  /* 0x0000001d22227207 */ /* 0x000fe40007000000 */
[----:B------:R-:W-:Y:S02]  /*1ec0*/  SEL R4, R4, RZ, !P0 ;  /* 0x000000ff04047207 */ /* 0x000fe40004000000 */
[----:B------:R-:W-:-:S02]  /*1ed0*/  SEL R9, R9, RZ, !P4 ;  /* 0x000000ff09097207 */ /* 0x000fc40006000000 */
[----:B------:R-:W-:Y:S02]  /*1ee0*/  SEL R12, R12, RZ, !P5 ;  /* 0x000000ff0c0c7207 */ /* 0x000fe40006800000 */
[----:B------:R-:W-:Y:S02]  /*1ef0*/  SEL R35, R35, RZ, !P6 ;  /* 0x000000ff23237207 */ /* 0x000fe40007000000 */
[----:B------:R-:W-:Y:S01]  /*1f00*/  PRMT R0, R24, 0x7610, R0 ;  /* 0x0000761018007816 */ /* 0x000fe20000000000 */
[----:B------:R-:W-:Y:S06]  /*1f10*/  @!P1 BRA `(.L_x_3797) ;  /* 0xfffffff800c49947 */ /* 0x000fec000383ffff */
.L_x_3796:
[----:B------:R-:W-:Y:S05]  /*1f20*/  BSYNC B0 ;  /* 0x0000000000007941 */ /* 0x000fea0003800000 */
.L_x_3795:
        /* <DEDUP_REMOVED lines=8> */
.L_x_3799:
[----:B------:R-:W-:Y:S05]  /*1fb0*/  BSYNC B0 ;  /* 0x0000000000007941 */ /* 0x000fea0003800000 */
.L_x_3798:
        /* <DEDUP_REMOVED lines=27> */
.L_x_3801:
[----:B------:R-:W-:Y:S05]  /*2170*/  BSYNC B0 ;  /* 0x0000000000007941 */ /* 0x000fea0003800000 */
.L_x_3800:
        /* <DEDUP_REMOVED lines=20> */
[----:B------:R-:W-:-:S02]  /*22c0*/  CS2R R6, SRZ ;  /* 0x0000000000067805 */ /* 0x000fc4000001ff00 */
[----:B------:R-:W-:Y:S02]  /*22d0*/  ISETP.GE.U32.AND P0, PT, R10, R13, PT ;  /* 0x0000000d0a00720c */ /* 0x000fe40003f06070 */
[----:B------:R-:W-:Y:S02]  /*22e0*/  PRMT R0, R8, 0x8880, RZ ;  /* 0x0000888008007816 */ /* 0x000fe400000000ff */
[----:B------:R-:W-:Y:S02]  /*22f0*/  PRMT R3, R11, 0x8880, RZ ;  /* 0x000088800b037816 */ /* 0x000fe400000000ff */
[----:B------:R-:W-:Y:S02]  /*2300*/  ISETP.GE.AND.EX P0, PT, R9, R12, PT, P0 ;  /* 0x0000000c0900720c */ /* 0x000fe40003f06300 */
[----:B------:R-:W-:Y:S02]  /*2310*/  ISETP.GT.AND P1, PT, R3, R0, PT ;  /* 0x000000000300720c */ /* 0x000fe40003f24270 */
[----:B------:R-:W-:-:S02]  /*2320*/  SEL R0, RZ, 0xffffffff, P0 ;  /* 0xffffffffff007807 */ /* 0x000fc40000000000 */
[----:B------:R-:W-:Y:S02]  /*2330*/  @P2 SEL R0, RZ, 0xffffffff, !P1 ;  /* 0xffffffffff002807 */ /* 0x000fe40004800000 */
        /* <DEDUP_REMOVED lines=15> */
[----:B------:R-:W-:Y:S02]  /*2430*/  PRMT R9, RZ, 0x7610, R9 ;  /* 0x00007610ff097816 */ /* 0x000fe40000000009 */
[----:B------:R-:W-:-:S04]  /*2440*/  LOP3.LUT R0, R0, 0x1, RZ, 0xc0, !PT ;  /* 0x0000000100007812 */ /* 0x000fc800078ec0ff */
[----:B------:R-:W-:-:S04]  /*2450*/  ISETP.NE.U32.AND P0, PT, R0, 0x1, PT ;  /* 0x000000010000780c */ /* 0x000fc80003f05070 */
[----:B------:R-:W-:Y:S02]  /*2460*/  SEL R34, R13, R34, !P0 ;  /* 0x000000220d227207 */ /* 0x000fe40004000000 */
[----:B------:R-:W-:Y:S02]  /*2470*/  SEL R35, R12, R35, !P0 ;  /* 0x000000230c237207 */ /* 0x000fe40004000000 */
[----:B------:R-:W-:Y:S01]  /*2480*/  SEL R3, R8, R5, !P0 ;  /* 0x0000000508037207 */ /* 0x000fe20004000000 */
[----:B------:R-:W-:Y:S06]  /*2490*/  BRA `(.L_x_3786) ;  /* 0x000000dc00f07947 */ /* 0x000fec0003800000 */
.L_x_3787:
        /* <DEDUP_REMOVED lines=12> */
[----:B------:R-:W-:Y:S02]  /*2560*/  IMAD R3, R38, 0x3, R25 ;  /* 0x0000000326037824 */ /* 0x000fe400078e0219 */
[----:B0-----:R-:W-:-:S02]  /*2570*/  IMAD.MOV.U32 R34, RZ, RZ, R11 ;  /* 0x000000ffff227224 */ /* 0x001fc400078e000b */
[----:B-1----:R-:W-:Y:S01]  /*2580*/  IMAD.MOV.U32 R33, RZ, RZ, R15 ;  /* 0x000000ffff217224 */ /* 0x002fe200078e000f */
[----:B------:R-:W-:Y:S06]  /*2590*/  @!P0 BRA `(.L_x_3803) ;  /* 0x000000a000948947 */ /* 0x000fec0003800000 */
[----:B------:R-:W-:Y:S01]  /*25a0*/  ISETP.GE.U32.AND P0, PT, R3, R36, PT ;  /* 0x000000240300720c */ /* 0x000fe20003f06070 */
[----:B------:R-:W-:Y:S01]  /*25b0*/  BSSY B0, `(.L_x_3804) ;  /* 0x00004d3000007945 */ /* 0x000fe20003800000 */
[----:B------:R-:W-:Y:S01]  /*25c0*/  IMAD.MOV.U32 R31, RZ, RZ, R11 ;  /* 0x000000ffff1f7224 */ /* 0x000fe200078e000b */
[C---:B------:R-:W-:Y:S01]  /*25d0*/  PRMT R25, R32.reuse, 0x7610, R25 ;  /* 0x0000761020197816 */ /* 0x040fe20000000019 */
        /* <DEDUP_REMOVED lines=10> */
[--C-:B------:R-:W-:Y:S01]  /*2680*/  IMAD.MOV.U32 R13, RZ, RZ, R15.reuse ;  /* 0x000000ffff0d7224 */ /* 0x100fe200078e000f */
[----:B------:R-:W-:Y:S01]  /*2690*/  PRMT R0, R32, 0x7610, R0 ;  /* 0x0000761020007816 */ /* 0x000fe20000000000 */
        /* <DEDUP_REMOVED lines=9> */
[----:B------:R-:W-:Y:S01]  /*2730*/  IMAD.MOV.U32 R31, RZ, RZ, R11 ;  /* 0x000000ffff1f7224 */ /* 0x000fe200078e000b */
[C---:B------:R-:W-:Y:S01]  /*2740*/  PRMT R25, R32.reuse, 0x7610, R25 ;  /* 0x0000761020197816 */ /* 0x040fe20000000019 */
[--C-:B------:R-:W-:Y:S01]  /*2750*/  IMAD.MOV.U32 R21, RZ, RZ, R11.reuse ;  /* 0x000000ffff157224 */ /* 0x100fe200078e000b */
[C---:B------:R-:W-:Y:S01]  /*2760*/  PRMT R24, R32.reuse, 0x7610, R24 ;  /* 0x0000761020187816 */ /* 0x040fe20000000018 */
[--C-:B------:R-:W-:Y:S01]  /*2770*/  IMAD.MOV.U32 R18, RZ, RZ, R11.reuse ;  /* 0x000000ffff127224 */ /* 0x100fe200078e000b */
[C---:B------:R-:W-:Y:S01]  /*2780*/  PRMT R14, R32.reuse, 0x7610, R14 ;  /* 0x00007610200e7816 */ /* 0x040fe2000000000e */
[----:B------:R-:W1:Y:S01]  /*2790*/  LDC.64 R26, c[0x0][0x268] ;  /* 0x00009a00ff1a7b82 */ /* 0x000e620000000a00 */
[--C-:B------:R-:W-:Y:S01]  /*27a0*/  IMAD.MOV.U32 R12, RZ, RZ, R11.reuse ;  /* 0x000000ffff0c7224 */ /* 0x100fe200078e000b */
        /* <DEDUP_REMOVED lines=8> */
[--C-:B------:R-:W-:Y:S02]  /*2830*/  IMAD.MOV.U32 R13, RZ, RZ, R15.reuse ;  /* 0x000000ffff0d7224 */ /* 0x100fe400078e000f */
[--C-:B------:R-:W-:Y:S02]  /*2840*/  IMAD.MOV.U32 R8, RZ, RZ, R15.reuse ;  /* 0x000000ffff087224 */ /* 0x100fe400078e000f */
[--C-:B------:R-:W-:Y:S02]  /*2850*/  IMAD.MOV.U32 R6, RZ, RZ, R15.reuse ;  /* 0x000000ffff067224 */ /* 0x100fe400078e000f */
[----:B------:R-:W-:-:S07]  /*2860*/  IMAD.MOV.U32 R3, RZ, RZ, R15 ;  /* 0x000000ffff037224 */ /* 0x000fce00078e000f */
.L_x_3811:
        /* <DEDUP_REMOVED lines=53> */
[----:B-1----:R-:W-:Y:S01]  /*2bc0*/  ISETP.NE.AND P0, PT, R26, 0x1, PT ;  /* 0x000000011a00780c */ /* 0x002fe20003f05270 */
        /* <DEDUP_REMOVED lines=232> */
.L_x_3807:
[----:B------:R-:W-:-:S04]  /*3a50*/  LOP3.LUT R29, R39, 0xfffffffe, RZ, 0xc0, !PT ;  /* 0xfffffffe271d7812 */ /* 0x000fc800078ec0ff */
[----:B------:R-:W-:-:S05]  /*3a60*/  IADD3 R28, P0, R29, R16, RZ ;  /* 0x000000101d1c7210 */ /* 0x000fca0007f1e0ff */
[----:B------:R-:W-:-:S05]  /*3a70*/  IMAD.X R29, RZ, RZ, R19, P0 ;  /* 0x000000ffff1d7224 */ /* 0x000fca00000e0613 */
[----:B------:R-:W2:Y:S02]  /*3a80*/  LDG.E.U16 R28, desc[UR60][R28.64] ;  /* 0x0000003c1c1c7981 */ /* 0x000ea4000c1e1500 */
[C---:B--2---:R-:W-:Y:S02]  /*3a90*/  PRMT R39, R28.reuse, 0x7770, RZ ;  /* 0x000077701c277816 */ /* 0x044fe400000000ff */
[----:B------:R-:W-:Y:S01]  /*3aa0*/  PRMT R42, R28, 0x7771, RZ ;  /* 0x000077711c2a7816 */ /* 0x000fe200000000ff */
        /* <DEDUP_REMOVED lines=247> */
.L_x_3808:
[----:B------:R-:W-:-:S04]  /*4a20*/  LOP3.LUT R29, R38, 0xfffffffe, RZ, 0xc0, !PT ;  /* 0xfffffffe261d7812 */ /* 0x000fc800078ec0ff */
[----:B------:R-:W-:-:S05]  /*4a30*/  IADD3 R28, P0, R29, R16, RZ ;  /* 0x000000101d1c7210 */ /* 0x000fca0007f1e0ff */
[----:B------:R-:W-:-:S05]  /*4a40*/  IMAD.X R29, RZ, RZ, R19, P0 ;  /* 0x000000ffff1d7224 */ /* 0x000fca00000e0613 */
[----:B------:R-:W2:Y:S01]  /*4a50*/  LDG.E.U16 R28, desc[UR60][R28.64] ;  /* 0x0000003c1c1c7981 */ /* 0x000ea2000c1e1500 */
[----:B------:R-:W-:Y:S02]  /*4a60*/  IMAD.MOV.U32 R38, RZ, RZ, RZ ;  /* 0x000000ffff267224 */ /* 0x000fe400078e00ff */
[----:B------:R-:W-:Y:S01]  /*4a70*/  IMAD.MOV.U32 R43, RZ, RZ, RZ ;  /* 0x000000ffff2b7224 */ /* 0x000fe200078e00ff */
[C---:B--2---:R-:W-:Y:S02]  /*4a80*/  PRMT R44, R28.reuse, 0x7770, RZ ;  /* 0x000077701c2c7816 */ /* 0x044fe400000000ff */
[----:B------:R-:W-:Y:S01]  /*4a90*/  PRMT R41, R28, 0x7771, RZ ;  /* 0x000077711c297816 */ /* 0x000fe200000000ff */
        /* <DEDUP_REMOVED lines=235> */
.L_x_3809:
[----:B------:R-:W-:-:S04]  /*5950*/  LOP3.LUT R29, R43, 0xfffffffe, RZ, 0xc0, !PT ;  /* 0xfffffffe2b1d7812 */ /* 0x000fc800078ec0ff */
[----:B------:R-:W-:-:S05]  /*5960*/  IADD3 R28, P0, R29, R16, RZ ;  /* 0x000000101d1c7210 */ /* 0x000fca0007f1e0ff */
[----:B------:R-:W-:-:S05]  /*5970*/  IMAD.X R29, RZ, RZ, R19, P0 ;  /* 0x000000ffff1d7224 */ /* 0x000fca00000e0613 */
[----:B------:R-:W2:Y:S02]  /*5980*/  LDG.E.U16 R28, desc[UR60][R28.64] ;  /* 0x0000003c1c1c7981 */ /* 0x000ea4000c1e1500 */
[C---:B--2---:R-:W-:Y:S02]  /*5990*/  PRMT R43, R28.reuse, 0x7770, RZ ;  /* 0x000077701c2b7816 */ /* 0x044fe400000000ff */
[----:B------:R-:W-:Y:S01]  /*59a0*/  PRMT R45, R28, 0x7771, RZ ;  /* 0x000077711c2d7816 */ /* 0x000fe200000000ff */
[----:B------:R-:W-:Y:S06]  /*59b0*/  @!P1 BRA `(.L_x_3810) ;  /* 0x0000000c00d89947 */ /* 0x000fec0003800000 */
        /* <DEDUP_REMOVED lines=246> */
.L_x_3810:
[----:B------:R-:W-:Y:S01]  /*6920*/  LOP3.LUT R29, R38, 0xfffffffe, RZ, 0xc0, !PT ;  /* 0xfffffffe261d7812 */ /* 0x000fe200078ec0ff */
[----:B------:R-:W-:-:S03]  /*6930*/  ULDC UR4, c[0x0][0x234] ;  /* 0x00008d0000047ab9 */ /* 0x000fc60000000800 */
[----:B------:R-:W-:-:S05]  /*6940*/  IADD3 R28, P0, R29, R16, RZ ;  /* 0x000000101d1c7210 */ /* 0x000fca0007f1e0ff */
[----:B------:R-:W-:-:S05]  /*6950*/  IMAD.X R29, RZ, RZ, R19, P0 ;  /* 0x000000ffff1d7224 */ /* 0x000fca00000e0613 */
[----:B------:R2:W3:Y:S01]  /*6960*/  LDG.E.U16 R28, desc[UR60][R28.64] ;  /* 0x0000003c1c1c7981 */ /* 0x0004e2000c1e1500 */
[C---:B------:R-:W-:Y:S02]  /*6970*/  PRMT R47, R39.reuse, 0x9910, RZ ;  /* 0x00009910272f7816 */ /* 0x040fe400000000ff */
[----:B------:R-:W-:Y:S02]  /*6980*/  LOP3.LUT R36, R0, 0xff, RZ, 0xc0, !PT ;  /* 0x000000ff00247812 */ /* 0x000fe400078ec0ff */
[----:B------:R-:W-:Y:S02]  /*6990*/  PRMT R46, R39, 0x8880, RZ ;  /* 0x00008880272e7816 */ /* 0x000fe400000000ff */
[----:B------:R-:W-:Y:S02]  /*69a0*/  ISETP.NE.AND P3, PT, R36, R47, PT ;  /* 0x0000002f2400720c */ /* 0x000fe40003f65270 */
[----:B------:R-:W-:Y:S02]  /*69b0*/  ISETP.GE.U32.AND P2, PT, R4, R35, PT ;  /* 0x000000230400720c */ /* 0x000fe40003f46070 */
[----:B--2---:R-:W-:-:S02]  /*69c0*/  PRMT R29, R0, 0x8880, RZ ;  /* 0x00008880001d7816 */ /* 0x004fc400000000ff */
[C---:B------:R-:W-:Y:S02]  /*69d0*/  PRMT R48, R42.reuse, 0x9910, RZ ;  /* 0x000099102a307816 */ /* 0x040fe400000000ff */
[----:B------:R-:W-:Y:S02]  /*69e0*/  ISETP.GT.AND P4, PT, R29, R46, PT ;  /* 0x0000002e1d00720c */ /* 0x000fe40003f84270 */
[C---:B------:R-:W-:Y:S02]  /*69f0*/  LOP3.LUT R37, R5.reuse, 0xff, RZ, 0xc0, !PT ;  /* 0x000000ff05257812 */ /* 0x040fe400078ec0ff */
[----:B------:R-:W-:Y:S02]  /*6a00*/  PRMT R49, R42, 0x8880, RZ ;  /* 0x000088802a317816 */ /* 0x000fe400000000ff */
[----:B------:R-:W-:Y:S02]  /*6a10*/  PRMT R38, R5, 0x8880, RZ ;  /* 0x0000888005267816 */ /* 0x000fe400000000ff */
[----:B------:R-:W-:-:S02]  /*6a20*/  ISETP.GE.AND.EX P2, PT, R3, RZ, PT, P2 ;  /* 0x000000ff0300720c */ /* 0x000fc40003f46320 */
[----:B------:R-:W-:Y:S02]  /*6a30*/  SEL R29, RZ, 0xffffffff, !P4 ;  /* 0xffffffffff1d7807 */ /* 0x000fe40006000000 */
[----:B------:R-:W-:Y:S02]  /*6a40*/  ISETP.NE.AND P6, PT, R37, R48, PT ;  /* 0x000000302500720c */ /* 0x000fe40003fc5270 */
[----:B------:R-:W-:Y:S02]  /*6a50*/  ISETP.GT.AND P0, PT, R38, R49, PT ;  /* 0x000000312600720c */ /* 0x000fe40003f04270 */
[----:B------:R-:W-:Y:S02]  /*6a60*/  @!P3 SEL R29, RZ, 0xffffffff, P2 ;  /* 0xffffffffff1db807 */ /* 0x000fe40001000000 */
[----:B------:R-:W-:Y:S02]  /*6a70*/  PRMT R38, R44, 0x8880, RZ ;  /* 0x000088802c267816 */ /* 0x000fe400000000ff */
[----:B------:R-:W-:-:S02]  /*6a80*/  PRMT R49, R9, 0x8880, RZ ;  /* 0x0000888009317816 */ /* 0x000fc400000000ff */
[----:B------:R-:W-:Y:S02]  /*6a90*/  PRMT R46, R41, 0x9910, RZ ;  /* 0x00009910292e7816 */ /* 0x000fe400000000ff */
[----:B------:R-:W-:Y:S02]  /*6aa0*/  LOP3.LUT R37, R10, 0xff, RZ, 0xc0, !PT ;  /* 0x000000ff0a257812 */ /* 0x000fe400078ec0ff */
[----:B------:R-:W-:Y:S02]  /*6ab0*/  ISETP.GE.U32.AND P2, PT, R7, R35, PT ;  /* 0x000000230700720c */ /* 0x000fe40003f46070 */
[----:B------:R-:W-:Y:S02]  /*6ac0*/  PRMT R47, R44, 0x9910, RZ ;  /* 0x000099102c2f7816 */ /* 0x000fe400000000ff */
[----:B------:R-:W-:Y:S02]  /*6ad0*/  LOP3.LUT R36, R9, 0xff, RZ, 0xc0, !PT ;  /* 0x000000ff09247812 */ /* 0x000fe400078ec0ff */
[----:B------:R-:W-:-:S02]  /*6ae0*/  ISETP.GT.AND P4, PT, R49, R38, PT ;  /* 0x000000263100720c */ /* 0x000fc40003f84270 */
[----:B------:R-:W-:Y:S02]  /*6af0*/  ISETP.NE.AND P3, PT, R37, R46, PT ;  /* 0x0000002e2500720c */ /* 0x000fe40003f65270 */
[----:B------:R-:W-:Y:S02]  /*6b00*/  ISETP.GE.AND.EX P2, PT, R6, RZ, PT, P2 ;  /* 0x000000ff0600720c */ /* 0x000fe40003f46320 */
[----:B------:R-:W-:Y:S02]  /*6b10*/  PRMT R37, R41, 0x8880, RZ ;  /* 0x0000888029257816 */ /* 0x000fe400000000ff */
[----:B------:R-:W-:Y:S02]  /*6b20*/  PRMT R38, R10, 0x8880, RZ ;  /* 0x000088800a267816 */ /* 0x000fe400000000ff */
[----:B------:R-:W-:Y:S02]  /*6b30*/  ISETP.NE.AND P5, PT, R36, R47, PT ;  /* 0x0000002f2400720c */ /* 0x000fe40003fa5270 */
[----:B------:R-:W-:-:S02]  /*6b40*/  SEL R47, RZ, 0xffffffff, P2 ;  /* 0xffffffffff2f7807 */ /* 0x000fc40001000000 */
[----:B------:R-:W-:Y:S01]  /*6b50*/  ISETP.GT.AND P2, PT, R38, R37, PT ;  /* 0x000000252600720c */ /* 0x000fe20003f44270 */
[----:B------:R-:W-:Y:S01]  /*6b60*/  IMAD.U32 R38, RZ, RZ, UR4 ;  /* 0x00000004ff267e24 */ /* 0x000fe2000f8e00ff */
[----:B------:R-:W-:Y:S01]  /*6b70*/  @P6 SEL R47, RZ, 0xffffffff, !P0 ;  /* 0xffffffffff2f6807 */ /* 0x000fe20004000000 */
[----:B------:R-:W-:Y:S01]  /*6b80*/  ULDC UR4, c[0x0][0x22c] ;  /* 0x00008b0000047ab9 */ /* 0x000fe20000000800 */
[----:B------:R-:W-:Y:S01]  /*6b90*/  PRMT R49, R43, 0x9910, RZ ;  /* 0x000099102b317816 */ /* 0x000fe200000000ff */
[----:B------:R-:W-:Y:S01]  /*6ba0*/  IMAD.IADD R37, R35, 0x1, R38 ;  /* 0x0000000123257824 */ /* 0x000fe200078e0226 */
[----:B------:R-:W-:Y:S02]  /*6bb0*/  LOP3.LUT R36, R14, 0xff, RZ, 0xc0, !PT ;  /* 0x000000ff0e247812 */ /* 0x000fe400078ec0ff */
[----:B------:R-:W-:Y:S02]  /*6bc0*/  PRMT R48, R43, 0x8880, RZ ;  /* 0x000088802b307816 */ /* 0x000fe400000000ff */
[----:B------:R-:W-:-:S02]  /*6bd0*/  ISETP.GE.U32.AND P6, PT, R11, R37, PT ;  /* 0x000000250b00720c */ /* 0x000fc40003fc6070 */
[----:B------:R-:W-:Y:S02]  /*6be0*/  ISETP.NE.AND P0, PT, R36, R49, PT ;  /* 0x000000312400720c */ /* 0x000fe40003f05270 */
[----:B------:R-:W-:Y:S02]  /*6bf0*/  ISETP.GE.AND.EX P6, PT, R8, RZ, PT, P6 ;  /* 0x000000ff0800720c */ /* 0x000fe40003fc6360 */
[----:B------:R-:W-:Y:S02]  /*6c00*/  SEL R36, RZ, 0xffffffff, !P4 ;  /* 0xffffffffff247807 */ /* 0x000fe40006000000 */
[----:B------:R-:W-:Y:S02]  /*6c10*/  @!P5 SEL R36, RZ, 0xffffffff, P6 ;  /* 0xffffffffff24d807 */ /* 0x000fe40003000000 */
[----:B------:R-:W-:Y:S02]  /*6c20*/  PRMT R49, R14, 0x8880, RZ ;  /* 0x000088800e317816 */ /* 0x000fe400000000ff */
[----:B------:R-:W-:-:S02]  /*6c30*/  ISETP.GE.U32.AND P6, PT, R12, R37, PT ;  /* 0x000000250c00720c */ /* 0x000fc40003fc6070 */
[----:B------:R-:W-:Y:S02]  /*6c40*/  PRMT R51, R45, 0x9910, RZ ;  /* 0x000099102d337816 */ /* 0x000fe400000000ff */
[C---:B------:R-:W-:Y:S02]  /*6c50*/  LOP3.LUT R46, R24.reuse, 0xff, RZ, 0xc0, !PT ;  /* 0x000000ff182e7812 */ /* 0x040fe400078ec0ff */
[----:B------:R-:W-:Y:S02]  /*6c60*/  ISETP.GT.AND P4, PT, R49, R48, PT ;  /* 0x000000303100720c */ /* 0x000fe40003f84270 */
[----:B------:R-:W-:Y:S02]  /*6c70*/  ISETP.GE.AND.EX P6, PT, R13, RZ, PT, P6 ;  /* 0x000000ff0d00720c */ /* 0x000fe40003fc6360 */
[----:B------:R-:W-:Y:S02]  /*6c80*/  PRMT R48, R45, 0x8880, RZ ;  /* 0x000088802d307816 */ /* 0x000fe400000000ff */
[----:B------:R-:W-:-:S02]  /*6c90*/  PRMT R49, R24, 0x8880, RZ ;  /* 0x0000888018317816 */ /* 0x000fc400000000ff */
[----:B------:R-:W-:Y:S02]  /*6ca0*/  LOP3.LUT R47, R47, 0x1, RZ, 0xc0, !PT ;  /* 0x000000012f2f7812 */ /* 0x000fe400078ec0ff */
[----:B------:R-:W-:Y:S02]  /*6cb0*/  LOP3.LUT R29, R29, 0x1, RZ, 0xc0, !PT ;  /* 0x000000011d1d7812 */ /* 0x000fe400078ec0ff */
[----:B------:R-:W-:Y:S02]  /*6cc0*/  ISETP.NE.AND P5, PT, R46, R51, PT ;  /* 0x000000332e00720c */ /* 0x000fe40003fa5270 */
[----:B------:R-:W-:Y:S02]  /*6cd0*/  SEL R46, RZ, 0xffffffff, !P2 ;  /* 0xffffffffff2e7807 */ /* 0x000fe40005000000 */
[----:B------:R-:W-:Y:S02]  /*6ce0*/  @!P3 SEL R46, RZ, 0xffffffff, P6 ;  /* 0xffffffffff2eb807 */ /* 0x000fe40003000000 */
[----:B------:R-:W-:-:S02]  /*6cf0*/  ISETP.NE.U32.AND P2, PT, R47, 0x1, PT ;  /* 0x000000012f00780c */ /* 0x000fc40003f45070 */
[----:B------:R-:W-:Y:S02]  /*6d00*/  ISETP.NE.U32.AND P3, PT, R29, 0x1, PT ;  /* 0x000000011d00780c */ /* 0x000fe40003f65070 */
[----:B------:R-:W-:Y:S01]  /*6d10*/  ISETP.GT.AND P6, PT, R49, R48, PT ;  /* 0x000000303100720c */ /* 0x000fe20003fc4270 */
[----:B------:R-:W-:Y:S01]  /*6d20*/  IMAD.IADD R48, R37, 0x1, R38 ;  /* 0x0000000125307824 */ /* 0x000fe200078e0226 */
[-C--:B------:R-:W-:Y:S02]  /*6d30*/  SEL R7, R7, R35.reuse, !P2 ;  /* 0x0000002307077207 */ /* 0x080fe40005000000 */
[----:B------:R-:W-:Y:S02]  /*6d40*/  SEL R4, R4, R35, !P3 ;  /* 0x0000002304047207 */ /* 0x000fe40005800000 */
[----:B------:R-:W-:Y:S02]  /*6d50*/  SEL R35, RZ, 0xffffffff, !P4 ;  /* 0xffffffffff237807 */ /* 0x000fe40006000000 */
[----:B------:R-:W-:-:S02]  /*6d60*/  ISETP.GE.U32.AND P4, PT, R21, R48, PT ;  /* 0x000000301500720c */ /* 0x000fc40003f86070 */
[----:B------:R-:W-:Y:S02]  /*6d70*/  LOP3.LUT R29, R32, 0xff, RZ, 0xc0, !PT ;  /* 0x000000ff201d7812 */ /* 0x000fe400078ec0ff */
[----:B------:R-:W-:Y:S02]  /*6d80*/  SEL R49, RZ, 0xffffffff, !P6 ;  /* 0xffffffffff317807 */ /* 0x000fe40007000000 */
[----:B------:R-:W-:Y:S02]  /*6d90*/  ISETP.GE.AND.EX P6, PT, R20, RZ, PT, P4 ;  /* 0x000000ff1400720c */ /* 0x000fe40003fc6340 */
[----:B------:R-:W-:Y:S02]  /*6da0*/  PRMT R51, R32, 0x8880, RZ ;  /* 0x0000888020337816 */ /* 0x000fe400000000ff */
[----:B------:R-:W-:Y:S02]  /*6db0*/  @!P0 SEL R35, RZ, 0xffffffff, P6 ;  /* 0xffffffffff238807 */ /* 0x000fe40003000000 */
[----:B------:R-:W-:-:S02]  /*6dc0*/  ISETP.GE.U32.AND P6, PT, R31, R48, PT ;  /* 0x000000301f00720c */ /* 0x000fc40003fc6070 */
[----:B------:R-:W-:Y:S02]  /*6dd0*/  LOP3.LUT R47, R25, 0xff, RZ, 0xc0, !PT ;  /* 0x000000ff192f7812 */ /* 0x000fe400078ec0ff */
[----:B------:R-:W-:Y:S02]  /*6de0*/  ISETP.GE.AND.EX P6, PT, R30, RZ, PT, P6 ;  /* 0x000000ff1e00720c */ /* 0x000fe40003fc6360 */
[----:B------:R-:W-:Y:S02]  /*6df0*/  LOP3.LUT R36, R36, 0x1, RZ, 0xc0, !PT ;  /* 0x0000000124247812 */ /* 0x000fe400078ec0ff */
[----:B------:R-:W-:Y:S02]  /*6e00*/  @!P5 SEL R49, RZ, 0xffffffff, P6 ;  /* 0xffffffffff31d807 */ /* 0x000fe40003000000 */
[----:B------:R-:W-:Y:S02]  /*6e10*/  LOP3.LUT R35, R35, 0x1, RZ, 0xc0, !PT ;  /* 0x0000000123237812 */ /* 0x000fe400078ec0ff */
[----:B------:R-:W-:-:S02]  /*6e20*/  SEL R0, R0, R39, !P3 ;  /* 0x0000002700007207 */ /* 0x000fc40005800000 */
[----:B------:R-:W-:Y:S02]  /*6e30*/  SEL R3, R3, RZ, !P3 ;  /* 0x000000ff03037207 */ /* 0x000fe40005800000 */
[----:B------:R-:W-:Y:S02]  /*6e40*/  LOP3.LUT R49, R49, 0x1, RZ, 0xc0, !PT ;  /* 0x0000000131317812 */ /* 0x000fe400078ec0ff */
[----:B------:R-:W-:Y:S02]  /*6e50*/  SEL R6, R6, RZ, !P2 ;  /* 0x000000ff06067207 */ /* 0x000fe40005000000 */
[C---:B---3--:R-:W-:Y:S02]  /*6e60*/  LOP3.LUT R50, R28.reuse, 0xff, RZ, 0xc0, !PT ;  /* 0x000000ff1c327812 */ /* 0x048fe400078ec0ff */
[----:B------:R-:W-:Y:S02]  /*6e70*/  PRMT R52, R28, 0x7771, RZ ;  /* 0x000077711c347816 */ /* 0x000fe400000000ff */
[----:B------:R-:W-:Y:S01]  /*6e80*/  ISETP.NE.AND P4, PT, R29, R50, PT ;  /* 0x000000321d00720c */ /* 0x000fe20003f85270 */
[----:B------:R-:W-:Y:S01]  /*6e90*/  IMAD.IADD R29, R48, 0x1, R38 ;  /* 0x00000001301d7824 */ /* 0x000fe200078e0226 */
[----:B------:R-:W-:Y:S01]  /*6ea0*/  ISETP.NE.AND P6, PT, R47, R52, PT ;  /* 0x000000342f00720c */ /* 0x000fe20003fc5270 */
[----:B------:R-:W-:Y:S01]  /*6eb0*/  IMAD.MOV.U32 R50, RZ, RZ, R51 ;  /* 0x000000ffff327224 */ /* 0x000fe200078e0033 */
[----:B------:R-:W-:-:S02]  /*6ec0*/  PRMT R51, R28, 0x8880, RZ ;  /* 0x000088801c337816 */ /* 0x000fc400000000ff */
[----:B------:R-:W-:Y:S02]  /*6ed0*/  ISETP.GE.U32.AND P0, PT, R34, R29, PT ;  /* 0x0000001d2200720c */ /* 0x000fe40003f06070 */
[----:B------:R-:W-:Y:S02]  /*6ee0*/  ISETP.GT.AND P5, PT, R50, R51, PT ;  /* 0x000000333200720c */ /* 0x000fe40003fa4270 */
[----:B------:R-:W-:Y:S02]  /*6ef0*/  ISETP.GE.AND.EX P0, PT, R33, RZ, PT, P0 ;  /* 0x000000ff2100720c */ /* 0x000fe40003f06300 */
[----:B------:R-:W-:Y:S02]  /*6f00*/  PRMT R51, R25, 0x8880, RZ ;  /* 0x0000888019337816 */ /* 0x000fe400000000ff */
[----:B------:R-:W-:Y:S02]  /*6f10*/  SEL R47, RZ, 0xffffffff, P0 ;  /* 0xffffffffff2f7807 */ /* 0x000fe40000000000 */
[----:B------:R-:W-:-:S02]  /*6f20*/  ISETP.GE.U32.AND P0, PT, R18, R29, PT ;  /* 0x0000001d1200720c */ /* 0x000fc40003f06070 */
[----:B------:R-:W-:Y:S02]  /*6f30*/  PRMT R50, R28, 0x9991, RZ ;  /* 0x000099911c327816 */ /* 0x000fe400000000ff */
[----:B------:R-:W-:Y:S02]  /*6f40*/  ISETP.GE.AND.EX P0, PT, R15, RZ, PT, P0 ;  /* 0x000000ff0f00720c */ /* 0x000fe40003f06300 */
[----:B------:R-:W-:Y:S02]  /*6f50*/  @P4 SEL R47, RZ, 0xffffffff, !P5 ;  /* 0xffffffffff2f4807 */ /* 0x000fe40006800000 */
[----:B------:R-:W-:Y:S02]  /*6f60*/  ISETP.NE.U32.AND P4, PT, R36, 0x1, PT ;  /* 0x000000012400780c */ /* 0x000fe40003f85070 */
[----:B------:R-:W-:Y:S02]  /*6f70*/  ISETP.GT.AND P5, PT, R51, R50, PT ;  /* 0x000000323300720c */ /* 0x000fe40003fa4270 */
[----:B------:R-:W-:-:S02]  /*6f80*/  LOP3.LUT R36, R46, 0x1, RZ, 0xc0, !PT ;  /* 0x000000012e247812 */ /* 0x000fc400078ec0ff */
[----:B------:R-:W-:Y:S02]  /*6f90*/  SEL R46, RZ, 0xffffffff, P0 ;  /* 0xffffffffff2e7807 */ /* 0x000fe40000000000 */
[----:B------:R-:W-:Y:S02]  /*6fa0*/  @P6 SEL R46, RZ, 0xffffffff, !P5 ;  /* 0xffffffffff2e6807 */ /* 0x000fe40006800000 */
[----:B------:R-:W-:Y:S01]  /*6fb0*/  ISETP.NE.U32.AND P0, PT, R36, 0x1, PT ;  /* 0x000000012400780c */ /* 0x000fe20003f05070 */
[----:B------:R-:W-:Y:S01]  /*6fc0*/  IMAD.U32 R36, RZ, RZ, UR4 ;  /* 0x00000004ff247e24 */ /* 0x000fe2000f8e00ff */
[----:B------:R-:W-:Y:S01]  /*6fd0*/  ISETP.NE.U32.AND P6, PT, R35, 0x1, PT ;  /* 0x000000012300780c */ /* 0x000fe20003fc5070 */
[----:B------:R-:W-:Y:S01]  /*6fe0*/  IMAD.IADD R35, R29, 0x1, R38 ;  /* 0x000000011d237824 */ /* 0x000fe200078e0226 */
[-C--:B------:R-:W-:Y:S02]  /*6ff0*/  SEL R11, R11, R37.reuse, !P4 ;  /* 0x000000250b0b7207 */ /* 0x080fe40006000000 */
[----:B------:R-:W-:Y:S01]  /*7000*/  SEL R12, R12, R37, !P0 ;  /* 0x000000250c0c7207 */ /* 0x000fe20004000000 */
[----:B------:R-:W-:Y:S01]  /*7010*/  IMAD R37, R38, 0x3, R35 ;  /* 0x0000000326257824 */ /* 0x000fe200078e0223 */
[----:B------:R-:W-:-:S02]  /*7020*/  LOP3.LUT R47, R47, 0x1, RZ, 0xc0, !PT ;  /* 0x000000012f2f7812 */ /* 0x000fc400078ec0ff */
[----:B------:R-:W-:Y:S02]  /*7030*/  LOP3.LUT R46, R46, 0x1, RZ, 0xc0, !PT ;  /* 0x000000012e2e7812 */ /* 0x000fe400078ec0ff */
[----:B------:R-:W-:Y:S02]  /*7040*/  ISETP.GE.U32.AND P3, PT, R37, R36, PT ;  /* 0x000000242500720c */ /* 0x000fe40003f66070 */
[----:B------:R-:W-:Y:S02]  /*7050*/  SEL R37, R5, R42, !P2 ;  /* 0x0000002a05257207 */ /* 0x000fe40005000000 */
[----:B------:R-:W-:Y:S02]  /*7060*/  SEL R9, R9, R44, !P4 ;  /* 0x0000002c09097207 */ /* 0x000fe40006000000 */
[----:B------:R-:W-:Y:S02]  /*7070*/  SEL R8, R8, RZ, !P4 ;  /* 0x000000ff08087207 */ /* 0x000fe40006000000 */
[----:B------:R-:W-:-:S02]  /*7080*/  ISETP.NE.U32.AND P2, PT, R47, 0x1, PT ;  /* 0x000000012f00780c */ /* 0x000fc40003f45070 */
[----:B------:R-:W-:Y:S02]  /*7090*/  PRMT R5, R28, 0x7770, RZ ;  /* 0x000077701c057816 */ /* 0x000fe400000000ff */
[----:B------:R-:W-:Y:S02]  /*70a0*/  ISETP.NE.U32.AND P4, PT, R46, 0x1, PT ;  /* 0x000000012e00780c */ /* 0x000fe40003f85070 */
[----:B------:R-:W-:Y:S02]  /*70b0*/  ISETP.NE.U32.AND P5, PT, R49, 0x1, PT ;  /* 0x000000013100780c */ /* 0x000fe40003fa5070 */
[----:B------:R-:W-:Y:S02]  /*70c0*/  PRMT R46, R28, 0x7771, RZ ;  /* 0x000077711c2e7816 */ /* 0x000fe400000000ff */
[----:B------:R-:W-:Y:S02]  /*70d0*/  SEL R32, R32, R5, !P2 ;  /* 0x0000000520207207 */ /* 0x000fe40005000000 */
[----:B------:R-:W-:-:S02]  /*70e0*/  SEL R21, R21, R48, !P6 ;  /* 0x0000003015157207 */ /* 0x000fc40007000000 */
[----:B------:R-:W-:Y:S02]  /*70f0*/  SEL R31, R31, R48, !P5 ;  /* 0x000000301f1f7207 */ /* 0x000fe40006800000 */
[-C--:B------:R-:W-:Y:S02]  /*7100*/  SEL R34, R34, R29.reuse, !P2 ;  /* 0x0000001d22227207 */ /* 0x080fe40005000000 */
[----:B------:R-:W-:Y:S02]  /*7110*/  SEL R18, R18, R29, !P4 ;  /* 0x0000001d12127207 */ /* 0x000fe40006000000 */
[----:B------:R-:W-:Y:S02]  /*7120*/  SEL R25, R25, R46, !P4 ;  /* 0x0000002e19197207 */ /* 0x000fe40006000000 */
[----:B------:R-:W-:Y:S02]  /*7130*/  PRMT R5, R37, 0x7610, R5 ;  /* 0x0000761025057816 */ /* 0x000fe40000000005 */
[----:B------:R-:W-:-:S02]  /*7140*/  SEL R10, R10, R41, !P0 ;  /* 0x000000290a0a7207 */ /* 0x000fc40004000000 */
[----:B------:R-:W-:Y:S02]  /*7150*/  SEL R13, R13, RZ, !P0 ;  /* 0x000000ff0d0d7207 */ /* 0x000fe40004000000 */
[----:B------:R-:W-:Y:S02]  /*7160*/  SEL R14, R14, R43, !P6 ;  /* 0x0000002b0e0e7207 */ /* 0x000fe40007000000 */
[----:B------:R-:W-:Y:S02]  /*7170*/  SEL R20, R20, RZ, !P6 ;  /* 0x000000ff14147207 */ /* 0x000fe40007000000 */
[----:B------:R-:W-:Y:S02]  /*7180*/  SEL R24, R24, R45, !P5 ;  /* 0x0000002d18187207 */ /* 0x000fe40006800000 */
[----:B------:R-:W-:Y:S02]  /*7190*/  SEL R30, R30, RZ, !P5 ;  /* 0x000000ff1e1e7207 */ /* 0x000fe40006800000 */
[----:B------:R-:W-:-:S02]  /*71a0*/  SEL R33, R33, RZ, !P2 ;  /* 0x000000ff21217207 */ /* 0x000fc40005000000 */
[----:B------:R-:W-:Y:S01]  /*71b0*/  SEL R15, R15, RZ, !P4 ;  /* 0x000000ff0f0f7207 */ /* 0x000fe20006000000 */
[----:B------:R-:W-:Y:S06]  /*71c0*/  @!P3 BRA `(.L_x_3811) ;  /* 0xffffffb400a8b947 */ /* 0x000fec000383ffff */
[----:B------:R-:W-:Y:S05]  /*71d0*/  BSYNC B1 ;  /* 0x0000000000017941 */ /* 0x000fea0003800000 */
.L_x_3806:
[----:B------:R-:W-:Y:S02]  /*71e0*/  PRMT R39, R39, 0x8880, RZ ;  /* 0x0000888027277816 */ /* 0x000fe400000000ff */
[----:B0-----:R-:W-:Y:S02]  /*71f0*/  PRMT R40, R44, 0x8880, RZ ;  /* 0x000088802c287816 */ /* 0x001fe400000000ff */
[----:B------:R-:W-:Y:S02]  /*7200*/  PRMT R41, R41, 0x8880, RZ ;  /* 0x0000888029297816 */ /* 0x000fe400000000ff */
[----:B------:R-:W-:Y:S02]  /*7210*/  PRMT R42, R42, 0x8880, RZ ;  /* 0x000088802a2a7816 */ /* 0x000fe400000000ff */
[----:B-1----:R-:W-:Y:S02]  /*7220*/  PRMT R26, R43, 0x8880, RZ ;  /* 0x000088802b1a7816 */ /* 0x002fe400000000ff */
[----:B------:R-:W-:-:S02]  /*7230*/  PRMT R27, R45, 0x8880, RZ ;  /* 0x000088802d1b7816 */ /* 0x000fc400000000ff */
[C---:B------:R-:W-:Y:S02]  /*7240*/  PRMT R47, R28.reuse, 0x8880, RZ ;  /* 0x000088801c2f7816 */ /* 0x040fe400000000ff */
[----:B------:R-:W-:Y:S02]  /*7250*/  PRMT R44, R28, 0x9991, RZ ;  /* 0x000099911c2c7816 */ /* 0x000fe400000000ff */
[----:B------:R-:W-:Y:S02]  /*7260*/  PRMT R45, R39, 0x7710, RZ ;  /* 0x00007710272d7816 */ /* 0x000fe400000000ff */
[----:B------:R-:W-:Y:S02]  /*7270*/  PRMT R43, R41, 0x7710, RZ ;  /* 0x00007710292b7816 */ /* 0x000fe400000000ff */
[----:B------:R-:W-:Y:S02]  /*7280*/  PRMT R42, R42, 0x7710, RZ ;  /* 0x000077102a2a7816 */ /* 0x000fe400000000ff */
[----:B------:R-:W-:-:S02]  /*7290*/  PRMT R40, R40, 0x7710, RZ ;  /* 0x0000771028287816 */ /* 0x000fc400000000ff */
[----:B------:R-:W-:Y:S02]  /*72a0*/  PRMT R41, R26, 0x7710, RZ ;  /* 0x000077101a297816 */ /* 0x000fe400000000ff */
[----:B------:R-:W-:Y:S02]  /*72b0*/  PRMT R39, R27, 0x7710, RZ ;  /* 0x000077101b277816 */ /* 0x000fe400000000ff */
[----:B------:R-:W-:Y:S02]  /*72c0*/  PRMT R47, R47, 0x7710, RZ ;  /* 0x000077102f2f7816 */ /* 0x000fe400000000ff */
[----:B------:R-:W-:-:S07]  /*72d0*/  PRMT R44, R44, 0x7710, RZ ;  /* 0x000077102c2c7816 */ /* 0x000fce00000000ff */
.L_x_3805:
[----:B------:R-:W-:Y:S05]  /*72e0*/  BSYNC B0 ;  /* 0x0000000000007941 */ /* 0x000fea0003800000 */
.L_x_3804:
        /* <DEDUP_REMOVED lines=280> */
.L_x_3814:
[----:B------:R-:W-:-:S04]  /*8470*/  LOP3.LUT R27, R42, 0xfffffffe, RZ, 0xc0, !PT ;  /* 0xfffffffe2a1b7812 */ /* 0x000fc800078ec0ff */
[----:B------:R-:W-:-:S05]  /*8480*/  IADD3 R26, P2, R27, R16, RZ ;  /* 0x000000101b1a7210 */ /* 0x000fca0007f5e0ff */
[----:B------:R-:W-:-:S05]  /*8490*/  IMAD.X R27, RZ, RZ, R19, P2 ;  /* 0x000000ffff1b7224 */ /* 0x000fca00010e0613 */
[----:B------:R-:W2:Y:S01]  /*84a0*/  LDG.E.U16 R26, desc[UR60][R26.64] ;  /* 0x0000003c1a1a7981 */ /* 0x000ea2000c1e1500 */
[----:B------:R-:W-:-:S05]  /*84b0*/  IMAD.IADD R29, R35, 0x1, R38 ;  /* 0x00000001231d7824 */ /* 0x000fca00078e0226 */
[----:B------:R-:W-:Y:S02]  /*84c0*/  ISETP.GE.U32.AND P2, PT, R29, R36, PT ;  /* 0x000000241d00720c */ /* 0x000fe40003f46070 */
[C---:B--2---:R-:W-:Y:S02]  /*84d0*/  PRMT R45, R26.reuse, 0x7770, RZ ;  /* 0x000077701a2d7816 */ /* 0x044fe400000000ff */
[----:B------:R-:W-:-:S09]  /*84e0*/  PRMT R42, R26, 0x7771, RZ ;  /* 0x000077711a2a7816 */ /* 0x000fd200000000ff */
        /* <DEDUP_REMOVED lines=275> */
.L_x_3815:
        /* <DEDUP_REMOVED lines=283> */
.L_x_3816:
        /* <DEDUP_REMOVED lines=283> */
.L_x_3817:
[----:B------:R-:W-:-:S04]  /*b980*/  LOP3.LUT R27, R44, 0xfffffffe, RZ, 0xc0, !PT ;  /* 0xfffffffe2c1b7812 */ /* 0x000fc800078ec0ff */
[----:B------:R-:W-:-:S05]  /*b990*/  IADD3 R26, P1, R27, R16, RZ ;  /* 0x000000101b1a7210 */ /* 0x000fca0007f3e0ff */
[----:B------:R-:W-:-:S05]  /*b9a0*/  IMAD.X R27, RZ, RZ, R19, P1 ;  /* 0x000000ffff1b7224 */ /* 0x000fca00008e0613 */
[----:B------:R-:W2:Y:S02]  /*b9b0*/  LDG.E.U16 R26, desc[UR60][R26.64] ;  /* 0x0000003c1a1a7981 */ /* 0x000ea4000c1e1500 */
[C---:B--2---:R-:W-:Y:S02]  /*b9c0*/  PRMT R47, R26.reuse, 0x7770, RZ ;  /* 0x000077701a2f7816 */ /* 0x044fe400000000ff */
[----:B------:R-:W-:-:S07]  /*b9d0*/  PRMT R44, R26, 0x7771, RZ ;  /* 0x000077711a2c7816 */ /* 0x000fce00000000ff */
.L_x_3813:
[----:B------:R-:W-:Y:S05]  /*b9e0*/  BSYNC B0 ;  /* 0x0000000000007941 */ /* 0x000fea0003800000 */
.L_x_3812:
[----:B------:R-:W-:Y:S04]  /*b9f0*/  BSSY B0, `(.L_x_3818) ;  /* 0x0000083000007945 */ /* 0x000fe80003800000 */
[----:B------:R-:W-:Y:S05]  /*ba00*/  @P0 BRA `(.L_x_3819) ;  /* 0x0000000800040947 */ /* 0x000fea0003800000 */
[----:B------:R-:W-:Y:S02]  /*ba10*/  LOP3.LUT R26, R42, 0xff, RZ, 0xc0, !PT ;  /* 0x000000ff2a1a7812 */ /* 0x000fe400078ec0ff */
[----:B------:R-:W-:Y:S02]  /*ba20*/  LOP3.LUT R27, R5, 0xff, RZ, 0xc0, !PT ;  /* 0x000000ff051b7812 */ /* 0x000fe400078ec0ff */
[----:B------:R-:W-:Y:S02]  /*ba30*/  LOP3.LUT R16, R45, 0xff, RZ, 0xc0, !PT ;  /* 0x000000ff2d107812 */ /* 0x000fe400078ec0ff */
[----:B------:R-:W-:Y:S02]  /*ba40*/  ISETP.NE.AND P2, PT, R27, R26, PT ;  /* 0x0000001a1b00720c */ /* 0x000fe40003f45270 */
[----:B------:R-:W-:Y:S02]  /*ba50*/  LOP3.LUT R19, R0, 0xff, RZ, 0xc0, !PT ;  /* 0x000000ff00137812 */ /* 0x000fe400078ec0ff */
[----:B------:R-:W-:-:S02]  /*ba60*/  PRMT R26, R42, 0x8880, RZ ;  /* 0x000088802a1a7816 */ /* 0x000fc400000000ff */
[----:B------:R-:W-:Y:S02]  /*ba70*/  PRMT R27, R5, 0x8880, RZ ;  /* 0x00008880051b7816 */ /* 0x000fe400000000ff */
[----:B------:R-:W-:Y:S02]  /*ba80*/  ISETP.GE.U32.AND P1, PT, R7, R35, PT ;  /* 0x000000230700720c */ /* 0x000fe40003f26070 */
[----:B------:R-:W-:Y:S02]  /*ba90*/  ISETP.NE.AND P3, PT, R19, R16, PT ;  /* 0x000000101300720c */ /* 0x000fe40003f65270 */
[----:B------:R-:W-:Y:S02]  /*baa0*/  PRMT R16, R45, 0x8880, RZ ;  /* 0x000088802d107816 */ /* 0x000fe400000000ff */
[----:B------:R-:W-:Y:S02]  /*bab0*/  PRMT R19, R0, 0x8880, RZ ;  /* 0x0000888000137816 */ /* 0x000fe400000000ff */
[----:B------:R-:W-:-:S02]  /*bac0*/  ISETP.GT.AND P5, PT, R27, R26, PT ;  /* 0x0000001a1b00720c */ /* 0x000fc40003fa4270 */
[----:B------:R-:W-:Y:S02]  /*bad0*/  ISETP.GE.AND.EX P1, PT, R6, RZ, PT, P1 ;  /* 0x000000ff0600720c */ /* 0x000fe40003f26310 */
[----:B------:R-:W-:Y:S02]  /*bae0*/  ISETP.GT.AND P4, PT, R19, R16, PT ;  /* 0x000000101300720c */ /* 0x000fe40003f84270 */
[----:B------:R-:W-:Y:S02]  /*baf0*/  SEL R19, RZ, 0xffffffff, !P5 ;  /* 0xffffffffff137807 */ /* 0x000fe40006800000 */
[----:B------:R-:W-:Y:S02]  /*bb00*/  @!P2 SEL R19, RZ, 0xffffffff, P1 ;  /* 0xffffffffff13a807 */ /* 0x000fe40000800000 */
[----:B------:R-:W-:Y:S02]  /*bb10*/  ISETP.GE.U32.AND P0, PT, R4, R35, PT ;  /* 0x000000230400720c */ /* 0x000fe40003f06070 */
[----:B------:R-:W-:Y:S01]  /*bb20*/  LOP3.LUT R26, R19, 0x1, RZ, 0xc0, !PT ;  /* 0x00000001131a7812 */ /* 0x000fe200078ec0ff */
[----:B------:R-:W-:Y:S01]  /*bb30*/  IMAD.IADD R19, R35, 0x1, R38 ;  /* 0x0000000123137824 */ /* 0x000fe200078e0226 */
[----:B------:R-:W-:-:S02]  /*bb40*/  ISETP.GE.AND.EX P0, PT, R3, RZ, PT, P0 ;  /* 0x000000ff0300720c */ /* 0x000fc40003f06300 */
[----:B------:R-:W-:Y:S02]  /*bb50*/  SEL R16, RZ, 0xffffffff, !P4 ;  /* 0xffffffffff107807 */ /* 0x000fe40006000000 */
[----:B------:R-:W-:Y:S02]  /*bb60*/  ISETP.GE.U32.AND P2, PT, R19, R36, PT ;  /* 0x000000241300720c */ /* 0x000fe40003f46070 */
[----:B------:R-:W-:Y:S02]  /*bb70*/  @!P3 SEL R16, RZ, 0xffffffff, P0 ;  /* 0xffffffffff10b807 */ /* 0x000fe40000000000 */
[----:B------:R-:W-:Y:S02]  /*bb80*/  ISETP.NE.U32.AND P1, PT, R26, 0x1, PT ;  /* 0x000000011a00780c */ /* 0x000fe40003f25070 */
[----:B------:R-:W-:Y:S02]  /*bb90*/  LOP3.LUT R16, R16, 0x1, RZ, 0xc0, !PT ;  /* 0x0000000110107812 */ /* 0x000fe400078ec0ff */
[----:B------:R-:W-:-:S02]  /*bba0*/  SEL R5, R5, R42, !P1 ;  /* 0x0000002a05057207 */ /* 0x000fc40004800000 */
[----:B------:R-:W-:Y:S02]  /*bbb0*/  ISETP.NE.U32.AND P0, PT, R16, 0x1, PT ;  /* 0x000000011000780c */ /* 0x000fe40003f05070 */
[----:B------:R-:W-:Y:S02]  /*bbc0*/  SEL R7, R7, R35, !P1 ;  /* 0x0000002307077207 */ /* 0x000fe40004800000 */
[----:B------:R-:W-:Y:S02]  /*bbd0*/  SEL R0, R0, R45, !P0 ;  /* 0x0000002d00007207 */ /* 0x000fe40004000000 */
[----:B------:R-:W-:Y:S02]  /*bbe0*/  SEL R4, R4, R35, !P0 ;  /* 0x0000002304047207 */ /* 0x000fe40004000000 */
[----:B------:R-:W-:Y:S02]  /*bbf0*/  SEL R3, R3, RZ, !P0 ;  /* 0x000000ff03037207 */ /* 0x000fe40004000000 */
[----:B------:R-:W-:Y:S01]  /*bc00*/  SEL R6, R6, RZ, !P1 ;  /* 0x000000ff06067207 */ /* 0x000fe20004800000 */
[----:B------:R-:W-:Y:S06]  /*bc10*/  @P2 BRA `(.L_x_3819) ;  /* 0x0000000400802947 */ /* 0x000fec0003800000 */
[C---:B------:R-:W-:Y:S02]  /*bc20*/  LOP3.LUT R16, R40.reuse, 0xff, RZ, 0xc0, !PT ;  /* 0x000000ff28107812 */ /* 0x040fe400078ec0ff */
[----:B------:R-:W-:Y:S02]  /*bc30*/  LOP3.LUT R27, R9, 0xff, RZ, 0xc0, !PT ;  /* 0x000000ff091b7812 */ /* 0x000fe400078ec0ff */
[----:B------:R-:W-:Y:S02]  /*bc40*/  LOP3.LUT R26, R43, 0xff, RZ, 0xc0, !PT ;  /* 0x000000ff2b1a7812 */ /* 0x000fe400078ec0ff */
[----:B------:R-:W-:Y:S02]  /*bc50*/  ISETP.NE.AND P3, PT, R27, R16, PT ;  /* 0x000000101b00720c */ /* 0x000fe40003f65270 */
[----:B------:R-:W-:Y:S02]  /*bc60*/  PRMT R16, R40, 0x8880, RZ ;  /* 0x0000888028107816 */ /* 0x000fe400000000ff */
[----:B------:R-:W-:-:S02]  /*bc70*/  PRMT R27, R9, 0x8880, RZ ;  /* 0x00008880091b7816 */ /* 0x000fc400000000ff */
[----:B------:R-:W-:Y:S02]  /*bc80*/  LOP3.LUT R29, R10, 0xff, RZ, 0xc0, !PT ;  /* 0x000000ff0a1d7812 */ /* 0x000fe400078ec0ff */
[----:B------:R-:W-:Y:S02]  /*bc90*/  ISETP.GE.U32.AND P0, PT, R11, R19, PT ;  /* 0x000000130b00720c */ /* 0x000fe40003f06070 */
[----:B------:R-:W-:Y:S02]  /*bca0*/  ISETP.GT.AND P4, PT, R27, R16, PT ;  /* 0x000000101b00720c */ /* 0x000fe40003f84270 */
[----:B------:R-:W-:Y:S02]  /*bcb0*/  ISETP.NE.AND P2, PT, R29, R26, PT ;  /* 0x0000001a1d00720c */ /* 0x000fe40003f45270 */
[----:B------:R-:W-:Y:S02]  /*bcc0*/  ISETP.GE.AND.EX P0, PT, R8, RZ, PT, P0 ;  /* 0x000000ff0800720c */ /* 0x000fe40003f06300 */
[----:B------:R-:W-:-:S02]  /*bcd0*/  PRMT R26, R43, 0x8880, RZ ;  /* 0x000088802b1a7816 */ /* 0x000fc400000000ff */
[----:B------:R-:W-:Y:S02]  /*bce0*/  PRMT R29, R10, 0x8880, RZ ;  /* 0x000088800a1d7816 */ /* 0x000fe400000000ff */
[----:B------:R-:W-:Y:S02]  /*bcf0*/  SEL R16, RZ, 0xffffffff, !P4 ;  /* 0xffffffffff107807 */ /* 0x000fe40006000000 */
[----:B------:R-:W-:Y:S02]  /*bd00*/  @!P3 SEL R16, RZ, 0xffffffff, P0 ;  /* 0xffffffffff10b807 */ /* 0x000fe40000000000 */
[----:B------:R-:W-:Y:S02]  /*bd10*/  ISETP.GE.U32.AND P1, PT, R12, R19, PT ;  /* 0x000000130c00720c */ /* 0x000fe40003f26070 */
[----:B------:R-:W-:Y:S02]  /*bd20*/  ISETP.GT.AND P5, PT, R29, R26, PT ;  /* 0x0000001a1d00720c */ /* 0x000fe40003fa4270 */
[----:B------:R-:W-:Y:S01]  /*bd30*/  LOP3.LUT R26, R16, 0x1, RZ, 0xc0, !PT ;  /* 0x00000001101a7812 */ /* 0x000fe200078ec0ff */
[----:B------:R-:W-:Y:S01]  /*bd40*/  IMAD.IADD R16, R19, 0x1, R38 ;  /* 0x0000000113107824 */ /* 0x000fe200078e0226 */
[----:B------:R-:W-:-:S02]  /*bd50*/  ISETP.GE.AND.EX P1, PT, R13, RZ, PT, P1 ;  /* 0x000000ff0d00720c */ /* 0x000fc40003f26310 */
[----:B------:R-:W-:Y:S02]  /*bd60*/  SEL R27, RZ, 0xffffffff, !P5 ;  /* 0xffffffffff1b7807 */ /* 0x000fe40006800000 */
[----:B------:R-:W-:Y:S02]  /*bd70*/  @!P2 SEL R27, RZ, 0xffffffff, P1 ;  /* 0xffffffffff1ba807 */ /* 0x000fe40000800000 */
[----:B------:R-:W-:Y:S02]  /*bd80*/  ISETP.GE.U32.AND P2, PT, R16, R36, PT ;  /* 0x000000241000720c */ /* 0x000fe40003f46070 */
        /* <DEDUP_REMOVED lines=10> */
[----:B------:R-:W-:Y:S02]  /*be30*/  LOP3.LUT R19, R41, 0xff, RZ, 0xc0, !PT ;  /* 0x000000ff29137812 */ /* 0x000fe400078ec0ff */
        /* <DEDUP_REMOVED lines=10> */
[----:B------:R-:W-:-:S02]  /*bee0*/  SEL R19, RZ, 0xffffffff, !P4 ;  /* 0xffffffffff137807 */ /* 0x000fc40006000000 */
[----:B------:R-:W-:Y:S02]  /*bef0*/  PRMT R27, R39, 0x8880, RZ ;  /* 0x00008880271b7816 */ /* 0x000fe400000000ff */
[----:B------:R-:W-:Y:S02]  /*bf00*/  PRMT R28, R24, 0x8880, RZ ;  /* 0x00008880181c7816 */ /* 0x000fe400000000ff */
        /* <DEDUP_REMOVED lines=22> */
[----:B------:R-:W-:Y:S02]  /*c070*/  LOP3.LUT R29, R25, 0xff, RZ, 0xc0, !PT ;  /* 0x000000ff191d7812 */ /* 0x000fe400078ec0ff */
[----:B------:R-:W-:Y:S02]  /*c080*/  ISETP.NE.AND P3, PT, R27, R16, PT ;  /* 0x000000101b00720c */ /* 0x000fe40003f65270 */
[----:B------:R-:W-:-:S02]  /*c090*/  ISETP.NE.AND P2, PT, R29, R26, PT ;  /* 0x0000001a1d00720c */ /* 0x000fc40003f45270 */
[----:B------:R-:W-:Y:S02]  /*c0a0*/  PRMT R16, R47, 0x8880, RZ ;  /* 0x000088802f107816 */ /* 0x000fe400000000ff */
[----:B------:R-:W-:Y:S02]  /*c0b0*/  PRMT R27, R32, 0x8880, RZ ;  /* 0x00008880201b7816 */ /* 0x000fe400000000ff */
[----:B------:R-:W-:Y:S02]  /*c0c0*/  PRMT R26, R44, 0x8880, RZ ;  /* 0x000088802c1a7816 */ /* 0x000fe400000000ff */
[----:B------:R-:W-:Y:S02]  /*c0d0*/  PRMT R29, R25, 0x8880, RZ ;  /* 0x00008880191d7816 */ /* 0x000fe400000000ff */
[-C--:B------:R-:W-:Y:S02]  /*c0e0*/  ISETP.GE.U32.AND P0, PT, R34, R19.reuse, PT ;  /* 0x000000132200720c */ /* 0x080fe40003f06070 */
[----:B------:R-:W-:-:S02]  /*c0f0*/  ISETP.GE.U32.AND P1, PT, R18, R19, PT ;  /* 0x000000131200720c */ /* 0x000fc40003f26070 */
[----:B------:R-:W-:Y:S02]  /*c100*/  ISETP.GT.AND P4, PT, R27, R16, PT ;  /* 0x000000101b00720c */ /* 0x000fe40003f84270 */
[----:B------:R-:W-:Y:S02]  /*c110*/  ISETP.GT.AND P5, PT, R29, R26, PT ;  /* 0x0000001a1d00720c */ /* 0x000fe40003fa4270 */
[----:B------:R-:W-:Y:S02]  /*c120*/  ISETP.GE.AND.EX P0, PT, R33, RZ, PT, P0 ;  /* 0x000000ff2100720c */ /* 0x000fe40003f06300 */
[----:B------:R-:W-:Y:S02]  /*c130*/  ISETP.GE.AND.EX P1, PT, R15, RZ, PT, P1 ;  /* 0x000000ff0f00720c */ /* 0x000fe40003f26310 */
        /* <DEDUP_REMOVED lines=13> */
[----:B------:R-:W-:-:S07]  /*c210*/  SEL R15, R15, RZ, !P1 ;  /* 0x000000ff0f0f7207 */ /* 0x000fce0004800000 */
.L_x_3819:
[----:B------:R-:W-:Y:S05]  /*c220*/  BSYNC B0 ;  /* 0x0000000000007941 */ /* 0x000fea0003800000 */
.L_x_3818:
[----:B------:R-:W-:Y:S02]  /*c230*/  LOP3.LUT R26, R5, 0xff, RZ, 0xc0, !PT ;  /* 0x000000ff051a7812 */ /* 0x000fe400078ec0ff */
[----:B------:R-:W-:Y:S02]  /*c240*/  LOP3.LUT R27, R10, 0xff, RZ, 0xc0, !PT ;  /* 0x000000ff0a1b7812 */ /* 0x000fe400078ec0ff */
[----:B------:R-:W-:Y:S02]  /*c250*/  LOP3.LUT R16, R0, 0xff, RZ, 0xc0, !PT ;  /* 0x000000ff00107812 */ /* 0x000fe400078ec0ff */
[----:B------:R-:W-:Y:S02]  /*c260*/  LOP3.LUT R19, R9, 0xff, RZ, 0xc0, !PT ;  /* 0x000000ff09137812 */ /* 0x000fe400078ec0ff */
[----:B------:R-:W-:Y:S02]  /*c270*/  ISETP.NE.AND P2, PT, R26, R27, PT ;  /* 0x0000001b1a00720c */ /* 0x000fe40003f45270 */
[----:B------:R-:W-:-:S02]  /*c280*/  ISETP.GE.U32.AND P0, PT, R4, R11, PT ;  /* 0x0000000b0400720c */ /* 0x000fc40003f06070 */
[----:B------:R-:W-:Y:S02]  /*c290*/  ISETP.NE.AND P4, PT, R16, R19, PT ;  /* 0x000000131000720c */ /* 0x000fe40003f85270 */
[----:B------:R-:W-:Y:S02]  /*c2a0*/  ISETP.GE.U32.AND P1, PT, R7, R12, PT ;  /* 0x0000000c0700720c */ /* 0x000fe40003f26070 */
[----:B------:R-:W-:Y:S02]  /*c2b0*/  ISETP.GE.AND.EX P0, PT, R3, R8, PT, P0 ;  /* 0x000000080300720c */ /* 0x000fe40003f06300 */
[----:B------:R-:W-:Y:S02]  /*c2c0*/  PRMT R19, R10, 0x8880, RZ ;  /* 0x000088800a137816 */ /* 0x000fe400000000ff */
[----:B------:R-:W-:Y:S02]  /*c2d0*/  PRMT R26, R5, 0x8880, RZ ;  /* 0x00008880051a7816 */ /* 0x000fe400000000ff */
[----:B------:R-:W-:-:S02]  /*c2e0*/  PRMT R28, R9, 0x8880, RZ ;  /* 0x00008880091c7816 */ /* 0x000fc400000000ff */
[----:B------:R-:W-:Y:S02]  /*c2f0*/  PRMT R29, R0, 0x8880, RZ ;  /* 0x00008880001d7816 */ /* 0x000fe400000000ff */
[----:B------:R-:W-:Y:S02]  /*c300*/  ISETP.GE.AND.EX P1, PT, R6, R13, PT, P1 ;  /* 0x0000000d0600720c */ /* 0x000fe40003f26310 */
[----:B------:R-:W-:Y:S02]  /*c310*/  SEL R16, RZ, 0xffffffff, P0 ;  /* 0xffffffffff107807 */ /* 0x000fe40000000000 */
[----:B------:R-:W-:Y:S02]  /*c320*/  ISETP.GT.AND P0, PT, R26, R19, PT ;  /* 0x000000131a00720c */ /* 0x000fe40003f04270 */
[----:B------:R-:W-:Y:S02]  /*c330*/  ISETP.GT.AND P3, PT, R29, R28, PT ;  /* 0x0000001c1d00720c */ /* 0x000fe40003f64270 */
[----:B------:R-:W-:-:S02]  /*c340*/  SEL R19, RZ, 0xffffffff, P1 ;  /* 0xffffffffff137807 */ /* 0x000fc40000800000 */
[----:B------:R-:W-:Y:S02]  /*c350*/  @P2 SEL R19, RZ, 0xffffffff, !P0 ;  /* 0xffffffffff132807 */ /* 0x000fe40004000000 */
        /* <DEDUP_REMOVED lines=9> */
[----:B------:R-:W-:Y:S02]  /*c3f0*/  LOP3.LUT R7, R24, 0xff, RZ, 0xc0, !PT ;  /* 0x000000ff18077812 */ /* 0x000fe400078ec0ff */
[----:B------:R-:W-:-:S02]  /*c400*/  LOP3.LUT R4, R5, 0xff, RZ, 0xc0, !PT ;  /* 0x000000ff05047812 */ /* 0x000fc400078ec0ff */
[----:B------:R-:W-:Y:S02]  /*c410*/  SEL R19, R3, R8, !P0 ;  /* 0x0000000803137207 */ /* 0x000fe40004000000 */
[----:B------:R-:W-:Y:S02]  /*c420*/  LOP3.LUT R3, R14, 0xff, RZ, 0xc0, !PT ;  /* 0x000000ff0e037812 */ /* 0x000fe400078ec0ff */
[----:B------:R-:W-:Y:S02]  /*c430*/  LOP3.LUT R0, R9, 0xff, RZ, 0xc0, !PT ;  /* 0x000000ff09007812 */ /* 0x000fe400078ec0ff */
[----:B------:R-:W-:Y:S02]  /*c440*/  ISETP.NE.AND P2, PT, R4, R7, PT ;  /* 0x000000070400720c */ /* 0x000fe40003f45270 */
[----:B------:R-:W-:Y:S02]  /*c450*/  ISETP.GE.U32.AND P0, PT, R16, R21, PT ;  /* 0x000000151000720c */ /* 0x000fe40003f06070 */
[----:B------:R-:W-:-:S02]  /*c460*/  SEL R13, R6, R13, !P1 ;  /* 0x0000000d060d7207 */ /* 0x000fc40004800000 */
        /* <DEDUP_REMOVED lines=20> */
[----:B------:R-:W-:Y:S02]  /*c5b0*/  LOP3.LUT R5, R25, 0xff, RZ, 0xc0, !PT ;  /* 0x000000ff19057812 */ /* 0x000fe400078ec0ff */
[----:B------:R-:W-:Y:S02]  /*c5c0*/  LOP3.LUT R4, R24, 0xff, RZ, 0xc0, !PT ;  /* 0x000000ff18047812 */ /* 0x000fe400078ec0ff */
[----:B------:R-:W-:Y:S02]  /*c5d0*/  SEL R31, R12, R31, !P1 ;  /* 0x0000001f0c1f7207 */ /* 0x000fe40004800000 */
[----:B------:R-:W-:-:S02]  /*c5e0*/  LOP3.LUT R3, R32, 0xff, RZ, 0xc0, !PT ;  /* 0x000000ff20037812 */ /* 0x000fc400078ec0ff */
[----:B------:R-:W-:Y:S02]  /*c5f0*/  LOP3.LUT R0, R9, 0xff, RZ, 0xc0, !PT ;  /* 0x000000ff09007812 */ /* 0x000fe400078ec0ff */
[----:B------:R-:W-:Y:S02]  /*c600*/  ISETP.NE.AND P4, PT, R4, R5, PT ;  /* 0x000000050400720c */ /* 0x000fe40003f85270 */
[----:B------:R-:W-:Y:S02]  /*c610*/  SEL R30, R13, R30, !P1 ;  /* 0x0000001e0d1e7207 */ /* 0x000fe40004800000 */
[----:B------:R-:W-:Y:S02]  /*c620*/  SEL R21, R16, R21, !P0 ;  /* 0x0000001510157207 */ /* 0x000fe40004000000 */
[----:B------:R-:W-:Y:S02]  /*c630*/  ISETP.NE.AND P2, PT, R0, R3, PT ;  /* 0x000000030000720c */ /* 0x000fe40003f45270 */
[----:B------:R-:W-:-:S02]  /*c640*/  ISETP.GE.U32.AND P1, PT, R31, R18, PT ;  /* 0x000000121f00720c */ /* 0x000fc40003f26070 */
[----:B------:R-:W-:Y:S02]  /*c650*/  PRMT R6, R25, 0x8880, RZ ;  /* 0x0000888019067816 */ /* 0x000fe400000000ff */
[----:B------:R-:W-:Y:S02]  /*c660*/  PRMT R7, R24, 0x8880, RZ ;  /* 0x0000888018077816 */ /* 0x000fe400000000ff */
[----:B------:R-:W-:Y:S02]  /*c670*/  SEL R20, R19, R20, !P0 ;  /* 0x0000001413147207 */ /* 0x000fe40004000000 */
[----:B------:R-:W-:Y:S02]  /*c680*/  ISETP.GE.U32.AND P0, PT, R21, R34, PT ;  /* 0x000000221500720c */ /* 0x000fe40003f06070 */
[----:B------:R-:W-:Y:S02]  /*c690*/  ISETP.GE.AND.EX P1, PT, R30, R15, PT, P1 ;  /* 0x0000000f1e00720c */ /* 0x000fe40003f26310 */
[----:B------:R-:W-:-:S02]  /*c6a0*/  PRMT R0, R32, 0x8880, RZ ;  /* 0x0000888020007816 */ /* 0x000fc400000000ff */
[----:B------:R-:W-:Y:S02]  /*c6b0*/  PRMT R5, R9, 0x8880, RZ ;  /* 0x0000888009057816 */ /* 0x000fe400000000ff */
[----:B------:R-:W-:Y:S02]  /*c6c0*/  ISETP.GT.AND P3, PT, R7, R6, PT ;  /* 0x000000060700720c */ /* 0x000fe40003f64270 */
[----:B------:R-:W-:Y:S02]  /*c6d0*/  ISETP.GE.AND.EX P0, PT, R20, R33, PT, P0 ;  /* 0x000000211400720c */ /* 0x000fe40003f06300 */
[----:B------:R-:W-:Y:S02]  /*c6e0*/  SEL R3, RZ, 0xffffffff, P1 ;  /* 0xffffffffff037807 */ /* 0x000fe40000800000 */
[----:B------:R-:W-:Y:S02]  /*c6f0*/  ISETP.GT.AND P1, PT, R5, R0, PT ;  /* 0x000000000500720c */ /* 0x000fe40003f24270 */
[----:B------:R-:W-:-:S02]  /*c700*/  @P4 SEL R3, RZ, 0xffffffff, !P3 ;  /* 0xffffffffff034807 */ /* 0x000fc40005800000 */
[----:B------:R-:W-:Y:S02]  /*c710*/  SEL R0, RZ, 0xffffffff, P0 ;  /* 0xffffffffff007807 */ /* 0x000fe40000000000 */
        /* <DEDUP_REMOVED lines=13> */
.L_x_3803:
[----:B------:R-:W-:Y:S01]  /*c7f0*/  ISETP.GE.U32.AND P0, PT, R3, R36, PT ;  /* 0x000000240300720c */ /* 0x000fe20003f06070 */
[----:B------:R-:W-:Y:S01]  /*c800*/  BSSY B0, `(.L_x_3820) ;  /* 0x00000d9000007945 */ /* 0x000fe20003800000 */
[----:B------:R-:W-:Y:S01]  /*c810*/  IMAD.MOV.U32 R10, RZ, RZ, R11 ;  /* 0x000000ffff0a7224 */ /* 0x000fe200078e000b */
[C---:B------:R-:W-:Y:S01]  /*c820*/  PRMT R31, R32.reuse, 0x7610, R31 ;  /* 0x00007610201f7816 */ /* 0x040fe2000000001f */
[--C-:B------:R-:W-:Y:S01]  /*c830*/  IMAD.MOV.U32 R21, RZ, RZ, R15.reuse ;  /* 0x000000ffff157224 */ /* 0x100fe200078e000f */
        /* <DEDUP_REMOVED lines=10> */
[----:B------:R-:W-:Y:S01]  /*c8e0*/  PRMT R29, R32, 0x7610, R29 ;  /* 0x00007610201d7816 */ /* 0x000fe2000000001d */
[----:B------:R-:W-:-:S02]  /*c8f0*/  IMAD.MOV.U32 R30, RZ, RZ, R15 ;  /* 0x000000ffff1e7224 */ /* 0x000fc400078e000f */
[----:B------:R-:W-:Y:S02]  /*c900*/  IMAD.MOV.U32 R14, RZ, RZ, R11 ;  /* 0x000000ffff0e7224 */ /* 0x000fe400078e000b */
[----:B------:R-:W-:Y:S02]  /*c910*/  IMAD.MOV.U32 R0, RZ, RZ, R15 ;  /* 0x000000ffff007224 */ /* 0x000fe400078e000f */
[----:B------:R-:W-:Y:S02]  /*c920*/  IMAD.MOV.U32 R18, RZ, RZ, R11 ;  /* 0x000000ffff127224 */ /* 0x000fe400078e000b */
[----:B------:R-:W-:Y:S01]  /*c930*/  IMAD.MOV.U32 R3, RZ, RZ, R15 ;  /* 0x000000ffff037224 */ /* 0x000fe200078e000f */
[----:B------:R-:W-:Y:S06]  /*c940*/  @P0 BRA `(.L_x_3821) ;  /* 0x0000000c00100947 */ /* 0x000fec0003800000 */
[----:B------:R-:W-:Y:S01]  /*c950*/  BSSY B1, `(.L_x_3822) ;  /* 0x00000b3000017945 */ /* 0x000fe20003800000 */
[----:B------:R-:W-:Y:S01]  /*c960*/  IMAD.MOV.U32 R10, RZ, RZ, R11 ;  /* 0x000000ffff0a7224 */ /* 0x000fe200078e000b */
[C---:B------:R-:W-:Y:S01]  /*c970*/  PRMT R31, R32.reuse, 0x7610, R31 ;  /* 0x00007610201f7816 */ /* 0x040fe2000000001f */
[--C-:B------:R-:W-:Y:S01]  /*c980*/  IMAD.MOV.U32 R37, RZ, RZ, R11.reuse ;  /* 0x000000ffff257224 */ /* 0x100fe200078e000b */
[C---:B------:R-:W-:Y:S01]  /*c990*/  PRMT R24, R32.reuse, 0x7610, R24 ;  /* 0x0000761020187816 */ /* 0x040fe20000000018 */
[--C-:B------:R-:W-:Y:S01]  /*c9a0*/  IMAD.MOV.U32 R12, RZ, RZ, R11.reuse ;  /* 0x000000ffff0c7224 */ /* 0x100fe200078e000b */
[C---:B------:R-:W-:Y:S01]  /*c9b0*/  PRMT R28, R32.reuse, 0x7610, R28 ;  /* 0x00007610201c7816 */ /* 0x040fe2000000001c */
[----:B------:R-:W-:Y:S01]  /*c9c0*/  IMAD.MOV.U32 R13, RZ, RZ, R11 ;  /* 0x000000ffff0d7224 */ /* 0x000fe200078e000b */
[C---:B------:R-:W-:Y:S01]  /*c9d0*/  PRMT R25, R32.reuse, 0x7610, R25 ;  /* 0x0000761020197816 */ /* 0x040fe20000000019 */
[--C-:B------:R-:W-:Y:S01]  /*c9e0*/  IMAD.MOV.U32 R14, RZ, RZ, R11.reuse ;  /* 0x000000ffff0e7224 */ /* 0x100fe200078e000b */
[C---:B------:R-:W-:Y:S01]  /*c9f0*/  PRMT R40, R32.reuse, 0x7610, R40 ;  /* 0x0000761020287816 */ /* 0x040fe20000000028 */
[----:B------:R-:W-:Y:S01]  /*ca00*/  IMAD.MOV.U32 R18, RZ, RZ, R11 ;  /* 0x000000ffff127224 */ /* 0x000fe200078e000b */
[C---:B------:R-:W-:Y:S01]  /*ca10*/  PRMT R20, R32.reuse, 0x7610, R20 ;  /* 0x0000761020147816 */ /* 0x040fe20000000014 */
[----:B------:R-:W-:Y:S01]  /*ca20*/  IMAD.MOV.U32 R21, RZ, RZ, R15 ;  /* 0x000000ffff157224 */ /* 0x000fe200078e000f */
[----:B------:R-:W-:Y:S01]  /*ca30*/  PRMT R29, R32, 0x7610, R29 ;  /* 0x00007610201d7816 */ /* 0x000fe2000000001d */
[----:B------:R-:W-:-:S02]  /*ca40*/  IMAD.MOV.U32 R26, RZ, RZ, R15 ;  /* 0x000000ffff1a7224 */ /* 0x000fc400078e000f */
[--C-:B------:R-:W-:Y:S02]  /*ca50*/  IMAD.MOV.U32 R27, RZ, RZ, R15.reuse ;  /* 0x000000ffff1b7224 */ /* 0x100fe400078e000f */
[--C-:B------:R-:W-:Y:S02]  /*ca60*/  IMAD.MOV.U32 R30, RZ, RZ, R15.reuse ;  /* 0x000000ffff1e7224 */ /* 0x100fe400078e000f */
[--C-:B------:R-:W-:Y:S02]  /*ca70*/  IMAD.MOV.U32 R0, RZ, RZ, R15.reuse ;  /* 0x000000ffff007224 */ /* 0x100fe400078e000f */
[----:B------:R-:W-:-:S07]  /*ca80*/  IMAD.MOV.U32 R3, RZ, RZ, R15 ;  /* 0x000000ffff037224 */ /* 0x000fce00078e000f */
.L_x_3823:
[----:B------:R-:W-:-:S05]  /*ca90*/  IMAD R4, R42, R35, RZ ;  /* 0x000000232a047224 */ /* 0x000fca00078e02ff */
[----:B------:R-:W-:-:S04]  /*caa0*/  LOP3.LUT R5, R4, 0xfffffffe, RZ, 0xc0, !PT ;  /* 0xfffffffe04057812 */ /* 0x000fc800078ec0ff */
[----:B------:R-:W-:-:S05]  /*cab0*/  IADD3 R4, P0, R5, R16, RZ ;  /* 0x0000001005047210 */ /* 0x000fca0007f1e0ff */
[----:B------:R-:W-:-:S05]  /*cac0*/  IMAD.X R5, RZ, RZ, R19, P0 ;  /* 0x000000ffff057224 */ /* 0x000fca00000e0613 */
[----:B------:R0:W2:Y:S01]  /*cad0*/  LDG.E.U16 R43, desc[UR60][R4.64] ;  /* 0x0000003c042b7981 */ /* 0x0000a2000c1e1500 */
[----:B------:R-:W-:-:S04]  /*cae0*/  IMAD.IADD R41, R38, 0x1, R35 ;  /* 0x0000000126297824 */ /* 0x000fc800078e0223 */
[C---:B------:R-:W-:Y:S02]  /*caf0*/  IMAD R6, R41.reuse, R42, RZ ;  /* 0x0000002a29067224 */ /* 0x040fe400078e02ff */
[----:B------:R-:W-:-:S03]  /*cb00*/  IMAD.IADD R39, R41, 0x1, R38 ;  /* 0x0000000129277824 */ /* 0x000fc600078e0226 */
[----:B------:R-:W-:-:S04]  /*cb10*/  LOP3.LUT R7, R6, 0xfffffffe, RZ, 0xc0, !PT ;  /* 0xfffffffe06077812 */ /* 0x000fc800078ec0ff */
[----:B------:R-:W-:-:S05]  /*cb20*/  IADD3 R6, P0, R7, R16, RZ ;  /* 0x0000001007067210 */ /* 0x000fca0007f1e0ff */
[----:B------:R-:W-:Y:S02]  /*cb30*/  IMAD.X R7, RZ, RZ, R19, P0 ;  /* 0x000000ffff077224 */ /* 0x000fe400000e0613 */
[----:B------:R-:W-:-:S03]  /*cb40*/  IMAD R8, R39, R42, RZ ;  /* 0x0000002a27087224 */ /* 0x000fc600078e02ff */
[----:B------:R1:W3:Y:S01]  /*cb50*/  LDG.E.U16 R6, desc[UR60][R6.64] ;  /* 0x0000003c06067981 */ /* 0x0002e2000c1e1500 */
[----:B------:R-:W-:Y:S01]  /*cb60*/  IMAD.IADD R45, R39, 0x1, R38 ;  /* 0x00000001272d7824 */ /* 0x000fe200078e0226 */
[----:B------:R-:W-:-:S04]  /*cb70*/  LOP3.LUT R9, R8, 0xfffffffe, RZ, 0xc0, !PT ;  /* 0xfffffffe08097812 */ /* 0x000fc800078ec0ff */
[----:B------:R-:W-:Y:S01]  /*cb80*/  IADD3 R8, P0, R9, R16, RZ ;  /* 0x0000001009087210 */ /* 0x000fe20007f1e0ff */
[----:B0-----:R-:W-:-:S04]  /*cb90*/  IMAD R4, R45, R42, RZ ;  /* 0x0000002a2d047224 */ /* 0x001fc800078e02ff */
[----:B------:R-:W-:Y:S01]  /*cba0*/  IMAD.X R9, RZ, RZ, R19, P0 ;  /* 0x000000ffff097224 */ /* 0x000fe200000e0613 */
[----:B------:R-:W-:-:S04]  /*cbb0*/  LOP3.LUT R5, R4, 0xfffffffe, RZ, 0xc0, !PT ;  /* 0xfffffffe04057812 */ /* 0x000fc800078ec0ff */
[----:B------:R-:W4:Y:S01]  /*cbc0*/  LDG.E.U16 R8, desc[UR60][R8.64] ;  /* 0x0000003c08087981 */ /* 0x000f22000c1e1500 */
[----:B------:R-:W-:-:S05]  /*cbd0*/  IADD3 R4, P0, R5, R16, RZ ;  /* 0x0000001005047210 */ /* 0x000fca0007f1e0ff */
[----:B------:R-:W-:-:S05]  /*cbe0*/  IMAD.X R5, RZ, RZ, R19, P0 ;  /* 0x000000ffff057224 */ /* 0x000fca00000e0613 */
[----:B------:R0:W5:Y:S01]  /*cbf0*/  LDG.E.U16 R4, desc[UR60][R4.64] ;  /* 0x0000003c04047981 */ /* 0x000162000c1e1500 */
[----:B-1----:R-:W-:Y:S02]  /*cc00*/  LOP3.LUT R7, R29, 0xff, RZ, 0xc0, !PT ;  /* 0x000000ff1d077812 */ /* 0x002fe400078ec0ff */
[----:B------:R-:W-:Y:S02]  /*cc10*/  LOP3.LUT R44, R20, 0xff, RZ, 0xc0, !PT ;  /* 0x000000ff142c7812 */ /* 0x000fe400078ec0ff */
[-C--:B------:R-:W-:Y:S02]  /*cc20*/  ISETP.GE.U32.AND P0, PT, R18, R35.reuse, PT ;  /* 0x000000231200720c */ /* 0x080fe40003f06070 */
[----:B------:R-:W-:Y:S02]  /*cc30*/  ISETP.GE.U32.AND P1, PT, R14, R35, PT ;  /* 0x000000230e00720c */ /* 0x000fe40003f26070 */
[----:B------:R-:W-:Y:S02]  /*cc40*/  ISETP.GE.AND.EX P0, PT, R3, RZ, PT, P0 ;  /* 0x000000ff0300720c */ /* 0x000fe40003f06300 */
[----:B------:R-:W-:-:S02]  /*cc50*/  ISETP.GE.AND.EX P1, PT, R0, RZ, PT, P1 ;  /* 0x000000ff0000720c */ /* 0x000fc40003f26310 */
[----:B------:R-:W-:Y:S02]  /*cc60*/  ISETP.GE.U32.AND P6, PT, R13, R41, PT ;  /* 0x000000290d00720c */ /* 0x000fe40003fc6070 */
[----:B------:R-:W-:Y:S02]  /*cc70*/  PRMT R50, R32, 0x8880, RZ ;  /* 0x0000888020327816 */ /* 0x000fe400000000ff */
[----:B------:R-:W-:Y:S02]  /*cc80*/  ISETP.GE.AND.EX P6, PT, R30, RZ, PT, P6 ;  /* 0x000000ff1e00720c */ /* 0x000fe40003fc6360 */
[C---:B--2---:R-:W-:Y:S02]  /*cc90*/  LOP3.LUT R46, R43.reuse, 0xff, RZ, 0xc0, !PT ;  /* 0x000000ff2b2e7812 */ /* 0x044fe400078ec0ff */
[----:B------:R-:W-:Y:S02]  /*cca0*/  PRMT R47, R43, 0x7771, RZ ;  /* 0x000077712b2f7816 */ /* 0x000fe400000000ff */
[----:B------:R-:W-:-:S02]  /*ccb0*/  ISETP.NE.AND P3, PT, R7, R46, PT ;  /* 0x0000002e0700720c */ /* 0x000fc40003f65270 */
[----:B------:R-:W-:Y:S02]  /*ccc0*/  ISETP.NE.AND P2, PT, R44, R47, PT ;  /* 0x0000002f2c00720c */ /* 0x000fe40003f45270 */
[----:B------:R-:W-:Y:S02]  /*ccd0*/  PRMT R44, R29, 0x8880, RZ ;  /* 0x000088801d2c7816 */ /* 0x000fe400000000ff */
[C---:B0-----:R-:W-:Y:S02]  /*cce0*/  PRMT R5, R43.reuse, 0x8880, RZ ;  /* 0x000088802b057816 */ /* 0x041fe400000000ff */
[----:B------:R-:W-:Y:S02]  /*ccf0*/  PRMT R46, R20, 0x8880, RZ ;  /* 0x00008880142e7816 */ /* 0x000fe400000000ff */
[----:B------:R-:W-:Y:S02]  /*cd00*/  PRMT R7, R43, 0x9991, RZ ;  /* 0x000099912b077816 */ /* 0x000fe400000000ff */
[----:B------:R-:W-:-:S02]  /*cd10*/  ISETP.GT.AND P4, PT, R44, R5, PT ;  /* 0x000000052c00720c */ /* 0x000fc40003f84270 */
[----:B------:R-:W-:Y:S02]  /*cd20*/  ISETP.GT.AND P5, PT, R46, R7, PT ;  /* 0x000000072e00720c */ /* 0x000fe40003fa4270 */
[----:B------:R-:W-:Y:S02]  /*cd30*/  SEL R5, RZ, 0xffffffff, P0 ;  /* 0xffffffffff057807 */ /* 0x000fe40000000000 */
[----:B------:R-:W-:Y:S02]  /*cd40*/  SEL R7, RZ, 0xffffffff, P1 ;  /* 0xffffffffff077807 */ /* 0x000fe40000800000 */
[----:B------:R-:W-:Y:S02]  /*cd50*/  @P3 SEL R5, RZ, 0xffffffff, !P4 ;  /* 0xffffffffff053807 */ /* 0x000fe40006000000 */
[----:B------:R-:W-:Y:S02]  /*cd60*/  @P2 SEL R7, RZ, 0xffffffff, !P5 ;  /* 0xffffffffff072807 */ /* 0x000fe40006800000 */
[----:B------:R-:W-:-:S02]  /*cd70*/  LOP3.LUT R5, R5, 0x1, RZ, 0xc0, !PT ;  /* 0x0000000105057812 */ /* 0x000fc400078ec0ff */
[----:B------:R-:W-:Y:S02]  /*cd80*/  LOP3.LUT R7, R7, 0x1, RZ, 0xc0, !PT ;  /* 0x0000000107077812 */ /* 0x000fe400078ec0ff */
[----:B------:R-:W-:Y:S02]  /*cd90*/  ISETP.NE.U32.AND P3, PT, R5, 0x1, PT ;  /* 0x000000010500780c */ /* 0x000fe40003f65070 */
[----:B------:R-:W-:Y:S02]  /*cda0*/  ISETP.NE.U32.AND P2, PT, R7, 0x1, PT ;  /* 0x000000010700780c */ /* 0x000fe40003f45070 */
[C---:B------:R-:W-:Y:S02]  /*cdb0*/  PRMT R44, R43.reuse, 0x7770, RZ ;  /* 0x000077702b2c7816 */ /* 0x040fe400000000ff */
[----:B------:R-:W-:Y:S02]  /*cdc0*/  PRMT R5, R43, 0x7771, RZ ;  /* 0x000077712b057816 */ /* 0x000fe400000000ff */
[----:B------:R-:W-:-:S02]  /*cdd0*/  SEL R18, R18, R35, !P3 ;  /* 0x0000002312127207 */ /* 0x000fc40005800000 */
[----:B------:R-:W-:Y:S01]  /*cde0*/  SEL R14, R14, R35, !P2 ;  /* 0x000000230e0e7207 */ /* 0x000fe20005000000 */
[----:B------:R-:W-:Y:S01]  /*cdf0*/  IMAD.IADD R35, R45, 0x1, R38 ;  /* 0x000000012d237824 */ /* 0x000fe200078e0226 */
[----:B------:R-:W-:Y:S02]  /*ce00*/  SEL R29, R29, R44, !P3 ;  /* 0x0000002c1d1d7207 */ /* 0x000fe40005800000 */
[----:B------:R-:W-:Y:S01]  /*ce10*/  SEL R20, R20, R5, !P2 ;  /* 0x0000000514147207 */ /* 0x000fe20005000000 */
[----:B------:R-:W-:Y:S01]  /*ce20*/  IMAD R7, R38, 0x3, R35 ;  /* 0x0000000326077824 */ /* 0x000fe200078e0223 */
[----:B------:R-:W-:Y:S02]  /*ce30*/  LOP3.LUT R5, R40, 0xff, RZ, 0xc0, !PT ;  /* 0x000000ff28057812 */ /* 0x000fe400078ec0ff */
[----:B---3--:R-:W-:Y:S02]  /*ce40*/  LOP3.LUT R44, R6, 0xff, RZ, 0xc0, !PT ;  /* 0x000000ff062c7812 */ /* 0x008fe400078ec0ff */
[----:B------:R-:W-:-:S02]  /*ce50*/  PRMT R46, R40, 0x8880, RZ ;  /* 0x00008880282e7816 */ /* 0x000fc400000000ff */
[----:B------:R-:W-:Y:S02]  /*ce60*/  ISETP.NE.AND P0, PT, R5, R44, PT ;  /* 0x0000002c0500720c */ /* 0x000fe40003f05270 */
[C---:B------:R-:W-:Y:S02]  /*ce70*/  PRMT R9, R6.reuse, 0x8880, RZ ;  /* 0x0000888006097816 */ /* 0x040fe400000000ff */
[----:B------:R-:W-:Y:S02]  /*ce80*/  ISETP.GE.U32.AND P1, PT, R7, R36, PT ;  /* 0x000000240700720c */ /* 0x000fe40003f26070 */
[----:B------:R-:W-:Y:S02]  /*ce90*/  PRMT R44, R6, 0x7771, RZ ;  /* 0x00007771062c7816 */ /* 0x000fe400000000ff */
[C---:B------:R-:W-:Y:S02]  /*cea0*/  LOP3.LUT R5, R25.reuse, 0xff, RZ, 0xc0, !PT ;  /* 0x000000ff19057812 */ /* 0x040fe400078ec0ff */
[----:B------:R-:W-:-:S02]  /*ceb0*/  PRMT R7, R25, 0x8880, RZ ;  /* 0x0000888019077816 */ /* 0x000fc400000000ff */
[----:B------:R-:W-:Y:S02]  /*cec0*/  ISETP.GT.AND P5, PT, R46, R9, PT ;  /* 0x000000092e00720c */ /* 0x000fe40003fa4270 */
[----:B------:R-:W-:Y:S01]  /*ced0*/  ISETP.NE.AND P4, PT, R5, R44, PT ;  /* 0x0000002c0500720c */ /* 0x000fe20003f85270 */
[----:B------:R-:W-:Y:S01]  /*cee0*/  IMAD.MOV.U32 R44, RZ, RZ, R7 ;  /* 0x000000ffff2c7224 */ /* 0x000fe200078e0007 */
[----:B------:R-:W-:Y:S02]  /*cef0*/  SEL R7, RZ, 0xffffffff, P6 ;  /* 0xffffffffff077807 */ /* 0x000fe40003000000 */
[----:B------:R-:W-:Y:S02]  /*cf00*/  @P0 SEL R7, RZ, 0xffffffff, !P5 ;  /* 0xffffffffff070807 */ /* 0x000fe40006800000 */
[----:B------:R-:W-:Y:S02]  /*cf10*/  ISETP.GE.U32.AND P5, PT, R12, R41, PT ;  /* 0x000000290c00720c */ /* 0x000fe40003fa6070 */
[----:B------:R-:W-:-:S02]  /*cf20*/  LOP3.LUT R5, R28, 0xff, RZ, 0xc0, !PT ;  /* 0x000000ff1c057812 */ /* 0x000fc400078ec0ff */
[----:B----4-:R-:W-:Y:S02]  /*cf30*/  LOP3.LUT R46, R8, 0xff, RZ, 0xc0, !PT ;  /* 0x000000ff082e7812 */ /* 0x010fe400078ec0ff */
[----:B------:R-:W-:Y:S02]  /*cf40*/  ISETP.GE.AND.EX P5, PT, R27, RZ, PT, P5 ;  /* 0x000000ff1b00720c */ /* 0x000fe40003fa6350 */
[----:B------:R-:W-:Y:S02]  /*cf50*/  PRMT R9, R6, 0x9991, RZ ;  /* 0x0000999106097816 */ /* 0x000fe400000000ff */
[----:B------:R-:W-:Y:S02]  /*cf60*/  ISETP.NE.AND P0, PT, R5, R46, PT ;  /* 0x0000002e0500720c */ /* 0x000fe40003f05270 */
[----:B------:R-:W-:Y:S02]  /*cf70*/  SEL R46, RZ, 0xffffffff, P5 ;  /* 0xffffffffff2e7807 */ /* 0x000fe40002800000 */
[----:B------:R-:W-:-:S02]  /*cf80*/  ISETP.GT.AND P6, PT, R44, R9, PT ;  /* 0x000000092c00720c */ /* 0x000fc40003fc4270 */
[----:B------:R-:W-:Y:S02]  /*cf90*/  ISETP.GE.U32.AND P5, PT, R11, R39, PT ;  /* 0x000000270b00720c */ /* 0x000fe40003fa6070 */
[----:B------:R-:W-:Y:S02]  /*cfa0*/  PRMT R44, R28, 0x8880, RZ ;  /* 0x000088801c2c7816 */ /* 0x000fe400000000ff */
[----:B------:R-:W-:Y:S02]  /*cfb0*/  PRMT R9, R8, 0x8880, RZ ;  /* 0x0000888008097816 */ /* 0x000fe400000000ff */
[----:B------:R-:W-:Y:S02]  /*cfc0*/  LOP3.LUT R5, R24, 0xff, RZ, 0xc0, !PT ;  /* 0x000000ff18057812 */ /* 0x000fe400078ec0ff */
[----:B------:R-:W-:Y:S02]  /*cfd0*/  PRMT R48, R8, 0x7771, RZ ;  /* 0x0000777108307816 */ /* 0x000fe400000000ff */
[----:B------:R-:W-:-:S02]  /*cfe0*/  @P4 SEL R46, RZ, 0xffffffff, !P6 ;  /* 0xffffffffff2e4807 */ /* 0x000fc40007000000 */
[----:B------:R-:W-:Y:S02]  /*cff0*/  ISETP.GE.AND.EX P5, PT, R26, RZ, PT, P5 ;  /* 0x000000ff1a00720c */ /* 0x000fe40003fa6350 */
[----:B------:R-:W-:Y:S02]  /*d000*/  ISETP.GT.AND P6, PT, R44, R9, PT ;  /* 0x000000092c00720c */ /* 0x000fe40003fc4270 */
[----:B------:R-:W-:Y:S02]  /*d010*/  ISETP.NE.AND P4, PT, R5, R48, PT ;  /* 0x000000300500720c */ /* 0x000fe40003f85270 */
[----:B------:R-:W-:Y:S02]  /*d020*/  LOP3.LUT R48, R32, 0xff, RZ, 0xc0, !PT ;  /* 0x000000ff20307812 */ /* 0x000fe400078ec0ff */
[----:B-----5:R-:W-:Y:S02]  /*d030*/  LOP3.LUT R5, R4, 0xff, RZ, 0xc0, !PT ;  /* 0x000000ff04057812 */ /* 0x020fe400078ec0ff */
[----:B------:R-:W-:-:S02]  /*d040*/  SEL R44, RZ, 0xffffffff, P5 ;  /* 0xffffffffff2c7807 */ /* 0x000fc40002800000 */
[----:B------:R-:W-:Y:S02]  /*d050*/  PRMT R9, R24, 0x8880, RZ ;  /* 0x0000888018097816 */ /* 0x000fe400000000ff */
[----:B------:R-:W-:Y:S02]  /*d060*/  @P0 SEL R44, RZ, 0xffffffff, !P6 ;  /* 0xffffffffff2c0807 */ /* 0x000fe40007000000 */
[----:B------:R-:W-:Y:S02]  /*d070*/  ISETP.GE.U32.AND P0, PT, R10, R39, PT ;  /* 0x000000270a00720c */ /* 0x000fe40003f06070 */
[----:B------:R-:W-:Y:S01]  /*d080*/  ISETP.NE.AND P5, PT, R48, R5, PT ;  /* 0x000000053000720c */ /* 0x000fe20003fa5270 */
[----:B------:R-:W-:Y:S01]  /*d090*/  IMAD.MOV.U32 R48, RZ, RZ, R9 ;  /* 0x000000ffff307224 */ /* 0x000fe200078e0009 */
[----:B------:R-:W-:Y:S02]  /*d0a0*/  ISETP.GE.U32.AND P6, PT, R34, R45, PT ;  /* 0x0000002d2200720c */ /* 0x000fe40003fc6070 */
[----:B------:R-:W-:-:S02]  /*d0b0*/  ISETP.GE.AND.EX P0, PT, R21, RZ, PT, P0 ;  /* 0x000000ff1500720c */ /* 0x000fc40003f06300 */
[----:B------:R-:W-:Y:S02]  /*d0c0*/  PRMT R5, R8, 0x9991, RZ ;  /* 0x0000999108057816 */ /* 0x000fe400000000ff */
[----:B------:R-:W-:Y:S02]  /*d0d0*/  ISETP.GE.AND.EX P6, PT, R33, RZ, PT, P6 ;  /* 0x000000ff2100720c */ /* 0x000fe40003fc6360 */
[----:B------:R-:W-:Y:S02]  /*d0e0*/  PRMT R47, R4, 0x8880, RZ ;  /* 0x00008880042f7816 */ /* 0x000fe400000000ff */
[----:B------:R-:W-:Y:S02]  /*d0f0*/  SEL R9, RZ, 0xffffffff, P0 ;  /* 0xffffffffff097807 */ /* 0x000fe40000000000 */
[----:B------:R-:W-:Y:S02]  /*d100*/  ISETP.GT.AND P0, PT, R48, R5, PT ;  /* 0x000000053000720c */ /* 0x000fe40003f04270 */
[----:B------:R-:W-:-:S02]  /*d110*/  SEL R5, RZ, 0xffffffff, P6 ;  /* 0xffffffffff057807 */ /* 0x000fc40003000000 */
[----:B------:R-:W-:Y:S02]  /*d120*/  ISETP.GT.AND P6, PT, R50, R47, PT ;  /* 0x0000002f3200720c */ /* 0x000fe40003fc4270 */
[----:B------:R-:W-:Y:S02]  /*d130*/  PRMT R48, R4, 0x7771, RZ ;  /* 0x0000777104307816 */ /* 0x000fe400000000ff */
[----:B------:R-:W-:Y:S02]  /*d140*/  LOP3.LUT R47, R31, 0xff, RZ, 0xc0, !PT ;  /* 0x000000ff1f2f7812 */ /* 0x000fe400078ec0ff */
[----:B------:R-:W-:Y:S02]  /*d150*/  LOP3.LUT R7, R7, 0x1, RZ, 0xc0, !PT ;  /* 0x0000000107077812 */ /* 0x000fe400078ec0ff */
[----:B------:R-:W-:Y:S02]  /*d160*/  @P5 SEL R5, RZ, 0xffffffff, !P6 ;  /* 0xffffffffff055807 */ /* 0x000fe40007000000 */
[----:B------:R-:W-:-:S02]  /*d170*/  ISETP.NE.AND P6, PT, R47, R48, PT ;  /* 0x000000302f00720c */ /* 0x000fc40003fc5270 */
[----:B------:R-:W-:Y:S02]  /*d180*/  ISETP.GE.U32.AND P5, PT, R37, R45, PT ;  /* 0x0000002d2500720c */ /* 0x000fe40003fa6070 */
[----:B------:R-:W-:Y:S02]  /*d190*/  @P4 SEL R9, RZ, 0xffffffff, !P0 ;  /* 0xffffffffff094807 */ /* 0x000fe40004000000 */
[----:B------:R-:W-:Y:S02]  /*d1a0*/  ISETP.NE.U32.AND P0, PT, R7, 0x1, PT ;  /* 0x000000010700780c */ /* 0x000fe40003f05070 */
[----:B------:R-:W-:Y:S02]  /*d1b0*/  PRMT R7, R6, 0x7770, RZ ;  /* 0x0000777006077816 */ /* 0x000fe400000000ff */
[----:B------:R-:W-:Y:S02]  /*d1c0*/  ISETP.GE.AND.EX P5, PT, R15, RZ, PT, P5 ;  /* 0x000000ff0f00720c */ /* 0x000fe40003fa6350 */
[----:B------:R-:W-:-:S02]  /*d1d0*/  PRMT R48, R31, 0x8880, RZ ;  /* 0x000088801f307816 */ /* 0x000fc400000000ff */
[----:B------:R-:W-:Y:S02]  /*d1e0*/  PRMT R47, R4, 0x9991, RZ ;  /* 0x00009991042f7816 */ /* 0x000fe400000000ff */
[----:B------:R-:W-:Y:S02]  /*d1f0*/  SEL R40, R40, R7, !P0 ;  /* 0x0000000728287207 */ /* 0x000fe40004000000 */
[----:B------:R-:W-:Y:S02]  /*d200*/  SEL R7, RZ, 0xffffffff, P5 ;  /* 0xffffffffff077807 */ /* 0x000fe40002800000 */
[----:B------:R-:W-:Y:S02]  /*d210*/  ISETP.GT.AND P5, PT, R48, R47, PT ;  /* 0x0000002f3000720c */ /* 0x000fe40003fa4270 */
[----:B------:R-:W-:Y:S02]  /*d220*/  LOP3.LUT R9, R9, 0x1, RZ, 0xc0, !PT ;  /* 0x0000000109097812 */ /* 0x000fe400078ec0ff */
[----:B------:R-:W-:-:S02]  /*d230*/  @P6 SEL R7, RZ, 0xffffffff, !P5 ;  /* 0xffffffffff076807 */ /* 0x000fc40006800000 */
[----:B------:R-:W-:Y:S02]  /*d240*/  LOP3.LUT R5, R5, 0x1, RZ, 0xc0, !PT ;  /* 0x0000000105057812 */ /* 0x000fe400078ec0ff */
[----:B------:R-:W-:Y:S02]  /*d250*/  ISETP.NE.U32.AND P5, PT, R9, 0x1, PT ;  /* 0x000000010900780c */ /* 0x000fe40003fa5070 */
[----:B------:R-:W-:Y:S02]  /*d260*/  PRMT R47, R8, 0x7771, RZ ;  /* 0x00007771082f7816 */ /* 0x000fe400000000ff */
[----:B------:R-:W-:Y:S02]  /*d270*/  SEL R3, R3, RZ, !P3 ;  /* 0x000000ff03037207 */ /* 0x000fe40005800000 */
[----:B------:R-:W-:Y:S02]  /*d280*/  LOP3.LUT R46, R46, 0x1, RZ, 0xc0, !PT ;  /* 0x000000012e2e7812 */ /* 0x000fe400078ec0ff */
[----:B------:R-:W-:-:S02]  /*d290*/  LOP3.LUT R7, R7, 0x1, RZ, 0xc0, !PT ;  /* 0x0000000107077812 */ /* 0x000fc400078ec0ff */
[----:B------:R-:W-:Y:S02]  /*d2a0*/  ISETP.NE.U32.AND P3, PT, R5, 0x1, PT ;  /* 0x000000010500780c */ /* 0x000fe40003f65070 */
[----:B------:R-:W-:Y:S02]  /*d2b0*/  LOP3.LUT R44, R44, 0x1, RZ, 0xc0, !PT ;  /* 0x000000012c2c7812 */ /* 0x000fe400078ec0ff */
[----:B------:R-:W-:Y:S02]  /*d2c0*/  PRMT R5, R4, 0x7770, RZ ;  /* 0x0000777004057816 */ /* 0x000fe400000000ff */
[----:B------:R-:W-:Y:S02]  /*d2d0*/  SEL R47, R24, R47, !P5 ;  /* 0x0000002f182f7207 */ /* 0x000fe40006800000 */
[----:B------:R-:W-:Y:S02]  /*d2e0*/  SEL R0, R0, RZ, !P2 ;  /* 0x000000ff00007207 */ /* 0x000fe40005000000 */
[----:B------:R-:W-:-:S02]  /*d2f0*/  ISETP.NE.U32.AND P4, PT, R46, 0x1, PT ;  /* 0x000000012e00780c */ /* 0x000fc40003f85070 */
[----:B------:R-:W-:Y:S02]  /*d300*/  ISETP.NE.U32.AND P2, PT, R7, 0x1, PT ;  /* 0x000000010700780c */ /* 0x000fe40003f45070 */
[----:B------:R-:W-:Y:S02]  /*d310*/  PRMT R24, R4, 0x7771, RZ ;  /* 0x0000777104187816 */ /* 0x000fe400000000ff */
[----:B------:R-:W-:Y:S02]  /*d320*/  PRMT R46, R6, 0x7771, RZ ;  /* 0x00007771062e7816 */ /* 0x000fe400000000ff */
[----:B------:R-:W-:Y:S02]  /*d330*/  ISETP.NE.U32.AND P6, PT, R44, 0x1, PT ;  /* 0x000000012c00780c */ /* 0x000fe40003fc5070 */
[----:B------:R-:W-:Y:S02]  /*d340*/  PRMT R9, R8, 0x7770, RZ ;  /* 0x0000777008097816 */ /* 0x000fe400000000ff */
[----:B------:R-:W-:-:S02]  /*d350*/  SEL R5, R32, R5, !P3 ;  /* 0x0000000520057207 */ /* 0x000fc40005800000 */
[----:B------:R-:W-:Y:S02]  /*d360*/  SEL R31, R31, R24, !P2 ;  /* 0x000000181f1f7207 */ /* 0x000fe40005000000 */
[----:B------:R-:W-:Y:S02]  /*d370*/  SEL R25, R25, R46, !P4 ;  /* 0x0000002e19197207 */ /* 0x000fe40006000000 */
[-C--:B------:R-:W-:Y:S02]  /*d380*/  SEL R13, R13, R41.reuse, !P0 ;  /* 0x000000290d0d7207 */ /* 0x080fe40004000000 */
[----:B------:R-:W-:Y:S02]  /*d390*/  SEL R12, R12, R41, !P4 ;  /* 0x000000290c0c7207 */ /* 0x000fe40006000000 */
[----:B------:R-:W-:Y:S02]  /*d3a0*/  SEL R28, R28, R9, !P6 ;  /* 0x000000091c1c7207 */ /* 0x000fe40007000000 */
[----:B------:R-:W-:-:S02]  /*d3b0*/  SEL R11, R11, R39, !P6 ;  /* 0x000000270b0b7207 */ /* 0x000fc40007000000 */
[----:B------:R-:W-:Y:S02]  /*d3c0*/  SEL R10, R10, R39, !P5 ;  /* 0x000000270a0a7207 */ /* 0x000fe40006800000 */
[-C--:B------:R-:W-:Y:S02]  /*d3d0*/  SEL R34, R34, R45.reuse, !P3 ;  /* 0x0000002d22227207 */ /* 0x080fe40005800000 */
[----:B------:R-:W-:Y:S02]  /*d3e0*/  SEL R37, R37, R45, !P2 ;  /* 0x0000002d25257207 */ /* 0x000fe40005000000 */
[----:B------:R-:W-:Y:S02]  /*d3f0*/  SEL R30, R30, RZ, !P0 ;  /* 0x000000ff1e1e7207 */ /* 0x000fe40004000000 */
[----:B------:R-:W-:Y:S02]  /*d400*/  SEL R27, R27, RZ, !P4 ;  /* 0x000000ff1b1b7207 */ /* 0x000fe40006000000 */
[----:B------:R-:W-:-:S02]  /*d410*/  SEL R26, R26, RZ, !P6 ;  /* 0x000000ff1a1a7207 */ /* 0x000fc40007000000 */
[----:B------:R-:W-:Y:S02]  /*d420*/  SEL R21, R21, RZ, !P5 ;  /* 0x000000ff15157207 */ /* 0x000fe40006800000 */
[----:B------:R-:W-:Y:S02]  /*d430*/  PRMT R24, R47, 0x7610, R24 ;  /* 0x000076102f187816 */ /* 0x000fe40000000018 */
[----:B------:R-:W-:Y:S02]  /*d440*/  SEL R33, R33, RZ, !P3 ;  /* 0x000000ff21217207 */ /* 0x000fe40005800000 */
[----:B------:R-:W-:Y:S02]  /*d450*/  SEL R15, R15, RZ, !P2 ;  /* 0x000000ff0f0f7207 */ /* 0x000fe40005000000 */
[----:B------:R-:W-:Y:S01]  /*d460*/  PRMT R32, R5, 0x7610, R32 ;  /* 0x0000761005207816 */ /* 0x000fe20000000020 */
[----:B------:R-:W-:Y:S06]  /*d470*/  @!P1 BRA `(.L_x_3823) ;  /* 0xfffffff400849947 */ /* 0x000fec000383ffff */
[----:B------:R-:W-:Y:S05]  /*d480*/  BSYNC B1 ;  /* 0x0000000000017941 */ /* 0x000fea0003800000 */
.L_x_3822:
[C---:B------:R-:W-:Y:S02]  /*d490*/  PRMT R46, R43.reuse, 0x8880, RZ ;  /* 0x000088802b2e7816 */ /* 0x040fe400000000ff */
[----:B------:R-:W-:Y:S02]  /*d4a0*/  PRMT R9, R43, 0x9991, RZ ;  /* 0x000099912b097816 */ /* 0x000fe400000000ff */
[C---:B------:R-:W-:Y:S02]  /*d4b0*/  PRMT R45, R8.reuse, 0x8880, RZ ;  /* 0x00008880082d7816 */ /* 0x040fe400000000ff */
[----:B------:R-:W-:Y:S02]  /*d4c0*/  PRMT R39, R8, 0x9991, RZ ;  /* 0x0000999108277816 */ /* 0x000fe400000000ff */
[C---:B------:R-:W-:Y:S02]  /*d4d0*/  PRMT R43, R6.reuse, 0x8880, RZ ;  /* 0x00008880062b7816 */ /* 0x040fe400000000ff */
        /* <DEDUP_REMOVED lines=11> */
.L_x_3821:
[----:B------:R-:W-:Y:S05]  /*d590*/  BSYNC B0 ;  /* 0x0000000000007941 */ /* 0x000fea0003800000 */
.L_x_3820:
[----:B------:R-:W-:Y:S01]  /*d5a0*/  ISETP.GE.U32.AND P0, PT, R35, R36, PT ;  /* 0x000000242300720c */ /* 0x000fe20003f06070 */
[----:B------:R-:W-:-:S12]  /*d5b0*/  BSSY B0, `(.L_x_3824) ;  /* 0x0000028000007945 */ /* 0x000fd80003800000 */
[----:B------:R-:W-:Y:S05]  /*d5c0*/  @P0 BRA `(.L_x_3825) ;  /* 0x0000000000980947 */ /* 0x000fea0003800000 */
[----:B------:R-:W-:-:S05]  /*d5d0*/  IMAD R4, R35, R42, RZ ;  /* 0x0000002a23047224 */ /* 0x000fca00078e02ff */
        /* <DEDUP_REMOVED lines=19> */
[----:B------:R-:W-:-:S05]  /*d710*/  IMAD.IADD R5, R7, 0x1, R38 ;  /* 0x0000000107057824 */ /* 0x000fca00078e0226 */
[----:B------:R-:W-:-:S13]  /*d720*/  ISETP.GE.U32.AND P1, PT, R5, R36, PT ;  /* 0x000000240500720c */ /* 0x000fda0003f26070 */
[-C--:B------:R-:W-:Y:S02]  /*d730*/  @!P1 IMAD R4, R5, R42.reuse, RZ ;  /* 0x0000002a05049224 */ /* 0x080fe400078e02ff */
[----:B------:R-:W-:-:S03]  /*d740*/  IMAD R42, R7, R42, RZ ;  /* 0x0000002a072a7224 */ /* 0x000fc600078e02ff */
[----:B------:R-:W-:Y:S02]  /*d750*/  @!P1 LOP3.LUT R5, R4, 0xfffffffe, RZ, 0xc0, !PT ;  /* 0xfffffffe04059812 */ /* 0x000fe400078ec0ff */
[----:B------:R-:W-:Y:S02]  /*d760*/  LOP3.LUT R7, R42, 0xfffffffe, RZ, 0xc0, !PT ;  /* 0xfffffffe2a077812 */ /* 0x000fe400078ec0ff */
[-C--:B------:R-:W-:Y:S02]  /*d770*/  @!P1 IADD3 R4, P3, R5, R16.reuse, RZ ;  /* 0x0000001005049210 */ /* 0x080fe40007f7e0ff */
[----:B------:R-:W-:-:S03]  /*d780*/  IADD3 R6, P2, R7, R16, RZ ;  /* 0x0000001007067210 */ /* 0x000fc60007f5e0ff */
[--C-:B------:R-:W-:Y:S02]  /*d790*/  @!P1 IMAD.X R5, RZ, RZ, R19.reuse, P3 ;  /* 0x000000ffff059224 */ /* 0x100fe400018e0613 */
[----:B------:R-:W-:-:S03]  /*d7a0*/  IMAD.X R7, RZ, RZ, R19, P2 ;  /* 0x000000ffff077224 */ /* 0x000fc600010e0613 */
[----:B------:R-:W2:Y:S04]  /*d7b0*/  @!P1 LDG.E.U16 R4, desc[UR60][R4.64] ;  /* 0x0000003c04049981 */ /* 0x000ea8000c1e1500 */
[----:B------:R-:W3:Y:S01]  /*d7c0*/  LDG.E.U16 R6, desc[UR60][R6.64] ;  /* 0x0000003c06067981 */ /* 0x000ee2000c1e1500 */
[C---:B--2---:R-:W-:Y:S02]  /*d7d0*/  @!P1 PRMT R16, R4.reuse, 0x7770, RZ ;  /* 0x0000777004109816 */ /* 0x044fe400000000ff */
[----:B------:R-:W-:Y:S02]  /*d7e0*/  @!P1 PRMT R19, R4, 0x7771, RZ ;  /* 0x0000777104139816 */ /* 0x000fe400000000ff */
[C---:B---3--:R-:W-:Y:S02]  /*d7f0*/  PRMT R45, R6.reuse, 0x7770, RZ ;  /* 0x00007770062d7816 */ /* 0x048fe400000000ff */
[----:B------:R-:W-:-:S02]  /*d800*/  PRMT R39, R6, 0x7771, RZ ;  /* 0x0000777106277816 */ /* 0x000fc400000000ff */
[----:B------:R-:W-:Y:S02]  /*d810*/  @!P1 PRMT R41, R16, 0x7610, R41 ;  /* 0x0000761010299816 */ /* 0x000fe40000000029 */
[----:B------:R-:W-:-:S07]  /*d820*/  @!P1 PRMT R8, R19, 0x7610, R8 ;  /* 0x0000761013089816 */ /* 0x000fce0000000008 */
.L_x_3825:
[----:B------:R-:W-:Y:S05]  /*d830*/  BSYNC B0 ;  /* 0x0000000000007941 */ /* 0x000fea0003800000 */
.L_x_3824:
        /* <DEDUP_REMOVED lines=29> */
[-C--:B------:R-:W-:Y:S02]  /*da10*/  SEL R14, R14, R35.reuse, !P1 ;  /* 0x000000230e0e7207 */ /* 0x080fe40004800000 */
[----:B------:R-:W-:Y:S02]  /*da20*/  SEL R29, R29, R46, !P0 ;  /* 0x0000002e1d1d7207 */ /* 0x000fe40004000000 */
        /* <DEDUP_REMOVED lines=14> */
[----:B------:R-:W-:Y:S02]  /*db10*/  ISETP.GE.U32.AND P1, PT, R12, R5, PT ;  /* 0x000000050c00720c */ /* 0x000fe40003f26070 */
[----:B------:R-:W-:Y:S01]  /*db20*/  ISETP.GT.AND P4, PT, R7, R4, PT ;  /* 0x000000040700720c */ /* 0x000fe20003f84270 */
[----:B------:R-:W-:Y:S01]  /*db30*/  IMAD.IADD R7, R5, 0x1, R38 ;  /* 0x0000000105077824 */ /* 0x000fe200078e0226 */
[----:B------:R-:W-:-:S02]  /*db40*/  ISETP.GT.AND P5, PT, R9, R6, PT ;  /* 0x000000060900720c */ /* 0x000fc40003fa4270 */
[----:B------:R-:W-:Y:S02]  /*db50*/  ISETP.GE.U32.AND P0, PT, R13, R5, PT ;  /* 0x000000050d00720c */ /* 0x000fe40003f06070 */
[----:B------:R-:W-:Y:S02]  /*db60*/  ISETP.GE.AND.EX P1, PT, R27, RZ, PT, P1 ;  /* 0x000000ff1b00720c */ /* 0x000fe40003f26310 */
[----:B------:R-:W-:Y:S02]  /*db70*/  SEL R6, RZ, 0xffffffff, !P5 ;  /* 0xffffffffff067807 */ /* 0x000fe40006800000 */
        /* <DEDUP_REMOVED lines=79> */
.L_x_3827:
[----:B------:R-:W-:Y:S05]  /*e070*/  BSYNC B0 ;  /* 0x0000000000007941 */ /* 0x000fea0003800000 */
.L_x_3826:
[----:B------:R-:W-:Y:S02]  /*e080*/  LOP3.LUT R6, R29, 0xff, RZ, 0xc0, !PT ;  /* 0x000000ff1d067812 */ /* 0x000fe400078ec0ff */
[----:B------:R-:W-:Y:S02]  /*e090*/  LOP3.LUT R7, R40, 0xff, RZ, 0xc0, !PT ;  /* 0x000000ff28077812 */ /* 0x000fe400078ec0ff */
[----:B------:R-:W-:Y:S02]  /*e0a0*/  LOP3.LUT R8, R20, 0xff, RZ, 0xc0, !PT ;  /* 0x000000ff14087812 */ /* 0x000fe400078ec0ff */
[----:B------:R-:W-:Y:S02]  /*e0b0*/  LOP3.LUT R9, R25, 0xff, RZ, 0xc0, !PT ;  /* 0x000000ff19097812 */ /* 0x000fe400078ec0ff */
[----:B------:R-:W-:Y:S02]  /*e0c0*/  PRMT R4, R40, 0x8880, RZ ;  /* 0x0000888028047816 */ /* 0x000fe400000000ff */
[----:B------:R-:W-:-:S02]  /*e0d0*/  PRMT R5, R29, 0x8880, RZ ;  /* 0x000088801d057816 */ /* 0x000fc400000000ff */
[----:B------:R-:W-:Y:S02]  /*e0e0*/  ISETP.NE.AND P4, PT, R6, R7, PT ;  /* 0x000000070600720c */ /* 0x000fe40003f85270 */
[----:B------:R-:W-:Y:S02]  /*e0f0*/  ISETP.NE.AND P2, PT, R8, R9, PT ;  /* 0x000000090800720c */ /* 0x000fe40003f45270 */
[----:B------:R-:W-:Y:S02]  /*e100*/  ISETP.GE.U32.AND P0, PT, R18, R13, PT ;  /* 0x0000000d1200720c */ /* 0x000fe40003f06070 */
[----:B------:R-:W-:Y:S02]  /*e110*/  ISETP.GT.AND P3, PT, R5, R4, PT ;  /* 0x000000040500720c */ /* 0x000fe40003f64270 */
[----:B------:R-:W-:Y:S02]  /*e120*/  ISETP.GE.U32.AND P1, PT, R14, R12, PT ;  /* 0x0000000c0e00720c */ /* 0x000fe40003f26070 */
[----:B------:R-:W-:-:S02]  /*e130*/  ISETP.GE.AND.EX P0, PT, R3, R30, PT, P0 ;  /* 0x0000001e0300720c */ /* 0x000fc40003f06300 */
[----:B------:R-:W-:Y:S02]  /*e140*/  PRMT R5, R25, 0x8880, RZ ;  /* 0x0000888019057816 */ /* 0x000fe400000000ff */
[----:B------:R-:W-:Y:S02]  /*e150*/  PRMT R6, R20, 0x8880, RZ ;  /* 0x0000888014067816 */ /* 0x000fe400000000ff */
[----:B------:R-:W-:Y:S02]  /*e160*/  ISETP.GE.AND.EX P1, PT, R0, R27, PT, P1 ;  /* 0x0000001b0000720c */ /* 0x000fe40003f26310 */
[----:B------:R-:W-:Y:S02]  /*e170*/  SEL R4, RZ, 0xffffffff, P0 ;  /* 0xffffffffff047807 */ /* 0x000fe40000000000 */
        /* <DEDUP_REMOVED lines=14> */
[----:B------:R-:W-:Y:S02]  /*e260*/  LOP3.LUT R3, R29, 0xff, RZ, 0xc0, !PT ;  /* 0x000000ff1d037812 */ /* 0x000fe400078ec0ff */
[----:B------:R-:W-:Y:S02]  /*e270*/  LOP3.LUT R4, R25, 0xff, RZ, 0xc0, !PT ;  /* 0x000000ff19047812 */ /* 0x000fe400078ec0ff */
[----:B------:R-:W-:Y:S02]  /*e280*/  SEL R7, R14, R12, !P1 ;  /* 0x0000000c0e077207 */ /* 0x000fe40004800000 */
[----:B------:R-:W-:Y:S02]  /*e290*/  ISETP.NE.AND P4, PT, R3, R6, PT ;  /* 0x000000060300720c */ /* 0x000fe40003f85270 */
[----:B------:R-:W-:Y:S02]  /*e2a0*/  ISETP.NE.AND P2, PT, R4, R13, PT ;  /* 0x0000000d0400720c */ /* 0x000fe40003f45270 */
[----:B------:R-:W-:-:S02]  /*e2b0*/  ISETP.GE.U32.AND P0, PT, R18, R11, PT ;  /* 0x0000000b1200720c */ /* 0x000fc40003f06070 */
[----:B------:R-:W-:Y:S02]  /*e2c0*/  SEL R8, R0, R27, !P1 ;  /* 0x0000001b00087207 */ /* 0x000fe40004800000 */
        /* <DEDUP_REMOVED lines=20> */
[----:B------:R-:W-:Y:S02]  /*e410*/  LOP3.LUT R5, R32, 0xff, RZ, 0xc0, !PT ;  /* 0x000000ff20057812 */ /* 0x000fe400078ec0ff */
[----:B------:R-:W-:Y:S02]  /*e420*/  LOP3.LUT R10, R31, 0xff, RZ, 0xc0, !PT ;  /* 0x000000ff1f0a7812 */ /* 0x000fe400078ec0ff */
[----:B------:R-:W-:-:S02]  /*e430*/  LOP3.LUT R0, R29, 0xff, RZ, 0xc0, !PT ;  /* 0x000000ff1d007812 */ /* 0x000fc400078ec0ff */
[----:B------:R-:W-:Y:S02]  /*e440*/  LOP3.LUT R3, R24, 0xff, RZ, 0xc0, !PT ;  /* 0x000000ff18037812 */ /* 0x000fe400078ec0ff */
[----:B------:R-:W-:Y:S02]  /*e450*/  SEL R8, R8, R21, !P1 ;  /* 0x0000001508087207 */ /* 0x000fe40004800000 */
        /* <DEDUP_REMOVED lines=29> */
.L_x_3802:
[----:B------:R-:W0:Y:S01]  /*e630*/  LDC R28, c[0x0][0x234] ;  /* 0x00008d00ff1c7b82 */ /* 0x000e220000000800 */
[----:B------:R-:W-:Y:S01]  /*e640*/  ULDC.U8 UR4, c[0x0][0x218] ;  /* 0x0000860000047ab9 */ /* 0x000fe20000000000 */
[----:B------:R-:W-:Y:S01]  /*e650*/  BSSY B0, `(.L_x_3828) ;  /* 0x00000db000007945 */ /* 0x000fe20003800000 */
[----:B------:R-:W-:Y:S02]  /*e660*/  IMAD.U32 R11, RZ, RZ, UR4 ;  /* 0x00000004ff0b7e24 */ /* 0x000fe4000f8e00ff */
[----:B------:R-:W-:Y:S02]  /*e670*/  IMAD.U32 R12, RZ, RZ, UR4 ;  /* 0x00000004ff0c7e24 */ /* 0x000fe4000f8e00ff */
[----:B------:R-:W-:Y:S01]  /*e680*/  IMAD.U32 R30, RZ, RZ, UR4 ;  /* 0x00000004ff1e7e24 */ /* 0x000fe2000f8e00ff */
[----:B------:R-:W1:Y:S01]  /*e690*/  LDC R15, c[0x0][0x220] ;  /* 0x00008800ff0f7b82 */ /* 0x000e620000000800 */
[----:B------:R-:W-:Y:S02]  /*e6a0*/  IMAD.U32 R35, RZ, RZ, UR4 ;  /* 0x00000004ff237e24 */ /* 0x000fe4000f8e00ff */
[----:B------:R-:W-:-:S02]  /*e6b0*/  IMAD.U32 R38, RZ, RZ, UR4 ;  /* 0x00000004ff267e24 */ /* 0x000fc4000f8e00ff */
[----:B------:R-:W-:Y:S02]  /*e6c0*/  IMAD.U32 R34, RZ, RZ, UR4 ;  /* 0x00000004ff227e24 */ /* 0x000fe4000f8e00ff */
[----:B------:R-:W-:Y:S01]  /*e6d0*/  IMAD.U32 R31, RZ, RZ, UR4 ;  /* 0x00000004ff1f7e24 */ /* 0x000fe2000f8e00ff */
[----:B------:R-:W2:Y:S01]  /*e6e0*/  LDC R10, c[0x0][0x224] ;  /* 0x00008900ff0a7b82 */ /* 0x000ea20000000800 */
[----:B------:R-:W-:Y:S02]  /*e6f0*/  IMAD.U32 R27, RZ, RZ, UR4 ;  /* 0x00000004ff1b7e24 */ /* 0x000fe4000f8e00ff */
        /* <DEDUP_REMOVED lines=8> */
[----:B------:R-:W-:Y:S02]  /*e780*/  IMAD.MOV.U32 R26, RZ, RZ, R15 ;  /* 0x000000ffff1a7224 */ /* 0x000fe400078e000f */
[--C-:B--2---:R-:W-:Y:S02]  /*e790*/  IMAD.MOV.U32 R3, RZ, RZ, R10.reuse ;  /* 0x000000ffff037224 */ /* 0x104fe400078e000a */
        /* <DEDUP_REMOVED lines=27> */
.L_x_3831:
[----:B------:R-:W-:-:S04]  /*e950*/  LOP3.LUT R5, R25, 0xfffffffe, RZ, 0xc0, !PT ;  /* 0xfffffffe19057812 */ /* 0x000fc800078ec0ff */
[----:B------:R-:W-:-:S05]  /*e960*/  IADD3 R4, P0, R5, R16, RZ ;  /* 0x0000001005047210 */ /* 0x000fca0007f1e0ff */
[----:B------:R-:W-:-:S05]  /*e970*/  IMAD.X R5, RZ, RZ, R19, P0 ;  /* 0x000000ffff057224 */ /* 0x000fca00000e0613 */
[----:B------:R0:W2:Y:S01]  /*e980*/  LDG.E.U16 R40, desc[UR60][R4.64] ;  /* 0x0000003c04287981 */ /* 0x0000a2000c1e1500 */
[----:B------:R-:W-:-:S05]  /*e990*/  IMAD.IADD R41, R25, 0x1, R28 ;  /* 0x0000000119297824 */ /* 0x000fca00078e021c */
[----:B------:R-:W-:-:S04]  /*e9a0*/  LOP3.LUT R7, R41, 0xfffffffe, RZ, 0xc0, !PT ;  /* 0xfffffffe29077812 */ /* 0x000fc800078ec0ff */
[----:B------:R-:W-:-:S05]  /*e9b0*/  IADD3 R6, P0, R7, R16, RZ ;  /* 0x0000001007067210 */ /* 0x000fca0007f1e0ff */
[----:B------:R-:W-:Y:S02]  /*e9c0*/  IMAD.X R7, RZ, RZ, R19, P0 ;  /* 0x000000ffff077224 */ /* 0x000fe400000e0613 */
[----:B------:R-:W-:-:S03]  /*e9d0*/  IMAD.IADD R43, R41, 0x1, R28 ;  /* 0x00000001292b7824 */ /* 0x000fc600078e021c */
[----:B------:R1:W3:Y:S02]  /*e9e0*/  LDG.E.U16 R6, desc[UR60][R6.64] ;  /* 0x0000003c06067981 */ /* 0x0002e4000c1e1500 */
[----:B------:R-:W-:-:S04]  /*e9f0*/  LOP3.LUT R9, R43, 0xfffffffe, RZ, 0xc0, !PT ;  /* 0xfffffffe2b097812 */ /* 0x000fc800078ec0ff */
[----:B------:R-:W-:Y:S01]  /*ea00*/  IADD3 R8, P0, R9, R16, RZ ;  /* 0x0000001009087210 */ /* 0x000fe20007f1e0ff */
[----:B------:R-:W-:-:S04]  /*ea10*/  IMAD.IADD R45, R43, 0x1, R28 ;  /* 0x000000012b2d7824 */ /* 0x000fc800078e021c */
[----:B------:R-:W-:Y:S01]  /*ea20*/  IMAD.X R9, RZ, RZ, R19, P0 ;  /* 0x000000ffff097224 */ /* 0x000fe200000e0613 */
[----:B0-----:R-:W-:-:S04]  /*ea30*/  LOP3.LUT R5, R45, 0xfffffffe, RZ, 0xc0, !PT ;  /* 0xfffffffe2d057812 */ /* 0x001fc800078ec0ff */
        /* <DEDUP_REMOVED lines=13> */
[----:B------:R-:W-:Y:S02]  /*eb10*/  PRMT R49, R12, 0x8880, RZ ;  /* 0x000088800c317816 */ /* 0x000fe400000000ff */
[C---:B--2---:R-:W-:Y:S02]  /*eb20*/  PRMT R47, R40.reuse, 0x7771, RZ ;  /* 0x00007771282f7816 */ /* 0x044fe400000000ff */
[----:B------:R-:W-:-:S02]  /*eb30*/  LOP3.LUT R44, R40, 0xff, RZ, 0xc0, !PT ;  /* 0x000000ff282c7812 */ /* 0x000fc400078ec0ff */
[----:B------:R-:W-:Y:S02]  /*eb40*/  ISETP.NE.AND P2, PT, R42, R47, PT ;  /* 0x0000002f2a00720c */ /* 0x000fe40003f45270 */
[----:B------:R-:W-:Y:S02]  /*eb50*/  ISETP.NE.AND P3, PT, R7, R44, PT ;  /* 0x0000002c0700720c */ /* 0x000fe40003f65270 */
[----:B------:R-:W-:Y:S02]  /*eb60*/  PRMT R42, R27, 0x8880, RZ ;  /* 0x000088801b2a7816 */ /* 0x000fe400000000ff */
[----:B------:R-:W-:Y:S02]  /*eb70*/  PRMT R44, R31, 0x8880, RZ ;  /* 0x000088801f2c7816 */ /* 0x000fe400000000ff */
[C---:B0-----:R-:W-:Y:S02]  /*eb80*/  PRMT R5, R40.reuse, 0x8880, RZ ;  /* 0x0000888028057816 */ /* 0x041fe400000000ff */
[----:B------:R-:W-:-:S02]  /*eb90*/  PRMT R7, R40, 0x9991, RZ ;  /* 0x0000999128077816 */ /* 0x000fc400000000ff */
[----:B------:R-:W-:Y:S02]  /*eba0*/  ISETP.GT.AND P4, PT, R42, R5, PT ;  /* 0x000000052a00720c */ /* 0x000fe40003f84270 */
[----:B------:R-:W-:Y:S02]  /*ebb0*/  ISETP.GT.AND P5, PT, R44, R7, PT ;  /* 0x000000072c00720c */ /* 0x000fe40003fa4270 */
[----:B------:R-:W-:Y:S02]  /*ebc0*/  SEL R5, RZ, 0xffffffff, P0 ;  /* 0xffffffffff057807 */ /* 0x000fe40000000000 */
[----:B------:R-:W-:Y:S02]  /*ebd0*/  SEL R7, RZ, 0xffffffff, P1 ;  /* 0xffffffffff077807 */ /* 0x000fe40000800000 */
[----:B------:R-:W-:Y:S02]  /*ebe0*/  @P3 SEL R5, RZ, 0xffffffff, !P4 ;  /* 0xffffffffff053807 */ /* 0x000fe40006000000 */
[----:B------:R-:W-:-:S02]  /*ebf0*/  @P2 SEL R7, RZ, 0xffffffff, !P5 ;  /* 0xffffffffff072807 */ /* 0x000fc40006800000 */
[----:B------:R-:W-:Y:S02]  /*ec00*/  LOP3.LUT R5, R5, 0x1, RZ, 0xc0, !PT ;  /* 0x0000000105057812 */ /* 0x000fe400078ec0ff */
[----:B------:R-:W-:Y:S02]  /*ec10*/  LOP3.LUT R7, R7, 0x1, RZ, 0xc0, !PT ;  /* 0x0000000107077812 */ /* 0x000fe400078ec0ff */
[----:B------:R-:W-:Y:S02]  /*ec20*/  ISETP.NE.U32.AND P3, PT, R5, 0x1, PT ;  /* 0x000000010500780c */ /* 0x000fe40003f65070 */
[----:B------:R-:W-:Y:S02]  /*ec30*/  ISETP.NE.U32.AND P2, PT, R7, 0x1, PT ;  /* 0x000000010700780c */ /* 0x000fe40003f45070 */
[----:B------:R-:W-:Y:S02]  /*ec40*/  PRMT R42, R40, 0x7770, RZ ;  /* 0x00007770282a7816 */ /* 0x000fe400000000ff */
[----:B------:R-:W-:-:S02]  /*ec50*/  SEL R26, R26, R25, !P3 ;  /* 0x000000191a1a7207 */ /* 0x000fc40005800000 */
[----:B------:R-:W-:Y:S01]  /*ec60*/  SEL R24, R24, R25, !P2 ;  /* 0x0000001918187207 */ /* 0x000fe20005000000 */
[----:B------:R-:W-:Y:S01]  /*ec70*/  IMAD.IADD R25, R45, 0x1, R28 ;  /* 0x000000012d197824 */ /* 0x000fe200078e021c */
[----:B------:R-:W-:Y:S02]  /*ec80*/  SEL R27, R27, R42, !P3 ;  /* 0x0000002a1b1b7207 */ /* 0x000fe40005800000 */
[----:B------:R-:W-:Y:S01]  /*ec90*/  LOP3.LUT R5, R34, 0xff, RZ, 0xc0, !PT ;  /* 0x000000ff22057812 */ /* 0x000fe200078ec0ff */
[----:B------:R-:W-:Y:S01]  /*eca0*/  IMAD R7, R28, 0x3, R25 ;  /* 0x000000031c077824 */ /* 0x000fe200078e0219 */
[----:B---3--:R-:W-:Y:S02]  /*ecb0*/  LOP3.LUT R42, R6, 0xff, RZ, 0xc0, !PT ;  /* 0x000000ff062a7812 */ /* 0x008fe400078ec0ff */
[----:B------:R-:W-:Y:S02]  /*ecc0*/  PRMT R44, R40, 0x7771, RZ ;  /* 0x00007771282c7816 */ /* 0x000fe400000000ff */
[----:B------:R-:W-:-:S02]  /*ecd0*/  ISETP.NE.AND P0, PT, R5, R42, PT ;  /* 0x0000002a0500720c */ /* 0x000fc40003f05270 */
[----:B------:R-:W-:Y:S02]  /*ece0*/  SEL R31, R31, R44, !P2 ;  /* 0x0000002c1f1f7207 */ /* 0x000fe40005000000 */
[----:B------:R-:W-:Y:S02]  /*ecf0*/  PRMT R44, R34, 0x8880, RZ ;  /* 0x00008880222c7816 */ /* 0x000fe400000000ff */
[C---:B------:R-:W-:Y:S02]  /*ed00*/  PRMT R9, R6.reuse, 0x8880, RZ ;  /* 0x0000888006097816 */ /* 0x040fe400000000ff */
[----:B------:R-:W-:Y:S02]  /*ed10*/  ISETP.GE.U32.AND P1, PT, R7, R36, PT ;  /* 0x000000240700720c */ /* 0x000fe40003f26070 */
[----:B------:R-:W-:Y:S02]  /*ed20*/  PRMT R42, R6, 0x7771, RZ ;  /* 0x00007771062a7816 */ /* 0x000fe400000000ff */
[----:B------:R-:W-:-:S02]  /*ed30*/  LOP3.LUT R5, R38, 0xff, RZ, 0xc0, !PT ;  /* 0x000000ff26057812 */ /* 0x000fc400078ec0ff */
[----:B------:R-:W-:Y:S02]  /*ed40*/  PRMT R7, R38, 0x8880, RZ ;  /* 0x0000888026077816 */ /* 0x000fe400000000ff */
[----:B------:R-:W-:Y:S02]  /*ed50*/  ISETP.GT.AND P5, PT, R44, R9, PT ;  /* 0x000000092c00720c */ /* 0x000fe40003fa4270 */
[----:B------:R-:W-:Y:S01]  /*ed60*/  ISETP.NE.AND P4, PT, R5, R42, PT ;  /* 0x0000002a0500720c */ /* 0x000fe20003f85270 */
[----:B------:R-:W-:Y:S01]  /*ed70*/  IMAD.MOV.U32 R42, RZ, RZ, R7 ;  /* 0x000000ffff2a7224 */ /* 0x000fe200078e0007 */
[----:B------:R-:W-:Y:S02]  /*ed80*/  SEL R7, RZ, 0xffffffff, P6 ;  /* 0xffffffffff077807 */ /* 0x000fe40003000000 */
[----:B------:R-:W-:Y:S02]  /*ed90*/  @P0 SEL R7, RZ, 0xffffffff, !P5 ;  /* 0xffffffffff070807 */ /* 0x000fe40006800000 */
[----:B------:R-:W-:-:S02]  /*eda0*/  ISETP.GE.U32.AND P5, PT, R20, R41, PT ;  /* 0x000000291400720c */ /* 0x000fc40003fa6070 */
[----:B------:R-:W-:Y:S02]  /*edb0*/  LOP3.LUT R5, R35, 0xff, RZ, 0xc0, !PT ;  /* 0x000000ff23057812 */ /* 0x000fe400078ec0ff */
[----:B----4-:R-:W-:Y:S02]  /*edc0*/  LOP3.LUT R44, R8, 0xff, RZ, 0xc0, !PT ;  /* 0x000000ff082c7812 */ /* 0x010fe400078ec0ff */
[----:B------:R-:W-:Y:S02]  /*edd0*/  ISETP.GE.AND.EX P5, PT, R32, RZ, PT, P5 ;  /* 0x000000ff2000720c */ /* 0x000fe40003fa6350 */
[----:B------:R-:W-:Y:S02]  /*ede0*/  PRMT R9, R6, 0x9991, RZ ;  /* 0x0000999106097816 */ /* 0x000fe400000000ff */
[----:B------:R-:W-:Y:S02]  /*edf0*/  ISETP.NE.AND P0, PT, R5, R44, PT ;  /* 0x0000002c0500720c */ /* 0x000fe40003f05270 */
[----:B------:R-:W-:-:S02]  /*ee00*/  SEL R44, RZ, 0xffffffff, P5 ;  /* 0xffffffffff2c7807 */ /* 0x000fc40002800000 */
[----:B------:R-:W-:Y:S02]  /*ee10*/  ISETP.GT.AND P6, PT, R42, R9, PT ;  /* 0x000000092a00720c */ /* 0x000fe40003fc4270 */
[----:B------:R-:W-:Y:S02]  /*ee20*/  ISETP.GE.U32.AND P5, PT, R18, R43, PT ;  /* 0x0000002b1200720c */ /* 0x000fe40003fa6070 */
[----:B------:R-:W-:Y:S02]  /*ee30*/  PRMT R42, R35, 0x8880, RZ ;  /* 0x00008880232a7816 */ /* 0x000fe400000000ff */
[----:B------:R-:W-:Y:S02]  /*ee40*/  PRMT R9, R8, 0x8880, RZ ;  /* 0x0000888008097816 */ /* 0x000fe400000000ff */
[----:B------:R-:W-:Y:S02]  /*ee50*/  LOP3.LUT R5, R30, 0xff, RZ, 0xc0, !PT ;  /* 0x000000ff1e057812 */ /* 0x000fe400078ec0ff */
[----:B------:R-:W-:-:S02]  /*ee60*/  PRMT R46, R8, 0x7771, RZ ;  /* 0x00007771082e7816 */ /* 0x000fc400000000ff */
[----:B------:R-:W-:Y:S02]  /*ee70*/  @P4 SEL R44, RZ, 0xffffffff, !P6 ;  /* 0xffffffffff2c4807 */ /* 0x000fe40007000000 */
[----:B------:R-:W-:Y:S02]  /*ee80*/  ISETP.GE.AND.EX P5, PT, R33, RZ, PT, P5 ;  /* 0x000000ff2100720c */ /* 0x000fe40003fa6350 */
[----:B------:R-:W-:Y:S02]  /*ee90*/  ISETP.GT.AND P6, PT, R42, R9, PT ;  /* 0x000000092a00720c */ /* 0x000fe40003fc4270 */
[----:B------:R-:W-:Y:S02]  /*eea0*/  ISETP.NE.AND P4, PT, R5, R46, PT ;  /* 0x0000002e0500720c */ /* 0x000fe40003f85270 */
[----:B------:R-:W-:Y:S02]  /*eeb0*/  LOP3.LUT R5, R11, 0xff, RZ, 0xc0, !PT ;  /* 0x000000ff0b057812 */ /* 0x000fe400078ec0ff */
[----:B-----5:R-:W-:-:S02]  /*eec0*/  LOP3.LUT R42, R4, 0xff, RZ, 0xc0, !PT ;  /* 0x000000ff042a7812 */ /* 0x020fc400078ec0ff */
[----:B------:R-:W-:Y:S02]  /*eed0*/  SEL R9, RZ, 0xffffffff, P5 ;  /* 0xffffffffff097807 */ /* 0x000fe40002800000 */
[----:B------:R-:W-:Y:S02]  /*eee0*/  @P0 SEL R9, RZ, 0xffffffff, !P6 ;  /* 0xffffffffff090807 */ /* 0x000fe40007000000 */
[----:B------:R-:W-:Y:S02]  /*eef0*/  ISETP.GE.U32.AND P0, PT, R15, R43, PT ;  /* 0x0000002b0f00720c */ /* 0x000fe40003f06070 */
[----:B------:R-:W-:Y:S02]  /*ef00*/  ISETP.NE.AND P5, PT, R5, R42, PT ;  /* 0x0000002a0500720c */ /* 0x000fe40003fa5270 */
[----:B------:R-:W-:Y:S02]  /*ef10*/  ISETP.GE.U32.AND P6, PT, R0, R45, PT ;  /* 0x0000002d0000720c */ /* 0x000fe40003fc6070 */
[----:B------:R-:W-:-:S02]  /*ef20*/  ISETP.GE.AND.EX P0, PT, R29, RZ, PT, P0 ;  /* 0x000000ff1d00720c */ /* 0x000fc40003f06300 */
[----:B------:R-:W-:Y:S02]  /*ef30*/  PRMT R46, R30, 0x8880, RZ ;  /* 0x000088801e2e7816 */ /* 0x000fe400000000ff */
[----:B------:R-:W-:Y:S02]  /*ef40*/  PRMT R5, R8, 0x9991, RZ ;  /* 0x0000999108057816 */ /* 0x000fe400000000ff */
[----:B------:R-:W-:Y:S02]  /*ef50*/  ISETP.GE.AND.EX P6, PT, R3, RZ, PT, P6 ;  /* 0x000000ff0300720c */ /* 0x000fe40003fc6360 */
[----:B------:R-:W-:Y:S02]  /*ef60*/  PRMT R47, R4, 0x8880, RZ ;  /* 0x00008880042f7816 */ /* 0x000fe400000000ff */
[----:B------:R-:W-:Y:S02]  /*ef70*/  SEL R42, RZ, 0xffffffff, P0 ;  /* 0xffffffffff2a7807 */ /* 0x000fe40000000000 */
[----:B------:R-:W-:-:S02]  /*ef80*/  ISETP.GT.AND P0, PT, R46, R5, PT ;  /* 0x000000052e00720c */ /* 0x000fc40003f04270 */
[----:B------:R-:W-:Y:S02]  /*ef90*/  SEL R5, RZ, 0xffffffff, P6 ;  /* 0xffffffffff057807 */ /* 0x000fe40003000000 */
[----:B------:R-:W-:Y:S02]  /*efa0*/  ISETP.GT.AND P6, PT, R48, R47, PT ;  /* 0x0000002f3000720c */ /* 0x000fe40003fc4270 */
[----:B------:R-:W-:Y:S02]  /*efb0*/  PRMT R47, R4, 0x7771, RZ ;  /* 0x00007771042f7816 */ /* 0x000fe400000000ff */
[----:B------:R-:W-:Y:S02]  /*efc0*/  LOP3.LUT R46, R12, 0xff, RZ, 0xc0, !PT ;  /* 0x000000ff0c2e7812 */ /* 0x000fe400078ec0ff */
[----:B------:R-:W-:Y:S02]  /*efd0*/  LOP3.LUT R7, R7, 0x1, RZ, 0xc0, !PT ;  /* 0x0000000107077812 */ /* 0x000fe400078ec0ff */
[----:B------:R-:W-:-:S02]  /*efe0*/  @P5 SEL R5, RZ, 0xffffffff, !P6 ;  /* 0xffffffffff055807 */ /* 0x000fc40007000000 */
[----:B------:R-:W-:Y:S02]  /*eff0*/  LOP3.LUT R44, R44, 0x1, RZ, 0xc0, !PT ;  /* 0x000000012c2c7812 */ /* 0x000fe400078ec0ff */
[----:B------:R-:W-:Y:S02]  /*f000*/  ISETP.NE.AND P6, PT, R46, R47, PT ;  /* 0x0000002f2e00720c */ /* 0x000fe40003fc5270 */
[----:B------:R-:W-:Y:S02]  /*f010*/  ISETP.GE.U32.AND P5, PT, R39, R45, PT ;  /* 0x0000002d2700720c */ /* 0x000fe40003fa6070 */
[----:B------:R-:W-:Y:S02]  /*f020*/  @P4 SEL R42, RZ, 0xffffffff, !P0 ;  /* 0xffffffffff2a4807 */ /* 0x000fe40004000000 */
[----:B------:R-:W-:Y:S02]  /*f030*/  ISETP.NE.U32.AND P0, PT, R7, 0x1, PT ;  /* 0x000000010700780c */ /* 0x000fe40003f05070 */
[----:B------:R-:W-:-:S02]  /*f040*/  PRMT R7, R6, 0x7770, RZ ;  /* 0x0000777006077816 */ /* 0x000fc400000000ff */
[----:B------:R-:W-:Y:S02]  /*f050*/  ISETP.NE.U32.AND P4, PT, R44, 0x1, PT ;  /* 0x000000012c00780c */ /* 0x000fe40003f85070 */
[----:B------:R-:W-:Y:S02]  /*f060*/  ISETP.GE.AND.EX P5, PT, R10, RZ, PT, P5 ;  /* 0x000000ff0a00720c */ /* 0x000fe40003fa6350 */
[----:B------:R-:W-:Y:S02]  /*f070*/  PRMT R44, R4, 0x9991, RZ ;  /* 0x00009991042c7816 */ /* 0x000fe400000000ff */
[----:B------:R-:W-:Y:S02]  /*f080*/  SEL R34, R34, R7, !P0 ;  /* 0x0000000722227207 */ /* 0x000fe40004000000 */
[----:B------:R-:W-:Y:S02]  /*f090*/  SEL R7, RZ, 0xffffffff, P5 ;  /* 0xffffffffff077807 */ /* 0x000fe40002800000 */
[----:B------:R-:W-:-:S02]  /*f0a0*/  ISETP.GT.AND P5, PT, R49, R44, PT ;  /* 0x0000002c3100720c */ /* 0x000fc40003fa4270 */
[----:B------:R-:W-:Y:S02]  /*f0b0*/  LOP3.LUT R9, R9, 0x1, RZ, 0xc0, !PT ;  /* 0x0000000109097812 */ /* 0x000fe400078ec0ff */
[----:B------:R-:W-:Y:S02]  /*f0c0*/  @P6 SEL R7, RZ, 0xffffffff, !P5 ;  /* 0xffffffffff076807 */ /* 0x000fe40006800000 */
[----:B------:R-:W-:Y:S02]  /*f0d0*/  LOP3.LUT R42, R42, 0x1, RZ, 0xc0, !PT ;  /* 0x000000012a2a7812 */ /* 0x000fe400078ec0ff */
[----:B------:R-:W-:Y:S02]  /*f0e0*/  LOP3.LUT R5, R5, 0x1, RZ, 0xc0, !PT ;  /* 0x0000000105057812 */ /* 0x000fe400078ec0ff */
[----:B------:R-:W-:Y:S02]  /*f0f0*/  LOP3.LUT R7, R7, 0x1, RZ, 0xc0, !PT ;  /* 0x0000000107077812 */ /* 0x000fe400078ec0ff */
[----:B------:R-:W-:-:S02]  /*f100*/  ISETP.NE.U32.AND P6, PT, R9, 0x1, PT ;  /* 0x000000010900780c */ /* 0x000fc40003fc5070 */
[----:B------:R-:W-:Y:S02]  /*f110*/  ISETP.NE.U32.AND P5, PT, R42, 0x1, PT ;  /* 0x000000012a00780c */ /* 0x000fe40003fa5070 */
[----:B------:R-:W-:Y:S02]  /*f120*/  PRMT R9, R8, 0x7771, RZ ;  /* 0x0000777108097816 */ /* 0x000fe400000000ff */
[----:B------:R-:W-:Y:S02]  /*f130*/  SEL R14, R14, RZ, !P3 ;  /* 0x000000ff0e0e7207 */ /* 0x000fe40005800000 */
[----:B------:R-:W-:Y:S02]  /*f140*/  ISETP.NE.U32.AND P3, PT, R5, 0x1, PT ;  /* 0x000000010500780c */ /* 0x000fe40003f65070 */
[----:B------:R-:W-:Y:S02]  /*f150*/  SEL R13, R13, RZ, !P2 ;  /* 0x000000ff0d0d7207 */ /* 0x000fe40005000000 */
[----:B------:R-:W-:-:S02]  /*f160*/  ISETP.NE.U32.AND P2, PT, R7, 0x1, PT ;  /* 0x000000010700780c */ /* 0x000fc40003f45070 */
[----:B------:R-:W-:Y:S02]  /*f170*/  PRMT R5, R4, 0x7771, RZ ;  /* 0x0000777104057816 */ /* 0x000fe400000000ff */
[----:B------:R-:W-:Y:S02]  /*f180*/  SEL R9, R30, R9, !P5 ;  /* 0x000000091e097207 */ /* 0x000fe40006800000 */
[----:B------:R-:W-:Y:S02]  /*f190*/  PRMT R30, R4, 0x7770, RZ ;  /* 0x00007770041e7816 */ /* 0x000fe400000000ff */
[----:B------:R-:W-:Y:S02]  /*f1a0*/  PRMT R47, R6, 0x7771, RZ ;  /* 0x00007771062f7816 */ /* 0x000fe400000000ff */
        /* <DEDUP_REMOVED lines=21> */
.L_x_3830:
        /* <DEDUP_REMOVED lines=16> */
.L_x_3829:
[----:B------:R-:W-:Y:S05]  /*f400*/  BSYNC B0 ;  /* 0x0000000000007941 */ /* 0x000fea0003800000 */
.L_x_3828:
[----:B------:R-:W-:Y:S01]  /*f410*/  ISETP.GE.U32.AND P0, PT, R25, R36, PT ;  /* 0x000000241900720c */ /* 0x000fe20003f06070 */
[----:B------:R-:W-:-:S12]  /*f420*/  BSSY B0, `(.L_x_3832) ;  /* 0x0000024000007945 */ /* 0x000fd80003800000 */
[----:B------:R-:W-:Y:S05]  /*f430*/  @P0 BRA `(.L_x_3833) ;  /* 0x0000000000880947 */ /* 0x000fea0003800000 */
        /* <DEDUP_REMOVED lines=18> */
[C---:B------:R-:W-:Y:S01]  /*f560*/  IMAD.IADD R5, R7.reuse, 0x1, R28 ;  /* 0x0000000107057824 */ /* 0x040fe200078e021c */
[----:B------:R-:W-:-:S04]  /*f570*/  LOP3.LUT R7, R7, 0xfffffffe, RZ, 0xc0, !PT ;  /* 0xfffffffe07077812 */ /* 0x000fc800078ec0ff */
[----:B------:R-:W-:Y:S02]  /*f580*/  ISETP.GE.U32.AND P1, PT, R5, R36, PT ;  /* 0x000000240500720c */ /* 0x000fe40003f26070 */
[----:B------:R-:W-:-:S05]  /*f590*/  IADD3 R6, P2, R7, R16, RZ ;  /* 0x0000001007067210 */ /* 0x000fca0007f5e0ff */
[----:B------:R-:W-:-:S05]  /*f5a0*/  IMAD.X R7, RZ, RZ, R19, P2 ;  /* 0x000000ffff077224 */ /* 0x000fca00010e0613 */
[----:B------:R-:W2:Y:S01]  /*f5b0*/  LDG.E.U16 R6, desc[UR60][R6.64] ;  /* 0x0000003c06067981 */ /* 0x000ea2000c1e1500 */
[----:B------:R-:W-:-:S04]  /*f5c0*/  @!P1 LOP3.LUT R5, R5, 0xfffffffe, RZ, 0xc0, !PT ;  /* 0xfffffffe05059812 */ /* 0x000fc800078ec0ff */
[----:B------:R-:W-:-:S05]  /*f5d0*/  @!P1 IADD3 R4, P3, R5, R16, RZ ;  /* 0x0000001005049210 */ /* 0x000fca0007f7e0ff */
[----:B------:R-:W-:-:S05]  /*f5e0*/  @!P1 IMAD.X R5, RZ, RZ, R19, P3 ;  /* 0x000000ffff059224 */ /* 0x000fca00018e0613 */
[----:B------:R-:W3:Y:S01]  /*f5f0*/  @!P1 LDG.E.U16 R4, desc[UR60][R4.64] ;  /* 0x0000003c04049981 */ /* 0x000ee2000c1e1500 */
[C---:B--2---:R-:W-:Y:S02]  /*f600*/  PRMT R44, R6.reuse, 0x7770, RZ ;  /* 0x00007770062c7816 */ /* 0x044fe400000000ff */
[----:B------:R-:W-:Y:S02]  /*f610*/  PRMT R43, R6, 0x7771, RZ ;  /* 0x00007771062b7816 */ /* 0x000fe400000000ff */
[C---:B---3--:R-:W-:Y:S02]  /*f620*/  @!P1 PRMT R16, R4.reuse, 0x7770, RZ ;  /* 0x0000777004109816 */ /* 0x048fe400000000ff */
[----:B------:R-:W-:Y:S02]  /*f630*/  @!P1 PRMT R19, R4, 0x7771, RZ ;  /* 0x0000777104139816 */ /* 0x000fe400000000ff */
[----:B------:R-:W-:Y:S02]  /*f640*/  @!P1 PRMT R40, R16, 0x7610, R40 ;  /* 0x0000761010289816 */ /* 0x000fe40000000028 */
[----:B------:R-:W-:-:S07]  /*f650*/  @!P1 PRMT R9, R19, 0x7610, R9 ;  /* 0x0000761013099816 */ /* 0x000fce0000000009 */
.L_x_3833:
[----:B------:R-:W-:Y:S05]  /*f660*/  BSYNC B0 ;  /* 0x0000000000007941 */ /* 0x000fea0003800000 */
.L_x_3832:
        /* <DEDUP_REMOVED lines=131> */
.L_x_3835:
[----:B------:R-:W-:Y:S05]  /*fea0*/  BSYNC B0 ;  /* 0x0000000000007941 */ /* 0x000fea0003800000 */
.L_x_3834:
[----:B------:R-:W-:Y:S02]  /*feb0*/  LOP3.LUT R6, R27, 0xff, RZ, 0xc0, !PT ;  /* 0x000000ff1b067812 */ /* 0x000fe400078ec0ff */
[----:B------:R-:W-:Y:S02]  /*fec0*/  LOP3.LUT R7, R34, 0xff, RZ, 0xc0, !PT ;  /* 0x000000ff22077812 */ /* 0x000fe400078ec0ff */
[----:B------:R-:W-:Y:S02]  /*fed0*/  LOP3.LUT R8, R31, 0xff, RZ, 0xc0, !PT ;  /* 0x000000ff1f087812 */ /* 0x000fe400078ec0ff */
[----:B------:R-:W-:Y:S02]  /*fee0*/  LOP3.LUT R9, R38, 0xff, RZ, 0xc0, !PT ;  /* 0x000000ff26097812 */ /* 0x000fe400078ec0ff */
[----:B------:R-:W-:Y:S02]  /*fef0*/  ISETP.NE.AND P4, PT, R6, R7, PT ;  /* 0x000000070600720c */ /* 0x000fe40003f85270 */
[----:B------:R-:W-:-:S02]  /*ff00*/  PRMT R4, R34, 0x8880, RZ ;  /* 0x0000888022047816 */ /* 0x000fc400000000ff */
[----:B------:R-:W-:Y:S02]  /*ff10*/  PRMT R5, R27, 0x8880, RZ ;  /* 0x000088801b057816 */ /* 0x000fe400000000ff */
        /* <DEDUP_REMOVED lines=27> */
[----:B------:R-:W-:Y:S02]  /*100d0*/  PRMT R9, R35, 0x8880, RZ ;  /* 0x0000888023097816 */ /* 0x000fe400000000ff */
[----:B------:R-:W-:-:S02]  /*100e0*/  PRMT R6, R34, 0x8880, RZ ;  /* 0x0000888022067816 */ /* 0x000fc400000000ff */
[----:B------:R-:W-:Y:S02]  /*100f0*/  ISETP.NE.AND P2, PT, R5, R16, PT ;  /* 0x000000100500720c */ /* 0x000fe40003f45270 */
[----:B------:R-:W-:Y:S02]  /*10100*/  ISETP.GE.U32.AND P0, PT, R21, R18, PT ;  /* 0x000000121500720c */ /* 0x000fe40003f06070 */
[----:B------:R-:W-:Y:S02]  /*10110*/  SEL R32, R13, R32, !P1 ;  /* 0x000000200d207207 */ /* 0x000fe40004800000 */
        /* <DEDUP_REMOVED lines=20> */
[----:B------:R-:W-:-:S02]  /*10260*/  SEL R7, R32, R29, !P1 ;  /* 0x0000001d20077207 */ /* 0x000fc40004800000 */
        /* <DEDUP_REMOVED lines=11> */
[----:B------:R-:W-:-:S02]  /*10320*/  ISETP.GE.AND.EX P0, PT, R14, R3, PT, P0 ;  /* 0x000000030e00720c */ /* 0x000fc40003f06300 */
[----:B------:R-:W-:Y:S02]  /*10330*/  SEL R5, RZ, 0xffffffff, P1 ;  /* 0xffffffffff057807 */ /* 0x000fe40000800000 */
[----:B------:R-:W-:Y:S02]  /*10340*/  PRMT R15, R12, 0x8880, RZ ;  /* 0x000088800c0f7816 */ /* 0x000fe400000000ff */
[----:B------:R-:W-:Y:S02]  /*10350*/  PRMT R6, R31, 0x8880, RZ ;  /* 0x000088801f067816 */ /* 0x000fe400000000ff */
[----:B------:R-:W-:Y:S02]  /*10360*/  ISETP.GT.AND P1, PT, R4, R9, PT ;  /* 0x000000090400720c */ /* 0x000fe40003f24270 */
[----:B------:R-:W-:Y:S02]  /*10370*/  SEL R4, RZ, 0xffffffff, P0 ;  /* 0xffffffffff047807 */ /* 0x000fe40000000000 */
[----:B------:R-:W-:-:S02]  /*10380*/  ISETP.GT.AND P3, PT, R6, R15, PT ;  /* 0x0000000f0600720c */ /* 0x000fc40003f64270 */
        /* <DEDUP_REMOVED lines=13> */
.L_x_3786:
[----:B------:R-:W-:Y:S05]  /*10460*/  BSYNC B6 ;  /* 0x0000000000067941 */ /* 0x000fea0003800000 */
.L_x_3785:
        /* <DEDUP_REMOVED lines=15> */
[----:B------:R0:W-:Y:S04]  /*10560*/  STS.U8 [R15], R3 ;  /* 0x000000030f007388 */ /* 0x0001e80000000000 */
[----:B------:R0:W-:Y:S02]  /*10570*/  STS.U8 [R15+0x10], R9 ;  /* 0x000010090f007388 */ /* 0x0001e40000000000 */
[----:B------:R-:W-:Y:S05]  /*10580*/  @!P0 BRA `(.L_x_3836) ;  /* 0x0000000000d88947 */ /* 0x000fea0003800000 */
.L_x_3839:
        /* <DEDUP_REMOVED lines=10> */
[----:B------:R-:W-:Y:S02]  /*10630*/  LOP3.LUT R8, R3, 0xff, RZ, 0xc0, !PT ;  /* 0x000000ff03087812 */ /* 0x000fe400078ec0ff */
[----:B------:R-:W-:Y:S01]  /*10640*/  LOP3.LUT R14, R9, 0xff, RZ, 0xc0, !PT ;  /* 0x000000ff090e7812 */ /* 0x000fe200078ec0ff */
[----:B------:R-:W-:Y:S01]  /*10650*/  IMAD R0, R0, 0x20, R13 ;  /* 0x0000002000007824 */ /* 0x000fe200078e020d */
[----:B------:R-:W-:Y:S02]  /*10660*/  PRMT R25, R3, 0x8880, RZ ;  /* 0x0000888003197816 */ /* 0x000fe400000000ff */
[----:B------:R-:W-:Y:S02]  /*10670*/  PRMT R26, R9, 0x8880, RZ ;  /* 0x00008880091a7816 */ /* 0x000fe400000000ff */
[----:B------:R-:W1:Y:S04]  /*10680*/  LDS.S8 R12, [R0] ;  /* 0x00000000000c7984 */ /* 0x000e680000000200 */
[----:B------:R-:W2:Y:S04]  /*10690*/  LDS.S8 R16, [R0+0x10] ;  /* 0x0000100000107984 */ /* 0x000ea80000000200 */
[----:B------:R-:W3:Y:S04]  /*106a0*/  LDS.64 R4, [R0+0x8] ;  /* 0x0000080000047984 */ /* 0x000ee80000000a00 */
[----:B------:R-:W4:Y:S01]  /*106b0*/  LDS.64 R10, [R0+0x18] ;  /* 0x00001800000a7984 */ /* 0x000f220000000a00 */
[----:B-1----:R-:W-:-:S02]  /*106c0*/  LOP3.LUT R19, R12, 0xff, RZ, 0xc0, !PT ;  /* 0x000000ff0c137812 */ /* 0x002fc400078ec0ff */
[----:B--2---:R-:W-:Y:S02]  /*106d0*/  LOP3.LUT R21, R16, 0xff, RZ, 0xc0, !PT ;  /* 0x000000ff10157812 */ /* 0x004fe400078ec0ff */
[----:B------:R-:W-:Y:S01]  /*106e0*/  ISETP.NE.AND P3, PT, R8, R19, PT ;  /* 0x000000130800720c */ /* 0x000fe20003f65270 */
[----:B------:R-:W-:Y:S01]  /*106f0*/  IMAD.MOV.U32 R19, RZ, RZ, R25 ;  /* 0x000000ffff137224 */ /* 0x000fe200078e0019 */
[----:B------:R-:W-:Y:S01]  /*10700*/  ISETP.NE.AND P4, PT, R14, R21, PT ;  /* 0x000000150e00720c */ /* 0x000fe20003f85270 */
[----:B------:R-:W-:Y:S01]  /*10710*/  IMAD.MOV.U32 R21, RZ, RZ, R26 ;  /* 0x000000ffff157224 */ /* 0x000fe200078e001a */
[----:B---3--:R-:W-:Y:S02]  /*10720*/  ISETP.GE.U32.AND P1, PT, R34, R4, PT ;  /* 0x000000042200720c */ /* 0x008fe40003f26070 */
[----:B----4-:R-:W-:Y:S02]  /*10730*/  ISETP.GE.U32.AND P0, PT, R6, R10, PT ;  /* 0x0000000a0600720c */ /* 0x010fe40003f06070 */
        /* <DEDUP_REMOVED lines=12> */
[----:B0-----:R-:W-:-:S02]  /*10800*/  SEL R34, R34, R4, !P0 ;  /* 0x0000000422227207 */ /* 0x001fc40004000000 */
        /* <DEDUP_REMOVED lines=9> */
[----:B------:R1:W-:Y:S04]  /*108a0*/  STS.U8 [R15], R12 ;  /* 0x0000000c0f007388 */ /* 0x0003e80000000000 */
[----:B------:R1:W-:Y:S02]  /*108b0*/  STS.U8 [R15+0x10], R16 ;  /* 0x000010100f007388 */ /* 0x0003e40000000000 */
.L_x_3838:
[----:B------:R-:W-:Y:S05]  /*108c0*/  BSYNC B0 ;  /* 0x0000000000007941 */ /* 0x000fea0003800000 */
.L_x_3837:
[----:B------:R-:W-:Y:S01]  /*108d0*/  IMAD.MOV.U32 R0, RZ, RZ, R18 ;  /* 0x000000ffff007224 */ /* 0x000fe200078e0012 */
[----:B------:R-:W-:Y:S06]  /*108e0*/  @P2 BRA `(.L_x_3839) ;  /* 0xfffffffc00282947 */ /* 0x000fec000383ffff */
.L_x_3836:
        /* <DEDUP_REMOVED lines=9> */
[----:B------:R-:W-:Y:S01]  /*10980*/  IMAD R0, R2, R19, R17 ;  /* 0x0000001302007224 */ /* 0x000fe200078e0211 */
[----:B------:R-:W-:-:S04]  /*10990*/  UIADD3 UR4, UR4, 0x10, URZ ;  /* 0x0000001004047890 */ /* 0x000fc8000fffe03f */
[----:B--2---:R-:W-:-:S06]  /*109a0*/  ULEA UR4, UR5, UR4, 0x18 ;  /* 0x0000000405047291 */ /* 0x004fcc000f8ec03f */
[----:B------:R-:W-:Y:S02]  /*109b0*/  LEA R13, R0, UR4, 0x5 ;  /* 0x00000004000d7c11 */ /* 0x000fe4000f8e28ff */
[----:B------:R-:W-:-:S03]  /*109c0*/  LEA.HI R0, R19, R19, RZ, 0x1 ;  /* 0x0000001313007211 */ /* 0x000fc600078f08ff */
[----:B------:R2:W-:Y:S01]  /*109d0*/  STS.64 [R13+0x8], R34 ;  /* 0x000008220d007388 */ /* 0x0005e20000000a00 */
[----:B------:R-:W-:Y:S01]  /*109e0*/  SHF.R.S32.HI R4, RZ, 0x1, R0 ;  /* 0x00000001ff047819 */ /* 0x000fe20000011400 */
[----:B------:R-:W-:Y:S02]  /*109f0*/  IMAD.MOV.U32 R0, RZ, RZ, 0x20 ;  /* 0x00000020ff007424 */ /* 0x000fe400078e00ff */
[----:B------:R2:W-:Y:S01]  /*10a00*/  STS.64 [R13+0x18], R6 ;  /* 0x000018060d007388 */ /* 0x0005e20000000a00 */
[----:B------:R-:W-:-:S03]  /*10a10*/  ISETP.GE.AND P0, PT, R4, 0x20, PT ;  /* 0x000000200400780c */ /* 0x000fc60003f06270 */
[----:B------:R2:W-:Y:S04]  /*10a20*/  STS.U8 [R13], R3 ;  /* 0x000000030d007388 */ /* 0x0005e80000000000 */
[----:B------:R2:W-:Y:S06]  /*10a30*/  STS.U8 [R13+0x10], R9 ;  /* 0x000010090d007388 */ /* 0x0005ec0000000000 */
[----:B------:R-:W-:Y:S05]  /*10a40*/  @!P0 BRA `(.L_x_3841) ;  /* 0x0000000000d88947 */ /* 0x000fea0003800000 */
[----:B------:R-:W-:-:S07]  /*10a50*/  IMAD.MOV.U32 R0, RZ, RZ, R4 ;  /* 0x000000ffff007224 */ /* 0x000fce00078e0004 */
.L_x_3844:
[----:B------:R-:W-:Y:S01]  /*10a60*/  IMAD.IADD R4, R17, 0x1, R0 ;  /* 0x0000000111047824 */ /* 0x000fe200078e0200 */
[----:B------:R-:W-:Y:S05]  /*10a70*/  WARPSYNC.ALL ;  /* 0x0000000000007948 */ /* 0x000fea0003800000 */
[----:B------:R-:W-:Y:S01]  /*10a80*/  BAR.SYNC.DEFER_BLOCKING 0x0 ;  /* 0x0000000000007b1d */ /* 0x000fe20000010000 */
[----:B------:R-:W-:-:S04]  /*10a90*/  ISETP.GE.U32.AND P0, PT, R4, R19, PT ;  /* 0x000000130400720c */ /* 0x000fc80003f06070 */
[----:B------:R-:W-:Y:S01]  /*10aa0*/  ISETP.GE.U32.OR P0, PT, R17, R0, P0 ;  /* 0x000000001100720c */ /* 0x000fe20000706470 */
[----:B------:R-:W-:-:S12]  /*10ab0*/  BSSY B0, `(.L_x_3842) ;  /* 0x000002b000007945 */ /* 0x000fd80003800000 */
[----:B---3--:R-:W-:Y:S05]  /*10ac0*/  @P0 BRA `(.L_x_3843) ;  /* 0x0000000000a40947 */ /* 0x008fea0003800000 */
[----:B------:R-:W-:Y:S01]  /*10ad0*/  IMAD R8, R0, 0x20, R13 ;  /* 0x0000002000087824 */ /* 0x000fe200078e020d */
[----:B------:R-:W-:Y:S02]  /*10ae0*/  LOP3.LUT R21, R3, 0xff, RZ, 0xc0, !PT ;  /* 0x000000ff03157812 */ /* 0x000fe400078ec0ff */
[----:B------:R-:W-:Y:S02]  /*10af0*/  LOP3.LUT R18, R9, 0xff, RZ, 0xc0, !PT ;  /* 0x000000ff09127812 */ /* 0x000fe400078ec0ff */
[----:B-1----:R-:W1:Y:S01]  /*10b00*/  LDS.S8 R12, [R8] ;  /* 0x00000000080c7984 */ /* 0x002e620000000200 */
[----:B------:R-:W-:Y:S02]  /*10b10*/  PRMT R20, R3, 0x8880, RZ ;  /* 0x0000888003147816 */ /* 0x000fe400000000ff */
[----:B------:R-:W-:Y:S01]  /*10b20*/  PRMT R24, R9, 0x8880, RZ ;  /* 0x0000888009187816 */ /* 0x000fe200000000ff */
[----:B------:R-:W0:Y:S04]  /*10b30*/  LDS.S8 R16, [R8+0x10] ;  /* 0x0000100008107984 */ /* 0x000e280000000200 */
[----:B------:R-:W3:Y:S04]  /*10b40*/  LDS.64 R4, [R8+0x8] ;  /* 0x0000080008047984 */ /* 0x000ee80000000a00 */
[----:B------:R-:W4:Y:S01]  /*10b50*/  LDS.64 R10, [R8+0x18] ;  /* 0x00001800080a7984 */ /* 0x000f220000000a00 */
[----:B-1----:R-:W-:-:S02]  /*10b60*/  LOP3.LUT R14, R12, 0xff, RZ, 0xc0, !PT ;  /* 0x000000ff0c0e7812 */ /* 0x002fc400078ec0ff */
[----:B0-----:R-:W-:Y:S02]  /*10b70*/  LOP3.LUT R15, R16, 0xff, RZ, 0xc0, !PT ;  /* 0x000000ff100f7812 */ /* 0x001fe400078ec0ff */
        /* <DEDUP_REMOVED lines=18> */
[----:B--2---:R-:W-:-:S02]  /*10ca0*/  SEL R34, R34, R4, !P0 ;  /* 0x0000000422227207 */ /* 0x004fc40004000000 */
        /* <DEDUP_REMOVED lines=11> */
.L_x_3843:
[----:B------:R-:W-:Y:S05]  /*10d60*/  BSYNC B0 ;  /* 0x0000000000007941 */ /* 0x000fea0003800000 */
.L_x_3842:
[----:B------:R-:W-:-:S04]  /*10d70*/  SHF.R.S32.HI R0, RZ, 0x1, R0 ;  /* 0x00000001ff007819 */ /* 0x000fc80000011400 */
[----:B------:R-:W-:-:S13]  /*10d80*/  ISETP.GE.AND P0, PT, R0, 0x20, PT ;  /* 0x000000200000780c */ /* 0x000fda0003f06270 */
[----:B------:R-:W-:Y:S05]  /*10d90*/  @P0 BRA `(.L_x_3844) ;  /* 0xfffffffc00300947 */ /* 0x000fea000383ffff */
[----:B------:R-:W-:-:S07]  /*10da0*/  IMAD.MOV.U32 R0, RZ, RZ, 0x20 ;  /* 0x00000020ff007424 */ /* 0x000fce00078e00ff */
.L_x_3841:
[----:B------:R-:W-:Y:S01]  /*10db0*/  ISETP.GE.AND P0, PT, R0, 0x2, PT ;  /* 0x000000020000780c */ /* 0x000fe20003f06270 */
[----:B------:R-:W-:Y:S05]  /*10dc0*/  WARPSYNC.ALL ;  /* 0x0000000000007948 */ /* 0x000fea0003800000 */
[----:B------:R-:W-:Y:S07]  /*10dd0*/  BAR.SYNC.DEFER_BLOCKING 0x0 ;  /* 0x0000000000007b1d */ /* 0x000fee0000010000 */
[----:B------:R-:W-:Y:S05]  /*10de0*/  @!P0 BRA `(.L_x_3840) ;  /* 0x0000000000b08947 */ /* 0x000fea0003800000 */
[----:B------:R-:W-:-:S07]  /*10df0*/  IMAD.MOV.U32 R5, RZ, RZ, 0x1 ;  /* 0x00000001ff057424 */ /* 0x000fce00078e00ff */
.L_x_3845:
[----:B------:R-:W-:Y:S01]  /*10e00*/  LOP3.LUT R8, R9, 0xffff, RZ, 0xc0, !PT ;  /* 0x0000ffff09087812 */ /* 0x000fe200078ec0ff */
[----:B------:R-:W4:Y:S01]  /*10e10*/  SHFL.DOWN PT, R11, R34, R5, 0x1f ;  /* 0x08001f05220b7589 */ /* 0x000f2200000e0000 */
[----:B------:R-:W-:Y:S02]  /*10e20*/  LOP3.LUT R4, R3, 0xffff, RZ, 0xc0, !PT ;  /* 0x0000ffff03047812 */ /* 0x000fe400078ec0ff */
[----:B-1-3--:R-:W-:Y:S01]  /*10e30*/  PRMT R12, R8, 0x8880, RZ ;  /* 0x00008880080c7816 */ /* 0x00afe200000000ff */
[----:B0-----:R-:W0:Y:S01]  /*10e40*/  SHFL.DOWN PT, R15, R6, R5, 0x1f ;  /* 0x08001f05060f7589 */ /* 0x001e2200000e0000 */
[----:B------:R-:W-:Y:S02]  /*10e50*/  PRMT R4, R4, 0x8880, RZ ;  /* 0x0000888004047816 */ /* 0x000fe400000000ff */
[----:B------:R-:W-:Y:S01]  /*10e60*/  LOP3.LUT R16, R9, 0xff, RZ, 0xc0, !PT ;  /* 0x000000ff09107812 */ /* 0x000fe200078ec0ff */
[----:B------:R-:W1:Y:S01]  /*10e70*/  SHFL.DOWN PT, R8, R35, R5, 0x1f ;  /* 0x08001f0523087589 */ /* 0x000e6200000e0000 */
[----:B------:R-:W-:-:S02]  /*10e80*/  LOP3.LUT R10, R3, 0xff, RZ, 0xc0, !PT ;  /* 0x000000ff030a7812 */ /* 0x000fc400078ec0ff */
[----:B------:R-:W-:Y:S01]  /*10e90*/  PRMT R21, R3, 0x8880, RZ ;  /* 0x0000888003157816 */ /* 0x000fe200000000ff */
[----:B------:R-:W3:Y:S04]  /*10ea0*/  SHFL.DOWN PT, R12, R12, R5, 0x1f ;  /* 0x08001f050c0c7589 */ /* 0x000ee800000e0000 */
[----:B------:R-:W2:Y:S04]  /*10eb0*/  SHFL.DOWN PT, R4, R4, R5, 0x1f ;  /* 0x08001f0504047589 */ /* 0x000ea800000e0000 */
[----:B------:R5:W2:Y:S01]  /*10ec0*/  SHFL.DOWN PT, R14, R7, R5, 0x1f ;  /* 0x08001f05070e7589 */ /* 0x000aa200000e0000 */
[----:B----4-:R-:W-:-:S02]  /*10ed0*/  ISETP.GE.U32.AND P0, PT, R34, R11, PT ;  /* 0x0000000b2200720c */ /* 0x010fc40003f06070 */
[----:B0-----:R-:W-:Y:S01]  /*10ee0*/  ISETP.GE.U32.AND P1, PT, R6, R15, PT ;  /* 0x0000000f0600720c */ /* 0x001fe20003f26070 */
[----:B-----5:R-:W-:Y:S01]  /*10ef0*/  IMAD.SHL.U32 R5, R5, 0x2, RZ ;  /* 0x0000000205057824 */ /* 0x020fe200078e00ff */
[----:B-1----:R-:W-:Y:S02]  /*10f00*/  ISETP.GE.AND.EX P0, PT, R35, R8, PT, P0 ;  /* 0x000000082300720c */ /* 0x002fe40003f06300 */
[----:B---3--:R-:W-:Y:S02]  /*10f10*/  LOP3.LUT R19, R12, 0xff, RZ, 0xc0, !PT ;  /* 0x000000ff0c137812 */ /* 0x008fe400078ec0ff */
[----:B--2---:R-:W-:Y:S02]  /*10f20*/  LOP3.LUT R13, R4, 0xff, RZ, 0xc0, !PT ;  /* 0x000000ff040d7812 */ /* 0x004fe400078ec0ff */
[----:B------:R-:W-:Y:S02]  /*10f30*/  ISETP.NE.AND P2, PT, R16, R19, PT ;  /* 0x000000131000720c */ /* 0x000fe40003f45270 */
[----:B------:R-:W-:-:S02]  /*10f40*/  ISETP.NE.AND P4, PT, R10, R13, PT ;  /* 0x0000000d0a00720c */ /* 0x000fc40003f85270 */
[----:B------:R-:W-:Y:S02]  /*10f50*/  PRMT R16, R9, 0x8880, RZ ;  /* 0x0000888009107816 */ /* 0x000fe400000000ff */
[----:B------:R-:W-:Y:S02]  /*10f60*/  PRMT R13, R12, 0x8880, RZ ;  /* 0x000088800c0d7816 */ /* 0x000fe400000000ff */
[----:B------:R-:W-:Y:S02]  /*10f70*/  ISETP.GE.AND.EX P1, PT, R7, R14, PT, P1 ;  /* 0x0000000e0700720c */ /* 0x000fe40003f26310 */
[----:B------:R-:W-:Y:S02]  /*10f80*/  SEL R10, RZ, 0xffffffff, P0 ;  /* 0xffffffffff0a7807 */ /* 0x000fe40000000000 */
[----:B------:R-:W-:Y:S02]  /*10f90*/  PRMT R18, R4, 0x8880, RZ ;  /* 0x0000888004127816 */ /* 0x000fe400000000ff */
[----:B------:R-:W-:-:S02]  /*10fa0*/  ISETP.GT.AND P0, PT, R16, R13, PT ;  /* 0x0000000d1000720c */ /* 0x000fc40003f04270 */
[----:B------:R-:W-:Y:S02]  /*10fb0*/  SEL R13, RZ, 0xffffffff, P1 ;  /* 0xffffffffff0d7807 */ /* 0x000fe40000800000 */
[----:B------:R-:W-:Y:S02]  /*10fc0*/  ISETP.GT.AND P3, PT, R21, R18, PT ;  /* 0x000000121500720c */ /* 0x000fe40003f64270 */
[----:B------:R-:W-:Y:S02]  /*10fd0*/  @P2 SEL R13, RZ, 0xffffffff, !P0 ;  /* 0xffffffffff0d2807 */ /* 0x000fe40004000000 */
[----:B------:R-:W-:Y:S02]  /*10fe0*/  ISETP.GE.AND P2, PT, R5, R0, PT ;  /* 0x000000000500720c */ /* 0x000fe40003f46270 */
[----:B------:R-:W-:Y:S02]  /*10ff0*/  @P4 SEL R10, RZ, 0xffffffff, !P3 ;  /* 0xffffffffff0a4807 */ /* 0x000fe40005800000 */
        /* <DEDUP_REMOVED lines=9> */
[----:B------:R-:W-:Y:S01]  /*11090*/  SEL R7, R7, R14, !P1 ;  /* 0x0000000e07077207 */ /* 0x000fe20004800000 */
[----:B------:R-:W-:Y:S06]  /*110a0*/  @!P2 BRA `(.L_x_3845) ;  /* 0xfffffffc0054a947 */ /* 0x000fec000383ffff */
.L_x_3840:
[----:B------:R-:W4:Y:S01]  /*110b0*/  LDC R0, c[0x0][0x3fc] ;  /* 0x0000ff00ff007b82 */ /* 0x000f220000000800 */
[----:B------:R-:W-:Y:S02]  /*110c0*/  CS2R R18, SRZ ;  /* 0x0000000000127805 */ /* 0x000fe4000001ff00 */
[----:B----4-:R-:W-:-:S13]  /*110d0*/  ISETP.NE.AND P0, PT, R0, RZ, PT ;  /* 0x000000ff0000720c */ /* 0x010fda0003f05270 */
        /* <DEDUP_REMOVED lines=275> */
.L_x_3846:
        /* <DEDUP_REMOVED lines=275> */
.L_x_3847:
        /* <DEDUP_REMOVED lines=11> */
.L_x_3853:
[----:B------:R-:W-:Y:S01]  /*133f0*/  LOP3.LUT R0, R10, R5, RZ, 0xfc, !PT ;  /* 0x000000050a007212 */ /* 0x000fe200078efcff */
[----:B------:R-:W-:Y:S01]  /*13400*/  BSSY B1, `(.L_x_3850) ;  /* 0x000001f000017945 */ /* 0x000fe20003800000 */
[----:B------:R-:W-:Y:S02]  /*13410*/  IMAD.MOV.U32 R11, RZ, RZ, R5 ;  /* 0x000000ffff0b7224 */ /* 0x000fe400078e0005 */
[----:B------:R-:W-:Y:S01]  /*13420*/  ISETP.NE.U32.AND P0, PT, R0, RZ, PT ;  /* 0x000000ff0000720c */ /* 0x000fe20003f05070 */
[----:B------:R-:W-:-:S12]  /*13430*/  IMAD.MOV.U32 R0, RZ, RZ, R4 ;  /* 0x000000ffff007224 */ /* 0x000fd800078e0004 */
[----:B------:R-:W-:Y:S05]  /*13440*/  @!P0 BRA `(.L_x_3851) ;  /* 0x00000000001c8947 */ /* 0x000fea0003800000 */
[----:B--23--:R-:W-:Y:S02]  /*13450*/  IMAD.MOV.U32 R13, RZ, RZ, R5 ;  /* 0x000000ffff0d7224 */ /* 0x00cfe400078e0005 */
[----:B------:R-:W-:Y:S01]  /*13460*/  IMAD.MOV.U32 R5, RZ, RZ, R8 ;  /* 0x000000ffff057224 */ /* 0x000fe200078e0008 */
[----:B------:R-:W-:-:S07]  /*13470*/  MOV R8, 0x13490 ;  /* 0x0001349000087802 */ /* 0x000fce0000000f00 */
[----:B01----:R-:W-:Y:S05]  /*13480*/  CALL.REL.NOINC `($__internal_33_$__cuda_sm20_rem_u64) ;  /* 0x0000006000847944 */ /* 0x003fea0003c00000 */
[----:B------:R-:W-:Y:S02]  /*13490*/  IMAD.MOV.U32 R4, RZ, RZ, R10 ;  /* 0x000000ffff047224 */ /* 0x000fe400078e000a */
[----:B------:R-:W-:Y:S01]  /*134a0*/  IMAD.MOV.U32 R5, RZ, RZ, R13 ;  /* 0x000000ffff057224 */ /* 0x000fe200078e000d */
[----:B------:R-:W-:Y:S06]  /*134b0*/  BRA `(.L_x_3852) ;  /* 0x00000000004c7947 */ /* 0x000fec0003800000 */
.L_x_3851:
[----:B------:R-:W4:Y:S01]  /*134c0*/  I2F.U32.RP R5, R4 ;  /* 0x0000000400057306 */ /* 0x000f220000209000 */
[----:B------:R-:W-:-:S07]  /*134d0*/  ISETP.NE.U32.AND P1, PT, R4, RZ, PT ;  /* 0x000000ff0400720c */ /* 0x000fce0003f25070 */
[----:B----4-:R-:W1:Y:S02]  /*134e0*/  MUFU.RCP R5, R5 ;  /* 0x0000000500057308 */ /* 0x010e640000001000 */
[----:B-1-3--:R-:W-:Y:S02]  /*134f0*/  VIADD R12, R5, 0xffffffe ;  /* 0x0ffffffe050c7836 */ /* 0x00afe40000000000 */
[----:B------:R-:W-:-:S04]  /*13500*/  IMAD.MOV.U32 R5, RZ, RZ, RZ ;  /* 0x000000ffff057224 */ /* 0x000fc800078e00ff */
[----:B--2---:R1:W0:Y:S02]  /*13510*/  F2I.FTZ.U32.TRUNC.NTZ R13, R12 ;  /* 0x0000000c000d7305 */ /* 0x004224000021f000 */
[----:B-1----:R-:W-:Y:S02]  /*13520*/  IMAD.MOV.U32 R12, RZ, RZ, RZ ;  /* 0x000000ffff0c7224 */ /* 0x002fe400078e00ff */
[----:B0-----:R-:W-:-:S04]  /*13530*/  IMAD.MOV R15, RZ, RZ, -R13 ;  /* 0x000000ffff0f7224 */ /* 0x001fc800078e0a0d */
        /* <DEDUP_REMOVED lines=11> */
.L_x_3852:
[----:B------:R-:W-:Y:S05]  /*135f0*/  BSYNC B1 ;  /* 0x0000000000017941 */ /* 0x000fea0003800000 */
.L_x_3850:
[----:B------:R-:W-:Y:S01]  /*13600*/  ISETP.NE.U32.AND P0, PT, R4, RZ, PT ;  /* 0x000000ff0400720c */ /* 0x000fe20003f05070 */
[----:B------:R-:W-:Y:S02]  /*13610*/  IMAD.MOV.U32 R8, RZ, RZ, R0 ;  /* 0x000000ffff087224 */ /* 0x000fe400078e0000 */
[----:B------:R-:W-:Y:S01]  /*13620*/  IMAD.MOV.U32 R10, RZ, RZ, R11 ;  /* 0x000000ffff0a7224 */ /* 0x000fe200078e000b */
[----:B------:R-:W-:-:S13]  /*13630*/  ISETP.NE.AND.EX P0, PT, R5, RZ, PT, P0 ;  /* 0x000000ff0500720c */ /* 0x000fda0003f05300 */
[----:B------:R-:W-:Y:S05]  /*13640*/  @P0 BRA `(.L_x_3853) ;  /* 0xfffffffc00680947 */ /* 0x000fea000383ffff */
[----:B------:R-:W-:Y:S05]  /*13650*/  BSYNC B0 ;  /* 0x0000000000007941 */ /* 0x000fea0003800000 */
.L_x_3849:
[----:B------:R-:W-:Y:S01]  /*13660*/  ISETP.NE.U32.AND P2, PT, R11, RZ, PT ;  /* 0x000000ff0b00720c */ /* 0x000fe20003f45070 */
[----:B------:R-:W-:-:S12]  /*13670*/  BSSY B0, `(.L_x_3854) ;  /* 0x000001c000007945 */ /* 0x000fd80003800000 */
[----:B------:R-:W-:Y:S05]  /*13680*/  @!P2 BRA `(.L_x_3855) ;  /* 0x00000000001ca947 */ /* 0x000fea0003800000 */
[----:B------:R-:W-:Y:S01]  /*13690*/  IMAD.MOV.U32 R8, RZ, RZ, 0x10 ;  /* 0x00000010ff087424 */ /* 0x000fe200078e00ff */
[----:B------:R-:W-:Y:S01]  /*136a0*/  MOV R10, 0x136d0 ;  /* 0x000136d0000a7802 */ /* 0x000fe20000000f00 */
[----:B------:R-:W-:-:S07]  /*136b0*/  IMAD.MOV.U32 R12, RZ, RZ, RZ ;  /* 0x000000ffff0c7224 */ /* 0x000fce00078e00ff */
[----:B------:R-:W-:Y:S05]  /*136c0*/  CALL.REL.NOINC `($__internal_32_$__cuda_sm20_div_u64) ;  /* 0x0000005800dc7944 */ /* 0x000fea0003c00000 */
[----:B------:R-:W-:Y:S02]  /*136d0*/  IMAD.MOV.U32 R4, RZ, RZ, R8 ;  /* 0x000000ffff047224 */ /* 0x000fe400078e0008 */
[----:B------:R-:W-:Y:S01]  /*136e0*/  IMAD.MOV.U32 R5, RZ, RZ, R15 ;  /* 0x000000ffff057224 */ /* 0x000fe200078e000f */
[----:B------:R-:W-:Y:S06]  /*136f0*/  BRA `(.L_x_3856) ;  /* 0x00000000004c7947 */ /* 0x000fec0003800000 */
.L_x_3855:
        /* <DEDUP_REMOVED lines=19> */
.L_x_3856:
[----:B------:R-:W-:Y:S05]  /*13830*/  BSYNC B0 ;  /* 0x0000000000007941 */ /* 0x000fea0003800000 */
.L_x_3854:
[----:B------:R-:W-:Y:S04]  /*13840*/  BSSY B0, `(.L_x_3857) ;  /* 0x000001c000007945 */ /* 0x000fe80003800000 */
        /* <DEDUP_REMOVED lines=8> */
.L_x_3858:
        /* <DEDUP_REMOVED lines=19> */
.L_x_3859:
[----:B------:R-:W-:Y:S05]  /*13a00*/  BSYNC B0 ;  /* 0x0000000000007941 */ /* 0x000fea0003800000 */
.L_x_3857:
        /* <DEDUP_REMOVED lines=9> */
[----:B------:R-:W-:Y:S05]  /*13aa0*/  CALL.REL.NOINC `($__internal_32_$__cuda_sm20_div_u64) ;  /* 0x0000005400e47944 */ /* 0x000fea0003c00000 */
[----:B------:R-:W-:Y:S02]  /*13ab0*/  IMAD.MOV.U32 R4, RZ, RZ, R8 ;  /* 0x000000ffff047224 */ /* 0x000fe400078e0008 */
[----:B------:R-:W-:Y:S01]  /*13ac0*/  IMAD.MOV.U32 R5, RZ, RZ, R15 ;  /* 0x000000ffff057224 */ /* 0x000fe200078e000f */
[----:B------:R-:W-:Y:S06]  /*13ad0*/  BRA `(.L_x_3862) ;  /* 0x0000000000507947 */ /* 0x000fec0003800000 */
.L_x_3861:
        /* <DEDUP_REMOVED lines=20> */
.L_x_3862:
[----:B------:R-:W-:Y:S05]  /*13c20*/  BSYNC B0 ;  /* 0x0000000000007941 */ /* 0x000fea0003800000 */
.L_x_3860:
[----:B------:R-:W-:Y:S02]  /*13c30*/  ULDC.64 UR4, c[0x0][0x610] ;  /* 0x0001840000047ab9 */ /* 0x000fe40000000a00 */
[----:B------:R-:W-:-:S04]  /*13c40*/  IADD3 R4, P0, R4, UR4, RZ ;  /* 0x0000000404047c10 */ /* 0x000fc8000ff1e0ff */
[----:B------:R-:W-:-:S05]  /*13c50*/  IADD3.X R5, R5, UR5, RZ, P0, !PT ;  /* 0x0000000505057c10 */ /* 0x000fca00087fe4ff */
[----:B------:R-:W-:-:S07]  /*13c60*/  IMAD.MOV.U32 R0, RZ, RZ, R5 ;  /* 0x000000ffff007224 */ /* 0x000fce00078e0005 */
.L_x_3848:
[----:B------:R-:W-:Y:S02]  /*13c70*/  ULDC UR4, c[0x0][0x248] ;  /* 0x0000920000047ab9 */ /* 0x000fe40000000800 */
[----:B------:R-:W-:-:S13]  /*13c80*/  ISETP.NE.AND P0, PT, RZ, UR4, PT ;  /* 0x00000004ff007c0c */ /* 0x000fda000bf05270 */
[----:B------:R-:W-:Y:S05]  /*13c90*/  @!P0 BRA `(.L_x_3863) ;  /* 0x0000004800148947 */ /* 0x000fea0003800000 */
[----:B------:R-:W4:Y:S01]  /*13ca0*/  LDC R8, c[0x0][0x3fc] ;  /* 0x0000ff00ff087b82 */ /* 0x000f220000000800 */
[----:B------:R-:W5:Y:S01]  /*13cb0*/  S2R R10, SR_CTAID.X ;  /* 0x00000000000a7919 */ /* 0x000f620000002500 */
[----:B------:R-:W-:Y:S01]  /*13cc0*/  ULDC UR4, c[0x0][0x24c] ;  /* 0x0000930000047ab9 */ /* 0x000fe20000000800 */
[----:B-1-3--:R-:W-:Y:S02]  /*13cd0*/  IMAD.MOV.U32 R16, RZ, RZ, RZ ;  /* 0x000000ffff107224 */ /* 0x00afe400078e00ff */
[----:B------:R-:W-:Y:S01]  /*13ce0*/  IMAD R11, R17, UR4, RZ ;  /* 0x00000004110b7c24 */ /* 0x000fe2000f8e02ff */
[----:B------:R-:W-:Y:S01]  /*13cf0*/  ULDC UR4, c[0x0][0x250] ;  /* 0x0000940000047ab9 */ /* 0x000fe20000000800 */
[----:B------:R-:W-:Y:S02]  /*13d00*/  IMAD.MOV.U32 R22, RZ, RZ, RZ ;  /* 0x000000ffff167224 */ /* 0x000fe400078e00ff */
[----:B------:R-:W-:Y:S01]  /*13d10*/  IMAD R11, R2, UR4, R11 ;  /* 0x00000004020b7c24 */ /* 0x000fe2000f8e020b */
[----:B------:R-:W-:Y:S01]  /*13d20*/  ULDC UR4, c[0x0][0x238] ;  /* 0x00008e0000047ab9 */ /* 0x000fe20000000800 */
[----:B----4-:R-:W-:-:S02]  /*13d30*/  ISETP.NE.AND P0, PT, R8, RZ, PT ;  /* 0x000000ff0800720c */ /* 0x010fc40003f05270 */
[----:B-----5:R-:W-:-:S04]  /*13d40*/  IMAD R11, R10, UR4, R11 ;  /* 0x000000040a0b7c24 */ /* 0x020fc8000f8e020b */
[----:B--2---:R-:W-:-:S07]  /*13d50*/  IMAD.SHL.U32 R13, R11, 0x2, RZ ;  /* 0x000000020b0d7824 */ /* 0x004fce00078e00ff */
[----:B------:R-:W-:Y:S05]  /*13d60*/  @!P0 BRA `(.L_x_3864) ;  /* 0x0000001000448947 */ /* 0x000fea0003800000 */
[----:B------:R-:W-:Y:S01]  /*13d70*/  IMAD.MOV.U32 R12, RZ, RZ, RZ ;  /* 0x000000ffff0c7224 */ /* 0x000fe200078e00ff */
[----:B------:R-:W-:Y:S01]  /*13d80*/  ULDC.64 UR6, c[0x0][0x400] ;  /* 0x0001000000067ab9 */ /* 0x000fe20000000a00 */
[----:B------:R-:W-:Y:S01]  /*13d90*/  ULDC UR4, c[0x0][0x408] ;  /* 0x0001020000047ab9 */ /* 0x000fe20000000800 */
[----:B------:R-:W-:Y:S01]  /*13da0*/  ISETP.NE.AND P1, PT, R8, 0x1, PT ;  /* 0x000000010800780c */ /* 0x000fe20003f25270 */
        /* <DEDUP_REMOVED lines=269> */
.L_x_3864:
[----:B------:R-:W-:Y:S05]  /*14e80*/  @!P0 BRA `(.L_x_3865) ;  /* 0x0000001000488947 */ /* 0x000fea0003800000 */
[----:B0-----:R-:W-:Y:S01]  /*14e90*/  VIADD R15, R13, 0x1 ;  /* 0x000000010d0f7836 */ /* 0x001fe20000000000 */
        /* <DEDUP_REMOVED lines=273> */
.L_x_3865:
        /* <DEDUP_REMOVED lines=14> */
.L_x_3867:
[----:B------:R-:W-:Y:S05]  /*16090*/  BSYNC B0 ;  /* 0x0000000000007941 */ /* 0x000fea0003800000 */
.L_x_3866:
        /* <DEDUP_REMOVED lines=15> */
[----:B------:R1:W-:Y:S04]  /*16190*/  STG.E.U8 desc[UR60][R12.64], R3 ;  /* 0x000000030c007986 */ /* 0x0003e8000c10113c */
[----:B------:R1:W-:Y:S02]  /*161a0*/  STG.E.U8 desc[UR60][R12.64+0x10], R9 ;  /* 0x000010090c007986 */ /* 0x0003e4000c10113c */
.L_x_3869:
[----:B------:R-:W-:Y:S05]  /*161b0*/  BSYNC B0 ;  /* 0x0000000000007941 */ /* 0x000fea0003800000 */
.L_x_3868:
        /* <DEDUP_REMOVED lines=35> */
.L_x_3871:
[----:B------:R-:W-:Y:S05]  /*163f0*/  BSYNC B0 ;  /* 0x0000000000007941 */ /* 0x000fea0003800000 */
.L_x_3870:
        /* <DEDUP_REMOVED lines=26> */
[----:B------:R-:W-:Y:S01]  /*165a0*/  IMAD R14, R2, UR6, R17 ;  /* 0x00000006020e7c24 */ /* 0x000fe2000f8e0211 */
[----:B------:R-:W-:Y:S01]  /*165b0*/  PRMT R9, R3, 0x7610, R9 ;  /* 0x0000761003097816 */ /* 0x000fe20000000009 */
[----:B------:R-:W-:Y:S02]  /*165c0*/  IMAD.U32 R8, RZ, RZ, UR10 ;  /* 0x0000000aff087e24 */ /* 0x000fe4000f8e00ff */
[----:B------:R-:W-:Y:S01]  /*165d0*/  IMAD.U32 R11, RZ, RZ, UR11 ;  /* 0x0000000bff0b7e24 */ /* 0x000fe2000f8e00ff */
[----:B------:R-:W-:-:S13]  /*165e0*/  ISETP.GE.U32.AND P0, PT, R14, UR8, PT ;  /* 0x000000080e007c0c */ /* 0x000fda000bf06070 */
[----:B------:R-:W-:Y:S05]  /*165f0*/  @P0 BRA `(.L_x_3874) ;  /* 0x0000000400980947 */ /* 0x000fea0003800000 */
[----:B------:R-:W-:Y:S01]  /*16600*/  ULDC UR7, c[0x0][0x10] ;  /* 0x0000040000077ab9 */ /* 0x000fe20000000800 */
[----:B------:R-:W0:Y:S01]  /*16610*/  LDC R24, c[0x0][0x4] ;  /* 0x00000100ff187b82 */ /* 0x000e220000000800 */
[----:B------:R-:W-:Y:S01]  /*16620*/  BSSY B1, `(.L_x_3875) ;  /* 0x000002d000017945 */ /* 0x000fe20003800000 */
[----:B------:R-:W-:Y:S01]  /*16630*/  IMAD.MOV.U32 R23, RZ, RZ, R14 ;  /* 0x000000ffff177224 */ /* 0x000fe200078e000e */
[----:B------:R-:W-:Y:S01]  /*16640*/  PRMT R9, R3, 0x7610, R9 ;  /* 0x0000761003097816 */ /* 0x000fe20000000009 */
[----:B------:R-:W-:Y:S02]  /*16650*/  IMAD.U32 R8, RZ, RZ, UR10 ;  /* 0x0000000aff087e24 */ /* 0x000fe4000f8e00ff */
[----:B------:R-:W-:Y:S02]  /*16660*/  IMAD.U32 R11, RZ, RZ, UR11 ;  /* 0x0000000bff0b7e24 */ /* 0x000fe4000f8e00ff */
[----:B------:R-:W1:Y:S01]  /*16670*/  LDC.64 R12, c[0x0][0x618] ;  /* 0x00018600ff0c7b82 */ /* 0x000e620000000a00 */
[----:B------:R-:W-:-:S02]  /*16680*/  IMAD R10, R10, UR7, RZ ;  /* 0x000000070a0a7c24 */ /* 0x000fc4000f8e02ff */
[----:B0-----:R-:W-:-:S07]  /*16690*/  IMAD R24, R24, UR6, RZ ;  /* 0x0000000618187c24 */ /* 0x001fce000f8e02ff */
.L_x_3876:
[----:B------:R-:W-:-:S04]  /*166a0*/  IMAD.IADD R21, R10, 0x1, R23 ;  /* 0x000000010a157824 */ /* 0x000fc800078e0217 */
[----:B-1----:R-:W-:-:S05]  /*166b0*/  IMAD.WIDE.U32 R20, R21, 0x20, R12 ;  /* 0x0000002015147825 */ /* 0x002fca00078e000c */
[----:B------:R-:W2:Y:S04]  /*166c0*/  LDG.E.S8 R26, desc[UR60][R20.64] ;  /* 0x0000003c141a7981 */ /* 0x000ea8000c1e1300 */
[----:B------:R-:W3:Y:S04]  /*166d0*/  LDG.E.S8 R30, desc[UR60][R20.64+0x10] ;  /* 0x0000103c141e7981 */ /* 0x000ee8000c1e1300 */
[----:B------:R-:W4:Y:S04]  /*166e0*/  LDG.E.64 R14, desc[UR60][R20.64+0x8] ;  /* 0x0000083c140e7981 */ /* 0x000f28000c1e1b00 */
[----:B------:R-:W5:Y:S01]  /*166f0*/  LDG.E.64 R18, desc[UR60][R20.64+0x18] ;  /* 0x0000183c14127981 */ /* 0x000f62000c1e1b00 */
[C---:B------:R-:W-:Y:S01]  /*16700*/  LOP3.LUT R25, R3.reuse, 0xff, RZ, 0xc0, !PT ;  /* 0x000000ff03197812 */ /* 0x040fe200078ec0ff */
[----:B------:R-:W-:Y:S01]  /*16710*/  IMAD.IADD R23, R24, 0x1, R23 ;  /* 0x0000000118177824 */ /* 0x000fe200078e0217 */
[----:B------:R-:W-:-:S02]  /*16720*/  PRMT R27, R3, 0x8880, RZ ;  /* 0x00008880031b7816 */ /* 0x000fc400000000ff */
[----:B------:R-:W-:Y:S02]  /*16730*/  PRMT R29, R9, 0x8880, RZ ;  /* 0x00008880091d7816 */ /* 0x000fe400000000ff */
[----:B--2---:R-:W-:Y:S02]  /*16740*/  LOP3.LUT R28, R26, 0xff, RZ, 0xc0, !PT ;  /* 0x000000ff1a1c7812 */ /* 0x004fe400078ec0ff */
[----:B------:R-:W-:Y:S02]  /*16750*/  ISETP.GT.AND P6, PT, R27, R26, PT ;  /* 0x0000001a1b00720c */ /* 0x000fe40003fc4270 */
[----:B------:R-:W-:Y:S02]  /*16760*/  ISETP.NE.AND P3, PT, R25, R28, PT ;  /* 0x0000001c1900720c */ /* 0x000fe40003f65270 */
[----:B------:R-:W-:Y:S02]  /*16770*/  LOP3.LUT R25, R9, 0xff, RZ, 0xc0, !PT ;  /* 0x000000ff09197812 */ /* 0x000fe400078ec0ff */
[----:B---3--:R-:W-:-:S02]  /*16780*/  LOP3.LUT R28, R30, 0xff, RZ, 0xc0, !PT ;  /* 0x000000ff1e1c7812 */ /* 0x008fc400078ec0ff */
[----:B----4-:R-:W-:Y:S02]  /*16790*/  ISETP.GE.U32.AND P1, PT, R6, R14, PT ;  /* 0x0000000e0600720c */ /* 0x010fe40003f26070 */
[----:B------:R-:W-:Y:S02]  /*167a0*/  ISETP.NE.AND P4, PT, R25, R28, PT ;  /* 0x0000001c1900720c */ /* 0x000fe40003f85270 */
[----:B-----5:R-:W-:Y:S02]  /*167b0*/  ISETP.GE.U32.AND P0, PT, R8, R18, PT ;  /* 0x000000120800720c */ /* 0x020fe40003f06070 */
[----:B------:R-:W-:Y:S02]  /*167c0*/  ISETP.GE.AND.EX P1, PT, R7, R15, PT, P1 ;  /* 0x0000000f0700720c */ /* 0x000fe40003f26310 */
[----:B------:R-:W-:Y:S02]  /*167d0*/  ISETP.GT.AND P5, PT, R29, R30, PT ;  /* 0x0000001e1d00720c */ /* 0x000fe40003fa4270 */
[----:B------:R-:W-:-:S02]  /*167e0*/  SEL R20, RZ, 0xffffffff, !P6 ;  /* 0xffffffffff147807 */ /* 0x000fc40007000000 */
[----:B------:R-:W-:Y:S02]  /*167f0*/  ISETP.GE.AND.EX P0, PT, R11, R19, PT, P0 ;  /* 0x000000130b00720c */ /* 0x000fe40003f06300 */
[----:B------:R-:W-:Y:S02]  /*16800*/  @!P3 SEL R20, RZ, 0xffffffff, P1 ;  /* 0xffffffffff14b807 */ /* 0x000fe40000800000 */
        /* <DEDUP_REMOVED lines=14> */
[----:B------:R-:W-:Y:S05]  /*168f0*/  BSYNC B1 ;  /* 0x0000000000017941 */ /* 0x000fea0003800000 */
.L_x_3875:
[----:B------:R-:W-:Y:S05]  /*16900*/  BRA `(.L_x_3874) ;  /* 0x0000000000d47947 */ /* 0x000fea0003800000 */
.L_x_3873:
[----:B------:R-:W-:Y:S01]  /*16910*/  ULDC UR7, c[0x0][0x23c] ;  /* 0x00008f0000077ab9 */ /* 0x000fe20000000800 */
[----:B------:R-:W-:Y:S01]  /*16920*/  PRMT R9, R3, 0x7610, R9 ;  /* 0x0000761003097816 */ /* 0x000fe20000000009 */
[----:B------:R-:W-:Y:S01]  /*16930*/  IMAD.U32 R8, RZ, RZ, UR10 ;  /* 0x0000000aff087e24 */ /* 0x000fe2000f8e00ff */
[----:B------:R-:W-:Y:S01]  /*16940*/  ISETP.GE.U32.AND P0, PT, R2, UR7, PT ;  /* 0x0000000702007c0c */ /* 0x000fe2000bf06070 */
[----:B------:R-:W-:-:S12]  /*16950*/  IMAD.U32 R11, RZ, RZ, UR11 ;  /* 0x0000000bff0b7e24 */ /* 0x000fd8000f8e00ff */
[----:B------:R-:W-:Y:S05]  /*16960*/  @P0 BRA `(.L_x_3874) ;  /* 0x0000000000bc0947 */ /* 0x000fea0003800000 */
[----:B------:R-:W-:Y:S01]  /*16970*/  ULDC UR6, c[0x0][0x10] ;  /* 0x0000040000067ab9 */ /* 0x000fe20000000800 */
[----:B------:R-:W0:Y:S01]  /*16980*/  LDC R27, c[0x0][RZ] ;  /* 0x00000000ff1b7b82 */ /* 0x000e220000000800 */
[----:B------:R-:W-:Y:S01]  /*16990*/  PRMT R9, R3, 0x7610, R9 ;  /* 0x0000761003097816 */ /* 0x000fe20000000009 */
[----:B------:R-:W-:Y:S02]  /*169a0*/  IMAD.U32 R8, RZ, RZ, UR10 ;  /* 0x0000000aff087e24 */ /* 0x000fe4000f8e00ff */
[----:B------:R-:W-:Y:S02]  /*169b0*/  IMAD.U32 R11, RZ, RZ, UR11 ;  /* 0x0000000bff0b7e24 */ /* 0x000fe4000f8e00ff */
[----:B------:R-:W-:Y:S02]  /*169c0*/  IMAD.MOV.U32 R23, RZ, RZ, R2 ;  /* 0x000000ffff177224 */ /* 0x000fe400078e0002 */
[----:B------:R-:W1:Y:S01]  /*169d0*/  LDC.64 R12, c[0x0][0x618] ;  /* 0x00018600ff0c7b82 */ /* 0x000e620000000a00 */
[----:B------:R-:W-:-:S07]  /*169e0*/  IMAD R10, R10, UR6, RZ ;  /* 0x000000060a0a7c24 */ /* 0x000fce000f8e02ff */
[----:B------:R-:W2:Y:S02]  /*169f0*/  LDC R28, c[0x0][0x4] ;  /* 0x00000100ff1c7b82 */ /* 0x000ea40000000800 */
.L_x_3877:
[----:B------:R-:W-:-:S04]  /*16a00*/  IMAD.IADD R14, R10, 0x1, R23 ;  /* 0x000000010a0e7824 */ /* 0x000fc800078e0217 */
[----:B0-----:R-:W-:-:S04]  /*16a10*/  IMAD R21, R14, R27, R17 ;  /* 0x0000001b0e157224 */ /* 0x001fc800078e0211 */
[----:B-1----:R-:W-:-:S05]  /*16a20*/  IMAD.WIDE.U32 R20, R21, 0x20, R12 ;  /* 0x0000002015147825 */ /* 0x002fca00078e000c */
[----:B------:R-:W3:Y:S04]  /*16a30*/  LDG.E.S8 R24, desc[UR60][R20.64] ;  /* 0x0000003c14187981 */ /* 0x000ee8000c1e1300 */
[----:B------:R-:W4:Y:S04]  /*16a40*/  LDG.E.S8 R26, desc[UR60][R20.64+0x10] ;  /* 0x0000103c141a7981 */ /* 0x000f28000c1e1300 */
[----:B------:R-:W5:Y:S04]  /*16a50*/  LDG.E.64 R14, desc[UR60][R20.64+0x8] ;  /* 0x0000083c140e7981 */ /* 0x000f68000c1e1b00 */
[----:B------:R-:W5:Y:S01]  /*16a60*/  LDG.E.64 R18, desc[UR60][R20.64+0x18] ;  /* 0x0000183c14127981 */ /* 0x000f62000c1e1b00 */
[C---:B------:R-:W-:Y:S01]  /*16a70*/  LOP3.LUT R30, R3.reuse, 0xff, RZ, 0xc0, !PT ;  /* 0x000000ff031e7812 */ /* 0x040fe200078ec0ff */
[----:B--2---:R-:W-:Y:S01]  /*16a80*/  IMAD.IADD R23, R28, 0x1, R23 ;  /* 0x000000011c177824 */ /* 0x004fe200078e0217 */
[----:B------:R-:W-:-:S02]  /*16a90*/  PRMT R29, R3, 0x8880, RZ ;  /* 0x00008880031d7816 */ /* 0x000fc400000000ff */
[----:B------:R-:W-:Y:S02]  /*16aa0*/  PRMT R31, R9, 0x8880, RZ ;  /* 0x00008880091f7816 */ /* 0x000fe400000000ff */
[----:B---3--:R-:W-:Y:S02]  /*16ab0*/  LOP3.LUT R25, R24, 0xff, RZ, 0xc0, !PT ;  /* 0x000000ff18197812 */ /* 0x008fe400078ec0ff */
[----:B------:R-:W-:Y:S02]  /*16ac0*/  ISETP.GT.AND P6, PT, R29, R24, PT ;  /* 0x000000181d00720c */ /* 0x000fe40003fc4270 */
[----:B------:R-:W-:Y:S02]  /*16ad0*/  ISETP.NE.AND P3, PT, R30, R25, PT ;  /* 0x000000191e00720c */ /* 0x000fe40003f65270 */
[----:B------:R-:W-:Y:S02]  /*16ae0*/  LOP3.LUT R30, R9, 0xff, RZ, 0xc0, !PT ;  /* 0x000000ff091e7812 */ /* 0x000fe400078ec0ff */
[----:B----4-:R-:W-:-:S02]  /*16af0*/  LOP3.LUT R25, R26, 0xff, RZ, 0xc0, !PT ;  /* 0x000000ff1a197812 */ /* 0x010fc400078ec0ff */
[----:B-----5:R-:W-:Y:S02]  /*16b00*/  ISETP.GE.U32.AND P1, PT, R6, R14, PT ;  /* 0x0000000e0600720c */ /* 0x020fe40003f26070 */
[----:B------:R-:W-:Y:S02]  /*16b10*/  ISETP.NE.AND P4, PT, R30, R25, PT ;  /* 0x000000191e00720c */ /* 0x000fe40003f85270 */
[----:B------:R-:W-:Y:S02]  /*16b20*/  ISETP.GE.AND.EX P1, PT, R7, R15, PT, P1 ;  /* 0x0000000f0700720c */ /* 0x000fe40003f26310 */
[----:B------:R-:W-:Y:S02]  /*16b30*/  ISETP.GE.U32.AND P0, PT, R8, R18, PT ;  /* 0x000000120800720c */ /* 0x000fe40003f06070 */
[----:B------:R-:W-:Y:S02]  /*16b40*/  SEL R20, RZ, 0xffffffff, !P6 ;  /* 0xffffffffff147807 */ /* 0x000fe40007000000 */
[----:B------:R-:W-:-:S02]  /*16b50*/  @!P3 SEL R20, RZ, 0xffffffff, P1 ;  /* 0xffffffffff14b807 */ /* 0x000fc40000800000 */
[----:B------:R-:W-:Y:S02]  /*16b60*/  ISETP.GT.AND P5, PT, R31, R26, PT ;  /* 0x0000001a1f00720c */ /* 0x000fe40003fa4270 */
[----:B------:R-:W-:Y:S02]  /*16b70*/  ISETP.GE.AND.EX P0, PT, R11, R19, PT, P0 ;  /* 0x000000130b00720c */ /* 0x000fe40003f06300 */
[----:B------:R-:W-:Y:S02]  /*16b80*/  LOP3.LUT R20, R20, 0x1, RZ, 0xc0, !PT ;  /* 0x0000000114147812 */ /* 0x000fe400078ec0ff */
[----:B------:R-:W-:Y:S02]  /*16b90*/  SEL R21, RZ, 0xffffffff, !P5 ;  /* 0xffffffffff157807 */ /* 0x000fe40006800000 */
[----:B------:R-:W-:Y:S02]  /*16ba0*/  @!P4 SEL R21, RZ, 0xffffffff, P0 ;  /* 0xffffffffff15c807 */ /* 0x000fe40000000000 */
[----:B------:R-:W-:-:S02]  /*16bb0*/  ISETP.NE.U32.AND P0, PT, R20, 0x1, PT ;  /* 0x000000011400780c */ /* 0x000fc40003f05070 */
[----:B------:R-:W-:Y:S02]  /*16bc0*/  LOP3.LUT R21, R21, 0x1, RZ, 0xc0, !PT ;  /* 0x0000000115157812 */ /* 0x000fe400078ec0ff */
[----:B------:R-:W-:Y:S02]  /*16bd0*/  SEL R6, R6, R14, !P0 ;  /* 0x0000000e06067207 */ /* 0x000fe40004000000 */
[----:B------:R-:W-:Y:S02]  /*16be0*/  SEL R7, R7, R15, !P0 ;  /* 0x0000000f07077207 */ /* 0x000fe40004000000 */
[----:B------:R-:W-:Y:S02]  /*16bf0*/  SEL R3, R3, R24, !P0 ;  /* 0x0000001803037207 */ /* 0x000fe40004000000 */
[----:B------:R-:W-:Y:S02]  /*16c00*/  ISETP.GE.U32.AND P0, PT, R23, UR7, PT ;  /* 0x0000000717007c0c */ /* 0x000fe4000bf06070 */
[----:B------:R-:W-:-:S04]  /*16c10*/  ISETP.NE.U32.AND P1, PT, R21, 0x1, PT ;  /* 0x000000011500780c */ /* 0x000fc80003f25070 */
[----:B------:R-:W-:Y:S02]  /*16c20*/  SEL R9, R9, R26, !P1 ;  /* 0x0000001a09097207 */ /* 0x000fe40004800000 */
[----:B------:R-:W-:Y:S02]  /*16c30*/  SEL R8, R8, R18, !P1 ;  /* 0x0000001208087207 */ /* 0x000fe40004800000 */
[----:B------:R-:W-:-:S03]  /*16c40*/  SEL R11, R11, R19, !P1 ;  /* 0x000000130b0b7207 */ /* 0x000fc60004800000 */
[----:B------:R-:W-:Y:S05]  /*16c50*/  @!P0 BRA `(.L_x_3877) ;  /* 0xfffffffc00688947 */ /* 0x000fea000383ffff */
.L_x_3874:
[----:B------:R-:W-:Y:S05]  /*16c60*/  BSYNC B0 ;  /* 0x0000000000007941 */ /* 0x000fea0003800000 */
.L_x_3872:
        /* <DEDUP_REMOVED lines=12> */
[----:B------:R0:W-:Y:S04]  /*16d30*/  STS.U8 [R18], R3 ;  /* 0x0000000312007388 */ /* 0x0001e80000000000 */
[----:B------:R0:W-:Y:S01]  /*16d40*/  STS.U8 [R18+0x10], R9 ;  /* 0x0000100912007388 */ /* 0x0001e20000000000 */
[----:B------:R-:W-:Y:S05]  /*16d50*/  @!P0 BRA `(.L_x_3878) ;  /* 0x0000000000dc8947 */ /* 0x000fea0003800000 */
[----:B0-----:R-:W-:-:S07]  /*16d60*/  IMAD.U32 R13, RZ, RZ, UR5 ;  /* 0x00000005ff0d7e24 */ /* 0x001fce000f8e00ff */
.L_x_3881:
        /* <DEDUP_REMOVED lines=10> */
[----:B------:R-:W-:Y:S02]  /*16e10*/  LOP3.LUT R23, R9, 0xff, RZ, 0xc0, !PT ;  /* 0x000000ff09177812 */ /* 0x000fe400078ec0ff */
[----:B------:R-:W-:Y:S02]  /*16e20*/  LEA R19, R12, UR4, 0x5 ;  /* 0x000000040c137c11 */ /* 0x000fe4000f8e28ff */
[----:B------:R-:W-:Y:S02]  /*16e30*/  LOP3.LUT R20, R3, 0xff, RZ, 0xc0, !PT ;  /* 0x000000ff03147812 */ /* 0x000fe400078ec0ff */
[----:B------:R-:W-:Y:S01]  /*16e40*/  PRMT R29, R9, 0x8880, RZ ;  /* 0x00008880091d7816 */ /* 0x000fe200000000ff */
[----:B------:R-:W0:Y:S04]  /*16e50*/  LDS.S8 R26, [R19+0x10] ;  /* 0x00001000131a7984 */ /* 0x000e280000000200 */
[----:B------:R-:W1:Y:S04]  /*16e60*/  LDS.S8 R24, [R19] ;  /* 0x0000000013187984 */ /* 0x000e680000000200 */
[----:B------:R-:W2:Y:S04]  /*16e70*/  LDS.64 R14, [R19+0x18] ;  /* 0x00001800130e7984 */ /* 0x000ea80000000a00 */
[----:B------:R3:W4:Y:S01]  /*16e80*/  LDS.64 R12, [R19+0x8] ;  /* 0x00000800130c7984 */ /* 0x0007220000000a00 */
[----:B0-----:R-:W-:-:S02]  /*16e90*/  LOP3.LUT R28, R26, 0xff, RZ, 0xc0, !PT ;  /* 0x000000ff1a1c7812 */ /* 0x001fc400078ec0ff */
[----:B-1----:R-:W-:Y:S02]  /*16ea0*/  LOP3.LUT R21, R24, 0xff, RZ, 0xc0, !PT ;  /* 0x000000ff18157812 */ /* 0x002fe400078ec0ff */
[----:B------:R-:W-:Y:S02]  /*16eb0*/  ISETP.GT.AND P0, PT, R27, R24, PT ;  /* 0x000000181b00720c */ /* 0x000fe40003f04270 */
[----:B------:R-:W-:Y:S02]  /*16ec0*/  ISETP.NE.AND P5, PT, R23, R28, PT ;  /* 0x0000001c1700720c */ /* 0x000fe40003fa5270 */
[----:B------:R-:W-:Y:S01]  /*16ed0*/  ISETP.NE.AND P4, PT, R20, R21, PT ;  /* 0x000000151400720c */ /* 0x000fe20003f85270 */
[----:B------:R-:W-:Y:S01]  /*16ee0*/  IMAD.MOV.U32 R21, RZ, RZ, R29 ;  /* 0x000000ffff157224 */ /* 0x000fe200078e001d */
[----:B---3--:R-:W-:Y:S02]  /*16ef0*/  SEL R19, RZ, 0xffffffff, !P0 ;  /* 0xffffffffff137807 */ /* 0x008fe40004000000 */
[----:B--2---:R-:W-:-:S02]  /*16f00*/  ISETP.GE.U32.AND P0, PT, R8, R14, PT ;  /* 0x0000000e0800720c */ /* 0x004fc40003f06070 */
[----:B------:R-:W-:Y:S02]  /*16f10*/  ISETP.GT.AND P6, PT, R21, R26, PT ;  /* 0x0000001a1500720c */ /* 0x000fe40003fc4270 */
[----:B----4-:R-:W-:Y:S02]  /*16f20*/  ISETP.GE.U32.AND P1, PT, R6, R12, PT ;  /* 0x0000000c0600720c */ /* 0x010fe40003f26070 */
        /* <DEDUP_REMOVED lines=21> */
[----:B------:R0:W-:Y:S04]  /*17080*/  STS.U8 [R18], R15 ;  /* 0x0000000f12007388 */ /* 0x0001e80000000000 */
[----:B------:R0:W-:Y:S02]  /*17090*/  STS.U8 [R18+0x10], R19 ;  /* 0x0000101312007388 */ /* 0x0001e40000000000 */
.L_x_3880:
[----:B------:R-:W-:Y:S05]  /*170a0*/  BSYNC B0 ;  /* 0x0000000000007941 */ /* 0x000fea0003800000 */
.L_x_3879:
[----:B0-----:R-:W-:Y:S01]  /*170b0*/  IMAD.MOV.U32 R13, RZ, RZ, R25 ;  /* 0x000000ffff0d7224 */ /* 0x001fe200078e0019 */
[----:B------:R-:W-:Y:S06]  /*170c0*/  @P3 BRA `(.L_x_3881) ;  /* 0xfffffffc00283947 */ /* 0x000fec000383ffff */
.L_x_3878:
[----:B------:R-:W-:Y:S02]  /*170d0*/  ULDC UR4, c[0x0][0x240] ;  /* 0x0000900000047ab9 */ /* 0x000fe40000000800 */
[----:B------:R-:W-:-:S13]  /*170e0*/  ISETP.NE.AND P0, PT, RZ, UR4, PT ;  /* 0x00000004ff007c0c */ /* 0x000fda000bf05270 */
[----:B------:R-:W-:Y:S05]  /*170f0*/  @!P0 BRA `(.L_x_3882) ;  /* 0x0000000400d08947 */ /* 0x000fea0003800000 */
[----:B------:R-:W-:Y:S01]  /*17100*/  ISETP.GT.AND P0, PT, R10, 0x20, PT ;  /* 0x000000200a00780c */ /* 0x000fe20003f04270 */
[----:B------:R-:W-:-:S12]  /*17110*/  IMAD.MOV.U32 R2, RZ, RZ, R10 ;  /* 0x000000ffff027224 */ /* 0x000fd800078e000a */
[----:B------:R-:W-:Y:S05]  /*17120*/  @!P0 BRA `(.L_x_3883) ;  /* 0x0000000400088947 */ /* 0x000fea0003800000 */
[----:B0-----:R-:W-:Y:S01]  /*17130*/  IMAD.MOV.U32 R12, RZ, RZ, R8 ;  /* 0x000000ffff0c7224 */ /* 0x001fe200078e0008 */
[----:B------:R-:W-:Y:S01]  /*17140*/  LEA.HI R2, R10, R10, RZ, 0x1 ;  /* 0x0000000a0a027211 */ /* 0x000fe200078f08ff */
[----:B------:R-:W-:Y:S01]  /*17150*/  IMAD.MOV.U32 R13, RZ, RZ, R11 ;  /* 0x000000ffff0d7224 */ /* 0x000fe200078e000b */
[----:B------:R1:W-:Y:S02]  /*17160*/  STS.U8 [R18], R3 ;  /* 0x0000000312007388 */ /* 0x0003e40000000000 */
[----:B------:R-:W-:Y:S01]  /*17170*/  SHF.R.S32.HI R14, RZ, 0x1, R2 ;  /* 0x00000001ff0e7819 */ /* 0x000fe20000011402 */
[----:B------:R-:W-:Y:S01]  /*17180*/  IMAD.MOV.U32 R2, RZ, RZ, 0x20 ;  /* 0x00000020ff027424 */ /* 0x000fe200078e00ff */
[----:B------:R1:W-:Y:S02]  /*17190*/  STS.64 [R18+0x8], R6 ;  /* 0x0000080612007388 */ /* 0x0003e40000000a00 */
[----:B------:R-:W-:Y:S02]  /*171a0*/  ISETP.GE.AND P0, PT, R14, 0x20, PT ;  /* 0x000000200e00780c */ /* 0x000fe40003f06270 */
[----:B------:R1:W-:Y:S04]  /*171b0*/  STS.64 [R18+0x18], R12 ;  /* 0x0000180c12007388 */ /* 0x0003e80000000a00 */
[----:B------:R1:W-:Y:S07]  /*171c0*/  STS.U8 [R18+0x10], R9 ;  /* 0x0000100912007388 */ /* 0x0003ee0000000000 */
[----:B------:R-:W-:Y:S05]  /*171d0*/  @!P0 BRA `(.L_x_3883) ;  /* 0x0000000000dc8947 */ /* 0x000fea0003800000 */
[----:B------:R-:W-:-:S07]  /*171e0*/  IMAD.MOV.U32 R2, RZ, RZ, R14 ;  /* 0x000000ffff027224 */ /* 0x000fce00078e000e */
.L_x_3886:
[----:B01----:R-:W-:Y:S01]  /*171f0*/  IMAD.IADD R13, R17, 0x1, R2 ;  /* 0x00000001110d7824 */ /* 0x003fe200078e0202 */
[----:B------:R-:W-:Y:S04]  /*17200*/  BAR.SYNC.DEFER_BLOCKING 0x0 ;  /* 0x0000000000007b1d */ /* 0x000fe80000010000 */
[----:B------:R-:W-:Y:S02]  /*17210*/  ISETP.GE.U32.AND P0, PT, R13, R10, PT ;  /* 0x0000000a0d00720c */ /* 0x000fe40003f06070 */
[----:B------:R-:W-:Y:S02]  /*17220*/  BSSY B0, `(.L_x_3884) ;  /* 0x000002e000007945 */ /* 0x000fe40003800000 */
[----:B------:R-:W-:-:S13]  /*17230*/  ISETP.GE.U32.OR P0, PT, R17, R2, P0 ;  /* 0x000000021100720c */ /* 0x000fda0000706470 */
[----:B------:R-:W-:Y:S05]  /*17240*/  @P0 BRA `(.L_x_3885) ;  /* 0x0000000000ac0947 */ /* 0x000fea0003800000 */
[----:B------:R-:W-:Y:S01]  /*17250*/  IMAD R19, R2, 0x20, R18 ;  /* 0x0000002002137824 */ /* 0x000fe200078e0212 */
[C---:B------:R-:W-:Y:S02]  /*17260*/  LOP3.LUT R28, R9.reuse, 0xff, RZ, 0xc0, !PT ;  /* 0x000000ff091c7812 */ /* 0x040fe400078ec0ff */
[----:B------:R-:W-:Y:S02]  /*17270*/  PRMT R27, R9, 0x8880, RZ ;  /* 0x00008880091b7816 */ /* 0x000fe400000000ff */
[----:B------:R-:W0:Y:S01]  /*17280*/  LDS.S8 R24, [R19+0x10] ;  /* 0x0000100013187984 */ /* 0x000e220000000200 */
[C---:B------:R-:W-:Y:S02]  /*17290*/  LOP3.LUT R26, R3.reuse, 0xff, RZ, 0xc0, !PT ;  /* 0x000000ff031a7812 */ /* 0x040fe400078ec0ff */
[----:B------:R-:W-:Y:S01]  /*172a0*/  PRMT R25, R3, 0x8880, RZ ;  /* 0x0000888003197816 */ /* 0x000fe200000000ff */
[----:B------:R-:W1:Y:S04]  /*172b0*/  LDS.S8 R20, [R19] ;  /* 0x0000000013147984 */ /* 0x000e680000000200 */
[----:B------:R-:W2:Y:S04]  /*172c0*/  LDS.64 R14, [R19+0x18] ;  /* 0x00001800130e7984 */ /* 0x000ea80000000a00 */
[----:B------:R-:W3:Y:S01]  /*172d0*/  LDS.64 R12, [R19+0x8] ;  /* 0x00000800130c7984 */ /* 0x000ee20000000a00 */
[----:B0-----:R-:W-:-:S02]  /*172e0*/  LOP3.LUT R23, R24, 0xff, RZ, 0xc0, !PT ;  /* 0x000000ff18177812 */ /* 0x001fc400078ec0ff */
[----:B-1----:R-:W-:Y:S02]  /*172f0*/  LOP3.LUT R21, R20, 0xff, RZ, 0xc0, !PT ;  /* 0x000000ff14157812 */ /* 0x002fe400078ec0ff */
[----:B------:R-:W-:Y:S01]  /*17300*/  ISETP.NE.AND P4, PT, R28, R23, PT ;  /* 0x000000171c00720c */ /* 0x000fe20003f85270 */
[----:B------:R-:W-:Y:S01]  /*17310*/  IMAD.MOV.U32 R23, RZ, RZ, R27 ;  /* 0x000000ffff177224 */ /* 0x000fe200078e001b */
[----:B------:R-:W-:Y:S01]  /*17320*/  ISETP.NE.AND P3, PT, R26, R21, PT ;  /* 0x000000151a00720c */ /* 0x000fe20003f65270 */
[----:B------:R-:W-:Y:S01]  /*17330*/  IMAD.MOV.U32 R21, RZ, RZ, R25 ;  /* 0x000000ffff157224 */ /* 0x000fe200078e0019 */
[----:B--2---:R-:W-:Y:S02]  /*17340*/  ISETP.GE.U32.AND P0, PT, R8, R14, PT ;  /* 0x0000000e0800720c */ /* 0x004fe40003f06070 */
[----:B------:R-:W-:Y:S02]  /*17350*/  ISETP.GT.AND P5, PT, R23, R24, PT ;  /* 0x000000181700720c */ /* 0x000fe40003fa4270 */
[----:B---3--:R-:W-:-:S02]  /*17360*/  ISETP.GE.U32.AND P1, PT, R6, R12, PT ;  /* 0x0000000c0600720c */ /* 0x008fc40003f26070 */
        /* <DEDUP_REMOVED lines=25> */
.L_x_3885:
[----:B------:R-:W-:Y:S05]  /*17500*/  BSYNC B0 ;  /* 0x0000000000007941 */ /* 0x000fea0003800000 */
.L_x_3884:
[----:B------:R-:W-:-:S04]  /*17510*/  SHF.R.S32.HI R2, RZ, 0x1, R2 ;  /* 0x00000001ff027819 */ /* 0x000fc80000011402 */
[----:B------:R-:W-:-:S13]  /*17520*/  ISETP.GE.AND P0, PT, R2, 0x20, PT ;  /* 0x000000200200780c */ /* 0x000fda0003f06270 */
[----:B------:R-:W-:Y:S05]  /*17530*/  @P0 BRA `(.L_x_3886) ;  /* 0xfffffffc002c0947 */ /* 0x000fea000383ffff */
[----:B------:R-:W-:-:S07]  /*17540*/  IMAD.MOV.U32 R2, RZ, RZ, 0x20 ;  /* 0x00000020ff027424 */ /* 0x000fce00078e00ff */
.L_x_3883:
[----:B------:R-:W-:Y:S01]  /*17550*/  BAR.SYNC.DEFER_BLOCKING 0x0 ;  /* 0x0000000000007b1d */ /* 0x000fe20000010000 */
[----:B------:R-:W-:-:S13]  /*17560*/  ISETP.GE.AND P0, PT, R2, 0x2, PT ;  /* 0x000000020200780c */ /* 0x000fda0003f06270 */
[----:B------:R-:W-:Y:S05]  /*17570*/  @!P0 BRA `(.L_x_3882) ;  /* 0x0000000000b08947 */ /* 0x000fea0003800000 */
[----:B01----:R-:W-:-:S07]  /*17580*/  IMAD.MOV.U32 R13, RZ, RZ, 0x1 ;  /* 0x00000001ff0d7424 */ /* 0x003fce00078e00ff */
.L_x_3887:
[----:B------:R-:W-:Y:S01]  /*17590*/  LOP3.LUT R12, R9, 0xffff, RZ, 0xc0, !PT ;  /* 0x0000ffff090c7812 */ /* 0x000fe200078ec0ff */
[----:B------:R-:W0:Y:S01]  /*175a0*/  SHFL.DOWN PT, R15, R6, R13, 0x1f ;  /* 0x08001f0d060f7589 */ /* 0x000e2200000e0000 */
[----:B------:R-:W-:Y:S02]  /*175b0*/  LOP3.LUT R10, R3, 0xffff, RZ, 0xc0, !PT ;  /* 0x0000ffff030a7812 */ /* 0x000fe400078ec0ff */
[----:B------:R-:W-:Y:S01]  /*175c0*/  PRMT R18, R12, 0x8880, RZ ;  /* 0x000088800c127816 */ /* 0x000fe200000000ff */
[----:B------:R-:W1:Y:S01]  /*175d0*/  SHFL.DOWN PT, R17, R8, R13, 0x1f ;  /* 0x08001f0d08117589 */ /* 0x000e6200000e0000 */
[----:B------:R-:W-:Y:S02]  /*175e0*/  PRMT R10, R10, 0x8880, RZ ;  /* 0x000088800a0a7816 */ /* 0x000fe400000000ff */
[----:B------:R-:W-:Y:S01]  /*175f0*/  LOP3.LUT R26, R9, 0xff, RZ, 0xc0, !PT ;  /* 0x000000ff091a7812 */ /* 0x000fe200078ec0ff */
[----:B------:R-:W2:Y:S01]  /*17600*/  SHFL.DOWN PT, R12, R7, R13, 0x1f ;  /* 0x08001f0d070c7589 */ /* 0x000ea200000e0000 */
[----:B------:R-:W-:-:S02]  /*17610*/  PRMT R24, R3, 0x8880, RZ ;  /* 0x0000888003187816 */ /* 0x000fc400000000ff */
[----:B------:R-:W-:Y:S01]  /*17620*/  LOP3.LUT R23, R3, 0xff, RZ, 0xc0, !PT ;  /* 0x000000ff03177812 */ /* 0x000fe200078ec0ff */
[----:B------:R-:W3:Y:S04]  /*17630*/  SHFL.DOWN PT, R18, R18, R13, 0x1f ;  /* 0x08001f0d12127589 */ /* 0x000ee800000e0000 */
[----:B------:R-:W4:Y:S04]  /*17640*/  SHFL.DOWN PT, R10, R10, R13, 0x1f ;  /* 0x08001f0d0a0a7589 */ /* 0x000f2800000e0000 */
[----:B------:R5:W4:Y:S01]  /*17650*/  SHFL.DOWN PT, R20, R11, R13, 0x1f ;  /* 0x08001f0d0b147589 */ /* 0x000b2200000e0000 */
[----:B0-----:R-:W-:-:S02]  /*17660*/  ISETP.GE.U32.AND P0, PT, R6, R15, PT ;  /* 0x0000000f0600720c */ /* 0x001fc40003f06070 */
[----:B-1----:R-:W-:Y:S01]  /*17670*/  ISETP.GE.U32.AND P1, PT, R8, R17, PT ;  /* 0x000000110800720c */ /* 0x002fe20003f26070 */
[----:B-----5:R-:W-:Y:S01]  /*17680*/  IMAD.SHL.U32 R13, R13, 0x2, RZ ;  /* 0x000000020d0d7824 */ /* 0x020fe200078e00ff */
[----:B--2---:R-:W-:Y:S02]  /*17690*/  ISETP.GE.AND.EX P0, PT, R7, R12, PT, P0 ;  /* 0x0000000c0700720c */ /* 0x004fe40003f06300 */
[----:B---3--:R-:W-:Y:S02]  /*176a0*/  LOP3.LUT R19, R18, 0xff, RZ, 0xc0, !PT ;  /* 0x000000ff12137812 */ /* 0x008fe400078ec0ff */
[C---:B----4-:R-:W-:Y:S02]  /*176b0*/  PRMT R21, R10.reuse, 0x8880, RZ ;  /* 0x000088800a157816 */ /* 0x050fe400000000ff */
[----:B------:R-:W-:Y:S02]  /*176c0*/  LOP3.LUT R14, R10, 0xff, RZ, 0xc0, !PT ;  /* 0x000000ff0a0e7812 */ /* 0x000fe400078ec0ff */
[----:B------:R-:W-:-:S02]  /*176d0*/  ISETP.NE.AND P3, PT, R26, R19, PT ;  /* 0x000000131a00720c */ /* 0x000fc40003f65270 */
[----:B------:R-:W-:Y:S02]  /*176e0*/  ISETP.NE.AND P5, PT, R23, R14, PT ;  /* 0x0000000e1700720c */ /* 0x000fe40003fa5270 */
[----:B------:R-:W-:Y:S02]  /*176f0*/  ISETP.GT.AND P4, PT, R24, R21, PT ;  /* 0x000000151800720c */ /* 0x000fe40003f84270 */
[----:B------:R-:W-:Y:S02]  /*17700*/  PRMT R24, R9, 0x8880, RZ ;  /* 0x0000888009187816 */ /* 0x000fe400000000ff */
[----:B------:R-:W-:Y:S02]  /*17710*/  PRMT R19, R18, 0x8880, RZ ;  /* 0x0000888012137816 */ /* 0x000fe400000000ff */
[----:B------:R-:W-:Y:S02]  /*17720*/  ISETP.GE.AND.EX P1, PT, R11, R20, PT, P1 ;  /* 0x000000140b00720c */ /* 0x000fe40003f26310 */
[----:B------:R-:W-:-:S02]  /*17730*/  SEL R14, RZ, 0xffffffff, P0 ;  /* 0xffffffffff0e7807 */ /* 0x000fc40000000000 */
[----:B------:R-:W-:Y:S02]  /*17740*/  ISETP.GT.AND P0, PT, R24, R19, PT ;  /* 0x000000131800720c */ /* 0x000fe40003f04270 */
[----:B------:R-:W-:Y:S02]  /*17750*/  SEL R19, RZ, 0xffffffff, P1 ;  /* 0xffffffffff137807 */ /* 0x000fe40000800000 */
        /* <DEDUP_REMOVED lines=14> */
.L_x_3882:
[----:B------:R-:W-:Y:S05]  /*17840*/  @!P2 EXIT ;  /* 0x000000000000a94d */ /* 0x000fea0003800000 */
[----:B0-----:R-:W1:Y:S01]  /*17850*/  LDC.64 R14, c[0x0][0x628] ;  /* 0x00018a00ff0e7b82 */ /* 0x001e620000000a00 */
        /* <DEDUP_REMOVED lines=14> */
[----:B------:R-:W2:Y:S04]  /*17940*/  LDG.E.S8 R0, desc[UR60][R4.64] ;  /* 0x0000003c04007981 */ /* 0x000ea8000c1e1300 */
[----:B------:R-:W3:Y:S04]  /*17950*/  LDG.E.S8 R8, desc[UR60][R4.64+0x10] ;  /* 0x0000103c04087981 */ /* 0x000ee8000c1e1300 */
[----:B------:R-:W4:Y:S04]  /*17960*/  LDG.E.64 R10, desc[UR60][R4.64+0x8] ;  /* 0x0000083c040a7981 */ /* 0x000f28000c1e1b00 */
[----:B------:R-:W5:Y:S01]  /*17970*/  LDG.E.64 R6, desc[UR60][R4.64+0x18] ;  /* 0x0000183c04067981 */ /* 0x000f62000c1e1b00 */
[----:B------:R-:W-:-:S02]  /*17980*/  LOP3.LUT R13, R3, 0xff, RZ, 0xc0, !PT ;  /* 0x000000ff030d7812 */ /* 0x000fc400078ec0ff */
[----:B------:R-:W-:Y:S02]  /*17990*/  LOP3.LUT R15, R9, 0xff, RZ, 0xc0, !PT ;  /* 0x000000ff090f7812 */ /* 0x000fe400078ec0ff */
[----:B------:R-:W-:Y:S02]  /*179a0*/  PRMT R14, R3, 0x8880, RZ ;  /* 0x00008880030e7816 */ /* 0x000fe400000000ff */
[----:B------:R-:W-:Y:S02]  /*179b0*/  PRMT R17, R9, 0x8880, RZ ;  /* 0x0000888009117816 */ /* 0x000fe400000000ff */
[----:B--2---:R-:W-:Y:S02]  /*179c0*/  LOP3.LUT R2, R0, 0xff, RZ, 0xc0, !PT ;  /* 0x000000ff00027812 */ /* 0x004fe400078ec0ff */
[----:B---3--:R-:W-:Y:S02]  /*179d0*/  LOP3.LUT R12, R8, 0xff, RZ, 0xc0, !PT ;  /* 0x000000ff080c7812 */ /* 0x008fe400078ec0ff */
[----:B------:R-:W-:Y:S01]  /*179e0*/  ISETP.NE.AND P4, PT, R2, R13, PT ;  /* 0x0000000d0200720c */ /* 0x000fe20003f85270 */
[----:B------:R-:W-:Y:S01]  /*179f0*/  IMAD.MOV.U32 R13, RZ, RZ, R14 ;  /* 0x000000ffff0d7224 */ /* 0x000fe200078e000e */
[----:B------:R-:W-:-:S02]  /*17a00*/  ISETP.NE.AND P3, PT, R12, R15, PT ;  /* 0x0000000f0c00720c */ /* 0x000fc40003f65270 */
[----:B----4-:R-:W-:Y:S02]  /*17a10*/  ISETP.GE.U32.AND P0, PT, R10, R24, PT ;  /* 0x000000180a00720c */ /* 0x010fe40003f06070 */
[----:B-----5:R-:W-:Y:S02]  /*17a20*/  ISETP.GE.U32.AND P1, PT, R6, R18, PT ;  /* 0x000000120600720c */ /* 0x020fe40003f26070 */
        /* <DEDUP_REMOVED lines=17> */
[----:B------:R-:W-:-:S07]  /*17b40*/  SEL R19, R7, R19, !P1 ;  /* 0x0000001307137207 */ /* 0x000fce0004800000 */
.L_x_3889:
        /* <DEDUP_REMOVED lines=21> */
.L_x_3891:
        /* <DEDUP_REMOVED lines=22> */
.L_x_3892:
[----:B------:R-:W-:Y:S02]  /*17e00*/  ULDC.64 UR4, c[0x0][0x600] ;  /* 0x0001800000047ab9 */ /* 0x000fe40000000a00 */
[----:B------:R-:W-:-:S05]  /*17e10*/  IADD3 R16, P0, R16, UR4, RZ ;  /* 0x0000000410107c10 */ /* 0x000fca000ff1e0ff */
[----:B------:R-:W-:-:S05]  /*17e20*/  IMAD.X R17, RZ, RZ, UR5, P0 ;  /* 0x00000005ff117e24 */ /* 0x000fca00080e06ff */
[----:B------:R-:W-:Y:S01]  /*17e30*/  STG.E.64 desc[UR60][R16.64], R18 ;  /* 0x0000001210007986 */ /* 0x000fe2000c101b3c */
[----:B------:R-:W-:Y:S05]  /*17e40*/  EXIT ;  /* 0x000000000000794d */ /* 0x000fea0003800000 */
.L_x_3890:
[----:B------:R-:W-:Y:S04]  /*17e50*/  STG.E.64 desc[UR60][R4.64+0x8], R24 ;  /* 0x0000081804007986 */ /* 0x000fe8000c101b3c */
[----:B------:R-:W-:Y:S04]  /*17e60*/  STG.E.64 desc[UR60][R4.64+0x18], R18 ;  /* 0x0000181204007986 */ /* 0x000fe8000c101b3c */
[----:B------:R-:W-:Y:S04]  /*17e70*/  STG.E.U8 desc[UR60][R4.64], R3 ;  /* 0x0000000304007986 */ /* 0x000fe8000c10113c */
[----:B------:R-:W-:Y:S01]  /*17e80*/  STG.E.U8 desc[UR60][R4.64+0x10], R9 ;  /* 0x0000100904007986 */ /* 0x000fe2000c10113c */
[----:B------:R-:W-:Y:S05]  /*17e90*/  EXIT ;  /* 0x000000000000794d */ /* 0x000fea0003800000 */
.L_x_3888:
        /* <DEDUP_REMOVED lines=17> */
.L_x_3894:
[----:B------:R-:W-:Y:S02]  /*17fb0*/  CS2R R24, SRZ ;  /* 0x0000000000187805 */ /* 0x000fe4000001ff00 */
[----:B------:R-:W-:-:S07]  /*17fc0*/  CS2R R18, SRZ ;  /* 0x0000000000127805 */ /* 0x000fce000001ff00 */
.L_x_3893:
        /* <DEDUP_REMOVED lines=23> */
.L_x_3896:
        /* <DEDUP_REMOVED lines=22> */
.L_x_3897:
[----:B------:R-:W-:Y:S02]  /*182a0*/  ULDC.64 UR4, c[0x0][0x600] ;  /* 0x0001800000047ab9 */ /* 0x000fe40000000a00 */
[----:B------:R-:W-:-:S05]  /*182b0*/  IADD3 R16, P0, R16, UR4, RZ ;  /* 0x0000000410107c10 */ /* 0x000fca000ff1e0ff */
[----:B------:R-:W-:-:S05]  /*182c0*/  IMAD.X R17, RZ, RZ, UR5, P0 ;  /* 0x00000005ff117e24 */ /* 0x000fca00080e06ff */
[----:B------:R-:W-:Y:S01]  /*182d0*/  STG.E.64 desc[UR60][R16.64], R18 ;  /* 0x0000001210007986 */ /* 0x000fe2000c101b3c */
[----:B------:R-:W-:Y:S05]  /*182e0*/  EXIT ;  /* 0x000000000000794d */ /* 0x000fea0003800000 */
.L_x_3895:
        /* <DEDUP_REMOVED lines=16> */
.L_x_3898:
        /* <DEDUP_REMOVED lines=15> */
.L_x_3899:
[----:B------:R-:W-:Y:S05]  /*184e0*/  EXIT ;  /* 0x000000000000794d */ /* 0x000fea0003800000 */
.L_x_3863:
        /* <DEDUP_REMOVED lines=11> */
[----:B------:R-:W2:Y:S01]  /*185a0*/  LDC.64 R10, c[0x0][0x628] ;  /* 0x00018a00ff0a7b82 */ /* 0x000ea20000000a00 */
[----:B------:R-:W-:Y:S01]  /*185b0*/  ISETP.NE.U32.AND P0, PT, R4, RZ, PT ;  /* 0x000000ff0400720c */ /* 0x000fe20003f05070 */
[----:B------:R-:W-:Y:S02]  /*185c0*/  ULDC.U8 UR4, c[0x0][0x630] ;  /* 0x00018c0000047ab9 */ /* 0x000fe40000000000 */
[----:B------:R-:W-:Y:S02]  /*185d0*/  ISETP.NE.AND P3, PT, RZ, UR4, PT ;  /* 0x00000004ff007c0c */ /* 0x000fe4000bf65270 */
[----:B------:R-:W-:Y:S02]  /*185e0*/  ISETP.NE.AND.EX P0, PT, R0, RZ, PT, P0 ;  /* 0x000000ff0000720c */ /* 0x000fe40003f05300 */
[----:B--23--:R-:W-:Y:S02]  /*185f0*/  SEL R13, R10, RZ, P3 ;  /* 0x000000ff0a0d7207 */ /* 0x00cfe40001800000 */
[----:B------:R-:W-:-:S02]  /*18600*/  SEL R0, R11, RZ, P3 ;  /* 0x000000ff0b007207 */ /* 0x000fc40001800000 */
[-C--:B-1----:R-:W-:Y:S02]  /*18610*/  IADD3 R16, P1, R6, R13.reuse, RZ ;  /* 0x0000000d06107210 */ /* 0x082fe40007f3e0ff */
        /* <DEDUP_REMOVED lines=10> */
[----:B0-----:R-:W5:Y:S01]  /*186c0*/  LDG.E.64 R6, desc[UR60][R4.64+0x18] ;  /* 0x0000183c04067981 */ /* 0x001f62000c1e1b00 */
        /* <DEDUP_REMOVED lines=29> */
.L_x_3901:
        /* <DEDUP_REMOVED lines=21> */
.L_x_3903:
[----:B------:R-:W-:Y:S01]  /*189f0*/  ULDC.64 UR4, c[0x0][0x600] ;  /* 0x0001800000047ab9 */ /* 0x000fe20000000a00 */
[----:B------:R-:W-:Y:S02]  /*18a00*/  ISETP.NE.AND P6, PT, R24, 0x1, PT ;  /* 0x000000011800780c */ /* 0x000fe40003fc5270 */
[----:B------:R-:W-:-:S05]  /*18a10*/  IADD3 R2, P0, R19, UR4, RZ ;  /* 0x0000000413027c10 */ /* 0x000fca000ff1e0ff */
[----:B0-----:R-:W-:-:S05]  /*18a20*/  IMAD.X R3, RZ, RZ, UR5, P0 ;  /* 0x00000005ff037e24 */ /* 0x001fca00080e06ff */
        /* <DEDUP_REMOVED lines=18> */
.L_x_3904:
[----:B------:R-:W-:Y:S02]  /*18b50*/  ULDC.64 UR4, c[0x0][0x600] ;  /* 0x0001800000047ab9 */ /* 0x000fe40000000a00 */
[----:B------:R-:W-:-:S05]  /*18b60*/  IADD3 R18, P0, R18, UR4, RZ ;  /* 0x0000000412127c10 */ /* 0x000fca000ff1e0ff */
[----:B------:R-:W-:-:S05]  /*18b70*/  IMAD.X R19, RZ, RZ, UR5, P0 ;  /* 0x00000005ff137e24 */ /* 0x000fca00080e06ff */
[----:B------:R-:W-:Y:S01]  /*18b80*/  STG.E.64 desc[UR60][R18.64], R16 ;  /* 0x0000001012007986 */ /* 0x000fe2000c101b3c */
[----:B------:R-:W-:Y:S05]  /*18b90*/  EXIT ;  /* 0x000000000000794d */ /* 0x000fea0003800000 */
.L_x_3902:
[----:B------:R-:W-:Y:S04]  /*18ba0*/  STG.E.64 desc[UR60][R4.64+0x8], R22 ;  /* 0x0000081604007986 */ /* 0x000fe8000c101b3c */
[----:B------:R-:W-:Y:S04]  /*18bb0*/  STG.E.64 desc[UR60][R4.64+0x18], R16 ;  /* 0x0000181004007986 */ /* 0x000fe8000c101b3c */
[----:B------:R-:W-:Y:S04]  /*18bc0*/  STG.E.U8 desc[UR60][R4.64], R3 ;  /* 0x0000000304007986 */ /* 0x000fe8000c10113c */
[----:B------:R-:W-:Y:S01]  /*18bd0*/  STG.E.U8 desc[UR60][R4.64+0x10], R9 ;  /* 0x0000100904007986 */ /* 0x000fe2000c10113c */
[----:B------:R-:W-:Y:S05]  /*18be0*/  EXIT ;  /* 0x000000000000794d */ /* 0x000fea0003800000 */
.L_x_3900:
        /* <DEDUP_REMOVED lines=17> */
.L_x_3906:
[----:B------:R-:W-:Y:S02]  /*18d00*/  CS2R R16, SRZ ;  /* 0x0000000000107805 */ /* 0x000fe4000001ff00 */
[----:B------:R-:W-:-:S07]  /*18d10*/  CS2R R22, SRZ ;  /* 0x0000000000167805 */ /* 0x000fce000001ff00 */
.L_x_3905:
        /* <DEDUP_REMOVED lines=23> */
.L_x_3908:
        /* <DEDUP_REMOVED lines=22> */
.L_x_3909:
[----:B------:R-:W-:Y:S02]  /*18ff0*/  ULDC.64 UR4, c[0x0][0x600] ;  /* 0x0001800000047ab9 */ /* 0x000fe40000000a00 */
[----:B------:R-:W-:-:S05]  /*19000*/  IADD3 R18, P0, R18, UR4, RZ ;  /* 0x0000000412127c10 */ /* 0x000fca000ff1e0ff */
[----:B------:R-:W-:-:S05]  /*19010*/  IMAD.X R19, RZ, RZ, UR5, P0 ;  /* 0x00000005ff137e24 */ /* 0x000fca00080e06ff */
[----:B------:R-:W-:Y:S01]  /*19020*/  STG.E.64 desc[UR60][R18.64], R16 ;  /* 0x0000001012007986 */ /* 0x000fe2000c101b3c */
[----:B------:R-:W-:Y:S05]  /*19030*/  EXIT ;  /* 0x000000000000794d */ /* 0x000fea0003800000 */
.L_x_3907:
        /* <DEDUP_REMOVED lines=16> */
.L_x_3910:
        /* <DEDUP_REMOVED lines=15> */
.L_x_3911:
[----:B------:R-:W-:Y:S05]  /*19230*/  EXIT ;  /* 0x000000000000794d */ /* 0x000fea0003800000 */
        .weak           $__internal_32_$__cuda_sm20_div_u64
        .type           $__internal_32_$__cuda_sm20_div_u64,@function
        .size           $__internal_32_$__cuda_sm20_div_u64,($__internal_33_$__cuda_sm20_rem_u64 - $__internal_32_$__cuda_sm20_div_u64)
$__internal_32_$__cuda_sm20_div_u64:
        /* <DEDUP_REMOVED lines=69> */
[----:B------:R-:W-:Y:S06]  /*19690*/  RET.REL.NODEC R12 `(_ZN2at6native13reduce_kernelILi256ELi2ENS0_8ReduceOpIaNS0_9ArgMaxOpsIaEEjlLi4ELi4EEEEEvT1_) ;  /* 0xfffffe680c587950 */ /* 0x000fec0003c3ffff */
        .weak           $__internal_33_$__cuda_sm20_rem_u64
        .type           $__internal_33_$__cuda_sm20_rem_u64,@function
        .size           $__internal_33_$__cuda_sm20_rem_u64,(.L_x_6990 - $__internal_33_$__cuda_sm20_rem_u64)
$__internal_33_$__cuda_sm20_rem_u64:
        /* <DEDUP_REMOVED lines=64> */
[----:B------:R-:W-:Y:S06]  /*19aa0*/  RET.REL.NODEC R4 `(_ZN2at6native13reduce_kernelILi256ELi2ENS0_8ReduceOpIaNS0_9ArgMaxOpsIaEEjlLi4ELi4EEEEEvT1_) ;  /* 0xfffffe6404547950 */ /* 0x000fec0003c3ffff */
.L_x_3912:
        /* <DEDUP_REMOVED lines=13> */
.L_x_6990:


//--------------------- .text._ZN2at6native13reduce_kernelILi128ELi4ENS0_8ReduceOpIaNS0_9ArgMaxOpsIaEEjlLi4ELi4EEEEEvT1_ --------------------------
	.section	.text._ZN2at6native13reduce_kernelILi128ELi4ENS0_8ReduceOpIaNS0_9ArgMaxOpsIaEEjlLi4ELi4EEEEEvT1_,"ax",@progbits
	.align	128
        .global         _ZN2at6native13reduce_kernelILi128ELi4ENS0_8ReduceOpIaNS0_9ArgMaxOpsIaEEjlLi4ELi4EEEEEvT1_
        .type           _ZN2at6native13reduce_kernelILi128ELi4ENS0_8ReduceOpIaNS0_9ArgMaxOpsIaEEjlLi4ELi4EEEEEvT1_,@function
        .size           _ZN2at6native13reduce_kernelILi128ELi4ENS0_8ReduceOpIaNS0_9ArgMaxOpsIaEEjlLi4ELi4EEEEEvT1_,(.L_x_6992 - _ZN2at6native13reduce_kernelILi128ELi4ENS0_8ReduceOpIaNS0_9ArgMaxOpsIaEEjlLi4ELi4EEEEEvT1_)
        .other          _ZN2at6native13reduce_kernelILi128ELi4ENS0_8ReduceOpIaNS0_9ArgMaxOpsIaEEjlLi4ELi4EEEEEvT1_,@"STO_CUDA_ENTRY STV_DEFAULT"
_ZN2at6native13reduce_kernelILi128ELi4ENS0_8ReduceOpIaNS0_9ArgMaxOpsIaEEjlLi4ELi4EEEEEvT1_:
.text._ZN2at6native13reduce_kernelILi128ELi4ENS0_8ReduceOpIaNS0_9ArgMaxOpsIaEEjlLi4ELi4EEEEEvT1_:
        /* <DEDUP_REMOVED lines=288> */
.L_x_3913:
        /* <DEDUP_REMOVED lines=45> */
.L_x_3917:
        /* <DEDUP_REMOVED lines=32> */
.L_x_3923:
[----:B------:R-:W-:Y:S05]  /*16d0*/  BSYNC B2 ;  /* 0x0000000000027941 */ /* 0x000fea0003800000 */
.L_x_3922:
        /* <DEDUP_REMOVED lines=8> */
[----:B------:R-:W-:-:S05]  /*1760*/  IADD3.X R5, R0, UR4, RZ, P2, !PT ;  /* 0x0000000400057c10 */ /* 0x000fca00097fe4ff */
[----:B------:R-:W2:Y:S01]  /*1770*/  LDG.E.S8 R4, desc[UR60][R4.64] ;  /* 0x0000003c04047981 */ /* 0x000ea2000c1e1300 */
[----:B------:R-:W-:Y:S01]  /*1780*/  IMAD.IADD R3, R17, 0x1, -R8 ;  /* 0x0000000111037824 */ /* 0x000fe200078e0a08 */
[----:B------:R-:W-:-:S04]  /*1790*/  LOP3.LUT R9, R7, 0xff, RZ, 0xc0, !PT ;  /* 0x000000ff07097812 */ /* 0x000fc800078ec0ff */
[----:B0-----:R-:W-:-:S04]  /*17a0*/  ISETP.GT.U32.AND P0, PT, R3, R12, PT ;  /* 0x0000000c0300720c */ /* 0x001fc80003f04070 */
[----:B------:R-:W-:Y:S02]  /*17b0*/  ISETP.GT.AND.EX P0, PT, RZ, R13, PT, P0 ;  /* 0x0000000dff00720c */ /* 0x000fe40003f04300 */
[----:B--2---:R-:W-:-:S04]  /*17c0*/  LOP3.LUT R0, R4, 0xff, RZ, 0xc0, !PT ;  /* 0x000000ff04007812 */ /* 0x004fc800078ec0ff */
[----:B------:R-:W-:Y:S02]  /*17d0*/  ISETP.NE.AND P1, PT, R9, R0, PT ;  /* 0x000000000900720c */ /* 0x000fe40003f25270 */
[----:B------:R-:W-:Y:S02]  /*17e0*/  PRMT R9, R7, 0x9910, RZ ;  /* 0x0000991007097816 */ /* 0x000fe400000000ff */
[----:B------:R-:W-:Y:S02]  /*17f0*/  SEL R0, RZ, 0xffffffff, !P0 ;  /* 0xffffffffff007807 */ /* 0x000fe40004000000 */
[----:B------:R-:W-:-:S07]  /*1800*/  ISETP.GT.AND P0, PT, R9, R4, PT ;  /* 0x000000040900720c */ /* 0x000fce0003f04270 */
[----:B------:R-:W-:-:S04]  /*1810*/  @P1 SEL R0, RZ, 0xffffffff, !P0 ;  /* 0xffffffffff001807 */ /* 0x000fc80004000000 */
[----:B------:R-:W-:-:S04]  /*1820*/  LOP3.LUT R0, R0, 0x1, RZ, 0xc0, !PT ;  /* 0x0000000100007812 */ /* 0x000fc800078ec0ff */
[----:B------:R-:W-:-:S04]  /*1830*/  ISETP.NE.U32.AND P0, PT, R0, 0x1, PT ;  /* 0x000000010000780c */ /* 0x000fc80003f05070 */
[----:B------:R-:W-:Y:S02]  /*1840*/  SEL R7, R7, R4, !P0 ;  /* 0x0000000407077207 */ /* 0x000fe40004000000 */
[----:B------:R-:W-:Y:S02]  /*1850*/  SEL R6, R3, R12, P0 ;  /* 0x0000000c03067207 */ /* 0x000fe40000000000 */
[----:B------:R-:W-:-:S07]  /*1860*/  SEL R5, R13, RZ, !P0 ;  /* 0x000000ff0d057207 */ /* 0x000fce0004000000 */
.L_x_3921:
[----:B------:R-:W-:Y:S05]  /*1870*/  BSYNC B1 ;  /* 0x0000000000017941 */ /* 0x000fea0003800000 */
.L_x_3920:
        /* <DEDUP_REMOVED lines=8> */
.L_x_3919:
[----:B------:R-:W-:Y:S05]  /*1900*/  BSYNC B0 ;  /* 0x0000000000007941 */ /* 0x000fea0003800000 */
.L_x_3918:
[----:B------:R-:W0:Y:S01]  /*1910*/  LDC.64 R8, c[0x0][0x240] ;  /* 0x00009000ff087b82 */ /* 0x000e220000000a00 */
[----:B------:R-:W-:Y:S01]  /*1920*/  BSSY B0, `(.L_x_3924) ;  /* 0x0000068000007945 */ /* 0x000fe20003800000 */
[----:B------:R-:W-:Y:S01]  /*1930*/  ISETP.NE.AND P2, PT, R2, RZ, PT ;  /* 0x000000ff0200720c */ /* 0x000fe20003f45270 */
[----:B------:R-:W-:Y:S02]  /*1940*/  IMAD.MOV.U32 R11, RZ, RZ, R20 ;  /* 0x000000ffff0b7224 */ /* 0x000fe400078e0014 */
[----:B------:R-:W-:Y:S02]  /*1950*/  IMAD.MOV.U32 R4, RZ, RZ, R10 ;  /* 0x000000ffff047224 */ /* 0x000fe400078e000a */
[--C-:B------:R-:W-:Y:S01]  /*1960*/  IMAD.MOV.U32 R3, RZ, RZ, R20.reuse ;  /* 0x000000ffff037224 */ /* 0x100fe200078e0014 */
[----:B------:R-:W1:Y:S01]  /*1970*/  LDC R35, c[0x0][0x248] ;  /* 0x00009200ff237b82 */ /* 0x000e620000000800 */
[----:B------:R-:W-:Y:S02]  /*1980*/  IMAD.MOV.U32 R12, RZ, RZ, R20 ;  /* 0x000000ffff0c7224 */ /* 0x000fe400078e0014 */
[----:B0-----:R-:W-:Y:S01]  /*1990*/  IMAD R8, R17, R8, RZ ;  /* 0x0000000811087224 */ /* 0x001fe200078e02ff */
[----:B------:R-:W-:-:S03]  /*19a0*/  ISETP.NE.AND P3, PT, R9, RZ, PT ;  /* 0x000000ff0900720c */ /* 0x000fc60003f65270 */
[----:B------:R-:W-:Y:S02]  /*19b0*/  IMAD R8, R2, R9, R8 ;  /* 0x0000000902087224 */ /* 0x000fe400078e0208 */
[----:B------:R-:W-:Y:S02]  /*19c0*/  IMAD.MOV.U32 R9, RZ, RZ, R10 ;  /* 0x000000ffff097224 */ /* 0x000fe400078e000a */
[--C-:B-1----:R-:W-:Y:S01]  /*19d0*/  IMAD R25, R35, UR36, R8.reuse ;  /* 0x0000002423197c24 */ /* 0x102fe2000f8e0208 */
[----:B------:R-:W-:-:S03]  /*19e0*/  PRMT R8, R14, 0x7610, R8 ;  /* 0x000076100e087816 */ /* 0x000fc60000000008 */
        /* <DEDUP_REMOVED lines=8> */
[----:B------:R-:W-:Y:S01]  /*1a70*/  PRMT R14, R0, 0x7610, R14 ;  /* 0x00007610000e7816 */ /* 0x000fe2000000000e */
[--C-:B------:R-:W-:Y:S02]  /*1a80*/  IMAD.MOV.U32 R3, RZ, RZ, R20.reuse ;  /* 0x000000ffff037224 */ /* 0x100fe400078e0014 */
[----:B------:R-:W-:-:S07]  /*1a90*/  IMAD.MOV.U32 R12, RZ, RZ, R20 ;  /* 0x000000ffff0c7224 */ /* 0x000fce00078e0014 */
.L_x_3926:
[----:B------:R-:W-:Y:S01]  /*1aa0*/  IMAD.MOV.U32 R18, RZ, RZ, R16 ;  /* 0x000000ffff127224 */ /* 0x000fe200078e0010 */
[----:B------:R-:W-:Y:S01]  /*1ab0*/  PRMT R29, R7, 0x8880, RZ ;  /* 0x00008880071d7816 */ /* 0x000fe200000000ff */
[----:B------:R-:W-:Y:S02]  /*1ac0*/  ULDC UR4, c[0x0][0x234] ;  /* 0x00008d0000047ab9 */ /* 0x000fe40000000800 */
[----:B------:R-:W-:-:S05]  /*1ad0*/  IMAD.WIDE.U32 R20, R25, 0x4, R18 ;  /* 0x0000000419147825 */ /* 0x000fca00078e0012 */
[----:B------:R0:W2:Y:S01]  /*1ae0*/  LDG.E R32, desc[UR60][R20.64] ;  /* 0x0000003c14207981 */ /* 0x0000a2000c1e1900 */
[----:B------:R-:W-:Y:S01]  /*1af0*/  LOP3.LUT R18, R7, 0xff, RZ, 0xc0, !PT ;  /* 0x000000ff07127812 */ /* 0x000fe200078ec0ff */
[----:B------:R-:W-:Y:S01]  /*1b00*/  VIADD R25, R25, UR4 ;  /* 0x0000000419197c36 */ /* 0x000fe20008000000 */
[----:B------:R-:W-:Y:S01]  /*1b10*/  PRMT R33, R0, 0x8880, RZ ;  /* 0x0000888000217816 */ /* 0x000fe200000000ff */
[----:B0-----:R-:W-:Y:S01]  /*1b20*/  IMAD.IADD R21, R15, 0x1, R24 ;  /* 0x000000010f157824 */ /* 0x001fe200078e0218 */
[----:B------:R-:W-:-:S03]  /*1b30*/  PRMT R15, R14, 0x8880, RZ ;  /* 0x000088800e0f7816 */ /* 0x000fc600000000ff */
[----:B------:R-:W-:Y:S01]  /*1b40*/  VIADD R31, R21, 0x3 ;  /* 0x00000003151f7836 */ /* 0x000fe20000000000 */
[----:B------:R-:W-:-:S04]  /*1b50*/  ISETP.GE.U32.AND P4, PT, R6, R21, PT ;  /* 0x000000150600720c */ /* 0x000fc80003f86070 */
[----:B------:R-:W-:Y:S02]  /*1b60*/  ISETP.GE.AND.EX P4, PT, R5, RZ, PT, P4 ;  /* 0x000000ff0500720c */ /* 0x000fe40003f86340 */
[C---:B--2---:R-:W-:Y:S02]  /*1b70*/  LOP3.LUT R27, R32.reuse, 0xff, RZ, 0xc0, !PT ;  /* 0x000000ff201b7812 */ /* 0x044fe400078ec0ff */
[----:B------:R-:W-:Y:S02]  /*1b80*/  PRMT R28, R32, 0x7771, RZ ;  /* 0x00007771201c7816 */ /* 0x000fe400000000ff */
[----:B------:R-:W-:Y:S02]  /*1b90*/  ISETP.NE.AND P5, PT, R18, R27, PT ;  /* 0x0000001b1200720c */ /* 0x000fe40003fa5270 */
[----:B------:R-:W-:Y:S01]  /*1ba0*/  LOP3.LUT R18, R14, 0xff, RZ, 0xc0, !PT ;  /* 0x000000ff0e127812 */ /* 0x000fe200078ec0ff */
[----:B------:R-:W-:Y:S01]  /*1bb0*/  IMAD.MOV.U32 R27, RZ, RZ, R28 ;  /* 0x000000ffff1b7224 */ /* 0x000fe200078e001c */
[----:B------:R-:W-:-:S02]  /*1bc0*/  PRMT R20, R32, 0x7772, RZ ;  /* 0x0000777220147816 */ /* 0x000fc400000000ff */
[----:B------:R-:W-:Y:S02]  /*1bd0*/  PRMT R26, R32, 0x8880, RZ ;  /* 0x00008880201a7816 */ /* 0x000fe400000000ff */
[----:B------:R-:W-:Y:S01]  /*1be0*/  ISETP.NE.AND P0, PT, R18, R27, PT ;  /* 0x0000001b1200720c */ /* 0x000fe20003f05270 */
[----:B------:R-:W-:Y:S01]  /*1bf0*/  IMAD.MOV.U32 R27, RZ, RZ, R15 ;  /* 0x000000ffff1b7224 */ /* 0x000fe200078e000f */
[----:B------:R-:W-:Y:S02]  /*1c00*/  PRMT R18, R32, 0x9991, RZ ;  /* 0x0000999120127816 */ /* 0x000fe400000000ff */
[----:B------:R-:W-:Y:S02]  /*1c10*/  LOP3.LUT R15, R8, 0xff, RZ, 0xc0, !PT ;  /* 0x000000ff080f7812 */ /* 0x000fe400078ec0ff */
[----:B------:R-:W-:Y:S02]  /*1c20*/  ISETP.GT.AND P1, PT, R27, R18, PT ;  /* 0x000000121b00720c */ /* 0x000fe40003f24270 */
[----:B------:R-:W-:-:S02]  /*1c30*/  SEL R18, RZ, 0xffffffff, P4 ;  /* 0xffffffffff127807 */ /* 0x000fc40002000000 */
[----:B------:R-:W-:Y:S01]  /*1c40*/  ISETP.NE.AND P4, PT, R15, R20, PT ;  /* 0x000000140f00720c */ /* 0x000fe20003f85270 */
[----:B------:R-:W-:Y:S01]  /*1c50*/  VIADD R20, R21, 0x1 ;  /* 0x0000000115147836 */ /* 0x000fe20000000000 */
[----:B------:R-:W-:Y:S01]  /*1c60*/  ISETP.GT.AND P6, PT, R29, R26, PT ;  /* 0x0000001a1d00720c */ /* 0x000fe20003fc4270 */
[----:B------:R-:W-:Y:S01]  /*1c70*/  VIADD R29, R21, 0x2 ;  /* 0x00000002151d7836 */ /* 0x000fe20000000000 */
[----:B------:R-:W-:Y:S02]  /*1c80*/  PRMT R27, R8, 0x8880, RZ ;  /* 0x00008880081b7816 */ /* 0x000fe400000000ff */
[----:B------:R-:W-:Y:S02]  /*1c90*/  @P5 SEL R18, RZ, 0xffffffff, !P6 ;  /* 0xffffffffff125807 */ /* 0x000fe40007000000 */
[----:B------:R-:W-:Y:S02]  /*1ca0*/  ISETP.GE.U32.AND P5, PT, R9, R20, PT ;  /* 0x000000140900720c */ /* 0x000fe40003fa6070 */
[----:B------:R-:W-:-:S02]  /*1cb0*/  PRMT R26, R32, 0xaaa2, RZ ;  /* 0x0000aaa2201a7816 */ /* 0x000fc400000000ff */
[----:B------:R-:W-:Y:S02]  /*1cc0*/  ISETP.GE.AND.EX P5, PT, R12, RZ, PT, P5 ;  /* 0x000000ff0c00720c */ /* 0x000fe40003fa6350 */
[----:B------:R-:W-:Y:S02]  /*1cd0*/  PRMT R28, R32, 0x7773, RZ ;  /* 0x00007773201c7816 */ /* 0x000fe400000000ff */
[----:B------:R-:W-:Y:S02]  /*1ce0*/  LOP3.LUT R15, R0, 0xff, RZ, 0xc0, !PT ;  /* 0x000000ff000f7812 */ /* 0x000fe400078ec0ff */
[----:B------:R-:W-:Y:S02]  /*1cf0*/  ISETP.GT.AND P6, PT, R27, R26, PT ;  /* 0x0000001a1b00720c */ /* 0x000fe40003fc4270 */
[----:B------:R-:W-:Y:S02]  /*1d00*/  SEL R26, RZ, 0xffffffff, P5 ;  /* 0xffffffffff1a7807 */ /* 0x000fe40002800000 */
[----:B------:R-:W-:-:S02]  /*1d10*/  @P0 SEL R26, RZ, 0xffffffff, !P1 ;  /* 0xffffffffff1a0807 */ /* 0x000fc40004800000 */
[----:B------:R-:W-:Y:S02]  /*1d20*/  ISETP.GE.U32.AND P0, PT, R4, R29, PT ;  /* 0x0000001d0400720c */ /* 0x000fe40003f06070 */
[----:B------:R-:W-:Y:S01]  /*1d30*/  ISETP.NE.AND P5, PT, R15, R28, PT ;  /* 0x0000001c0f00720c */ /* 0x000fe20003fa5270 */
[----:B------:R-:W-:Y:S01]  /*1d40*/  IMAD.SHL.U32 R15, R25, 0x4, RZ ;  /* 0x00000004190f7824 */ /* 0x000fe200078e00ff */
[----:B------:R-:W-:Y:S02]  /*1d50*/  ISETP.GE.U32.AND P1, PT, R10, R31, PT ;  /* 0x0000001f0a00720c */ /* 0x000fe40003f26070 */
[----:B------:R-:W-:Y:S01]  /*1d60*/  ISETP.GE.AND.EX P0, PT, R3, RZ, PT, P0 ;  /* 0x000000ff0300720c */ /* 0x000fe20003f06300 */
[----:B------:R-:W-:Y:S01]  /*1d70*/  VIADD R30, R15, 0x3 ;  /* 0x000000030f1e7836 */ /* 0x000fe20000000000 */
[----:B------:R-:W-:Y:S02]  /*1d80*/  PRMT R28, R32, 0xbbb3, RZ ;  /* 0x0000bbb3201c7816 */ /* 0x000fe400000000ff */
[----:B------:R-:W-:-:S02]  /*1d90*/  ISETP.GE.AND.EX P1, PT, R11, RZ, PT, P1 ;  /* 0x000000ff0b00720c */ /* 0x000fc40003f26310 */
[----:B------:R-:W-:Y:S02]  /*1da0*/  SEL R27, RZ, 0xffffffff, P0 ;  /* 0xffffffffff1b7807 */ /* 0x000fe40000000000 */
[----:B------:R-:W-:Y:S02]  /*1db0*/  ISETP.GT.AND P0, PT, R33, R28, PT ;  /* 0x0000001c2100720c */ /* 0x000fe40003f04270 */
[----:B------:R-:W-:Y:S02]  /*1dc0*/  SEL R28, RZ, 0xffffffff, P1 ;  /* 0xffffffffff1c7807 */ /* 0x000fe40000800000 */
[----:B------:R-:W-:Y:S02]  /*1dd0*/  ISETP.GE.U32.AND P1, PT, R30, R13, PT ;  /* 0x0000000d1e00720c */ /* 0x000fe40003f26070 */
[----:B------:R-:W-:Y:S02]  /*1de0*/  LOP3.LUT R18, R18, 0x1, RZ, 0xc0, !PT ;  /* 0x0000000112127812 */ /* 0x000fe400078ec0ff */
[----:B------:R-:W-:-:S02]  /*1df0*/  @P4 SEL R27, RZ, 0xffffffff, !P6 ;  /* 0xffffffffff1b4807 */ /* 0x000fc40007000000 */
[----:B------:R-:W-:Y:S02]  /*1e00*/  @P5 SEL R28, RZ, 0xffffffff, !P0 ;  /* 0xffffffffff1c5807 */ /* 0x000fe40004000000 */
[----:B------:R-:W-:Y:S02]  /*1e10*/  ISETP.NE.U32.AND P0, PT, R18, 0x1, PT ;  /* 0x000000011200780c */ /* 0x000fe40003f05070 */
[----:B------:R-:W-:Y:S02]  /*1e20*/  PRMT R18, R32, 0x7770, RZ ;  /* 0x0000777020127816 */ /* 0x000fe400000000ff */
[----:B------:R-:W-:Y:S02]  /*1e30*/  LOP3.LUT R26, R26, 0x1, RZ, 0xc0, !PT ;  /* 0x000000011a1a7812 */ /* 0x000fe400078ec0ff */
[----:B------:R-:W-:Y:S02]  /*1e40*/  LOP3.LUT R27, R27, 0x1, RZ, 0xc0, !PT ;  /* 0x000000011b1b7812 */ /* 0x000fe400078ec0ff */
[----:B------:R-:W-:-:S02]  /*1e50*/  LOP3.LUT R28, R28, 0x1, RZ, 0xc0, !PT ;  /* 0x000000011c1c7812 */ /* 0x000fc400078ec0ff */
[----:B------:R-:W-:Y:S02]  /*1e60*/  SEL R18, R7, R18, !P0 ;  /* 0x0000001207127207 */ /* 0x000fe40004000000 */
[----:B------:R-:W-:Y:S02]  /*1e70*/  ISETP.NE.U32.AND P4, PT, R26, 0x1, PT ;  /* 0x000000011a00780c */ /* 0x000fe40003f85070 */
[----:B------:R-:W-:Y:S02]  /*1e80*/  ISETP.NE.U32.AND P5, PT, R27, 0x1, PT ;  /* 0x000000011b00780c */ /* 0x000fe40003fa5070 */
[----:B------:R-:W-:Y:S02]  /*1e90*/  SEL R6, R6, R21, !P0 ;  /* 0x0000001506067207 */ /* 0x000fe40004000000 */
[----:B------:R-:W-:Y:S02]  /*1ea0*/  PRMT R7, R32, 0x7771, RZ ;  /* 0x0000777120077816 */ /* 0x000fe400000000ff */
[----:B------:R-:W-:-:S02]  /*1eb0*/  ISETP.NE.U32.AND P6, PT, R28, 0x1, PT ;  /* 0x000000011c00780c */ /* 0x000fc40003fc5070 */
[C---:B------:R-:W-:Y:S02]  /*1ec0*/  PRMT R21, R32.reuse, 0x7772, RZ ;  /* 0x0000777220157816 */ /* 0x040fe400000000ff */
[----:B------:R-:W-:Y:S02]  /*1ed0*/  PRMT R27, R32, 0x7773, RZ ;  /* 0x00007773201b7816 */ /* 0x000fe400000000ff */
[----:B------:R-:W-:Y:S02]  /*1ee0*/  SEL R14, R14, R7, !P4 ;  /* 0x000000070e0e7207 */ /* 0x000fe40006000000 */
        /* <DEDUP_REMOVED lines=9> */
[----:B------:R-:W-:Y:S01]  /*1f80*/  PRMT R7, R18, 0x7610, R7 ;  /* 0x0000761012077816 */ /* 0x000fe20000000007 */
[----:B------:R-:W-:Y:S06]  /*1f90*/  @!P1 BRA `(.L_x_3926) ;  /* 0xfffffff800c09947 */ /* 0x000fec000383ffff */
.L_x_3925:
[----:B------:R-:W-:Y:S05]  /*1fa0*/  BSYNC B0 ;  /* 0x0000000000007941 */ /* 0x000fea0003800000 */
.L_x_3924:
        /* <DEDUP_REMOVED lines=8> */
.L_x_3928:
[----:B------:R-:W-:Y:S05]  /*2030*/  BSYNC B0 ;  /* 0x0000000000007941 */ /* 0x000fea0003800000 */
.L_x_3927:
        /* <DEDUP_REMOVED lines=9> */
[----:B------:R-:W-:-:S05]  /*20d0*/  LEA.HI.X.SX32 R19, R15, R19, 0x1, P0 ;  /* 0x000000130f137211 */ /* 0x000fca00000f0eff */
        /* <DEDUP_REMOVED lines=17> */
.L_x_3930:
[----:B------:R-:W-:Y:S05]  /*21f0*/  BSYNC B0 ;  /* 0x0000000000007941 */ /* 0x000fea0003800000 */
.L_x_3929:
[C---:B------:R-:W-:Y:S02]  /*2200*/  LOP3.LUT R16, R7.reuse, 0xff, RZ, 0xc0, !PT ;  /* 0x000000ff07107812 */ /* 0x040fe400078ec0ff */
[----:B------:R-:W-:Y:S02]  /*2210*/  CS2R R44, SRZ ;  /* 0x00000000002c7805 */ /* 0x000fe4000001ff00 */
[C---:B------:R-:W-:Y:S02]  /*2220*/  LOP3.LUT R13, R14.reuse, 0xff, RZ, 0xc0, !PT ;  /* 0x000000ff0e0d7812 */ /* 0x040fe400078ec0ff */
[----:B------:R-:W-:Y:S02]  /*2230*/  PRMT R15, R14, 0x8880, RZ ;  /* 0x000088800e0f7816 */ /* 0x000fe400000000ff */
[----:B------:R-:W-:Y:S02]  /*2240*/  PRMT R18, R7, 0x8880, RZ ;  /* 0x0000888007127816 */ /* 0x000fe400000000ff */
[----:B------:R-:W-:Y:S01]  /*2250*/  ISETP.NE.AND P2, PT, R16, R13, PT ;  /* 0x0000000d1000720c */ /* 0x000fe20003f45270 */
[--C-:B------:R-:W-:Y:S01]  /*2260*/  IMAD.MOV.U32 R13, RZ, RZ, R15.reuse ;  /* 0x000000ffff0d7224 */ /* 0x100fe200078e000f */
[----:B------:R-:W-:Y:S01]  /*2270*/  ISETP.GE.U32.AND P0, PT, R6, R9, PT ;  /* 0x000000090600720c */ /* 0x000fe20003f06070 */
[----:B------:R-:W-:Y:S01]  /*2280*/  IMAD.MOV.U32 R16, RZ, RZ, R18 ;  /* 0x000000ffff107224 */ /* 0x000fe200078e0012 */
[----:B------:R-:W-:-:S02]  /*2290*/  PRMT R15, RZ, 0x7610, R15 ;  /* 0x00007610ff0f7816 */ /* 0x000fc4000000000f */
[----:B------:R-:W-:Y:S02]  /*22a0*/  ISETP.GE.AND.EX P0, PT, R5, R12, PT, P0 ;  /* 0x0000000c0500720c */ /* 0x000fe40003f06300 */
[----:B------:R-:W-:Y:S02]  /*22b0*/  ISETP.GT.AND P1, PT, R16, R13, PT ;  /* 0x0000000d1000720c */ /* 0x000fe40003f24270 */
[----:B------:R-:W-:-:S03]  /*22c0*/  SEL R13, RZ, 0xffffffff, P0 ;  /* 0xffffffffff0d7807 */ /* 0x000fc60000000000 */
[----:B------:R-:W-:-:S04]  /*22d0*/  @P2 SEL R13, RZ, 0xffffffff, !P1 ;  /* 0xffffffffff0d2807 */ /* 0x000fc80004800000 */
[----:B------:R-:W-:-:S04]  /*22e0*/  LOP3.LUT R13, R13, 0x1, RZ, 0xc0, !PT ;  /* 0x000000010d0d7812 */ /* 0x000fc800078ec0ff */
[----:B------:R-:W-:-:S04]  /*22f0*/  ISETP.NE.U32.AND P0, PT, R13, 0x1, PT ;  /* 0x000000010d00780c */ /* 0x000fc80003f05070 */
[----:B------:R-:W-:Y:S02]  /*2300*/  SEL R7, R7, R14, !P0 ;  /* 0x0000000e07077207 */ /* 0x000fe40004000000 */
[----:B------:R-:W-:Y:S02]  /*2310*/  LOP3.LUT R14, R8, 0xff, RZ, 0xc0, !PT ;  /* 0x000000ff080e7812 */ /* 0x000fe400078ec0ff */
[----:B------:R-:W-:Y:S02]  /*2320*/  LOP3.LUT R13, R7, 0xff, RZ, 0xc0, !PT ;  /* 0x000000ff070d7812 */ /* 0x000fe400078ec0ff */
[----:B------:R-:W-:Y:S02]  /*2330*/  SEL R9, R6, R9, !P0 ;  /* 0x0000000906097207 */ /* 0x000fe40004000000 */
[----:B------:R-:W-:Y:S02]  /*2340*/  ISETP.NE.AND P2, PT, R13, R14, PT ;  /* 0x0000000e0d00720c */ /* 0x000fe40003f45270 */
[----:B------:R-:W-:-:S02]  /*2350*/  SEL R12, R5, R12, !P0 ;  /* 0x0000000c050c7207 */ /* 0x000fc40004000000 */
        /* <DEDUP_REMOVED lines=8> */
[----:B------:R-:W-:Y:S02]  /*23e0*/  LOP3.LUT R5, R5, 0x1, RZ, 0xc0, !PT ;  /* 0x0000000105057812 */ /* 0x000fe400078ec0ff */
[----:B------:R-:W-:Y:S02]  /*23f0*/  PRMT R13, RZ, 0x7610, R13 ;  /* 0x00007610ff0d7816 */ /* 0x000fe4000000000d */
        /* <DEDUP_REMOVED lines=14> */
[----:B------:R-:W-:Y:S02]  /*24e0*/  ISETP.NE.U32.AND P0, PT, R3, 0x1, PT ;  /* 0x000000010300780c */ /* 0x000fe40003f05070 */
[----:B------:R-:W-:Y:S02]  /*24f0*/  PRMT R3, RZ, 0x7610, R3 ;  /* 0x00007610ff037816 */ /* 0x000fe40000000003 */
[----:B------:R-:W-:Y:S02]  /*2500*/  SEL R0, R7, R0, !P0 ;  /* 0x0000000007007207 */ /* 0x000fe40004000000 */
[----:B------:R-:W-:Y:S02]  /*2510*/  CS2R R6, SRZ ;  /* 0x0000000000067805 */ /* 0x000fe4000001ff00 */
[----:B------:R-:W-:Y:S02]  /*2520*/  SEL R10, R9, R10, !P0 ;  /* 0x0000000a090a7207 */ /* 0x000fe40004000000 */
[----:B------:R-:W-:-:S02]  /*2530*/  SEL R11, R8, R11, !P0 ;  /* 0x0000000b080b7207 */ /* 0x000fc40004000000 */
[----:B------:R-:W-:Y:S02]  /*2540*/  CS2R R8, SRZ ;  /* 0x0000000000087805 */ /* 0x000fe4000001ff00 */
[----:B------:R-:W-:Y:S01]  /*2550*/  PRMT R21, R0, 0x7610, R21 ;  /* 0x0000761000157816 */ /* 0x000fe20000000015 */
[----:B------:R-:W-:Y:S06]  /*2560*/  BRA `(.L_x_3915) ;  /* 0x0000012c00e47947 */ /* 0x000fec0003800000 */
.L_x_3916:
        /* <DEDUP_REMOVED lines=67> */
[----:B------:R-:W-:Y:S01]  /*29a0*/  IMAD.MOV.U32 R21, RZ, RZ, R28 ;  /* 0x000000ffff157224 */ /* 0x000fe200078e001c */
[C---:B------:R-:W-:Y:S01]  /*29b0*/  PRMT R20, R13.reuse, 0x7610, R20 ;  /* 0x000076100d147816 */ /* 0x040fe20000000014 */
[--C-:B------:R-:W-:Y:S01]  /*29c0*/  IMAD.MOV.U32 R25, RZ, RZ, R28.reuse ;  /* 0x000000ffff197224 */ /* 0x100fe200078e001c */
[C---:B------:R-:W-:Y:S01]  /*29d0*/  PRMT R27, R13.reuse, 0x7610, R27 ;  /* 0x000076100d1b7816 */ /* 0x040fe2000000001b */
[----:B------:R-:W1:Y:S01]  /*29e0*/  LDC.64 R48, c[0x0][0x268] ;  /* 0x00009a00ff307b82 */ /* 0x000e620000000a00 */
        /* <DEDUP_REMOVED lines=36> */
[----:B01----:R-:W-:-:S07]  /*2c30*/  IMAD.MOV.U32 R40, RZ, RZ, R24 ;  /* 0x000000ffff287224 */ /* 0x003fce00078e0018 */
.L_x_3940:
        /* <DEDUP_REMOVED lines=286> */
.L_x_3936:
[----:B------:R-:W-:-:S04]  /*3e20*/  LOP3.LUT R51, R63, 0xfffffffc, RZ, 0xc0, !PT ;  /* 0xfffffffc3f337812 */ /* 0x000fc800078ec0ff */
[----:B------:R-:W-:-:S05]  /*3e30*/  IADD3 R50, P0, R51, R16, RZ ;  /* 0x0000001033327210 */ /* 0x000fca0007f1e0ff */
[----:B------:R-:W-:-:S05]  /*3e40*/  IMAD.X R51, RZ, RZ, R19, P0 ;  /* 0x000000ffff337224 */ /* 0x000fca00000e0613 */
[----:B------:R-:W2:Y:S02]  /*3e50*/  LDG.E R50, desc[UR60][R50.64] ;  /* 0x0000003c32327981 */ /* 0x000ea4000c1e1900 */
[C---:B--2---:R-:W-:Y:S02]  /*3e60*/  PRMT R65, R50.reuse, 0x7770, RZ ;  /* 0x0000777032417816 */ /* 0x044fe400000000ff */
[C---:B------:R-:W-:Y:S02]  /*3e70*/  PRMT R68, R50.reuse, 0x7771, RZ ;  /* 0x0000777132447816 */ /* 0x040fe400000000ff */
[C---:B------:R-:W-:Y:S02]  /*3e80*/  PRMT R63, R50.reuse, 0x7772, RZ ;  /* 0x00007772323f7816 */ /* 0x040fe400000000ff */
[----:B------:R-:W-:Y:S01]  /*3e90*/  PRMT R66, R50, 0x7773, RZ ;  /* 0x0000777332427816 */ /* 0x000fe200000000ff */
        /* <DEDUP_REMOVED lines=247> */
.L_x_3937:
[----:B------:R-:W-:-:S04]  /*4e10*/  LOP3.LUT R51, R62, 0xfffffffc, RZ, 0xc0, !PT ;  /* 0xfffffffc3e337812 */ /* 0x000fc800078ec0ff */
[----:B------:R-:W-:-:S05]  /*4e20*/  IADD3 R50, P0, R51, R16, RZ ;  /* 0x0000001033327210 */ /* 0x000fca0007f1e0ff */
[----:B------:R-:W-:-:S05]  /*4e30*/  IMAD.X R51, RZ, RZ, R19, P0 ;  /* 0x000000ffff337224 */ /* 0x000fca00000e0613 */
[----:B------:R-:W2:Y:S01]  /*4e40*/  LDG.E R50, desc[UR60][R50.64] ;  /* 0x0000003c32327981 */ /* 0x000ea2000c1e1900 */
[----:B------:R-:W-:Y:S02]  /*4e50*/  IMAD.MOV.U32 R62, RZ, RZ, RZ ;  /* 0x000000ffff3e7224 */ /* 0x000fe400078e00ff */
[----:B------:R-:W-:Y:S01]  /*4e60*/  IMAD.MOV.U32 R71, RZ, RZ, RZ ;  /* 0x000000ffff477224 */ /* 0x000fe200078e00ff */
[C---:B--2---:R-:W-:Y:S02]  /*4e70*/  PRMT R72, R50.reuse, 0x7770, RZ ;  /* 0x0000777032487816 */ /* 0x044fe400000000ff */
[C---:B------:R-:W-:Y:S02]  /*4e80*/  PRMT R69, R50.reuse, 0x7771, RZ ;  /* 0x0000777132457816 */ /* 0x040fe400000000ff */
[C---:B------:R-:W-:Y:S02]  /*4e90*/  PRMT R70, R50.reuse, 0x7772, RZ ;  /* 0x0000777232467816 */ /* 0x040fe400000000ff */
[----:B------:R-:W-:Y:S01]  /*4ea0*/  PRMT R67, R50, 0x7773, RZ ;  /* 0x0000777332437816 */ /* 0x000fe200000000ff */
        /* <DEDUP_REMOVED lines=235> */
.L_x_3938:
        /* <DEDUP_REMOVED lines=255> */
.L_x_3939:
[----:B------:R-:W-:Y:S01]  /*6d50*/  LOP3.LUT R51, R62, 0xfffffffc, RZ, 0xc0, !PT ;  /* 0xfffffffc3e337812 */ /* 0x000fe200078ec0ff */
[----:B------:R-:W-:-:S03]  /*6d60*/  ULDC UR4, c[0x0][0x234] ;  /* 0x00008d0000047ab9 */ /* 0x000fc60000000800 */
[----:B------:R-:W-:-:S05]  /*6d70*/  IADD3 R50, P0, R51, R16, RZ ;  /* 0x0000001033327210 */ /* 0x000fca0007f1e0ff */
[----:B------:R-:W-:-:S05]  /*6d80*/  IMAD.X R51, RZ, RZ, R19, P0 ;  /* 0x000000ffff337224 */ /* 0x000fca00000e0613 */
[----:B------:R0:W2:Y:S01]  /*6d90*/  LDG.E R50, desc[UR60][R50.64] ;  /* 0x0000003c32327981 */ /* 0x0000a2000c1e1900 */
[C---:B------:R-:W-:Y:S02]  /*6da0*/  PRMT R61, R65.reuse, 0x9910, RZ ;  /* 0x00009910413d7816 */ /* 0x040fe400000000ff */
[C---:B------:R-:W-:Y:S02]  /*6db0*/  LOP3.LUT R60, R8.reuse, 0xff, RZ, 0xc0, !PT ;  /* 0x000000ff083c7812 */ /* 0x040fe400078ec0ff */
[----:B------:R-:W-:Y:S02]  /*6dc0*/  PRMT R62, R65, 0x8880, RZ ;  /* 0x00008880413e7816 */ /* 0x000fe400000000ff */
[----:B------:R-:W-:Y:S02]  /*6dd0*/  PRMT R75, R8, 0x8880, RZ ;  /* 0x00008880084b7816 */ /* 0x000fe400000000ff */
[----:B------:R-:W-:Y:S01]  /*6de0*/  ISETP.NE.AND P6, PT, R60, R61, PT ;  /* 0x0000003d3c00720c */ /* 0x000fe20003fc5270 */
[----:B------:R-:W-:Y:S01]  /*6df0*/  IMAD.MOV.U32 R61, RZ, RZ, R62 ;  /* 0x000000ffff3d7224 */ /* 0x000fe200078e003e */
[----:B------:R-:W-:Y:S01]  /*6e00*/  PRMT R77, R68, 0x9910, RZ ;  /* 0x00009910444d7816 */ /* 0x000fe200000000ff */
[----:B------:R-:W-:Y:S01]  /*6e10*/  IMAD.MOV.U32 R62, RZ, RZ, R75 ;  /* 0x000000ffff3e7224 */ /* 0x000fe200078e004b */
[----:B------:R-:W-:-:S02]  /*6e20*/  PRMT R80, R63, 0x9910, RZ ;  /* 0x000099103f507816 */ /* 0x000fc400000000ff */
[----:B0-----:R-:W-:Y:S01]  /*6e30*/  LOP3.LUT R51, R6, 0xff, RZ, 0xc0, !PT ;  /* 0x000000ff06337812 */ /* 0x001fe200078ec0ff */
[----:B------:R-:W-:Y:S01]  /*6e40*/  IMAD.MOV.U32 R75, RZ, RZ, R77 ;  /* 0x000000ffff4b7224 */ /* 0x000fe200078e004d */
[----:B------:R-:W-:Y:S02]  /*6e50*/  ISETP.GT.AND P4, PT, R62, R61, PT ;  /* 0x0000003d3e00720c */ /* 0x000fe40003f84270 */
[----:B------:R-:W-:Y:S02]  /*6e60*/  LOP3.LUT R60, R9, 0xff, RZ, 0xc0, !PT ;  /* 0x000000ff093c7812 */ /* 0x000fe400078ec0ff */
[----:B------:R-:W-:Y:S02]  /*6e70*/  ISETP.NE.AND P2, PT, R51, R80, PT ;  /* 0x000000503300720c */ /* 0x000fe40003f45270 */
[----:B------:R-:W-:Y:S02]  /*6e80*/  ISETP.GE.U32.AND P3, PT, R42, R11, PT ;  /* 0x0000000b2a00720c */ /* 0x000fe40003f66070 */
[----:B------:R-:W-:-:S02]  /*6e90*/  SEL R80, RZ, 0xffffffff, !P4 ;  /* 0xffffffffff507807 */ /* 0x000fc40006000000 */
[----:B------:R-:W-:Y:S02]  /*6ea0*/  PRMT R78, R68, 0x8880, RZ ;  /* 0x00008880444e7816 */ /* 0x000fe400000000ff */
[----:B------:R-:W-:Y:S02]  /*6eb0*/  ISETP.GE.U32.AND P4, PT, R44, R11, PT ;  /* 0x0000000b2c00720c */ /* 0x000fe40003f86070 */
[----:B------:R-:W-:Y:S01]  /*6ec0*/  PRMT R79, R9, 0x8880, RZ ;  /* 0x00008880094f7816 */ /* 0x000fe200000000ff */
[----:B------:R-:W-:Y:S01]  /*6ed0*/  IMAD.MOV.U32 R77, RZ, RZ, R78 ;  /* 0x000000ffff4d7224 */ /* 0x000fe200078e004e */
[----:B------:R-:W-:Y:S02]  /*6ee0*/  ISETP.NE.AND P0, PT, R60, R75, PT ;  /* 0x0000004b3c00720c */ /* 0x000fe40003f05270 */
[----:B------:R-:W-:Y:S01]  /*6ef0*/  ISETP.GE.AND.EX P3, PT, R40, RZ, PT, P3 ;  /* 0x000000ff2800720c */ /* 0x000fe20003f66330 */
[----:B------:R-:W-:Y:S01]  /*6f00*/  IMAD.MOV.U32 R78, RZ, RZ, R79 ;  /* 0x000000ffff4e7224 */ /* 0x000fe200078e004f */
[----:B------:R-:W-:-:S02]  /*6f10*/  PRMT R62, R66, 0x9910, RZ ;  /* 0x00009910423e7816 */ /* 0x000fc400000000ff */
[----:B------:R-:W-:Y:S02]  /*6f20*/  LOP3.LUT R51, R7, 0xff, RZ, 0xc0, !PT ;  /* 0x000000ff07337812 */ /* 0x000fe400078ec0ff */
[----:B------:R-:W-:Y:S02]  /*6f30*/  ISETP.GE.AND.EX P4, PT, R41, RZ, PT, P4 ;  /* 0x000000ff2900720c */ /* 0x000fe40003f86340 */
[----:B------:R-:W-:Y:S02]  /*6f40*/  @!P6 SEL R80, RZ, 0xffffffff, P3 ;  /* 0xffffffffff50e807 */ /* 0x000fe40001800000 */
[----:B------:R-:W-:Y:S02]  /*6f50*/  PRMT R60, R63, 0x8880, RZ ;  /* 0x000088803f3c7816 */ /* 0x000fe400000000ff */
[----:B------:R-:W-:Y:S02]  /*6f60*/  PRMT R61, R6, 0x8880, RZ ;  /* 0x00008880063d7816 */ /* 0x000fe400000000ff */
[----:B------:R-:W-:-:S02]  /*6f70*/  ISETP.NE.AND P3, PT, R51, R62, PT ;  /* 0x0000003e3300720c */ /* 0x000fc40003f65270 */
[----:B------:R-:W-:Y:S02]  /*6f80*/  SEL R51, RZ, 0xffffffff, P4 ;  /* 0xffffffffff337807 */ /* 0x000fe40002000000 */
[----:B------:R-:W-:Y:S02]  /*6f90*/  ISETP.GE.U32.AND P4, PT, R46, R11, PT ;  /* 0x0000000b2e00720c */ /* 0x000fe40003f86070 */
[----:B------:R-:W-:Y:S02]  /*6fa0*/  ISETP.GT.AND P5, PT, R78, R77, PT ;  /* 0x0000004d4e00720c */ /* 0x000fe40003fa4270 */
[----:B------:R-:W-:Y:S02]  /*6fb0*/  ISETP.GT.AND P6, PT, R61, R60, PT ;  /* 0x0000003c3d00720c */ /* 0x000fe40003fc4270 */
[----:B------:R-:W-:Y:S02]  /*6fc0*/  PRMT R61, R66, 0x8880, RZ ;  /* 0x00008880423d7816 */ /* 0x000fe400000000ff */
[----:B------:R-:W-:-:S02]  /*6fd0*/  PRMT R62, R7, 0x8880, RZ ;  /* 0x00008880073e7816 */ /* 0x000fc400000000ff */
[----:B------:R-:W-:Y:S02]  /*6fe0*/  ISETP.GE.AND.EX P4, PT, R43, RZ, PT, P4 ;  /* 0x000000ff2b00720c */ /* 0x000fe40003f86340 */
[----:B------:R-:W-:Y:S02]  /*6ff0*/  PRMT R75, R72, 0x9910, RZ ;  /* 0x00009910484b7816 */ /* 0x000fe400000000ff */
[----:B------:R-:W-:Y:S02]  /*7000*/  LOP3.LUT R60, R5, 0xff, RZ, 0xc0, !PT ;  /* 0x000000ff053c7812 */ /* 0x000fe400078ec0ff */
[----:B------:R-:W-:Y:S02]  /*7010*/  @P0 SEL R51, RZ, 0xffffffff, !P5 ;  /* 0xffffffffff330807 */ /* 0x000fe40006800000 */
[----:B------:R-:W-:Y:S02]  /*7020*/  ISETP.GT.AND P5, PT, R62, R61, PT ;  /* 0x0000003d3e00720c */ /* 0x000fe40003fa4270 */
[----:B------:R-:W-:-:S02]  /*7030*/  SEL R61, RZ, 0xffffffff, P4 ;  /* 0xffffffffff3d7807 */ /* 0x000fc40002000000 */
[----:B------:R-:W-:Y:S02]  /*7040*/  ISETP.NE.AND P0, PT, R60, R75, PT ;  /* 0x0000004b3c00720c */ /* 0x000fe40003f05270 */
[----:B------:R-:W-:Y:S02]  /*7050*/  ISETP.GE.U32.AND P4, PT, R52, R11, PT ;  /* 0x0000000b3400720c */ /* 0x000fe40003f86070 */
[----:B------:R-:W-:Y:S02]  /*7060*/  PRMT R62, R72, 0x8880, RZ ;  /* 0x00008880483e7816 */ /* 0x000fe400000000ff */
[----:B------:R-:W-:Y:S02]  /*7070*/  PRMT R75, R5, 0x8880, RZ ;  /* 0x00008880054b7816 */ /* 0x000fe400000000ff */
[----:B------:R-:W-:Y:S02]  /*7080*/  PRMT R77, R69, 0x9910, RZ ;  /* 0x00009910454d7816 */ /* 0x000fe400000000ff */
[----:B------:R-:W-:-:S02]  /*7090*/  LOP3.LUT R60, R4, 0xff, RZ, 0xc0, !PT ;  /* 0x000000ff043c7812 */ /* 0x000fc400078ec0ff */
[----:B------:R-:W-:Y:S02]  /*70a0*/  ISETP.GE.AND.EX P4, PT, R45, RZ, PT, P4 ;  /* 0x000000ff2d00720c */ /* 0x000fe40003f86340 */
[----:B------:R-:W-:Y:S02]  /*70b0*/  @P2 SEL R61, RZ, 0xffffffff, !P6 ;  /* 0xffffffffff3d2807 */ /* 0x000fe40007000000 */
[----:B------:R-:W-:Y:S01]  /*70c0*/  ISETP.GT.AND P2, PT, R75, R62, PT ;  /* 0x0000003e4b00720c */ /* 0x000fe20003f44270 */
[----:B------:R-:W-:Y:S01]  /*70d0*/  IMAD.U32 R62, RZ, RZ, UR4 ;  /* 0x00000004ff3e7e24 */ /* 0x000fe2000f8e00ff */
[----:B------:R-:W-:Y:S01]  /*70e0*/  ISETP.NE.AND P6, PT, R60, R77, PT ;  /* 0x0000004d3c00720c */ /* 0x000fe20003fc5270 */
[----:B------:R-:W-:Y:S01]  /*70f0*/  ULDC UR4, c[0x0][0x22c] ;  /* 0x00008b0000047ab9 */ /* 0x000fe20000000800 */
[----:B------:R-:W-:Y:S02]  /*7100*/  PRMT R75, R70, 0x9910, RZ ;  /* 0x00009910464b7816 */ /* 0x000fe400000000ff */
[----:B------:R-:W-:-:S02]  /*7110*/  LOP3.LUT R60, R3, 0xff, RZ, 0xc0, !PT ;  /* 0x000000ff033c7812 */ /* 0x000fc400078ec0ff */
[----:B------:R-:W-:Y:S02]  /*7120*/  SEL R88, RZ, 0xffffffff, P4 ;  /* 0xffffffffff587807 */ /* 0x000fe40002000000 */
[----:B------:R-:W-:Y:S02]  /*7130*/  @P3 SEL R88, RZ, 0xffffffff, !P5 ;  /* 0xffffffffff583807 */ /* 0x000fe40006800000 */
[----:B------:R-:W-:Y:S01]  /*7140*/  ISETP.NE.AND P3, PT, R60, R75, PT ;  /* 0x0000004b3c00720c */ /* 0x000fe20003f65270 */
[----:B------:R-:W-:Y:S01]  /*7150*/  IMAD.IADD R60, R11, 0x1, R62 ;  /* 0x000000010b3c7824 */ /* 0x000fe200078e023e */
[----:B------:R-:W-:Y:S02]  /*7160*/  SEL R85, RZ, 0xffffffff, !P2 ;  /* 0xffffffffff557807 */ /* 0x000fe40005000000 */
[----:B------:R-:W-:Y:S02]  /*7170*/  PRMT R78, R69, 0x8880, RZ ;  /* 0x00008880454e7816 */ /* 0x000fe400000000ff */
[----:B------:R-:W-:-:S02]  /*7180*/  ISETP.GE.U32.AND P2, PT, R53, R60, PT ;  /* 0x0000003c3500720c */ /* 0x000fc40003f46070 */
[----:B------:R-:W-:Y:S02]  /*7190*/  PRMT R79, R4, 0x8880, RZ ;  /* 0x00008880044f7816 */ /* 0x000fe400000000ff */
[----:B------:R-:W-:Y:S02]  /*71a0*/  ISETP.GE.AND.EX P2, PT, R47, RZ, PT, P2 ;  /* 0x000000ff2f00720c */ /* 0x000fe40003f46320 */
[----:B------:R-:W-:Y:S02]  /*71b0*/  ISETP.GT.AND P4, PT, R79, R78, PT ;  /* 0x0000004e4f00720c */ /* 0x000fe40003f84270 */
[----:B------:R-:W-:Y:S02]  /*71c0*/  @!P0 SEL R85, RZ, 0xffffffff, P2 ;  /* 0xffffffffff558807 */ /* 0x000fe40001000000 */
[----:B------:R-:W-:Y:S02]  /*71d0*/  PRMT R77, R70, 0x8880, RZ ;  /* 0x00008880464d7816 */ /* 0x000fe400000000ff */
[----:B------:R-:W-:-:S02]  /*71e0*/  PRMT R78, R3, 0x8880, RZ ;  /* 0x00008880034e7816 */ /* 0x000fc400000000ff */
[----:B------:R-:W-:Y:S02]  /*71f0*/  ISETP.GE.U32.AND P0, PT, R57, R60, PT ;  /* 0x0000003c3900720c */ /* 0x000fe40003f06070 */
[----:B------:R-:W-:Y:S02]  /*7200*/  ISETP.GT.AND P5, PT, R78, R77, PT ;  /* 0x0000004d4e00720c */ /* 0x000fe40003fa4270 */
[----:B------:R-:W-:Y:S02]  /*7210*/  ISETP.GE.AND.EX P0, PT, R56, RZ, PT, P0 ;  /* 0x000000ff3800720c */ /* 0x000fe40003f06300 */
[----:B------:R-:W-:Y:S02]  /*7220*/  PRMT R78, R67, 0x9910, RZ ;  /* 0x00009910434e7816 */ /* 0x000fe400000000ff */
[----:B------:R-:W-:Y:S02]  /*7230*/  LOP3.LUT R75, R0, 0xff, RZ, 0xc0, !PT ;  /* 0x000000ff004b7812 */ /* 0x000fe400078ec0ff */
[----:B------:R-:W-:-:S02]  /*7240*/  SEL R87, RZ, 0xffffffff, P0 ;  /* 0xffffffffff577807 */ /* 0x000fc40000000000 */
[----:B------:R-:W-:Y:S02]  /*7250*/  PRMT R77, R67, 0x8880, RZ ;  /* 0x00008880434d7816 */ /* 0x000fe400000000ff */
[----:B------:R-:W-:Y:S02]  /*7260*/  PRMT R82, R0, 0x8880, RZ ;  /* 0x0000888000527816 */ /* 0x000fe400000000ff */
[----:B------:R-:W-:Y:S02]  /*7270*/  ISETP.NE.AND P2, PT, R75, R78, PT ;  /* 0x0000004e4b00720c */ /* 0x000fe40003f45270 */
[----:B------:R-:W-:Y:S02]  /*7280*/  ISETP.GE.U32.AND P0, PT, R55, R60, PT ;  /* 0x0000003c3700720c */ /* 0x000fe40003f06070 */
[----:B------:R-:W-:Y:S02]  /*7290*/  SEL R86, RZ, 0xffffffff, !P4 ;  /* 0xffffffffff567807 */ /* 0x000fe40006000000 */
[----:B------:R-:W-:-:S02]  /*72a0*/  @P3 SEL R87, RZ, 0xffffffff, !P5 ;  /* 0xffffffffff573807 */ /* 0x000fc40006800000 */
[----:B------:R-:W-:Y:S02]  /*72b0*/  ISETP.GT.AND P4, PT, R82, R77, PT ;  /* 0x0000004d5200720c */ /* 0x000fe40003f84270 */
[----:B------:R-:W-:Y:S02]  /*72c0*/  ISETP.GE.AND.EX P0, PT, R54, RZ, PT, P0 ;  /* 0x000000ff3600720c */ /* 0x000fe40003f06300 */
[----:B------:R-:W-:Y:S02]  /*72d0*/  ISETP.GE.U32.AND P5, PT, R59, R60, PT ;  /* 0x0000003c3b00720c */ /* 0x000fe40003fa6070 */
[C---:B------:R-:W-:Y:S02]  /*72e0*/  PRMT R79, R74.reuse, 0x8880, RZ ;  /* 0x000088804a4f7816 */ /* 0x040fe400000000ff */
[----:B------:R-:W-:Y:S02]  /*72f0*/  PRMT R82, R39, 0x8880, RZ ;  /* 0x0000888027527816 */ /* 0x000fe400000000ff */
[----:B------:R-:W-:-:S02]  /*7300*/  PRMT R78, R74, 0x9910, RZ ;  /* 0x000099104a4e7816 */ /* 0x000fc400000000ff */
[----:B------:R-:W-:Y:S02]  /*7310*/  LOP3.LUT R75, R39, 0xff, RZ, 0xc0, !PT ;  /* 0x000000ff274b7812 */ /* 0x000fe400078ec0ff */
[----:B------:R-:W-:Y:S02]  /*7320*/  PRMT R84, R71, 0x9910, RZ ;  /* 0x0000991047547816 */ /* 0x000fe400000000ff */
[----:B------:R-:W-:Y:S02]  /*7330*/  LOP3.LUT R77, R36, 0xff, RZ, 0xc0, !PT ;  /* 0x000000ff244d7812 */ /* 0x000fe400078ec0ff */
[----:B------:R-:W-:Y:S02]  /*7340*/  @!P6 SEL R86, RZ, 0xffffffff, P0 ;  /* 0xffffffffff56e807 */ /* 0x000fe40000000000 */
[----:B------:R-:W-:Y:S02]  /*7350*/  ISETP.GE.AND.EX P5, PT, R58, RZ, PT, P5 ;  /* 0x000000ff3a00720c */ /* 0x000fe40003fa6350 */
[----:B------:R-:W-:-:S02]  /*7360*/  ISETP.GT.AND P0, PT, R82, R79, PT ;  /* 0x0000004f5200720c */ /* 0x000fc40003f04270 */
[----:B------:R-:W-:Y:S02]  /*7370*/  ISETP.NE.AND P6, PT, R75, R78, PT ;  /* 0x0000004e4b00720c */ /* 0x000fe40003fc5270 */
[----:B------:R-:W-:Y:S02]  /*7380*/  ISETP.NE.AND P3, PT, R77, R84, PT ;  /* 0x000000544d00720c */ /* 0x000fe40003f65270 */
[----:B------:R-:W-:Y:S02]  /*7390*/  PRMT R79, R76, 0x8880, RZ ;  /* 0x000088804c4f7816 */ /* 0x000fe400000000ff */
[----:B------:R-:W-:Y:S02]  /*73a0*/  PRMT R90, R33, 0x8880, RZ ;  /* 0x00008880215a7816 */ /* 0x000fe400000000ff */
[----:B------:R-:W-:Y:S02]  /*73b0*/  PRMT R77, R71, 0x8880, RZ ;  /* 0x00008880474d7816 */ /* 0x000fe400000000ff */
[----:B------:R-:W-:-:S02]  /*73c0*/  PRMT R78, R36, 0x8880, RZ ;  /* 0x00008880244e7816 */ /* 0x000fc400000000ff */
[----:B------:R-:W-:Y:S02]  /*73d0*/  SEL R84, RZ, 0xffffffff, P5 ;  /* 0xffffffffff547807 */ /* 0x000fe40002800000 */
[----:B------:R-:W-:Y:S02]  /*73e0*/  @P2 SEL R84, RZ, 0xffffffff, !P4 ;  /* 0xffffffffff542807 */ /* 0x000fe40006000000 */
[----:B------:R-:W-:Y:S01]  /*73f0*/  ISETP.GT.AND P4, PT, R90, R79, PT ;  /* 0x0000004f5a00720c */ /* 0x000fe20003f84270 */
[----:B------:R-:W-:Y:S01]  /*7400*/  IMAD.IADD R79, R60, 0x1, R62 ;  /* 0x000000013c4f7824 */ /* 0x000fe200078e023e */
[----:B------:R-:W-:Y:S02]  /*7410*/  ISETP.GT.AND P5, PT, R78, R77, PT ;  /* 0x0000004d4e00720c */ /* 0x000fe40003fa4270 */
[----:B------:R-:W-:Y:S02]  /*7420*/  PRMT R82, R76, 0x9910, RZ ;  /* 0x000099104c527816 */ /* 0x000fe400000000ff */
[----:B------:R-:W-:-:S02]  /*7430*/  SEL R81, RZ, 0xffffffff, !P5 ;  /* 0xffffffffff517807 */ /* 0x000fc40006800000 */
[----:B------:R-:W-:Y:S02]  /*7440*/  LOP3.LUT R75, R33, 0xff, RZ, 0xc0, !PT ;  /* 0x000000ff214b7812 */ /* 0x000fe400078ec0ff */
[-C--:B------:R-:W-:Y:S02]  /*7450*/  ISETP.GE.U32.AND P5, PT, R34, R79.reuse, PT ;  /* 0x0000004f2200720c */ /* 0x080fe40003fa6070 */
[----:B------:R-:W-:Y:S02]  /*7460*/  ISETP.NE.AND P2, PT, R75, R82, PT ;  /* 0x000000524b00720c */ /* 0x000fe40003f45270 */
[----:B------:R-:W-:Y:S02]  /*7470*/  SEL R83, RZ, 0xffffffff, !P0 ;  /* 0xffffffffff537807 */ /* 0x000fe40004000000 */
[----:B------:R-:W-:Y:S02]  /*7480*/  ISETP.GE.AND.EX P5, PT, R35, RZ, PT, P5 ;  /* 0x000000ff2300720c */ /* 0x000fe40003fa6350 */
[----:B------:R-:W-:-:S02]  /*7490*/  ISETP.GE.U32.AND P0, PT, R37, R79, PT ;  /* 0x0000004f2500720c */ /* 0x000fc40003f06070 */
[----:B------:R-:W-:Y:S02]  /*74a0*/  @!P3 SEL R81, RZ, 0xffffffff, P5 ;  /* 0xffffffffff51b807 */ /* 0x000fe40002800000 */
[----:B------:R-:W-:Y:S02]  /*74b0*/  ISETP.GE.AND.EX P0, PT, R38, RZ, PT, P0 ;  /* 0x000000ff2600720c */ /* 0x000fe40003f06300 */
[----:B------:R-:W-:Y:S02]  /*74c0*/  ISETP.GE.U32.AND P5, PT, R31, R79, PT ;  /* 0x0000004f1f00720c */ /* 0x000fe40003fa6070 */
[C---:B------:R-:W-:Y:S02]  /*74d0*/  PRMT R78, R73.reuse, 0x9910, RZ ;  /* 0x00009910494e7816 */ /* 0x040fe400000000ff */
[----:B------:R-:W-:Y:S02]  /*74e0*/  LOP3.LUT R75, R30, 0xff, RZ, 0xc0, !PT ;  /* 0x000000ff1e4b7812 */ /* 0x000fe400078ec0ff */
[----:B------:R-:W-:-:S02]  /*74f0*/  PRMT R77, R73, 0x8880, RZ ;  /* 0x00008880494d7816 */ /* 0x000fc400000000ff */
[----:B------:R-:W-:Y:S02]  /*7500*/  PRMT R82, R30, 0x8880, RZ ;  /* 0x000088801e527816 */ /* 0x000fe400000000ff */
[----:B------:R-:W-:Y:S02]  /*7510*/  @!P6 SEL R83, RZ, 0xffffffff, P0 ;  /* 0xffffffffff53e807 */ /* 0x000fe40000000000 */
[----:B------:R-:W-:Y:S02]  /*7520*/  LOP3.LUT R51, R51, 0x1, RZ, 0xc0, !PT ;  /* 0x0000000133337812 */ /* 0x000fe400078ec0ff */
[----:B------:R-:W-:Y:S02]  /*7530*/  ISETP.GE.AND.EX P5, PT, R32, RZ, PT, P5 ;  /* 0x000000ff2000720c */ /* 0x000fe40003fa6350 */
[----:B------:R-:W-:Y:S02]  /*7540*/  ISETP.NE.AND P6, PT, R75, R78, PT ;  /* 0x0000004e4b00720c */ /* 0x000fe40003fc5270 */
[----:B------:R-:W-:-:S02]  /*7550*/  ISETP.GT.AND P0, PT, R82, R77, PT ;  /* 0x0000004d5200720c */ /* 0x000fc40003f04270 */
[----:B------:R-:W-:Y:S02]  /*7560*/  SEL R82, RZ, 0xffffffff, !P4 ;  /* 0xffffffffff527807 */ /* 0x000fe40006000000 */
[----:B------:R-:W-:Y:S02]  /*7570*/  ISETP.NE.U32.AND P3, PT, R51, 0x1, PT ;  /* 0x000000013300780c */ /* 0x000fe40003f65070 */
[----:B------:R-:W-:Y:S02]  /*7580*/  @!P2 SEL R82, RZ, 0xffffffff, P5 ;  /* 0xffffffffff52a807 */ /* 0x000fe40002800000 */
[----:B------:R-:W-:Y:S02]  /*7590*/  LOP3.LUT R51, R27, 0xff, RZ, 0xc0, !PT ;  /* 0x000000ff1b337812 */ /* 0x000fe400078ec0ff */
[----:B------:R-:W-:Y:S02]  /*75a0*/  ISETP.GE.U32.AND P2, PT, R28, R79, PT ;  /* 0x0000004f1c00720c */ /* 0x000fe40003f46070 */
[----:B------:R-:W-:-:S02]  /*75b0*/  LOP3.LUT R61, R61, 0x1, RZ, 0xc0, !PT ;  /* 0x000000013d3d7812 */ /* 0x000fc400078ec0ff */
[----:B------:R-:W-:Y:S02]  /*75c0*/  ISETP.GE.AND.EX P2, PT, R29, RZ, PT, P2 ;  /* 0x000000ff1d00720c */ /* 0x000fe40003f46320 */
[----:B------:R-:W-:Y:S02]  /*75d0*/  ISETP.NE.U32.AND P4, PT, R61, 0x1, PT ;  /* 0x000000013d00780c */ /* 0x000fe40003f85070 */
[----:B------:R-:W-:Y:S02]  /*75e0*/  PRMT R90, R27, 0x8880, RZ ;  /* 0x000088801b5a7816 */ /* 0x000fe400000000ff */
[----:B------:R-:W-:Y:S02]  /*75f0*/  PRMT R77, R20, 0x8880, RZ ;  /* 0x00008880144d7816 */ /* 0x000fe400000000ff */
[----:B------:R-:W-:Y:S02]  /*7600*/  LOP3.LUT R89, R18, 0xff, RZ, 0xc0, !PT ;  /* 0x000000ff12597812 */ /* 0x000fe400078ec0ff */
[----:B------:R-:W-:-:S02]  /*7610*/  LOP3.LUT R80, R80, 0x1, RZ, 0xc0, !PT ;  /* 0x0000000150507812 */ /* 0x000fc400078ec0ff */
[----:B------:R-:W-:Y:S02]  /*7620*/  LOP3.LUT R88, R88, 0x1, RZ, 0xc0, !PT ;  /* 0x0000000158587812 */ /* 0x000fe400078ec0ff */
[----:B------:R-:W-:Y:S02]  /*7630*/  LOP3.LUT R85, R85, 0x1, RZ, 0xc0, !PT ;  /* 0x0000000155557812 */ /* 0x000fe400078ec0ff */
[----:B------:R-:W-:Y:S02]  /*7640*/  LOP3.LUT R86, R86, 0x1, RZ, 0xc0, !PT ;  /* 0x0000000156567812 */ /* 0x000fe400078ec0ff */
[----:B------:R-:W-:Y:S02]  /*7650*/  LOP3.LUT R87, R87, 0x1, RZ, 0xc0, !PT ;  /* 0x0000000157577812 */ /* 0x000fe400078ec0ff */
[----:B------:R-:W-:Y:S02]  /*7660*/  LOP3.LUT R84, R84, 0x1, RZ, 0xc0, !PT ;  /* 0x0000000154547812 */ /* 0x000fe400078ec0ff */
[----:B------:R-:W-:-:S02]  /*7670*/  LOP3.LUT R83, R83, 0x1, RZ, 0xc0, !PT ;  /* 0x0000000153537812 */ /* 0x000fc400078ec0ff */
[----:B------:R-:W-:Y:S02]  /*7680*/  LOP3.LUT R81, R81, 0x1, RZ, 0xc0, !PT ;  /* 0x0000000151517812 */ /* 0x000fe400078ec0ff */
[----:B------:R-:W-:Y:S02]  /*7690*/  LOP3.LUT R82, R82, 0x1, RZ, 0xc0, !PT ;  /* 0x0000000152527812 */ /* 0x000fe400078ec0ff */
[-C--:B------:R-:W-:Y:S02]  /*76a0*/  SEL R44, R44, R11.reuse, !P3 ;  /* 0x0000000b2c2c7207 */ /* 0x080fe40005800000 */
[----:B------:R-:W-:Y:S02]  /*76b0*/  SEL R46, R46, R11, !P4 ;  /* 0x0000000b2e2e7207 */ /* 0x000fe40006000000 */
[----:B------:R-:W-:Y:S02]  /*76c0*/  SEL R9, R9, R68, !P3 ;  /* 0x0000004409097207 */ /* 0x000fe40005800000 */
[----:B------:R-:W-:-:S02]  /*76d0*/  SEL R41, R41, RZ, !P3 ;  /* 0x000000ff29297207 */ /* 0x000fc40005800000 */
[----:B------:R-:W-:Y:S02]  /*76e0*/  SEL R6, R6, R63, !P4 ;  /* 0x0000003f06067207 */ /* 0x000fe40006000000 */
[----:B------:R-:W-:Y:S02]  /*76f0*/  SEL R43, R43, RZ, !P4 ;  /* 0x000000ff2b2b7207 */ /* 0x000fe40006000000 */
[----:B------:R-:W-:Y:S02]  /*7700*/  ISETP.NE.U32.AND P3, PT, R84, 0x1, PT ;  /* 0x000000015400780c */ /* 0x000fe40003f65070 */
[----:B------:R-:W-:Y:S02]  /*7710*/  ISETP.NE.U32.AND P4, PT, R83, 0x1, PT ;  /* 0x000000015300780c */ /* 0x000fe40003f85070 */
[----:B------:R-:W-:Y:S02]  /*7720*/  SEL R59, R59, R60, !P3 ;  /* 0x0000003c3b3b7207 */ /* 0x000fe40005800000 */
[----:B------:R-:W-:-:S02]  /*7730*/  SEL R37, R37, R79, !P4 ;  /* 0x0000004f25257207 */ /* 0x000fc40006000000 */
[----:B------:R-:W-:Y:S02]  /*7740*/  SEL R39, R39, R74, !P4 ;  /* 0x0000004a27277207 */ /* 0x000fe40006000000 */
[----:B------:R-:W-:Y:S02]  /*7750*/  SEL R38, R38, RZ, !P4 ;  /* 0x000000ff26267207 */ /* 0x000fe40006000000 */
[----:B------:R-:W-:Y:S02]  /*7760*/  SEL R0, R0, R67, !P3 ;  /* 0x0000004300007207 */ /* 0x000fe40005800000 */
[----:B------:R-:W-:Y:S02]  /*7770*/  SEL R58, R58, RZ, !P3 ;  /* 0x000000ff3a3a7207 */ /* 0x000fe40005800000 */
[C---:B--2---:R-:W-:Y:S02]  /*7780*/  LOP3.LUT R78, R50.reuse, 0xff, RZ, 0xc0, !PT ;  /* 0x000000ff324e7812 */ /* 0x044fe400078ec0ff */
[----:B------:R-:W-:-:S02]  /*7790*/  PRMT R61, R50, 0x8880, RZ ;  /* 0x00008880323d7816 */ /* 0x000fc400000000ff */
[----:B------:R-:W-:Y:S01]  /*77a0*/  ISETP.NE.AND P5, PT, R51, R78, PT ;  /* 0x0000004e3300720c */ /* 0x000fe20003fa5270 */
[----:B------:R-:W-:Y:S01]  /*77b0*/  IMAD.IADD R51, R79, 0x1, R62 ;  /* 0x000000014f337824 */ /* 0x000fe200078e023e */
[----:B------:R-:W-:Y:S02]  /*77c0*/  PRMT R75, R50, 0x7771, RZ ;  /* 0x00007771324b7816 */ /* 0x000fe400000000ff */
[----:B------:R-:W-:Y:S02]  /*77d0*/  SEL R78, RZ, 0xffffffff, P2 ;  /* 0xffffffffff4e7807 */ /* 0x000fe40001000000 */
[----:B------:R-:W-:Y:S02]  /*77e0*/  @P6 SEL R78, RZ, 0xffffffff, !P0 ;  /* 0xffffffffff4e6807 */ /* 0x000fe40004000000 */
[----:B------:R-:W-:Y:S01]  /*77f0*/  ISETP.GT.AND P2, PT, R90, R61, PT ;  /* 0x0000003d5a00720c */ /* 0x000fe20003f44270 */
[----:B------:R-:W-:Y:S01]  /*7800*/  IMAD.MOV.U32 R90, RZ, RZ, R75 ;  /* 0x000000ffff5a7224 */ /* 0x000fe200078e004b */
[----:B------:R-:W-:-:S02]  /*7810*/  ISETP.GE.U32.AND P0, PT, R21, R51, PT ;  /* 0x000000331500720c */ /* 0x000fc40003f06070 */
[----:B------:R-:W-:Y:S02]  /*7820*/  LOP3.LUT R61, R20, 0xff, RZ, 0xc0, !PT ;  /* 0x000000ff143d7812 */ /* 0x000fe400078ec0ff */
[----:B------:R-:W-:Y:S02]  /*7830*/  ISETP.GE.AND.EX P0, PT, R24, RZ, PT, P0 ;  /* 0x000000ff1800720c */ /* 0x000fe40003f06300 */
[----:B------:R-:W-:Y:S01]  /*7840*/  ISETP.NE.AND P6, PT, R61, R90, PT ;  /* 0x0000005a3d00720c */ /* 0x000fe20003fc5270 */
[----:B------:R-:W-:Y:S01]  /*7850*/  IMAD.MOV.U32 R90, RZ, RZ, R77 ;  /* 0x000000ffff5a7224 */ /* 0x000fe200078e004d */
[----:B------:R-:W-:Y:S02]  /*7860*/  SEL R77, RZ, 0xffffffff, P0 ;  /* 0xffffffffff4d7807 */ /* 0x000fe40000000000 */
[----:B------:R-:W-:Y:S02]  /*7870*/  @P5 SEL R77, RZ, 0xffffffff, !P2 ;  /* 0xffffffffff4d5807 */ /* 0x000fe40005000000 */
[----:B------:R-:W-:-:S02]  /*7880*/  ISETP.GE.U32.AND P2, PT, R14, R51, PT ;  /* 0x000000330e00720c */ /* 0x000fc40003f46070 */
[C---:B------:R-:W-:Y:S02]  /*7890*/  PRMT R92, R50.reuse, 0x7772, RZ ;  /* 0x00007772325c7816 */ /* 0x040fe400000000ff */
[----:B------:R-:W-:Y:S02]  /*78a0*/  LOP3.LUT R61, R13, 0xff, RZ, 0xc0, !PT ;  /* 0x000000ff0d3d7812 */ /* 0x000fe400078ec0ff */
[----:B------:R-:W-:Y:S02]  /*78b0*/  ISETP.GE.AND.EX P2, PT, R15, RZ, PT, P2 ;  /* 0x000000ff0f00720c */ /* 0x000fe40003f46320 */
[----:B------:R-:W-:Y:S02]  /*78c0*/  PRMT R75, R50, 0x9991, RZ ;  /* 0x00009991324b7816 */ /* 0x000fe400000000ff */
[----:B------:R-:W-:Y:S02]  /*78d0*/  ISETP.NE.AND P5, PT, R61, R92, PT ;  /* 0x0000005c3d00720c */ /* 0x000fe40003fa5270 */
[----:B------:R-:W-:-:S02]  /*78e0*/  SEL R61, RZ, 0xffffffff, P2 ;  /* 0xffffffffff3d7807 */ /* 0x000fc40001000000 */
[----:B------:R-:W-:Y:S02]  /*78f0*/  ISETP.GE.U32.AND P2, PT, R10, R51, PT ;  /* 0x000000330a00720c */ /* 0x000fe40003f46070 */
[----:B------:R-:W-:Y:S02]  /*7900*/  ISETP.GT.AND P0, PT, R90, R75, PT ;  /* 0x0000004b5a00720c */ /* 0x000fe40003f04270 */
[----:B------:R-:W-:Y:S02]  /*7910*/  PRMT R75, R18, 0x8880, RZ ;  /* 0x00008880124b7816 */ /* 0x000fe400000000ff */
[----:B------:R-:W-:Y:S02]  /*7920*/  PRMT R91, R50, 0x7773, RZ ;  /* 0x00007773325b7816 */ /* 0x000fe400000000ff */
[----:B------:R-:W-:Y:S02]  /*7930*/  ISETP.GE.AND.EX P2, PT, R12, RZ, PT, P2 ;  /* 0x000000ff0c00720c */ /* 0x000fe40003f46320 */
[----:B------:R-:W-:-:S02]  /*7940*/  @P6 SEL R61, RZ, 0xffffffff, !P0 ;  /* 0xffffffffff3d6807 */ /* 0x000fc40004000000 */
[----:B------:R-:W-:Y:S01]  /*7950*/  ISETP.NE.AND P0, PT, R89, R91, PT ;  /* 0x0000005b5900720c */ /* 0x000fe20003f05270 */
[----:B------:R-:W-:Y:S01]  /*7960*/  IMAD.MOV.U32 R89, RZ, RZ, R75 ;  /* 0x000000ffff597224 */ /* 0x000fe200078e004b */
[----:B------:R-:W-:Y:S02]  /*7970*/  PRMT R90, R13, 0x8880, RZ ;  /* 0x000088800d5a7816 */ /* 0x000fe400000000ff */
[----:B------:R-:W-:Y:S02]  /*7980*/  PRMT R93, R50, 0xaaa2, RZ ;  /* 0x0000aaa2325d7816 */ /* 0x000fe400000000ff */
[----:B------:R-:W-:Y:S02]  /*7990*/  SEL R75, RZ, 0xffffffff, P2 ;  /* 0xffffffffff4b7807 */ /* 0x000fe40001000000 */
[----:B------:R-:W-:Y:S02]  /*79a0*/  ISETP.GE.U32.AND P2, PT, R25, R51, PT ;  /* 0x000000331900720c */ /* 0x000fe40003f46070 */
[----:B------:R-:W-:-:S02]  /*79b0*/  ISETP.GT.AND P6, PT, R90, R93, PT ;  /* 0x0000005d5a00720c */ /* 0x000fc40003fc4270 */
[----:B------:R-:W-:Y:S02]  /*79c0*/  ISETP.GE.AND.EX P2, PT, R26, RZ, PT, P2 ;  /* 0x000000ff1a00720c */ /* 0x000fe40003f46320 */
[----:B------:R-:W-:Y:S02]  /*79d0*/  PRMT R90, R50, 0xbbb3, RZ ;  /* 0x0000bbb3325a7816 */ /* 0x000fe400000000ff */
[----:B------:R-:W-:Y:S02]  /*79e0*/  @P5 SEL R75, RZ, 0xffffffff, !P6 ;  /* 0xffffffffff4b5807 */ /* 0x000fe40007000000 */
[----:B------:R-:W-:Y:S02]  /*79f0*/  ISETP.NE.U32.AND P6, PT, R80, 0x1, PT ;  /* 0x000000015000780c */ /* 0x000fe40003fc5070 */
[----:B------:R-:W-:Y:S02]  /*7a00*/  SEL R80, RZ, 0xffffffff, P2 ;  /* 0xffffffffff507807 */ /* 0x000fe40001000000 */
[----:B------:R-:W-:-:S02]  /*7a10*/  ISETP.GT.AND P2, PT, R89, R90, PT ;  /* 0x0000005a5900720c */ /* 0x000fc40003f44270 */
[----:B------:R-:W-:Y:S02]  /*7a20*/  ISETP.NE.U32.AND P5, PT, R88, 0x1, PT ;  /* 0x000000015800780c */ /* 0x000fe40003fa5070 */
[----:B------:R-:W-:Y:S02]  /*7a30*/  @P0 SEL R80, RZ, 0xffffffff, !P2 ;  /* 0xffffffffff500807 */ /* 0x000fe40005000000 */
[----:B------:R-:W-:Y:S02]  /*7a40*/  ISETP.NE.U32.AND P2, PT, R85, 0x1, PT ;  /* 0x000000015500780c */ /* 0x000fe40003f45070 */
[----:B------:R-:W-:Y:S02]  /*7a50*/  ISETP.NE.U32.AND P0, PT, R86, 0x1, PT ;  /* 0x000000015600780c */ /* 0x000fe40003f05070 */
[----:B------:R-:W-:Y:S02]  /*7a60*/  LOP3.LUT R78, R78, 0x1, RZ, 0xc0, !PT ;  /* 0x000000014e4e7812 */ /* 0x000fe400078ec0ff */
[----:B------:R-:W-:-:S02]  /*7a70*/  SEL R52, R52, R11, !P5 ;  /* 0x0000000b34347207 */ /* 0x000fc40006800000 */
[----:B------:R-:W-:Y:S01]  /*7a80*/  SEL R42, R42, R11, !P6 ;  /* 0x0000000b2a2a7207 */ /* 0x000fe20007000000 */
[----:B------:R-:W-:Y:S01]  /*7a90*/  IMAD.IADD R11, R51, 0x1, R62 ;  /* 0x00000001330b7824 */ /* 0x000fe200078e023e */
[----:B------:R-:W-:Y:S02]  /*7aa0*/  SEL R8, R8, R65, !P6 ;  /* 0x0000004108087207 */ /* 0x000fe40007000000 */
[----:B------:R-:W-:Y:S02]  /*7ab0*/  SEL R40, R40, RZ, !P6 ;  /* 0x000000ff28287207 */ /* 0x000fe40007000000 */
[----:B------:R-:W-:Y:S02]  /*7ac0*/  SEL R7, R7, R66, !P5 ;  /* 0x0000004207077207 */ /* 0x000fe40006800000 */
[----:B------:R-:W-:Y:S02]  /*7ad0*/  SEL R45, R45, RZ, !P5 ;  /* 0x000000ff2d2d7207 */ /* 0x000fe40006800000 */
[----:B------:R-:W-:-:S02]  /*7ae0*/  SEL R5, R5, R72, !P2 ;  /* 0x0000004805057207 */ /* 0x000fc40005000000 */
[-C--:B------:R-:W-:Y:S02]  /*7af0*/  SEL R53, R53, R60.reuse, !P2 ;  /* 0x0000003c35357207 */ /* 0x080fe40005000000 */
[----:B------:R-:W-:Y:S02]  /*7b00*/  SEL R47, R47, RZ, !P2 ;  /* 0x000000ff2f2f7207 */ /* 0x000fe40005000000 */
[----:B------:R-:W-:Y:S02]  /*7b10*/  SEL R55, R55, R60, !P0 ;  /* 0x0000003c37377207 */ /* 0x000fe40004000000 */
[----:B------:R-:W-:Y:S02]  /*7b20*/  SEL R4, R4, R69, !P0 ;  /* 0x0000004504047207 */ /* 0x000fe40004000000 */
[----:B------:R-:W-:Y:S02]  /*7b30*/  SEL R54, R54, RZ, !P0 ;  /* 0x000000ff36367207 */ /* 0x000fe40004000000 */
[----:B------:R-:W-:-:S02]  /*7b40*/  ISETP.NE.U32.AND P6, PT, R87, 0x1, PT ;  /* 0x000000015700780c */ /* 0x000fc40003fc5070 */
[----:B------:R-:W-:Y:S02]  /*7b50*/  ISETP.NE.U32.AND P5, PT, R81, 0x1, PT ;  /* 0x000000015100780c */ /* 0x000fe40003fa5070 */
[----:B------:R-:W-:Y:S02]  /*7b60*/  ISETP.NE.U32.AND P2, PT, R82, 0x1, PT ;  /* 0x000000015200780c */ /* 0x000fe40003f45070 */
[----:B------:R-:W-:Y:S02]  /*7b70*/  ISETP.NE.U32.AND P0, PT, R78, 0x1, PT ;  /* 0x000000014e00780c */ /* 0x000fe40003f05070 */
[----:B------:R-:W-:Y:S01]  /*7b80*/  SEL R57, R57, R60, !P6 ;  /* 0x0000003c39397207 */ /* 0x000fe20007000000 */
[----:B------:R-:W-:Y:S01]  /*7b90*/  IMAD.U32 R60, RZ, RZ, UR4 ;  /* 0x00000004ff3c7e24 */ /* 0x000fe2000f8e00ff */
[-C--:B------:R-:W-:Y:S02]  /*7ba0*/  SEL R34, R34, R79.reuse, !P5 ;  /* 0x0000004f22227207 */ /* 0x080fe40006800000 */
[----:B------:R-:W-:-:S02]  /*7bb0*/  SEL R31, R31, R79, !P2 ;  /* 0x0000004f1f1f7207 */ /* 0x000fc40005000000 */
[----:B------:R-:W-:Y:S01]  /*7bc0*/  SEL R28, R28, R79, !P0 ;  /* 0x0000004f1c1c7207 */ /* 0x000fe20004000000 */
[----:B------:R-:W-:Y:S01]  /*7bd0*/  IMAD R79, R62, 0x3, R11 ;  /* 0x000000033e4f7824 */ /* 0x000fe200078e020b */
[----:B------:R-:W-:Y:S02]  /*7be0*/  SEL R3, R3, R70, !P6 ;  /* 0x0000004603037207 */ /* 0x000fe40007000000 */
[----:B------:R-:W-:Y:S02]  /*7bf0*/  SEL R56, R56, RZ, !P6 ;  /* 0x000000ff38387207 */ /* 0x000fe40007000000 */
[----:B------:R-:W-:Y:S02]  /*7c00*/  LOP3.LUT R75, R75, 0x1, RZ, 0xc0, !PT ;  /* 0x000000014b4b7812 */ /* 0x000fe400078ec0ff */
[----:B------:R-:W-:Y:S02]  /*7c10*/  ISETP.GE.U32.AND P6, PT, R79, R60, PT ;  /* 0x0000003c4f00720c */ /* 0x000fe40003fc6070 */
[----:B------:R-:W-:-:S02]  /*7c20*/  SEL R36, R36, R71, !P5 ;  /* 0x0000004724247207 */ /* 0x000fc40006800000 */
[----:B------:R-:W-:Y:S02]  /*7c30*/  SEL R35, R35, RZ, !P5 ;  /* 0x000000ff23237207 */ /* 0x000fe40006800000 */
[----:B------:R-:W-:Y:S02]  /*7c40*/  ISETP.NE.U32.AND P5, PT, R75, 0x1, PT ;  /* 0x000000014b00780c */ /* 0x000fe40003fa5070 */
[----:B------:R-:W-:Y:S02]  /*7c50*/  LOP3.LUT R75, R80, 0x1, RZ, 0xc0, !PT ;  /* 0x00000001504b7812 */ /* 0x000fe400078ec0ff */
[----:B------:R-:W-:Y:S02]  /*7c60*/  PRMT R80, R50, 0x7772, RZ ;  /* 0x0000777232507816 */ /* 0x000fe400000000ff */
[----:B------:R-:W-:Y:S02]  /*7c70*/  LOP3.LUT R61, R61, 0x1, RZ, 0xc0, !PT ;  /* 0x000000013d3d7812 */ /* 0x000fe400078ec0ff */
[----:B------:R-:W-:-:S02]  /*7c80*/  LOP3.LUT R77, R77, 0x1, RZ, 0xc0, !PT ;  /* 0x000000014d4d7812 */ /* 0x000fc400078ec0ff */
[----:B------:R-:W-:Y:S02]  /*7c90*/  SEL R33, R33, R76, !P2 ;  /* 0x0000004c21217207 */ /* 0x000fe40005000000 */
[----:B------:R-:W-:Y:S02]  /*7ca0*/  SEL R32, R32, RZ, !P2 ;  /* 0x000000ff20207207 */ /* 0x000fe40005000000 */
[----:B------:R-:W-:Y:S02]  /*7cb0*/  SEL R80, R13, R80, !P5 ;  /* 0x000000500d507207 */ /* 0x000fe40006800000 */
[----:B------:R-:W-:Y:S02]  /*7cc0*/  ISETP.NE.U32.AND P4, PT, R61, 0x1, PT ;  /* 0x000000013d00780c */ /* 0x000fe40003f85070 */
[----:B------:R-:W-:Y:S02]  /*7cd0*/  ISETP.NE.U32.AND P2, PT, R75, 0x1, PT ;  /* 0x000000014b00780c */ /* 0x000fe40003f45070 */
[----:B------:R-:W-:-:S02]  /*7ce0*/  PRMT R13, R50, 0x7773, RZ ;  /* 0x00007773320d7816 */ /* 0x000fc400000000ff */
[----:B------:R-:W-:Y:S02]  /*7cf0*/  ISETP.NE.U32.AND P3, PT, R77, 0x1, PT ;  /* 0x000000014d00780c */ /* 0x000fe40003f65070 */
[C---:B------:R-:W-:Y:S02]  /*7d00*/  PRMT R78, R50.reuse, 0x7770, RZ ;  /* 0x00007770324e7816 */ /* 0x040fe400000000ff */
[----:B------:R-:W-:Y:S02]  /*7d10*/  PRMT R61, R50, 0x7771, RZ ;  /* 0x00007771323d7816 */ /* 0x000fe400000000ff */
[----:B------:R-:W-:Y:S02]  /*7d20*/  SEL R18, R18, R13, !P2 ;  /* 0x0000000d12127207 */ /* 0x000fe40005000000 */
[----:B------:R-:W-:Y:S02]  /*7d30*/  SEL R27, R27, R78, !P3 ;  /* 0x0000004e1b1b7207 */ /* 0x000fe40005800000 */
[----:B------:R-:W-:-:S02]  /*7d40*/  SEL R20, R20, R61, !P4 ;  /* 0x0000003d14147207 */ /* 0x000fc40006000000 */
[-C--:B------:R-:W-:Y:S02]  /*7d50*/  SEL R21, R21, R51.reuse, !P3 ;  /* 0x0000003315157207 */ /* 0x080fe40005800000 */
[-C--:B------:R-:W-:Y:S02]  /*7d60*/  SEL R14, R14, R51.reuse, !P4 ;  /* 0x000000330e0e7207 */ /* 0x080fe40006000000 */
[-C--:B------:R-:W-:Y:S02]  /*7d70*/  SEL R10, R10, R51.reuse, !P5 ;  /* 0x000000330a0a7207 */ /* 0x080fe40006800000 */
[----:B------:R-:W-:Y:S02]  /*7d80*/  SEL R25, R25, R51, !P2 ;  /* 0x0000003319197207 */ /* 0x000fe40005000000 */
[----:B------:R-:W-:Y:S02]  /*7d90*/  SEL R30, R30, R73, !P0 ;  /* 0x000000491e1e7207 */ /* 0x000fe40004000000 */
[----:B------:R-:W-:-:S02]  /*7da0*/  SEL R29, R29, RZ, !P0 ;  /* 0x000000ff1d1d7207 */ /* 0x000fc40004000000 */
[----:B------:R-:W-:Y:S02]  /*7db0*/  SEL R24, R24, RZ, !P3 ;  /* 0x000000ff18187207 */ /* 0x000fe40005800000 */
[----:B------:R-:W-:Y:S02]  /*7dc0*/  SEL R15, R15, RZ, !P4 ;  /* 0x000000ff0f0f7207 */ /* 0x000fe40006000000 */
[----:B------:R-:W-:Y:S02]  /*7dd0*/  SEL R12, R12, RZ, !P5 ;  /* 0x000000ff0c0c7207 */ /* 0x000fe40006800000 */
[----:B------:R-:W-:Y:S02]  /*7de0*/  SEL R26, R26, RZ, !P2 ;  /* 0x000000ff1a1a7207 */ /* 0x000fe40005000000 */
[----:B------:R-:W-:Y:S01]  /*7df0*/  PRMT R13, R80, 0x7610, R13 ;  /* 0x00007610500d7816 */ /* 0x000fe2000000000d */
[----:B------:R-:W-:Y:S06]  /*7e00*/  @!P6 BRA `(.L_x_3940) ;  /* 0xffffffac008ce947 */ /* 0x000fec000383ffff */
[----:B------:R-:W-:Y:S05]  /*7e10*/  BSYNC B1 ;  /* 0x0000000000017941 */ /* 0x000fea0003800000 */
.L_x_3935:
[----:B------:R-:W-:Y:S02]  /*7e20*/  PRMT R65, R65, 0x8880, RZ ;  /* 0x0000888041417816 */ /* 0x000fe400000000ff */
        /* <DEDUP_REMOVED lines=8> */
[----:B------:R-:W-:Y:S02]  /*7eb0*/  PRMT R51, R74, 0x8880, RZ ;  /* 0x000088804a337816 */ /* 0x000fe400000000ff */
[----:B------:R-:W-:Y:S02]  /*7ec0*/  PRMT R61, R71, 0x8880, RZ ;  /* 0x00008880473d7816 */ /* 0x000fe400000000ff */
[----:B------:R-:W-:-:S02]  /*7ed0*/  PRMT R76, R73, 0x8880, RZ ;  /* 0x00008880494c7816 */ /* 0x000fc400000000ff */
[C---:B------:R-:W-:Y:S02]  /*7ee0*/  PRMT R80, R50.reuse, 0x8880, RZ ;  /* 0x0000888032507816 */ /* 0x040fe400000000ff */
[C---:B------:R-:W-:Y:S02]  /*7ef0*/  PRMT R75, R50.reuse, 0x9991, RZ ;  /* 0x00009991324b7816 */ /* 0x040fe400000000ff */
[C---:B------:R-:W-:Y:S02]  /*7f00*/  PRMT R78, R50.reuse, 0xaaa2, RZ ;  /* 0x0000aaa2324e7816 */ /* 0x040fe400000000ff */
        /* <DEDUP_REMOVED lines=17> */
.L_x_3934:
[----:B------:R-:W-:Y:S05]  /*8020*/  BSYNC B0 ;  /* 0x0000000000007941 */ /* 0x000fea0003800000 */
.L_x_3933:
        /* <DEDUP_REMOVED lines=280> */
.L_x_3943:
[----:B------:R-:W-:-:S04]  /*91b0*/  LOP3.LUT R49, R71, 0xfffffffc, RZ, 0xc0, !PT ;  /* 0xfffffffc47317812 */ /* 0x000fc800078ec0ff */
[----:B------:R-:W-:-:S05]  /*91c0*/  IADD3 R48, P2, R49, R16, RZ ;  /* 0x0000001031307210 */ /* 0x000fca0007f5e0ff */
[----:B------:R-:W-:-:S05]  /*91d0*/  IMAD.X R49, RZ, RZ, R19, P2 ;  /* 0x000000ffff317224 */ /* 0x000fca00010e0613 */
[----:B------:R-:W2:Y:S01]  /*91e0*/  LDG.E R48, desc[UR60][R48.64] ;  /* 0x0000003c30307981 */ /* 0x000ea2000c1e1900 */
[----:B------:R-:W-:-:S05]  /*91f0*/  IMAD.IADD R51, R11, 0x1, R62 ;  /* 0x000000010b337824 */ /* 0x000fca00078e023e */
[----:B------:R-:W-:Y:S02]  /*9200*/  ISETP.GE.U32.AND P2, PT, R51, R60, PT ;  /* 0x0000003c3300720c */ /* 0x000fe40003f46070 */
[C---:B--2---:R-:W-:Y:S02]  /*9210*/  PRMT R73, R48.reuse, 0x7770, RZ ;  /* 0x0000777030497816 */ /* 0x044fe400000000ff */
[C---:B------:R-:W-:Y:S02]  /*9220*/  PRMT R74, R48.reuse, 0x7771, RZ ;  /* 0x00007771304a7816 */ /* 0x040fe400000000ff */
[C---:B------:R-:W-:Y:S02]  /*9230*/  PRMT R71, R48.reuse, 0x7772, RZ ;  /* 0x0000777230477816 */ /* 0x040fe400000000ff */
[----:B------:R-:W-:-:S05]  /*9240*/  PRMT R72, R48, 0x7773, RZ ;  /* 0x0000777330487816 */ /* 0x000fca00000000ff */
        /* <DEDUP_REMOVED lines=275> */
.L_x_3944:
        /* <DEDUP_REMOVED lines=285> */
.L_x_3945:
        /* <DEDUP_REMOVED lines=285> */
.L_x_3946:
[----:B------:R-:W-:-:S04]  /*c720*/  LOP3.LUT R49, R75, 0xfffffffc, RZ, 0xc0, !PT ;  /* 0xfffffffc4b317812 */ /* 0x000fc800078ec0ff */
[----:B------:R-:W-:-:S05]  /*c730*/  IADD3 R48, P1, R49, R16, RZ ;  /* 0x0000001031307210 */ /* 0x000fca0007f3e0ff */
[----:B------:R-:W-:-:S05]  /*c740*/  IMAD.X R49, RZ, RZ, R19, P1 ;  /* 0x000000ffff317224 */ /* 0x000fca00008e0613 */
[----:B------:R-:W2:Y:S02]  /*c750*/  LDG.E R48, desc[UR60][R48.64] ;  /* 0x0000003c30307981 */ /* 0x000ea4000c1e1900 */
[C---:B--2---:R-:W-:Y:S02]  /*c760*/  PRMT R80, R48.reuse, 0x7770, RZ ;  /* 0x0000777030507816 */ /* 0x044fe400000000ff */
[C---:B------:R-:W-:Y:S02]  /*c770*/  PRMT R75, R48.reuse, 0x7771, RZ ;  /* 0x00007771304b7816 */ /* 0x040fe400000000ff */
[C---:B------:R-:W-:Y:S02]  /*c780*/  PRMT R78, R48.reuse, 0x7772, RZ ;  /* 0x00007772304e7816 */ /* 0x040fe400000000ff */
[----:B------:R-:W-:-:S07]  /*c790*/  PRMT R79, R48, 0x7773, RZ ;  /* 0x00007773304f7816 */ /* 0x000fce00000000ff */
.L_x_3942:
[----:B------:R-:W-:Y:S05]  /*c7a0*/  BSYNC B0 ;  /* 0x0000000000007941 */ /* 0x000fea0003800000 */
.L_x_3941:
[----:B------:R-:W-:Y:S04]  /*c7b0*/  BSSY B0, `(.L_x_3947) ;  /* 0x00000fb000007945 */ /* 0x000fe80003800000 */
[----:B------:R-:W-:Y:S05]  /*c7c0*/  @P0 BRA `(.L_x_3948) ;  /* 0x0000000c00e40947 */ /* 0x000fea0003800000 */
[C---:B------:R-:W-:Y:S02]  /*c7d0*/  LOP3.LUT R16, R73.reuse, 0xff, RZ, 0xc0, !PT ;  /* 0x000000ff49107812 */ /* 0x040fe400078ec0ff */
[----:B------:R-:W-:Y:S02]  /*c7e0*/  LOP3.LUT R19, R8, 0xff, RZ, 0xc0, !PT ;  /* 0x000000ff08137812 */ /* 0x000fe400078ec0ff */
[----:B------:R-:W-:Y:S02]  /*c7f0*/  PRMT R61, R73, 0x8880, RZ ;  /* 0x00008880493d7816 */ /* 0x000fe400000000ff */
[----:B------:R-:W-:Y:S02]  /*c800*/  ISETP.NE.AND P2, PT, R19, R16, PT ;  /* 0x000000101300720c */ /* 0x000fe40003f45270 */
[----:B------:R-:W-:Y:S02]  /*c810*/  LOP3.LUT R16, R74, 0xff, RZ, 0xc0, !PT ;  /* 0x000000ff4a107812 */ /* 0x000fe400078ec0ff */
[----:B------:R-:W-:-:S02]  /*c820*/  LOP3.LUT R19, R9, 0xff, RZ, 0xc0, !PT ;  /* 0x000000ff09137812 */ /* 0x000fc400078ec0ff */
[----:B------:R-:W-:Y:S02]  /*c830*/  PRMT R76, R8, 0x8880, RZ ;  /* 0x00008880084c7816 */ /* 0x000fe400000000ff */
[----:B------:R-:W-:Y:S02]  /*c840*/  LOP3.LUT R48, R71, 0xff, RZ, 0xc0, !PT ;  /* 0x000000ff47307812 */ /* 0x000fe400078ec0ff */
[----:B------:R-:W-:Y:S02]  /*c850*/  LOP3.LUT R49, R6, 0xff, RZ, 0xc0, !PT ;  /* 0x000000ff06317812 */ /* 0x000fe400078ec0ff */
[----:B------:R-:W-:Y:S02]  /*c860*/  ISETP.GE.U32.AND P0, PT, R42, R11, PT ;  /* 0x0000000b2a00720c */ /* 0x000fe40003f06070 */
[----:B------:R-:W-:Y:S02]  /*c870*/  ISETP.NE.AND P5, PT, R19, R16, PT ;  /* 0x000000101300720c */ /* 0x000fe40003fa5270 */
[----:B------:R-:W-:-:S02]  /*c880*/  PRMT R16, R74, 0x8880, RZ ;  /* 0x000088804a107816 */ /* 0x000fc400000000ff */
[----:B------:R-:W-:Y:S02]  /*c890*/  PRMT R19, R9, 0x8880, RZ ;  /* 0x0000888009137816 */ /* 0x000fe400000000ff */
[----:B------:R-:W-:Y:S02]  /*c8a0*/  ISETP.GT.AND P6, PT, R76, R61, PT ;  /* 0x0000003d4c00720c */ /* 0x000fe40003fc4270 */
[----:B------:R-:W-:Y:S02]  /*c8b0*/  ISETP.NE.AND P4, PT, R49, R48, PT ;  /* 0x000000303100720c */ /* 0x000fe40003f85270 */
[----:B------:R-:W-:Y:S02]  /*c8c0*/  ISETP.GE.AND.EX P0, PT, R40, RZ, PT, P0 ;  /* 0x000000ff2800720c */ /* 0x000fe40003f06300 */
[----:B------:R-:W-:Y:S02]  /*c8d0*/  ISETP.GT.AND P1, PT, R19, R16, PT ;  /* 0x000000101300720c */ /* 0x000fe40003f24270 */
[----:B------:R-:W-:-:S02]  /*c8e0*/  SEL R16, RZ, 0xffffffff, !P6 ;  /* 0xffffffffff107807 */ /* 0x000fc40007000000 */
[----:B------:R-:W-:Y:S02]  /*c8f0*/  PRMT R48, R71, 0x8880, RZ ;  /* 0x0000888047307816 */ /* 0x000fe400000000ff */
[----:B------:R-:W-:Y:S02]  /*c900*/  PRMT R49, R6, 0x8880, RZ ;  /* 0x0000888006317816 */ /* 0x000fe400000000ff */
[----:B------:R-:W-:Y:S02]  /*c910*/  @!P2 SEL R16, RZ, 0xffffffff, P0 ;  /* 0xffffffffff10a807 */ /* 0x000fe40000000000 */
[----:B------:R-:W-:Y:S02]  /*c920*/  ISETP.GE.U32.AND P0, PT, R46, R11, PT ;  /* 0x0000000b2e00720c */ /* 0x000fe40003f06070 */
[----:B------:R-:W-:Y:S02]  /*c930*/  LOP3.LUT R50, R72, 0xff, RZ, 0xc0, !PT ;  /* 0x000000ff48327812 */ /* 0x000fe400078ec0ff */
[----:B------:R-:W-:-:S02]  /*c940*/  LOP3.LUT R51, R7, 0xff, RZ, 0xc0, !PT ;  /* 0x000000ff07337812 */ /* 0x000fc400078ec0ff */
[----:B------:R-:W-:Y:S02]  /*c950*/  ISETP.GT.AND P6, PT, R49, R48, PT ;  /* 0x000000303100720c */ /* 0x000fe40003fc4270 */
[----:B------:R-:W-:Y:S02]  /*c960*/  ISETP.GE.AND.EX P0, PT, R43, RZ, PT, P0 ;  /* 0x000000ff2b00720c */ /* 0x000fe40003f06300 */
[----:B------:R-:W-:Y:S02]  /*c970*/  ISETP.NE.AND P3, PT, R51, R50, PT ;  /* 0x000000323300720c */ /* 0x000fe40003f65270 */
[----:B------:R-:W-:Y:S02]  /*c980*/  LOP3.LUT R16, R16, 0x1, RZ, 0xc0, !PT ;  /* 0x0000000110107812 */ /* 0x000fe400078ec0ff */
[----:B------:R-:W-:Y:S02]  /*c990*/  SEL R48, RZ, 0xffffffff, !P6 ;  /* 0xffffffffff307807 */ /* 0x000fe40007000000 */
[----:B------:R-:W-:-:S02]  /*c9a0*/  @!P4 SEL R48, RZ, 0xffffffff, P0 ;  /* 0xffffffffff30c807 */ /* 0x000fc40000000000 */
[----:B------:R-:W-:Y:S02]  /*c9b0*/  PRMT R49, R72, 0x8880, RZ ;  /* 0x0000888048317816 */ /* 0x000fe400000000ff */
[----:B------:R-:W-:Y:S02]  /*c9c0*/  PRMT R50, R7, 0x8880, RZ ;  /* 0x0000888007327816 */ /* 0x000fe400000000ff */
[----:B------:R-:W-:Y:S02]  /*c9d0*/  SEL R19, RZ, 0xffffffff, !P1 ;  /* 0xffffffffff137807 */ /* 0x000fe40004800000 */
[----:B------:R-:W-:Y:S01]  /*c9e0*/  ISETP.NE.U32.AND P0, PT, R16, 0x1, PT ;  /* 0x000000011000780c */ /* 0x000fe20003f05070 */
[----:B------:R-:W-:Y:S01]  /*c9f0*/  IMAD.IADD R16, R11, 0x1, R62 ;  /* 0x000000010b107824 */ /* 0x000fe200078e023e */
[-C--:B------:R-:W-:Y:S02]  /*ca00*/  ISETP.GE.U32.AND P2, PT, R44, R11.reuse, PT ;  /* 0x0000000b2c00720c */ /* 0x080fe40003f46070 */
[----:B------:R-:W-:-:S02]  /*ca10*/  ISETP.GE.U32.AND P1, PT, R52, R11, PT ;  /* 0x0000000b3400720c */ /* 0x000fc40003f26070 */
[----:B------:R-:W-:Y:S02]  /*ca20*/  ISETP.GT.AND P6, PT, R50, R49, PT ;  /* 0x000000313200720c */ /* 0x000fe40003fc4270 */
[----:B------:R-:W-:Y:S02]  /*ca30*/  ISETP.GE.AND.EX P2, PT, R41, RZ, PT, P2 ;  /* 0x000000ff2900720c */ /* 0x000fe40003f46320 */
[----:B------:R-:W-:Y:S02]  /*ca40*/  ISETP.GE.AND.EX P1, PT, R45, RZ, PT, P1 ;  /* 0x000000ff2d00720c */ /* 0x000fe40003f26310 */
[----:B------:R-:W-:Y:S02]  /*ca50*/  ISETP.GE.U32.AND P4, PT, R16, R60, PT ;  /* 0x0000003c1000720c */ /* 0x000fe40003f86070 */
[----:B------:R-:W-:Y:S02]  /*ca60*/  SEL R49, RZ, 0xffffffff, !P6 ;  /* 0xffffffffff317807 */ /* 0x000fe40007000000 */
        /* <DEDUP_REMOVED lines=13> */
[-C--:B------:R-:W-:Y:S02]  /*cb40*/  SEL R44, R44, R11.reuse, !P1 ;  /* 0x0000000b2c2c7207 */ /* 0x080fe40004800000 */
[-C--:B------:R-:W-:Y:S02]  /*cb50*/  SEL R46, R46, R11.reuse, !P2 ;  /* 0x0000000b2e2e7207 */ /* 0x080fe40005000000 */
[----:B------:R-:W-:Y:S02]  /*cb60*/  SEL R52, R52, R11, !P3 ;  /* 0x0000000b34347207 */ /* 0x000fe40005800000 */
[----:B------:R-:W-:Y:S02]  /*cb70*/  SEL R40, R40, RZ, !P0 ;  /* 0x000000ff28287207 */ /* 0x000fe40004000000 */
[----:B------:R-:W-:Y:S02]  /*cb80*/  SEL R41, R41, RZ, !P1 ;  /* 0x000000ff29297207 */ /* 0x000fe40004800000 */
[----:B------:R-:W-:-:S02]  /*cb90*/  SEL R43, R43, RZ, !P2 ;  /* 0x000000ff2b2b7207 */ /* 0x000fc40005000000 */
[----:B------:R-:W-:Y:S01]  /*cba0*/  SEL R45, R45, RZ, !P3 ;  /* 0x000000ff2d2d7207 */ /* 0x000fe20005800000 */
[----:B------:R-:W-:Y:S06]  /*cbb0*/  @P4 BRA `(.L_x_3948) ;  /* 0x0000000800e84947 */ /* 0x000fec0003800000 */
[C---:B------:R-:W-:Y:S02]  /*cbc0*/  LOP3.LUT R11, R70.reuse, 0xff, RZ, 0xc0, !PT ;  /* 0x000000ff460b7812 */ /* 0x040fe400078ec0ff */
[----:B------:R-:W-:Y:S02]  /*cbd0*/  LOP3.LUT R48, R5, 0xff, RZ, 0xc0, !PT ;  /* 0x000000ff05307812 */ /* 0x000fe400078ec0ff */
[----:B------:R-:W-:Y:S02]  /*cbe0*/  PRMT R51, R70, 0x8880, RZ ;  /* 0x0000888046337816 */ /* 0x000fe400000000ff */
[----:B------:R-:W-:Y:S02]  /*cbf0*/  ISETP.NE.AND P2, PT, R48, R11, PT ;  /* 0x0000000b3000720c */ /* 0x000fe40003f45270 */
[----:B------:R-:W-:Y:S02]  /*cc00*/  LOP3.LUT R11, R69, 0xff, RZ, 0xc0, !PT ;  /* 0x000000ff450b7812 */ /* 0x000fe400078ec0ff */
[----:B------:R-:W-:-:S02]  /*cc10*/  LOP3.LUT R48, R4, 0xff, RZ, 0xc0, !PT ;  /* 0x000000ff04307812 */ /* 0x000fc400078ec0ff */
[----:B------:R-:W-:Y:S02]  /*cc20*/  PRMT R74, R5, 0x8880, RZ ;  /* 0x00008880054a7816 */ /* 0x000fe400000000ff */
[----:B------:R-:W-:Y:S02]  /*cc30*/  ISETP.GE.U32.AND P0, PT, R53, R16, PT ;  /* 0x000000103500720c */ /* 0x000fe40003f06070 */
[----:B------:R-:W-:Y:S02]  /*cc40*/  ISETP.NE.AND P5, PT, R48, R11, PT ;  /* 0x0000000b3000720c */ /* 0x000fe40003fa5270 */
[----:B------:R-:W-:Y:S02]  /*cc50*/  PRMT R11, R69, 0x8880, RZ ;  /* 0x00008880450b7816 */ /* 0x000fe400000000ff */
[----:B------:R-:W-:Y:S02]  /*cc60*/  PRMT R48, R4, 0x8880, RZ ;  /* 0x0000888004307816 */ /* 0x000fe400000000ff */
[----:B------:R-:W-:-:S02]  /*cc70*/  ISETP.GT.AND P6, PT, R74, R51, PT ;  /* 0x000000334a00720c */ /* 0x000fc40003fc4270 */
[----:B------:R-:W-:Y:S02]  /*cc80*/  ISETP.GE.AND.EX P0, PT, R47, RZ, PT, P0 ;  /* 0x000000ff2f00720c */ /* 0x000fe40003f06300 */
[----:B------:R-:W-:Y:S02]  /*cc90*/  LOP3.LUT R19, R68, 0xff, RZ, 0xc0, !PT ;  /* 0x000000ff44137812 */ /* 0x000fe400078ec0ff */
[----:B------:R-:W-:Y:S02]  /*cca0*/  LOP3.LUT R50, R3, 0xff, RZ, 0xc0, !PT ;  /* 0x000000ff03327812 */ /* 0x000fe400078ec0ff */
[----:B------:R-:W-:Y:S02]  /*ccb0*/  ISETP.GT.AND P1, PT, R48, R11, PT ;  /* 0x0000000b3000720c */ /* 0x000fe40003f24270 */
[----:B------:R-:W-:Y:S02]  /*ccc0*/  LOP3.LUT R49, R67, 0xff, RZ, 0xc0, !PT ;  /* 0x000000ff43317812 */ /* 0x000fe400078ec0ff */
[----:B------:R-:W-:-:S02]  /*ccd0*/  LOP3.LUT R72, R0, 0xff, RZ, 0xc0, !PT ;  /* 0x000000ff00487812 */ /* 0x000fc400078ec0ff */
[----:B------:R-:W-:Y:S02]  /*cce0*/  SEL R11, RZ, 0xffffffff, !P6 ;  /* 0xffffffffff0b7807 */ /* 0x000fe40007000000 */
[----:B------:R-:W-:Y:S02]  /*ccf0*/  @!P2 SEL R11, RZ, 0xffffffff, P0 ;  /* 0xffffffffff0ba807 */ /* 0x000fe40000000000 */
[----:B------:R-:W-:Y:S02]  /*cd00*/  ISETP.NE.AND P4, PT, R50, R19, PT ;  /* 0x000000133200720c */ /* 0x000fe40003f85270 */
[----:B------:R-:W-:Y:S02]  /*cd10*/  ISETP.GE.U32.AND P2, PT, R55, R16, PT ;  /* 0x000000103700720c */ /* 0x000fe40003f46070 */
[----:B------:R-:W-:Y:S02]  /*cd20*/  PRMT R19, R68, 0x8880, RZ ;  /* 0x0000888044137816 */ /* 0x000fe400000000ff */
[----:B------:R-:W-:-:S02]  /*cd30*/  PRMT R50, R3, 0x8880, RZ ;  /* 0x0000888003327816 */ /* 0x000fc400000000ff */
[----:B------:R-:W-:Y:S02]  /*cd40*/  ISETP.NE.AND P3, PT, R72, R49, PT ;  /* 0x000000314800720c */ /* 0x000fe40003f65270 */
[----:B------:R-:W-:Y:S02]  /*cd50*/  ISETP.GE.AND.EX P2, PT, R54, RZ, PT, P2 ;  /* 0x000000ff3600720c */ /* 0x000fe40003f46320 */
[----:B------:R-:W-:Y:S02]  /*cd60*/  ISETP.GT.AND P6, PT, R50, R19, PT ;  /* 0x000000133200720c */ /* 0x000fe40003fc4270 */
[----:B------:R-:W-:Y:S02]  /*cd70*/  PRMT R49, R67, 0x8880, RZ ;  /* 0x0000888043317816 */ /* 0x000fe400000000ff */
[----:B------:R-:W-:Y:S02]  /*cd80*/  PRMT R50, R0, 0x8880, RZ ;  /* 0x0000888000327816 */ /* 0x000fe400000000ff */
[----:B------:R-:W-:-:S02]  /*cd90*/  SEL R19, RZ, 0xffffffff, !P1 ;  /* 0xffffffffff137807 */ /* 0x000fc40004800000 */
[----:B------:R-:W-:Y:S02]  /*cda0*/  ISETP.GE.U32.AND P1, PT, R59, R16, PT ;  /* 0x000000103b00720c */ /* 0x000fe40003f26070 */
[----:B------:R-:W-:Y:S02]  /*cdb0*/  @!P5 SEL R19, RZ, 0xffffffff, P2 ;  /* 0xffffffffff13d807 */ /* 0x000fe40001000000 */
[----:B------:R-:W-:Y:S02]  /*cdc0*/  SEL R48, RZ, 0xffffffff, !P6 ;  /* 0xffffffffff307807 */ /* 0x000fe40007000000 */
[----:B------:R-:W-:Y:S02]  /*cdd0*/  ISETP.GT.AND P6, PT, R50, R49, PT ;  /* 0x000000313200720c */ /* 0x000fe40003fc4270 */
[----:B------:R-:W-:Y:S02]  /*cde0*/  ISETP.GE.AND.EX P1, PT, R58, RZ, PT, P1 ;  /* 0x000000ff3a00720c */ /* 0x000fe40003f26310 */
[----:B------:R-:W-:-:S02]  /*cdf0*/  LOP3.LUT R19, R19, 0x1, RZ, 0xc0, !PT ;  /* 0x0000000113137812 */ /* 0x000fc400078ec0ff */
[----:B------:R-:W-:Y:S02]  /*ce00*/  ISETP.GE.U32.AND P0, PT, R57, R16, PT ;  /* 0x000000103900720c */ /* 0x000fe40003f06070 */
[----:B------:R-:W-:Y:S02]  /*ce10*/  SEL R49, RZ, 0xffffffff, !P6 ;  /* 0xffffffffff317807 */ /* 0x000fe40007000000 */
[----:B------:R-:W-:Y:S02]  /*ce20*/  @!P3 SEL R49, RZ, 0xffffffff, P1 ;  /* 0xffffffffff31b807 */ /* 0x000fe40000800000 */
[----:B------:R-:W-:Y:S01]  /*ce30*/  ISETP.NE.U32.AND P1, PT, R19, 0x1, PT ;  /* 0x000000011300780c */ /* 0x000fe20003f25070 */
[----:B------:R-:W-:Y:S01]  /*ce40*/  IMAD.IADD R19, R16, 0x1, R62 ;  /* 0x0000000110137824 */ /* 0x000fe200078e023e */
[----:B------:R-:W-:Y:S02]  /*ce50*/  ISETP.GE.AND.EX P0, PT, R56, RZ, PT, P0 ;  /* 0x000000ff3800720c */ /* 0x000fe40003f06300 */
[----:B------:R-:W-:-:S02]  /*ce60*/  LOP3.LUT R11, R11, 0x1, RZ, 0xc0, !PT ;  /* 0x000000010b0b7812 */ /* 0x000fc400078ec0ff */
[----:B------:R-:W-:Y:S02]  /*ce70*/  @!P4 SEL R48, RZ, 0xffffffff, P0 ;  /* 0xffffffffff30c807 */ /* 0x000fe40000000000 */
[----:B------:R-:W-:Y:S02]  /*ce80*/  ISETP.GE.U32.AND P4, PT, R19, R60, PT ;  /* 0x0000003c1300720c */ /* 0x000fe40003f86070 */
        /* <DEDUP_REMOVED lines=19> */
[C---:B------:R-:W-:Y:S02]  /*cfc0*/  LOP3.LUT R16, R39.reuse, 0xff, RZ, 0xc0, !PT ;  /* 0x000000ff27107812 */ /* 0x040fe400078ec0ff */
[----:B------:R-:W-:Y:S02]  /*cfd0*/  PRMT R61, R66, 0x8880, RZ ;  /* 0x00008880423d7816 */ /* 0x000fe400000000ff */
[----:B------:R-:W-:Y:S02]  /*cfe0*/  ISETP.NE.AND P4, PT, R16, R11, PT ;  /* 0x0000000b1000720c */ /* 0x000fe40003f85270 */
[----:B------:R-:W-:Y:S02]  /*cff0*/  PRMT R68, R39, 0x8880, RZ ;  /* 0x0000888027447816 */ /* 0x000fe400000000ff */
[----:B------:R-:W-:-:S02]  /*d000*/  LOP3.LUT R11, R65, 0xff, RZ, 0xc0, !PT ;  /* 0x000000ff410b7812 */ /* 0x000fc400078ec0ff */
[----:B------:R-:W-:Y:S02]  /*d010*/  LOP3.LUT R16, R36, 0xff, RZ, 0xc0, !PT ;  /* 0x000000ff24107812 */ /* 0x000fe400078ec0ff */
[----:B------:R-:W-:Y:S02]  /*d020*/  LOP3.LUT R48, R64, 0xff, RZ, 0xc0, !PT ;  /* 0x000000ff40307812 */ /* 0x000fe400078ec0ff */
[----:B------:R-:W-:Y:S02]  /*d030*/  LOP3.LUT R49, R33, 0xff, RZ, 0xc0, !PT ;  /* 0x000000ff21317812 */ /* 0x000fe400078ec0ff */
[----:B------:R-:W-:Y:S02]  /*d040*/  LOP3.LUT R50, R63, 0xff, RZ, 0xc0, !PT ;  /* 0x000000ff3f327812 */ /* 0x000fe400078ec0ff */
[----:B------:R-:W-:Y:S02]  /*d050*/  LOP3.LUT R51, R30, 0xff, RZ, 0xc0, !PT ;  /* 0x000000ff1e337812 */ /* 0x000fe400078ec0ff */
[----:B------:R-:W-:-:S02]  /*d060*/  ISETP.NE.AND P3, PT, R16, R11, PT ;  /* 0x0000000b1000720c */ /* 0x000fc40003f65270 */
[----:B------:R-:W-:Y:S02]  /*d070*/  ISETP.NE.AND P6, PT, R49, R48, PT ;  /* 0x000000303100720c */ /* 0x000fe40003fc5270 */
[----:B------:R-:W-:Y:S02]  /*d080*/  ISETP.NE.AND P5, PT, R51, R50, PT ;  /* 0x000000323300720c */ /* 0x000fe40003fa5270 */
[----:B------:R-:W-:Y:S02]  /*d090*/  ISETP.GT.AND P1, PT, R68, R61, PT ;  /* 0x0000003d4400720c */ /* 0x000fe40003f24270 */
[----:B------:R-:W-:Y:S02]  /*d0a0*/  ISETP.GE.U32.AND P0, PT, R37, R19, PT ;  /* 0x000000132500720c */ /* 0x000fe40003f06070 */
[----:B------:R-:W-:Y:S02]  /*d0b0*/  PRMT R11, R65, 0x8880, RZ ;  /* 0x00008880410b7816 */ /* 0x000fe400000000ff */
[----:B------:R-:W-:-:S02]  /*d0c0*/  PRMT R48, R36, 0x8880, RZ ;  /* 0x0000888024307816 */ /* 0x000fc400000000ff */
[----:B------:R-:W-:Y:S02]  /*d0d0*/  PRMT R49, R64, 0x8880, RZ ;  /* 0x0000888040317816 */ /* 0x000fe400000000ff */
[----:B------:R-:W-:Y:S02]  /*d0e0*/  PRMT R50, R33, 0x8880, RZ ;  /* 0x0000888021327816 */ /* 0x000fe400000000ff */
[----:B------:R-:W-:Y:S02]  /*d0f0*/  SEL R16, RZ, 0xffffffff, !P1 ;  /* 0xffffffffff107807 */ /* 0x000fe40004800000 */
[----:B------:R-:W-:Y:S02]  /*d100*/  ISETP.GE.AND.EX P0, PT, R38, RZ, PT, P0 ;  /* 0x000000ff2600720c */ /* 0x000fe40003f06300 */
[----:B------:R-:W-:Y:S01]  /*d110*/  ISETP.GT.AND P2, PT, R48, R11, PT ;  /* 0x0000000b3000720c */ /* 0x000fe20003f44270 */
[----:B------:R-:W-:Y:S01]  /*d120*/  IMAD.IADD R11, R19, 0x1, R62 ;  /* 0x00000001130b7824 */ /* 0x000fe200078e023e */
[----:B------:R-:W-:-:S02]  /*d130*/  ISETP.GT.AND P1, PT, R50, R49, PT ;  /* 0x000000313200720c */ /* 0x000fc40003f24270 */
[----:B------:R-:W-:Y:S02]  /*d140*/  PRMT R51, R63, 0x8880, RZ ;  /* 0x000088803f337816 */ /* 0x000fe400000000ff */
[----:B------:R-:W-:Y:S02]  /*d150*/  PRMT R68, R30, 0x8880, RZ ;  /* 0x000088801e447816 */ /* 0x000fe400000000ff */
[----:B------:R-:W-:Y:S02]  /*d160*/  @!P4 SEL R16, RZ, 0xffffffff, P0 ;  /* 0xffffffffff10c807 */ /* 0x000fe40000000000 */
[----:B------:R-:W-:Y:S02]  /*d170*/  SEL R48, RZ, 0xffffffff, !P2 ;  /* 0xffffffffff307807 */ /* 0x000fe40005000000 */
[----:B------:R-:W-:Y:S02]  /*d180*/  SEL R49, RZ, 0xffffffff, !P1 ;  /* 0xffffffffff317807 */ /* 0x000fe40004800000 */
[----:B------:R-:W-:-:S02]  /*d190*/  ISETP.GT.AND P4, PT, R68, R51, PT ;  /* 0x000000334400720c */ /* 0x000fc40003f84270 */
[-C--:B------:R-:W-:Y:S02]  /*d1a0*/  ISETP.GE.U32.AND P0, PT, R34, R19.reuse, PT ;  /* 0x000000132200720c */ /* 0x080fe40003f06070 */
[-C--:B------:R-:W-:Y:S02]  /*d1b0*/  ISETP.GE.U32.AND P2, PT, R31, R19.reuse, PT ;  /* 0x000000131f00720c */ /* 0x080fe40003f46070 */
[----:B------:R-:W-:Y:S02]  /*d1c0*/  ISETP.GE.U32.AND P1, PT, R28, R19, PT ;  /* 0x000000131c00720c */ /* 0x000fe40003f26070 */
[----:B------:R-:W-:Y:S02]  /*d1d0*/  ISETP.GE.AND.EX P0, PT, R35, RZ, PT, P0 ;  /* 0x000000ff2300720c */ /* 0x000fe40003f06300 */
[----:B------:R-:W-:Y:S02]  /*d1e0*/  ISETP.GE.AND.EX P2, PT, R32, RZ, PT, P2 ;  /* 0x000000ff2000720c */ /* 0x000fe40003f46320 */
[----:B------:R-:W-:-:S02]  /*d1f0*/  ISETP.GE.AND.EX P1, PT, R29, RZ, PT, P1 ;  /* 0x000000ff1d00720c */ /* 0x000fc40003f26310 */
[----:B------:R-:W-:Y:S02]  /*d200*/  SEL R50, RZ, 0xffffffff, !P4 ;  /* 0xffffffffff327807 */ /* 0x000fe40006000000 */
[----:B------:R-:W-:Y:S02]  /*d210*/  ISETP.GE.U32.AND P4, PT, R11, R60, PT ;  /* 0x0000003c0b00720c */ /* 0x000fe40003f86070 */
[----:B------:R-:W-:Y:S02]  /*d220*/  @!P3 SEL R48, RZ, 0xffffffff, P0 ;  /* 0xffffffffff30b807 */ /* 0x000fe40000000000 */
[----:B------:R-:W-:Y:S02]  /*d230*/  @!P6 SEL R49, RZ, 0xffffffff, P2 ;  /* 0xffffffffff31e807 */ /* 0x000fe40001000000 */
[----:B------:R-:W-:Y:S02]  /*d240*/  @!P5 SEL R50, RZ, 0xffffffff, P1 ;  /* 0xffffffffff32d807 */ /* 0x000fe40000800000 */
[----:B------:R-:W-:-:S02]  /*d250*/  LOP3.LUT R16, R16, 0x1, RZ, 0xc0, !PT ;  /* 0x0000000110107812 */ /* 0x000fc400078ec0ff */
        /* <DEDUP_REMOVED lines=29> */
[----:B------:R-:W-:Y:S02]  /*d430*/  ISETP.NE.AND P5, PT, R19, R16, PT ;  /* 0x000000101300720c */ /* 0x000fe40003fa5270 */
[----:B------:R-:W-:Y:S02]  /*d440*/  LOP3.LUT R50, R79, 0xff, RZ, 0xc0, !PT ;  /* 0x000000ff4f327812 */ /* 0x000fe400078ec0ff */
[----:B------:R-:W-:-:S02]  /*d450*/  LOP3.LUT R51, R18, 0xff, RZ, 0xc0, !PT ;  /* 0x000000ff12337812 */ /* 0x000fc400078ec0ff */
[----:B------:R-:W-:Y:S02]  /*d460*/  PRMT R16, R75, 0x8880, RZ ;  /* 0x000088804b107816 */ /* 0x000fe400000000ff */
[----:B------:R-:W-:Y:S02]  /*d470*/  PRMT R19, R20, 0x8880, RZ ;  /* 0x0000888014137816 */ /* 0x000fe400000000ff */
[----:B------:R-:W-:Y:S02]  /*d480*/  ISETP.GE.U32.AND P0, PT, R21, R11, PT ;  /* 0x0000000b1500720c */ /* 0x000fe40003f06070 */
[----:B------:R-:W-:Y:S02]  /*d490*/  ISETP.NE.AND P4, PT, R49, R48, PT ;  /* 0x000000303100720c */ /* 0x000fe40003f85270 */
[----:B------:R-:W-:Y:S02]  /*d4a0*/  ISETP.GT.AND P6, PT, R61, R60, PT ;  /* 0x0000003c3d00720c */ /* 0x000fe40003fc4270 */
[----:B------:R-:W-:-:S02]  /*d4b0*/  PRMT R48, R78, 0x8880, RZ ;  /* 0x000088804e307816 */ /* 0x000fc400000000ff */
[----:B------:R-:W-:Y:S02]  /*d4c0*/  PRMT R49, R13, 0x8880, RZ ;  /* 0x000088800d317816 */ /* 0x000fe400000000ff */
[----:B------:R-:W-:Y:S02]  /*d4d0*/  ISETP.NE.AND P3, PT, R51, R50, PT ;  /* 0x000000323300720c */ /* 0x000fe40003f65270 */
[----:B------:R-:W-:Y:S02]  /*d4e0*/  ISETP.GT.AND P1, PT, R19, R16, PT ;  /* 0x000000101300720c */ /* 0x000fe40003f24270 */
[----:B------:R-:W-:Y:S02]  /*d4f0*/  ISETP.GE.AND.EX P0, PT, R24, RZ, PT, P0 ;  /* 0x000000ff1800720c */ /* 0x000fe40003f06300 */
[----:B------:R-:W-:Y:S02]  /*d500*/  SEL R16, RZ, 0xffffffff, !P6 ;  /* 0xffffffffff107807 */ /* 0x000fe40007000000 */
[----:B------:R-:W-:-:S02]  /*d510*/  ISETP.GT.AND P6, PT, R49, R48, PT ;  /* 0x000000303100720c */ /* 0x000fc40003fc4270 */
[----:B------:R-:W-:Y:S02]  /*d520*/  PRMT R49, R79, 0x8880, RZ ;  /* 0x000088804f317816 */ /* 0x000fe400000000ff */
[----:B------:R-:W-:Y:S02]  /*d530*/  PRMT R50, R18, 0x8880, RZ ;  /* 0x0000888012327816 */ /* 0x000fe400000000ff */
[----:B------:R-:W-:Y:S02]  /*d540*/  @!P2 SEL R16, RZ, 0xffffffff, P0 ;  /* 0xffffffffff10a807 */ /* 0x000fe40000000000 */
[----:B------:R-:W-:Y:S02]  /*d550*/  SEL R19, RZ, 0xffffffff, !P1 ;  /* 0xffffffffff137807 */ /* 0x000fe40004800000 */
[-C--:B------:R-:W-:Y:S02]  /*d560*/  ISETP.GE.U32.AND P2, PT, R14, R11.reuse, PT ;  /* 0x0000000b0e00720c */ /* 0x080fe40003f46070 */
[----:B------:R-:W-:-:S02]  /*d570*/  ISETP.GE.U32.AND P0, PT, R10, R11, PT ;  /* 0x0000000b0a00720c */ /* 0x000fc40003f06070 */
[----:B------:R-:W-:Y:S02]  /*d580*/  ISETP.GE.U32.AND P1, PT, R25, R11, PT ;  /* 0x0000000b1900720c */ /* 0x000fe40003f26070 */
[----:B------:R-:W-:Y:S02]  /*d590*/  SEL R48, RZ, 0xffffffff, !P6 ;  /* 0xffffffffff307807 */ /* 0x000fe40007000000 */
[----:B------:R-:W-:Y:S02]  /*d5a0*/  ISETP.GT.AND P6, PT, R50, R49, PT ;  /* 0x000000313200720c */ /* 0x000fe40003fc4270 */
[----:B------:R-:W-:Y:S02]  /*d5b0*/  ISETP.GE.AND.EX P2, PT, R15, RZ, PT, P2 ;  /* 0x000000ff0f00720c */ /* 0x000fe40003f46320 */
[----:B------:R-:W-:Y:S02]  /*d5c0*/  ISETP.GE.AND.EX P0, PT, R12, RZ, PT, P0 ;  /* 0x000000ff0c00720c */ /* 0x000fe40003f06300 */
[----:B------:R-:W-:-:S02]  /*d5d0*/  ISETP.GE.AND.EX P1, PT, R26, RZ, PT, P1 ;  /* 0x000000ff1a00720c */ /* 0x000fc40003f26310 */
        /* <DEDUP_REMOVED lines=16> */
[-C--:B------:R-:W-:Y:S02]  /*d6e0*/  SEL R21, R21, R11.reuse, !P0 ;  /* 0x0000000b15157207 */ /* 0x080fe40004000000 */
[----:B------:R-:W-:-:S02]  /*d6f0*/  SEL R14, R14, R11, !P1 ;  /* 0x0000000b0e0e7207 */ /* 0x000fc40004800000 */
[-C--:B------:R-:W-:Y:S02]  /*d700*/  SEL R10, R10, R11.reuse, !P2 ;  /* 0x0000000b0a0a7207 */ /* 0x080fe40005000000 */
[----:B------:R-:W-:Y:S02]  /*d710*/  SEL R25, R25, R11, !P3 ;  /* 0x0000000b19197207 */ /* 0x000fe40005800000 */
[----:B------:R-:W-:Y:S02]  /*d720*/  SEL R24, R24, RZ, !P0 ;  /* 0x000000ff18187207 */ /* 0x000fe40004000000 */
[----:B------:R-:W-:Y:S02]  /*d730*/  SEL R15, R15, RZ, !P1 ;  /* 0x000000ff0f0f7207 */ /* 0x000fe40004800000 */
[----:B------:R-:W-:Y:S02]  /*d740*/  SEL R12, R12, RZ, !P2 ;  /* 0x000000ff0c0c7207 */ /* 0x000fe40005000000 */
[----:B------:R-:W-:-:S07]  /*d750*/  SEL R26, R26, RZ, !P3 ;  /* 0x000000ff1a1a7207 */ /* 0x000fce0005800000 */
.L_x_3948:
[----:B------:R-:W-:Y:S05]  /*d760*/  BSYNC B0 ;  /* 0x0000000000007941 */ /* 0x000fea0003800000 */
.L_x_3947:
[----:B------:R-:W-:Y:S02]  /*d770*/  LOP3.LUT R11, R8, 0xff, RZ, 0xc0, !PT ;  /* 0x000000ff080b7812 */ /* 0x000fe400078ec0ff */
[----:B------:R-:W-:Y:S02]  /*d780*/  LOP3.LUT R16, R5, 0xff, RZ, 0xc0, !PT ;  /* 0x000000ff05107812 */ /* 0x000fe400078ec0ff */
[----:B------:R-:W-:Y:S02]  /*d790*/  LOP3.LUT R19, R9, 0xff, RZ, 0xc0, !PT ;  /* 0x000000ff09137812 */ /* 0x000fe400078ec0ff */
[----:B------:R-:W-:Y:S02]  /*d7a0*/  LOP3.LUT R48, R4, 0xff, RZ, 0xc0, !PT ;  /* 0x000000ff04307812 */ /* 0x000fe400078ec0ff */
[----:B------:R-:W-:Y:S02]  /*d7b0*/  ISETP.NE.AND P1, PT, R11, R16, PT ;  /* 0x000000100b00720c */ /* 0x000fe40003f25270 */
[----:B------:R-:W-:-:S02]  /*d7c0*/  ISETP.GE.U32.AND P0, PT, R42, R53, PT ;  /* 0x000000352a00720c */ /* 0x000fc40003f06070 */
[----:B------:R-:W-:Y:S02]  /*d7d0*/  ISETP.NE.AND P6, PT, R19, R48, PT ;  /* 0x000000301300720c */ /* 0x000fe40003fc5270 */
[----:B------:R-:W-:Y:S02]  /*d7e0*/  PRMT R11, R5, 0x8880, RZ ;  /* 0x00008880050b7816 */ /* 0x000fe400000000ff */
[----:B------:R-:W-:Y:S02]  /*d7f0*/  PRMT R48, R8, 0x8880, RZ ;  /* 0x0000888008307816 */ /* 0x000fe400000000ff */
[----:B------:R-:W-:Y:S02]  /*d800*/  ISETP.GE.AND.EX P0, PT, R40, R47, PT, P0 ;  /* 0x0000002f2800720c */ /* 0x000fe40003f06300 */
[----:B------:R-:W-:Y:S02]  /*d810*/  LOP3.LUT R49, R6, 0xff, RZ, 0xc0, !PT ;  /* 0x000000ff06317812 */ /* 0x000fe400078ec0ff */
[----:B------:R-:W-:-:S02]  /*d820*/  LOP3.LUT R50, R3, 0xff, RZ, 0xc0, !PT ;  /* 0x000000ff03327812 */ /* 0x000fc400078ec0ff */
[----:B------:R-:W-:Y:S02]  /*d830*/  ISETP.GT.AND P2, PT, R48, R11, PT ;  /* 0x0000000b3000720c */ /* 0x000fe40003f44270 */
[----:B------:R-:W-:Y:S02]  /*d840*/  LOP3.LUT R16, R7, 0xff, RZ, 0xc0, !PT ;  /* 0x000000ff07107812 */ /* 0x000fe400078ec0ff */
[----:B------:R-:W-:Y:S02]  /*d850*/  LOP3.LUT R19, R0, 0xff, RZ, 0xc0, !PT ;  /* 0x000000ff00137812 */ /* 0x000fe400078ec0ff */
[----:B------:R-:W-:Y:S02]  /*d860*/  SEL R11, RZ, 0xffffffff, P0 ;  /* 0xffffffffff0b7807 */ /* 0x000fe40000000000 */
[----:B------:R-:W-:Y:S02]  /*d870*/  ISETP.GE.U32.AND P0, PT, R44, R55, PT ;  /* 0x000000372c00720c */ /* 0x000fe40003f06070 */
[----:B------:R-:W-:-:S02]  /*d880*/  ISETP.NE.AND P4, PT, R49, R50, PT ;  /* 0x000000323100720c */ /* 0x000fc40003f85270 */
[----:B------:R-:W-:Y:S02]  /*d890*/  @P1 SEL R11, RZ, 0xffffffff, !P2 ;  /* 0xffffffffff0b1807 */ /* 0x000fe40005000000 */
[----:B------:R-:W-:Y:S02]  /*d8a0*/  PRMT R49, R4, 0x8880, RZ ;  /* 0x0000888004317816 */ /* 0x000fe400000000ff */
[----:B------:R-:W-:Y:S02]  /*d8b0*/  PRMT R50, R9, 0x8880, RZ ;  /* 0x0000888009327816 */ /* 0x000fe400000000ff */
[----:B------:R-:W-:Y:S02]  /*d8c0*/  ISETP.NE.AND P3, PT, R16, R19, PT ;  /* 0x000000131000720c */ /* 0x000fe40003f65270 */
[----:B------:R-:W-:Y:S02]  /*d8d0*/  ISETP.GE.U32.AND P2, PT, R46, R57, PT ;  /* 0x000000392e00720c */ /* 0x000fe40003f46070 */
[----:B------:R-:W-:-:S02]  /*d8e0*/  ISETP.GE.AND.EX P0, PT, R41, R54, PT, P0 ;  /* 0x000000362900720c */ /* 0x000fc40003f06300 */
[----:B------:R-:W-:Y:S02]  /*d8f0*/  PRMT R19, R3, 0x8880, RZ ;  /* 0x0000888003137816 */ /* 0x000fe400000000ff */
[----:B------:R-:W-:Y:S02]  /*d900*/  PRMT R48, R6, 0x8880, RZ ;  /* 0x0000888006307816 */ /* 0x000fe400000000ff */
[----:B------:R-:W-:Y:S02]  /*d910*/  ISETP.GT.AND P5, PT, R50, R49, PT ;  /* 0x000000313200720c */ /* 0x000fe40003fa4270 */
[----:B------:R-:W-:Y:S02]  /*d920*/  ISETP.GE.U32.AND P1, PT, R52, R59, PT ;  /* 0x0000003b3400720c */ /* 0x000fe40003f26070 */
[----:B------:R-:W-:Y:S02]  /*d930*/  ISETP.GE.AND.EX P2, PT, R43, R56, PT, P2 ;  /* 0x000000382b00720c */ /* 0x000fe40003f46320 */
[----:B------:R-:W-:-:S02]  /*d940*/  PRMT R49, R0, 0x8880, RZ ;  /* 0x0000888000317816 */ /* 0x000fc400000000ff */
[----:B------:R-:W-:Y:S02]  /*d950*/  PRMT R50, R7, 0x8880, RZ ;  /* 0x0000888007327816 */ /* 0x000fe400000000ff */
[----:B------:R-:W-:Y:S02]  /*d960*/  SEL R16, RZ, 0xffffffff, P0 ;  /* 0xffffffffff107807 */ /* 0x000fe40000000000 */
[----:B------:R-:W-:Y:S02]  /*d970*/  ISETP.GT.AND P0, PT, R48, R19, PT ;  /* 0x000000133000720c */ /* 0x000fe40003f04270 */
[----:B------:R-:W-:Y:S02]  /*d980*/  ISETP.GE.AND.EX P1, PT, R45, R58, PT, P1 ;  /* 0x0000003a2d00720c */ /* 0x000fe40003f26310 */
[----:B------:R-:W-:Y:S02]  /*d990*/  SEL R19, RZ, 0xffffffff, P2 ;  /* 0xffffffffff137807 */ /* 0x000fe40001000000 */
[----:B------:R-:W-:-:S02]  /*d9a0*/  ISETP.GT.AND P2, PT, R50, R49, PT ;  /* 0x000000313200720c */ /* 0x000fc40003f44270 */
[----:B------:R-:W-:Y:S02]  /*d9b0*/  @P6 SEL R16, RZ, 0xffffffff, !P5 ;  /* 0xffffffffff106807 */ /* 0x000fe40006800000 */
[----:B------:R-:W-:Y:S02]  /*d9c0*/  SEL R48, RZ, 0xffffffff, P1 ;  /* 0xffffffffff307807 */ /* 0x000fe40000800000 */
[----:B------:R-:W-:Y:S02]  /*d9d0*/  @P4 SEL R19, RZ, 0xffffffff, !P0 ;  /* 0xffffffffff134807 */ /* 0x000fe40004000000 */
[----:B------:R-:W-:Y:S02]  /*d9e0*/  @P3 SEL R48, RZ, 0xffffffff, !P2 ;  /* 0xffffffffff303807 */ /* 0x000fe40005000000 */
        /* <DEDUP_REMOVED lines=17> */
[----:B------:R-:W-:Y:S02]  /*db00*/  SEL R54, R41, R54, !P1 ;  /* 0x0000003629367207 */ /* 0x000fe40004800000 */
[----:B------:R-:W-:Y:S02]  /*db10*/  ISETP.NE.AND P1, PT, R0, R3, PT ;  /* 0x000000030000720c */ /* 0x000fe40003f25270 */
[----:B------:R-:W-:-:S02]  /*db20*/  ISETP.NE.AND P6, PT, R4, R5, PT ;  /* 0x000000050400720c */ /* 0x000fc40003fc5270 */
[----:B------:R-:W-:Y:S02]  /*db30*/  LOP3.LUT R3, R33, 0xff, RZ, 0xc0, !PT ;  /* 0x000000ff21037812 */ /* 0x000fe400078ec0ff */
[----:B------:R-:W-:Y:S02]  /*db40*/  LOP3.LUT R0, R6, 0xff, RZ, 0xc0, !PT ;  /* 0x000000ff06007812 */ /* 0x000fe400078ec0ff */
[----:B------:R-:W-:Y:S02]  /*db50*/  PRMT R11, R39, 0x8880, RZ ;  /* 0x00008880270b7816 */ /* 0x000fe400000000ff */
[----:B------:R-:W-:Y:S02]  /*db60*/  PRMT R16, R8, 0x8880, RZ ;  /* 0x0000888008107816 */ /* 0x000fe400000000ff */
[----:B------:R-:W-:Y:S02]  /*db70*/  SEL R42, R42, R53, !P0 ;  /* 0x000000352a2a7207 */ /* 0x000fe40004000000 */
[----:B------:R-:W-:-:S02]  /*db80*/  LOP3.LUT R5, R30, 0xff, RZ, 0xc0, !PT ;  /* 0x000000ff1e057812 */ /* 0x000fc400078ec0ff */
[----:B------:R-:W-:Y:S02]  /*db90*/  LOP3.LUT R4, R7, 0xff, RZ, 0xc0, !PT ;  /* 0x000000ff07047812 */ /* 0x000fe400078ec0ff */
[----:B------:R-:W-:Y:S02]  /*dba0*/  SEL R47, R40, R47, !P0 ;  /* 0x0000002f282f7207 */ /* 0x000fe40004000000 */
[----:B------:R-:W-:Y:S02]  /*dbb0*/  SEL R59, R52, R59, !P3 ;  /* 0x0000003b343b7207 */ /* 0x000fe40005800000 */
[----:B------:R-:W-:Y:S02]  /*dbc0*/  SEL R58, R45, R58, !P3 ;  /* 0x0000003a2d3a7207 */ /* 0x000fe40005800000 */
[----:B------:R-:W-:Y:S01]  /*dbd0*/  ISETP.NE.AND P4, PT, R0, R3, PT ;  /* 0x000000030000720c */ /* 0x000fe20003f85270 */
[----:B------:R-:W-:Y:S01]  /*dbe0*/  IMAD.MOV.U32 R0, RZ, RZ, R11 ;  /* 0x000000ffff007224 */ /* 0x000fe200078e000b */
[----:B------:R-:W-:Y:S01]  /*dbf0*/  ISETP.NE.AND P3, PT, R4, R5, PT ;  /* 0x000000050400720c */ /* 0x000fe20003f65270 */
[----:B------:R-:W-:Y:S01]  /*dc00*/  IMAD.MOV.U32 R3, RZ, RZ, R16 ;  /* 0x000000ffff037224 */ /* 0x000fe200078e0010 */
[----:B------:R-:W-:-:S02]  /*dc10*/  ISETP.GE.U32.AND P0, PT, R42, R37, PT ;  /* 0x000000252a00720c */ /* 0x000fc40003f06070 */
[----:B------:R-:W-:Y:S02]  /*dc20*/  PRMT R4, R36, 0x8880, RZ ;  /* 0x0000888024047816 */ /* 0x000fe400000000ff */
[----:B------:R-:W-:Y:S02]  /*dc30*/  PRMT R5, R9, 0x8880, RZ ;  /* 0x0000888009057816 */ /* 0x000fe400000000ff */
[----:B------:R-:W-:Y:S02]  /*dc40*/  SEL R46, R46, R57, !P2 ;  /* 0x000000392e2e7207 */ /* 0x000fe40005000000 */
[----:B------:R-:W-:Y:S02]  /*dc50*/  SEL R43, R43, R56, !P2 ;  /* 0x000000382b2b7207 */ /* 0x000fe40005000000 */
[----:B------:R-:W-:Y:S02]  /*dc60*/  ISETP.GE.AND.EX P0, PT, R47, R38, PT, P0 ;  /* 0x000000262f00720c */ /* 0x000fe40003f06300 */
[----:B------:R-:W-:Y:S01]  /*dc70*/  ISETP.GT.AND P2, PT, R3, R0, PT ;  /* 0x000000000300720c */ /* 0x000fe20003f44270 */
[----:B------:R-:W-:Y:S01]  /*dc80*/  IMAD.MOV.U32 R3, RZ, RZ, R4 ;  /* 0x000000ffff037224 */ /* 0x000fe200078e0004 */
[----:B------:R-:W-:Y:S01]  /*dc90*/  SEL R0, RZ, 0xffffffff, P0 ;  /* 0xffffffffff007807 */ /* 0x000fe20000000000 */
[----:B------:R-:W-:Y:S01]  /*dca0*/  IMAD.MOV.U32 R4, RZ, RZ, R5 ;  /* 0x000000ffff047224 */ /* 0x000fe200078e0005 */
[----:B------:R-:W-:-:S02]  /*dcb0*/  PRMT R5, R33, 0x8880, RZ ;  /* 0x0000888021057816 */ /* 0x000fc400000000ff */
[----:B------:R-:W-:Y:S02]  /*dcc0*/  ISETP.GE.U32.AND P0, PT, R55, R34, PT ;  /* 0x000000223700720c */ /* 0x000fe40003f06070 */
[----:B------:R-:W-:Y:S02]  /*dcd0*/  @P1 SEL R0, RZ, 0xffffffff, !P2 ;  /* 0xffffffffff001807 */ /* 0x000fe40005000000 */
[----:B------:R-:W-:Y:S02]  /*dce0*/  ISETP.GE.U32.AND P2, PT, R46, R31, PT ;  /* 0x0000001f2e00720c */ /* 0x000fe40003f46070 */
[----:B------:R-:W-:Y:S01]  /*dcf0*/  ISETP.GT.AND P5, PT, R4, R3, PT ;  /* 0x000000030400720c */ /* 0x000fe20003fa4270 */
[----:B------:R-:W-:Y:S01]  /*dd00*/  IMAD.MOV.U32 R4, RZ, RZ, R5 ;  /* 0x000000ffff047224 */ /* 0x000fe200078e0005 */
[----:B------:R-:W-:Y:S02]  /*dd10*/  ISETP.GE.AND.EX P0, PT, R54, R35, PT, P0 ;  /* 0x000000233600720c */ /* 0x000fe40003f06300 */
[----:B------:R-:W-:-:S02]  /*dd20*/  PRMT R5, R6, 0x8880, RZ ;  /* 0x0000888006057816 */ /* 0x000fc400000000ff */
[----:B------:R-:W-:Y:S02]  /*dd30*/  ISETP.GE.U32.AND P1, PT, R59, R28, PT ;  /* 0x0000001c3b00720c */ /* 0x000fe40003f26070 */
[----:B------:R-:W-:Y:S02]  /*dd40*/  ISETP.GE.AND.EX P2, PT, R43, R32, PT, P2 ;  /* 0x000000202b00720c */ /* 0x000fe40003f46320 */
[----:B------:R-:W-:Y:S02]  /*dd50*/  PRMT R11, R30, 0x8880, RZ ;  /* 0x000088801e0b7816 */ /* 0x000fe400000000ff */
[----:B------:R-:W-:Y:S02]  /*dd60*/  PRMT R16, R7, 0x8880, RZ ;  /* 0x0000888007107816 */ /* 0x000fe400000000ff */
[----:B------:R-:W-:Y:S02]  /*dd70*/  SEL R3, RZ, 0xffffffff, P0 ;  /* 0xffffffffff037807 */ /* 0x000fe40000000000 */
[----:B------:R-:W-:-:S02]  /*dd80*/  ISETP.GT.AND P0, PT, R5, R4, PT ;  /* 0x000000040500720c */ /* 0x000fc40003f04270 */
[----:B------:R-:W-:Y:S02]  /*dd90*/  ISETP.GE.AND.EX P1, PT, R58, R29, PT, P1 ;  /* 0x0000001d3a00720c */ /* 0x000fe40003f26310 */
[----:B------:R-:W-:Y:S02]  /*dda0*/  SEL R4, RZ, 0xffffffff, P2 ;  /* 0xffffffffff047807 */ /* 0x000fe40001000000 */
[----:B------:R-:W-:Y:S02]  /*ddb0*/  ISETP.GT.AND P2, PT, R16, R11, PT ;  /* 0x0000000b1000720c */ /* 0x000fe40003f44270 */
[----:B------:R-:W-:Y:S02]  /*ddc0*/  @P6 SEL R3, RZ, 0xffffffff, !P5 ;  /* 0xffffffffff036807 */ /* 0x000fe40006800000 */
[----:B------:R-:W-:Y:S02]  /*ddd0*/  SEL R5, RZ, 0xffffffff, P1 ;  /* 0xffffffffff057807 */ /* 0x000fe40000800000 */
[----:B------:R-:W-:-:S02]  /*dde0*/  @P4 SEL R4, RZ, 0xffffffff, !P0 ;  /* 0xffffffffff044807 */ /* 0x000fc40004000000 */
[----:B------:R-:W-:Y:S02]  /*ddf0*/  @P3 SEL R5, RZ, 0xffffffff, !P2 ;  /* 0xffffffffff053807 */ /* 0x000fe40005000000 */
        /* <DEDUP_REMOVED lines=12> */
[----:B------:R-:W-:Y:S02]  /*dec0*/  LOP3.LUT R4, R27, 0xff, RZ, 0xc0, !PT ;  /* 0x000000ff1b047812 */ /* 0x000fe400078ec0ff */
[----:B------:R-:W-:Y:S02]  /*ded0*/  LOP3.LUT R3, R0, 0xff, RZ, 0xc0, !PT ;  /* 0x000000ff00037812 */ /* 0x000fe400078ec0ff */
[----:B------:R-:W-:Y:S02]  /*dee0*/  LOP3.LUT R7, R20, 0xff, RZ, 0xc0, !PT ;  /* 0x000000ff14077812 */ /* 0x000fe400078ec0ff */
[----:B------:R-:W-:Y:S02]  /*def0*/  LOP3.LUT R6, R5, 0xff, RZ, 0xc0, !PT ;  /* 0x000000ff05067812 */ /* 0x000fe400078ec0ff */
[----:B------:R-:W-:-:S02]  /*df00*/  ISETP.NE.AND P6, PT, R3, R4, PT ;  /* 0x000000040300720c */ /* 0x000fc40003fc5270 */
[----:B------:R-:W-:Y:S02]  /*df10*/  ISETP.NE.AND P4, PT, R6, R7, PT ;  /* 0x000000070600720c */ /* 0x000fe40003f85270 */
[----:B------:R-:W-:Y:S02]  /*df20*/  LOP3.LUT R4, R13, 0xff, RZ, 0xc0, !PT ;  /* 0x000000ff0d047812 */ /* 0x000fe400078ec0ff */
[----:B------:R-:W-:Y:S02]  /*df30*/  LOP3.LUT R3, R8, 0xff, RZ, 0xc0, !PT ;  /* 0x000000ff08037812 */ /* 0x000fe400078ec0ff */
[----:B------:R-:W-:Y:S02]  /*df40*/  PRMT R11, R27, 0x8880, RZ ;  /* 0x000088801b0b7816 */ /* 0x000fe400000000ff */
[----:B------:R-:W-:Y:S02]  /*df50*/  PRMT R19, R0, 0x8880, RZ ;  /* 0x0000888000137816 */ /* 0x000fe400000000ff */
[----:B------:R-:W-:-:S02]  /*df60*/  LOP3.LUT R7, R18, 0xff, RZ, 0xc0, !PT ;  /* 0x000000ff12077812 */ /* 0x000fc400078ec0ff */
[----:B------:R-:W-:Y:S02]  /*df70*/  LOP3.LUT R6, R9, 0xff, RZ, 0xc0, !PT ;  /* 0x000000ff09067812 */ /* 0x000fe400078ec0ff */
[----:B------:R-:W-:Y:S02]  /*df80*/  SEL R40, R42, R37, !P0 ;  /* 0x000000252a287207 */ /* 0x000fe40004000000 */
[----:B------:R-:W-:Y:S02]  /*df90*/  SEL R28, R59, R28, !P3 ;  /* 0x0000001c3b1c7207 */ /* 0x000fe40005800000 */
[----:B------:R-:W-:Y:S02]  /*dfa0*/  SEL R29, R58, R29, !P3 ;  /* 0x0000001d3a1d7207 */ /* 0x000fe40005800000 */
[----:B------:R-:W-:Y:S02]  /*dfb0*/  SEL R37, R55, R34, !P1 ;  /* 0x0000002237257207 */ /* 0x000fe40004800000 */
[----:B------:R-:W-:-:S02]  /*dfc0*/  SEL R16, R54, R35, !P1 ;  /* 0x0000002336107207 */ /* 0x000fc40004800000 */
[----:B------:R-:W-:Y:S01]  /*dfd0*/  ISETP.NE.AND P3, PT, R3, R4, PT ;  /* 0x000000040300720c */ /* 0x000fe20003f65270 */
[----:B------:R-:W-:Y:S01]  /*dfe0*/  IMAD.MOV.U32 R3, RZ, RZ, R11 ;  /* 0x000000ffff037224 */ /* 0x000fe200078e000b */
[----:B------:R-:W-:Y:S01]  /*dff0*/  ISETP.NE.AND P1, PT, R6, R7, PT ;  /* 0x000000070600720c */ /* 0x000fe20003f25270 */
[----:B------:R-:W-:Y:S01]  /*e000*/  IMAD.MOV.U32 R4, RZ, RZ, R19 ;  /* 0x000000ffff047224 */ /* 0x000fe200078e0013 */
[----:B------:R-:W-:Y:S02]  /*e010*/  PRMT R6, R18, 0x8880, RZ ;  /* 0x0000888012067816 */ /* 0x000fe400000000ff */
[----:B------:R-:W-:Y:S02]  /*e020*/  PRMT R7, R9, 0x8880, RZ ;  /* 0x0000888009077816 */ /* 0x000fe400000000ff */
[----:B------:R-:W-:Y:S02]  /*e030*/  SEL R39, R47, R38, !P0 ;  /* 0x000000262f277207 */ /* 0x000fe40004000000 */
[----:B------:R-:W-:-:S02]  /*e040*/  ISETP.GE.U32.AND P0, PT, R28, R25, PT ;  /* 0x000000191c00720c */ /* 0x000fc40003f06070 */
[----:B------:R-:W-:Y:S01]  /*e050*/  ISETP.GT.AND P5, PT, R4, R3, PT ;  /* 0x000000030400720c */ /* 0x000fe20003fa4270 */
[----:B------:R-:W-:Y:S01]  /*e060*/  IMAD.MOV.U32 R3, RZ, RZ, R6 ;  /* 0x000000ffff037224 */ /* 0x000fe200078e0006 */
[----:B------:R-:W-:Y:S01]  /*e070*/  ISETP.GE.AND.EX P0, PT, R29, R26, PT, P0 ;  /* 0x0000001a1d00720c */ /* 0x000fe20003f06300 */
[----:B------:R-:W-:Y:S01]  /*e080*/  IMAD.MOV.U32 R4, RZ, RZ, R7 ;  /* 0x000000ffff047224 */ /* 0x000fe200078e0007 */
[----:B------:R-:W-:Y:S02]  /*e090*/  SEL R31, R46, R31, !P2 ;  /* 0x0000001f2e1f7207 */ /* 0x000fe40005000000 */
[----:B------:R-:W-:Y:S02]  /*e0a0*/  SEL R33, R43, R32, !P2 ;  /* 0x000000202b217207 */ /* 0x000fe40005000000 */
[----:B------:R-:W-:Y:S02]  /*e0b0*/  ISETP.GT.AND P2, PT, R4, R3, PT ;  /* 0x000000030400720c */ /* 0x000fe40003f44270 */
[----:B------:R-:W-:-:S02]  /*e0c0*/  PRMT R6, R20, 0x8880, RZ ;  /* 0x0000888014067816 */ /* 0x000fc400000000ff */
[----:B------:R-:W-:Y:S02]  /*e0d0*/  PRMT R11, R13, 0x8880, RZ ;  /* 0x000088800d0b7816 */ /* 0x000fe400000000ff */
[----:B------:R-:W-:Y:S01]  /*e0e0*/  SEL R7, RZ, 0xffffffff, P0 ;  /* 0xffffffffff077807 */ /* 0x000fe20000000000 */
[----:B------:R-:W-:Y:S01]  /*e0f0*/  IMAD.MOV.U32 R4, RZ, RZ, R6 ;  /* 0x000000ffff047224 */ /* 0x000fe200078e0006 */
[----:B------:R-:W-:Y:S01]  /*e100*/  ISETP.GE.U32.AND P0, PT, R40, R21, PT ;  /* 0x000000152800720c */ /* 0x000fe20003f06070 */
[----:B------:R-:W-:Y:S01]  /*e110*/  IMAD.MOV.U32 R6, RZ, RZ, R11 ;  /* 0x000000ffff067224 */ /* 0x000fe200078e000b */
[----:B------:R-:W-:Y:S02]  /*e120*/  @P1 SEL R7, RZ, 0xffffffff, !P2 ;  /* 0xffffffffff071807 */ /* 0x000fe40005000000 */
[----:B------:R-:W-:Y:S02]  /*e130*/  ISETP.GE.U32.AND P2, PT, R37, R14, PT ;  /* 0x0000000e2500720c */ /* 0x000fe40003f46070 */
[----:B------:R-:W-:-:S02]  /*e140*/  ISETP.GE.AND.EX P0, PT, R39, R24, PT, P0 ;  /* 0x000000182700720c */ /* 0x000fc40003f06300 */
[----:B------:R-:W-:Y:S02]  /*e150*/  PRMT R11, R5, 0x8880, RZ ;  /* 0x00008880050b7816 */ /* 0x000fe400000000ff */
[----:B------:R-:W-:Y:S02]  /*e160*/  ISETP.GE.U32.AND P1, PT, R31, R10, PT ;  /* 0x0000000a1f00720c */ /* 0x000fe40003f26070 */
[----:B------:R-:W-:Y:S02]  /*e170*/  ISETP.GE.AND.EX P2, PT, R16, R15, PT, P2 ;  /* 0x0000000f1000720c */ /* 0x000fe40003f46320 */
[----:B------:R-:W-:Y:S02]  /*e180*/  PRMT R19, R8, 0x8880, RZ ;  /* 0x0000888008137816 */ /* 0x000fe400000000ff */
[----:B------:R-:W-:Y:S02]  /*e190*/  SEL R3, RZ, 0xffffffff, P0 ;  /* 0xffffffffff037807 */ /* 0x000fe40000000000 */
[----:B------:R-:W-:-:S02]  /*e1a0*/  ISETP.GT.AND P0, PT, R11, R4, PT ;  /* 0x000000040b00720c */ /* 0x000fc40003f04270 */
[----:B------:R-:W-:Y:S02]  /*e1b0*/  ISETP.GE.AND.EX P1, PT, R33, R12, PT, P1 ;  /* 0x0000000c2100720c */ /* 0x000fe40003f26310 */
[----:B------:R-:W-:Y:S02]  /*e1c0*/  SEL R4, RZ, 0xffffffff, P2 ;  /* 0xffffffffff047807 */ /* 0x000fe40001000000 */
[----:B------:R-:W-:Y:S02]  /*e1d0*/  ISETP.GT.AND P2, PT, R19, R6, PT ;  /* 0x000000061300720c */ /* 0x000fe40003f44270 */
[----:B------:R-:W-:Y:S02]  /*e1e0*/  @P6 SEL R3, RZ, 0xffffffff, !P5 ;  /* 0xffffffffff036807 */ /* 0x000fe40006800000 */
[----:B------:R-:W-:Y:S02]  /*e1f0*/  @P4 SEL R4, RZ, 0xffffffff, !P0 ;  /* 0xffffffffff044807 */ /* 0x000fe40004000000 */
[----:B------:R-:W-:-:S02]  /*e200*/  SEL R6, RZ, 0xffffffff, P1 ;  /* 0xffffffffff067807 */ /* 0x000fc40000800000 */
        /* <DEDUP_REMOVED lines=21> */
[----:B------:R-:W-:Y:S02]  /*e360*/  PRMT R15, R5, 0x7610, R15 ;  /* 0x00007610050f7816 */ /* 0x000fe4000000000f */
[----:B------:R-:W-:Y:S01]  /*e370*/  PRMT R21, R0, 0x7610, R21 ;  /* 0x0000761000157816 */ /* 0x000fe20000000015 */
[----:B------:R-:W-:Y:S06]  /*e380*/  BRA `(.L_x_3915) ;  /* 0x00000070005c7947 */ /* 0x000fec0003800000 */
.L_x_3932:
        /* <DEDUP_REMOVED lines=46> */
[----:B------:R-:W-:Y:S01]  /*e670*/  BSSY B1, `(.L_x_3951) ;  /* 0x000014c000017945 */ /* 0x000fe20003800000 */
[--C-:B------:R-:W-:Y:S01]  /*e680*/  IMAD.MOV.U32 R20, RZ, RZ, R28.reuse ;  /* 0x000000ffff147224 */ /* 0x100fe200078e001c */
[C---:B------:R-:W-:Y:S01]  /*e690*/  PRMT R21, R13.reuse, 0x7610, R21 ;  /* 0x000076100d157816 */ /* 0x040fe20000000015 */
[----:B------:R-:W-:Y:S01]  /*e6a0*/  IMAD.MOV.U32 R15, RZ, RZ, R28 ;  /* 0x000000ffff0f7224 */ /* 0x000fe200078e001c */
[C---:B------:R-:W-:Y:S01]  /*e6b0*/  PRMT R14, R13.reuse, 0x7610, R14 ;  /* 0x000076100d0e7816 */ /* 0x040fe2000000000e */
[----:B------:R-:W-:Y:S01]  /*e6c0*/  IMAD.MOV.U32 R33, RZ, RZ, R28 ;  /* 0x000000ffff217224 */ /* 0x000fe200078e001c */
[C---:B------:R-:W-:Y:S01]  /*e6d0*/  PRMT R0, R13.reuse, 0x7610, R0 ;  /* 0x000076100d007816 */ /* 0x040fe20000000000 */
[--C-:B------:R-:W-:Y:S01]  /*e6e0*/  IMAD.MOV.U32 R54, RZ, RZ, R28.reuse ;  /* 0x000000ffff367224 */ /* 0x100fe200078e001c */
        /* <DEDUP_REMOVED lines=36> */
.L_x_3952:
[----:B------:R-:W-:-:S05]  /*e930*/  IMAD R4, R64, R11, RZ ;  /* 0x0000000b40047224 */ /* 0x000fca00078e02ff */
[----:B------:R-:W-:-:S04]  /*e940*/  LOP3.LUT R5, R4, 0xfffffffc, RZ, 0xc0, !PT ;  /* 0xfffffffc04057812 */ /* 0x000fc800078ec0ff */
[----:B------:R-:W-:-:S05]  /*e950*/  IADD3 R4, P0, R5, R16, RZ ;  /* 0x0000001005047210 */ /* 0x000fca0007f1e0ff */
[----:B------:R-:W-:-:S05]  /*e960*/  IMAD.X R5, RZ, RZ, R19, P0 ;  /* 0x000000ffff057224 */ /* 0x000fca00000e0613 */
[----:B------:R0:W2:Y:S01]  /*e970*/  LDG.E R63, desc[UR60][R4.64] ;  /* 0x0000003c043f7981 */ /* 0x0000a2000c1e1900 */
[----:B------:R-:W-:-:S04]  /*e980*/  IMAD.IADD R65, R62, 0x1, R11 ;  /* 0x000000013e417824 */ /* 0x000fc800078e020b */
[----:B------:R-:W-:-:S05]  /*e990*/  IMAD R6, R65, R64, RZ ;  /* 0x0000004041067224 */ /* 0x000fca00078e02ff */
[----:B------:R-:W-:-:S04]  /*e9a0*/  LOP3.LUT R7, R6, 0xfffffffc, RZ, 0xc0, !PT ;  /* 0xfffffffc06077812 */ /* 0x000fc800078ec0ff */
[----:B------:R-:W-:-:S05]  /*e9b0*/  IADD3 R6, P0, R7, R16, RZ ;  /* 0x0000001007067210 */ /* 0x000fca0007f1e0ff */
[----:B------:R-:W-:-:S05]  /*e9c0*/  IMAD.X R7, RZ, RZ, R19, P0 ;  /* 0x000000ffff077224 */ /* 0x000fca00000e0613 */
[----:B------:R1:W3:Y:S01]  /*e9d0*/  LDG.E R6, desc[UR60][R6.64] ;  /* 0x0000003c06067981 */ /* 0x0002e2000c1e1900 */
[----:B------:R-:W-:-:S04]  /*e9e0*/  IMAD.IADD R67, R65, 0x1, R62 ;  /* 0x0000000141437824 */ /* 0x000fc800078e023e */
[----:B------:R-:W-:-:S05]  /*e9f0*/  IMAD R8, R67, R64, RZ ;  /* 0x0000004043087224 */ /* 0x000fca00078e02ff */
[----:B------:R-:W-:-:S04]  /*ea00*/  LOP3.LUT R9, R8, 0xfffffffc, RZ, 0xc0, !PT ;  /* 0xfffffffc08097812 */ /* 0x000fc800078ec0ff */
[----:B------:R-:W-:-:S05]  /*ea10*/  IADD3 R8, P0, R9, R16, RZ ;  /* 0x0000001009087210 */ /* 0x000fca0007f1e0ff */
[----:B------:R-:W-:-:S05]  /*ea20*/  IMAD.X R9, RZ, RZ, R19, P0 ;  /* 0x000000ffff097224 */ /* 0x000fca00000e0613 */
[----:B------:R4:W5:Y:S01]  /*ea30*/  LDG.E R8, desc[UR60][R8.64] ;  /* 0x0000003c08087981 */ /* 0x000962000c1e1900 */
[----:B------:R-:W-:-:S04]  /*ea40*/  IMAD.IADD R69, R67, 0x1, R62 ;  /* 0x0000000143457824 */ /* 0x000fc800078e023e */
[----:B0-----:R-:W-:-:S05]  /*ea50*/  IMAD R4, R69, R64, RZ ;  /* 0x0000004045047224 */ /* 0x001fca00078e02ff */
[----:B------:R-:W-:-:S04]  /*ea60*/  LOP3.LUT R5, R4, 0xfffffffc, RZ, 0xc0, !PT ;  /* 0xfffffffc04057812 */ /* 0x000fc800078ec0ff */
[----:B------:R-:W-:-:S05]  /*ea70*/  IADD3 R4, P0, R5, R16, RZ ;  /* 0x0000001005047210 */ /* 0x000fca0007f1e0ff */
[----:B------:R-:W-:-:S05]  /*ea80*/  IMAD.X R5, RZ, RZ, R19, P0 ;  /* 0x000000ffff057224 */ /* 0x000fca00000e0613 */
[----:B------:R0:W5:Y:S01]  /*ea90*/  LDG.E R4, desc[UR60][R4.64] ;  /* 0x0000003c04047981 */ /* 0x000162000c1e1900 */
[----:B-1----:R-:W-:Y:S02]  /*eaa0*/  LOP3.LUT R7, R66, 0xff, RZ, 0xc0, !PT ;  /* 0x000000ff42077812 */ /* 0x002fe400078ec0ff */
[----:B------:R-:W-:Y:S02]  /*eab0*/  LOP3.LUT R68, R61, 0xff, RZ, 0xc0, !PT ;  /* 0x000000ff3d447812 */ /* 0x000fe400078ec0ff */
[----:B------:R-:W-:Y:S02]  /*eac0*/  ISETP.GE.U32.AND P0, PT, R40, R11, PT ;  /* 0x0000000b2800720c */ /* 0x000fe40003f06070 */
[----:B------:R-:W-:Y:S02]  /*ead0*/  PRMT R72, R66, 0x8880, RZ ;  /* 0x0000888042487816 */ /* 0x000fe400000000ff */
[----:B------:R-:W-:Y:S02]  /*eae0*/  ISETP.GE.AND.EX P0, PT, R32, RZ, PT, P0 ;  /* 0x000000ff2000720c */ /* 0x000fe40003f06300 */
[----:B------:R-:W-:-:S02]  /*eaf0*/  PRMT R78, R55, 0x8880, RZ ;  /* 0x00008880374e7816 */ /* 0x000fc400000000ff */
[----:B------:R-:W-:Y:S02]  /*eb00*/  PRMT R79, R13, 0x8880, RZ ;  /* 0x000088800d4f7816 */ /* 0x000fe400000000ff */
[----:B------:R-:W-:Y:S02]  /*eb10*/  PRMT R83, R21, 0x8880, RZ ;  /* 0x0000888015537816 */ /* 0x000fe400000000ff */
[C---:B--2---:R-:W-:Y:S02]  /*eb20*/  LOP3.LUT R70, R63.reuse, 0xff, RZ, 0xc0, !PT ;  /* 0x000000ff3f467812 */ /* 0x044fe400078ec0ff */
[----:B------:R-:W-:Y:S02]  /*eb30*/  PRMT R71, R63, 0x7771, RZ ;  /* 0x000077713f477816 */ /* 0x000fe400000000ff */
[----:B------:R-:W-:Y:S02]  /*eb40*/  ISETP.NE.AND P2, PT, R7, R70, PT ;  /* 0x000000460700720c */ /* 0x000fe40003f45270 */
[----:B----4-:R-:W-:-:S02]  /*eb50*/  PRMT R9, R63, 0x8880, RZ ;  /* 0x000088803f097816 */ /* 0x010fc400000000ff */
[----:B------:R-:W-:Y:S02]  /*eb60*/  ISETP.NE.AND P6, PT, R68, R71, PT ;  /* 0x000000474400720c */ /* 0x000fe40003fc5270 */
[----:B------:R-:W-:Y:S02]  /*eb70*/  PRMT R68, R61, 0x8880, RZ ;  /* 0x000088803d447816 */ /* 0x000fe400000000ff */
[C---:B0-----:R-:W-:Y:S02]  /*eb80*/  PRMT R5, R63.reuse, 0x9991, RZ ;  /* 0x000099913f057816 */ /* 0x041fe400000000ff */
[----:B------:R-:W-:Y:S02]  /*eb90*/  ISETP.GT.AND P1, PT, R72, R9, PT ;  /* 0x000000094800720c */ /* 0x000fe40003f24270 */
[----:B------:R-:W-:Y:S02]  /*eba0*/  LOP3.LUT R9, R58, 0xff, RZ, 0xc0, !PT ;  /* 0x000000ff3a097812 */ /* 0x000fe400078ec0ff */
[----:B------:R-:W-:-:S02]  /*ebb0*/  PRMT R72, R63, 0x7773, RZ ;  /* 0x000077733f487816 */ /* 0x000fc400000000ff */
[----:B------:R-:W-:Y:S02]  /*ebc0*/  ISETP.GT.AND P5, PT, R68, R5, PT ;  /* 0x000000054400720c */ /* 0x000fe40003fa4270 */
[----:B------:R-:W-:Y:S02]  /*ebd0*/  SEL R5, RZ, 0xffffffff, P0 ;  /* 0xffffffffff057807 */ /* 0x000fe40000000000 */
[----:B------:R-:W-:Y:S02]  /*ebe0*/  ISETP.GE.U32.AND P0, PT, R38, R11, PT ;  /* 0x0000000b2600720c */ /* 0x000fe40003f06070 */
[----:B------:R-:W-:Y:S02]  /*ebf0*/  @P2 SEL R5, RZ, 0xffffffff, !P1 ;  /* 0xffffffffff052807 */ /* 0x000fe40004800000 */
[----:B------:R-:W-:Y:S02]  /*ec00*/  LOP3.LUT R7, R59, 0xff, RZ, 0xc0, !PT ;  /* 0x000000ff3b077812 */ /* 0x000fe400078ec0ff */
[----:B------:R-:W-:-:S02]  /*ec10*/  PRMT R70, R63, 0x7772, RZ ;  /* 0x000077723f467816 */ /* 0x000fc400000000ff */
[----:B------:R-:W-:Y:S02]  /*ec20*/  ISETP.NE.AND P3, PT, R9, R72, PT ;  /* 0x000000480900720c */ /* 0x000fe40003f65270 */
[----:B------:R-:W-:Y:S02]  /*ec30*/  ISETP.GE.U32.AND P2, PT, R36, R11, PT ;  /* 0x0000000b2400720c */ /* 0x000fe40003f46070 */
[----:B------:R-:W-:Y:S02]  /*ec40*/  ISETP.GE.AND.EX P0, PT, R31, RZ, PT, P0 ;  /* 0x000000ff1f00720c */ /* 0x000fe40003f06300 */
[----:B------:R-:W-:Y:S02]  /*ec50*/  PRMT R68, R59, 0x8880, RZ ;  /* 0x000088803b447816 */ /* 0x000fe400000000ff */
[----:B------:R-:W-:Y:S02]  /*ec60*/  PRMT R9, R63, 0xaaa2, RZ ;  /* 0x0000aaa23f097816 */ /* 0x000fe400000000ff */
[----:B------:R-:W-:-:S02]  /*ec70*/  ISETP.NE.AND P4, PT, R7, R70, PT ;  /* 0x000000460700720c */ /* 0x000fc40003f85270 */
[----:B------:R-:W-:Y:S02]  /*ec80*/  ISETP.GE.U32.AND P1, PT, R34, R11, PT ;  /* 0x0000000b2200720c */ /* 0x000fe40003f26070 */
[----:B------:R-:W-:Y:S02]  /*ec90*/  ISETP.GE.AND.EX P2, PT, R26, RZ, PT, P2 ;  /* 0x000000ff1a00720c */ /* 0x000fe40003f46320 */
[----:B------:R-:W-:Y:S02]  /*eca0*/  PRMT R71, R58, 0x8880, RZ ;  /* 0x000088803a477816 */ /* 0x000fe400000000ff */
[----:B------:R-:W-:Y:S02]  /*ecb0*/  PRMT R70, R63, 0xbbb3, RZ ;  /* 0x0000bbb33f467816 */ /* 0x000fe400000000ff */
[----:B------:R-:W-:Y:S02]  /*ecc0*/  SEL R7, RZ, 0xffffffff, P0 ;  /* 0xffffffffff077807 */ /* 0x000fe40000000000 */
[----:B------:R-:W-:-:S02]  /*ecd0*/  ISETP.GT.AND P0, PT, R68, R9, PT ;  /* 0x000000094400720c */ /* 0x000fc40003f04270 */
[----:B------:R-:W-:Y:S02]  /*ece0*/  ISETP.GE.AND.EX P1, PT, R25, RZ, PT, P1 ;  /* 0x000000ff1900720c */ /* 0x000fe40003f26310 */
[----:B------:R-:W-:Y:S02]  /*ecf0*/  SEL R9, RZ, 0xffffffff, P2 ;  /* 0xffffffffff097807 */ /* 0x000fe40001000000 */
[----:B------:R-:W-:Y:S02]  /*ed00*/  ISETP.GT.AND P2, PT, R71, R70, PT ;  /* 0x000000464700720c */ /* 0x000fe40003f44270 */
[----:B------:R-:W-:Y:S02]  /*ed10*/  SEL R68, RZ, 0xffffffff, P1 ;  /* 0xffffffffff447807 */ /* 0x000fe40000800000 */
[----:B------:R-:W-:Y:S02]  /*ed20*/  @P6 SEL R7, RZ, 0xffffffff, !P5 ;  /* 0xffffffffff076807 */ /* 0x000fe40006800000 */
[----:B------:R-:W-:-:S02]  /*ed30*/  @P3 SEL R68, RZ, 0xffffffff, !P2 ;  /* 0xffffffffff443807 */ /* 0x000fc40005000000 */
[----:B------:R-:W-:Y:S02]  /*ed40*/  LOP3.LUT R7, R7, 0x1, RZ, 0xc0, !PT ;  /* 0x0000000107077812 */ /* 0x000fe400078ec0ff */
[----:B------:R-:W-:Y:S02]  /*ed50*/  LOP3.LUT R68, R68, 0x1, RZ, 0xc0, !PT ;  /* 0x0000000144447812 */ /* 0x000fe400078ec0ff */
[----:B------:R-:W-:Y:S02]  /*ed60*/  ISETP.NE.U32.AND P2, PT, R7, 0x1, PT ;  /* 0x000000010700780c */ /* 0x000fe40003f45070 */
[----:B------:R-:W-:Y:S02]  /*ed70*/  ISETP.NE.U32.AND P3, PT, R68, 0x1, PT ;  /* 0x000000014400780c */ /* 0x000fe40003f65070 */
[----:B------:R-:W-:Y:S02]  /*ed80*/  @P4 SEL R9, RZ, 0xffffffff, !P0 ;  /* 0xffffffffff094807 */ /* 0x000fe40004000000 */
[----:B------:R-:W-:-:S02]  /*ed90*/  LOP3.LUT R5, R5, 0x1, RZ, 0xc0, !PT ;  /* 0x0000000105057812 */ /* 0x000fc400078ec0ff */
[----:B------:R-:W-:Y:S02]  /*eda0*/  LOP3.LUT R7, R51, 0xff, RZ, 0xc0, !PT ;  /* 0x000000ff33077812 */ /* 0x000fe400078ec0ff */
[----:B---3--:R-:W-:Y:S02]  /*edb0*/  LOP3.LUT R68, R6, 0xff, RZ, 0xc0, !PT ;  /* 0x000000ff06447812 */ /* 0x008fe400078ec0ff */
[----:B------:R-:W-:Y:S02]  /*edc0*/  LOP3.LUT R9, R9, 0x1, RZ, 0xc0, !PT ;  /* 0x0000000109097812 */ /* 0x000fe400078ec0ff */
[----:B------:R-:W-:Y:S02]  /*edd0*/  ISETP.NE.U32.AND P1, PT, R5, 0x1, PT ;  /* 0x000000010500780c */ /* 0x000fe40003f25070 */
[----:B------:R-:W-:Y:S02]  /*ede0*/  ISETP.NE.AND P0, PT, R7, R68, PT ;  /* 0x000000440700720c */ /* 0x000fe40003f05270 */
[----:B------:R-:W-:-:S02]  /*edf0*/  PRMT R5, R63, 0x7770, RZ ;  /* 0x000077703f057816 */ /* 0x000fc400000000ff */
[----:B------:R-:W-:Y:S02]  /*ee00*/  ISETP.GE.U32.AND P5, PT, R30, R65, PT ;  /* 0x000000411e00720c */ /* 0x000fe40003fa6070 */
[----:B------:R-:W-:Y:S02]  /*ee10*/  ISETP.NE.U32.AND P4, PT, R9, 0x1, PT ;  /* 0x000000010900780c */ /* 0x000fe40003f85070 */
[----:B------:R-:W-:Y:S02]  /*ee20*/  PRMT R70, R51, 0x8880, RZ ;  /* 0x0000888033467816 */ /* 0x000fe400000000ff */
[----:B------:R-:W-:Y:S02]  /*ee30*/  PRMT R9, R6, 0x8880, RZ ;  /* 0x0000888006097816 */ /* 0x000fe400000000ff */
[----:B------:R-:W-:Y:S02]  /*ee40*/  SEL R66, R66, R5, !P1 ;  /* 0x0000000542427207 */ /* 0x000fe40004800000 */
[----:B------:R-:W-:-:S02]  /*ee50*/  ISETP.GE.AND.EX P5, PT, R49, RZ, PT, P5 ;  /* 0x000000ff3100720c */ /* 0x000fc40003fa6350 */
[----:B------:R-:W-:Y:S02]  /*ee60*/  LOP3.LUT R5, R52, 0xff, RZ, 0xc0, !PT ;  /* 0x000000ff34057812 */ /* 0x000fe400078ec0ff */
[----:B------:R-:W-:Y:S02]  /*ee70*/  PRMT R68, R6, 0x7771, RZ ;  /* 0x0000777106447816 */ /* 0x000fe400000000ff */
[----:B------:R-:W-:Y:S02]  /*ee80*/  ISETP.GT.AND P6, PT, R70, R9, PT ;  /* 0x000000094600720c */ /* 0x000fe40003fc4270 */
[----:B------:R-:W-:Y:S02]  /*ee90*/  SEL R74, RZ, 0xffffffff, P5 ;  /* 0xffffffffff4a7807 */ /* 0x000fe40002800000 */
[----:B------:R-:W-:Y:S02]  /*eea0*/  ISETP.NE.AND P5, PT, R5, R68, PT ;  /* 0x000000440500720c */ /* 0x000fe40003fa5270 */
[----:B------:R-:W-:-:S02]  /*eeb0*/  @P0 SEL R74, RZ, 0xffffffff, !P6 ;  /* 0xffffffffff4a0807 */ /* 0x000fc40007000000 */
[----:B------:R-:W-:Y:S02]  /*eec0*/  ISETP.GE.U32.AND P0, PT, R29, R65, PT ;  /* 0x000000411d00720c */ /* 0x000fe40003f06070 */
[----:B------:R-:W-:Y:S02]  /*eed0*/  PRMT R70, R52, 0x8880, RZ ;  /* 0x0000888034467816 */ /* 0x000fe400000000ff */
[----:B------:R-:W-:Y:S02]  /*eee0*/  PRMT R7, R6, 0x9991, RZ ;  /* 0x0000999106077816 */ /* 0x000fe400000000ff */
[----:B------:R-:W-:Y:S02]  /*eef0*/  ISETP.GE.AND.EX P0, PT, R56, RZ, PT, P0 ;  /* 0x000000ff3800720c */ /* 0x000fe40003f06300 */
[----:B------:R-:W-:Y:S02]  /*ef00*/  ISETP.GT.AND P6, PT, R70, R7, PT ;  /* 0x000000074600720c */ /* 0x000fe40003fc4270 */
[----:B------:R-:W-:-:S02]  /*ef10*/  LOP3.LUT R5, R50, 0xff, RZ, 0xc0, !PT ;  /* 0x000000ff32057812 */ /* 0x000fc400078ec0ff */
[----:B------:R-:W-:Y:S02]  /*ef20*/  PRMT R68, R6, 0x7772, RZ ;  /* 0x0000777206447816 */ /* 0x000fe400000000ff */
[----:B------:R-:W-:Y:S02]  /*ef30*/  SEL R76, RZ, 0xffffffff, P0 ;  /* 0xffffffffff4c7807 */ /* 0x000fe40000000000 */
[----:B------:R-:W-:Y:S02]  /*ef40*/  @P5 SEL R76, RZ, 0xffffffff, !P6 ;  /* 0xffffffffff4c5807 */ /* 0x000fe40007000000 */
[----:B------:R-:W-:Y:S02]  /*ef50*/  ISETP.NE.AND P5, PT, R5, R68, PT ;  /* 0x000000440500720c */ /* 0x000fe40003fa5270 */
[----:B------:R-:W-:Y:S02]  /*ef60*/  ISETP.GE.U32.AND P0, PT, R28, R65, PT ;  /* 0x000000411c00720c */ /* 0x000fe40003f06070 */
[----:B------:R-:W-:-:S02]  /*ef70*/  PRMT R70, R50, 0x8880, RZ ;  /* 0x0000888032467816 */ /* 0x000fc400000000ff */
[C---:B------:R-:W-:Y:S02]  /*ef80*/  PRMT R7, R6.reuse, 0xaaa2, RZ ;  /* 0x0000aaa206077816 */ /* 0x040fe400000000ff */
[----:B------:R-:W-:Y:S02]  /*ef90*/  ISETP.GE.AND.EX P0, PT, R37, RZ, PT, P0 ;  /* 0x000000ff2500720c */ /* 0x000fe40003f06300 */
[----:B------:R-:W-:Y:S02]  /*efa0*/  PRMT R68, R6, 0x7773, RZ ;  /* 0x0000777306447816 */ /* 0x000fe400000000ff */
[----:B------:R-:W-:Y:S02]  /*efb0*/  LOP3.LUT R5, R57, 0xff, RZ, 0xc0, !PT ;  /* 0x000000ff39057812 */ /* 0x000fe400078ec0ff */
[----:B------:R-:W-:Y:S02]  /*efc0*/  ISETP.GT.AND P6, PT, R70, R7, PT ;  /* 0x000000074600720c */ /* 0x000fe40003fc4270 */
[----:B------:R-:W-:-:S02]  /*efd0*/  PRMT R7, R6, 0xbbb3, RZ ;  /* 0x0000bbb306077816 */ /* 0x000fc400000000ff */
[----:B------:R-:W-:Y:S02]  /*efe0*/  SEL R75, RZ, 0xffffffff, P0 ;  /* 0xffffffffff4b7807 */ /* 0x000fe40000000000 */
[----:B------:R-:W-:Y:S01]  /*eff0*/  ISETP.NE.AND P0, PT, R5, R68, PT ;  /* 0x000000440500720c */ /* 0x000fe20003f05270 */
[----:B------:R-:W-:Y:S01]  /*f000*/  IMAD.MOV.U32 R5, RZ, RZ, R7 ;  /* 0x000000ffff057224 */ /* 0x000fe200078e0007 */
[----:B------:R-:W-:Y:S02]  /*f010*/  @P5 SEL R75, RZ, 0xffffffff, !P6 ;  /* 0xffffffffff4b5807 */ /* 0x000fe40007000000 */
[----:B------:R-:W-:Y:S02]  /*f020*/  PRMT R70, R57, 0x8880, RZ ;  /* 0x0000888039467816 */ /* 0x000fe400000000ff */
[----:B------:R-:W-:Y:S02]  /*f030*/  PRMT R68, R63, 0x7771, RZ ;  /* 0x000077713f447816 */ /* 0x000fe400000000ff */
[----:B------:R-:W-:-:S02]  /*f040*/  ISETP.GE.U32.AND P5, PT, R27, R65, PT ;  /* 0x000000411b00720c */ /* 0x000fc40003fa6070 */
[----:B------:R-:W-:Y:S02]  /*f050*/  SEL R61, R61, R68, !P2 ;  /* 0x000000443d3d7207 */ /* 0x000fe40005000000 */
[----:B------:R-:W-:Y:S02]  /*f060*/  ISETP.GT.AND P6, PT, R70, R5, PT ;  /* 0x000000054600720c */ /* 0x000fe40003fc4270 */
[----:B------:R-:W-:Y:S02]  /*f070*/  ISETP.GE.AND.EX P5, PT, R46, RZ, PT, P5 ;  /* 0x000000ff2e00720c */ /* 0x000fe40003fa6350 */
[----:B------:R-:W-:Y:S02]  /*f080*/  LOP3.LUT R5, R45, 0xff, RZ, 0xc0, !PT ;  /* 0x000000ff2d057812 */ /* 0x000fe400078ec0ff */
[----:B-----5:R-:W-:Y:S02]  /*f090*/  LOP3.LUT R68, R8, 0xff, RZ, 0xc0, !PT ;  /* 0x000000ff08447812 */ /* 0x020fe400078ec0ff */
[----:B------:R-:W-:-:S02]  /*f0a0*/  SEL R77, RZ, 0xffffffff, P5 ;  /* 0xffffffffff4d7807 */ /* 0x000fc40002800000 */
[----:B------:R-:W-:Y:S02]  /*f0b0*/  ISETP.NE.AND P5, PT, R5, R68, PT ;  /* 0x000000440500720c */ /* 0x000fe40003fa5270 */
[----:B------:R-:W-:Y:S02]  /*f0c0*/  @P0 SEL R77, RZ, 0xffffffff, !P6 ;  /* 0xffffffffff4d0807 */ /* 0x000fe40007000000 */
[----:B------:R-:W-:Y:S02]  /*f0d0*/  ISETP.GE.U32.AND P6, PT, R47, R67, PT ;  /* 0x000000432f00720c */ /* 0x000fe40003fc6070 */
[----:B------:R-:W-:Y:S02]  /*f0e0*/  PRMT R70, R45, 0x8880, RZ ;  /* 0x000088802d467816 */ /* 0x000fe400000000ff */
[----:B------:R-:W-:Y:S02]  /*f0f0*/  PRMT R7, R8, 0x8880, RZ ;  /* 0x0000888008077816 */ /* 0x000fe400000000ff */
        /* <DEDUP_REMOVED lines=19> */
[----:B------:R-:W-:Y:S02]  /*f230*/  PRMT R7, R8, 0xaaa2, RZ ;  /* 0x0000aaa208077816 */ /* 0x000fe400000000ff */
        /* <DEDUP_REMOVED lines=10> */
[----:B------:R-:W-:Y:S02]  /*f2e0*/  ISETP.GE.U32.AND P5, PT, R54, R67, PT ;  /* 0x000000433600720c */ /* 0x000fe40003fa6070 */
[----:B------:R-:W-:-:S02]  /*f2f0*/  SEL R59, R59, R68, !P4 ;  /* 0x000000443b3b7207 */ /* 0x000fc40006000000 */
[----:B------:R-:W-:Y:S02]  /*f300*/  ISETP.GT.AND P6, PT, R78, R5, PT ;  /* 0x000000054e00720c */ /* 0x000fe40003fc4270 */
[----:B------:R-:W-:Y:S02]  /*f310*/  ISETP.GE.AND.EX P5, PT, R41, RZ, PT, P5 ;  /* 0x000000ff2900720c */ /* 0x000fe40003fa6350 */
[----:B------:R-:W-:Y:S02]  /*f320*/  LOP3.LUT R5, R0, 0xff, RZ, 0xc0, !PT ;  /* 0x000000ff00057812 */ /* 0x000fe400078ec0ff */
[----:B------:R-:W-:Y:S02]  /*f330*/  LOP3.LUT R68, R4, 0xff, RZ, 0xc0, !PT ;  /* 0x000000ff04447812 */ /* 0x000fe400078ec0ff */
[----:B------:R-:W-:Y:S02]  /*f340*/  SEL R73, RZ, 0xffffffff, P5 ;  /* 0xffffffffff497807 */ /* 0x000fe40002800000 */
[----:B------:R-:W-:-:S02]  /*f350*/  ISETP.NE.AND P5, PT, R5, R68, PT ;  /* 0x000000440500720c */ /* 0x000fc40003fa5270 */
[----:B------:R-:W-:Y:S02]  /*f360*/  @P0 SEL R73, RZ, 0xffffffff, !P6 ;  /* 0xffffffffff490807 */ /* 0x000fe40007000000 */
[----:B------:R-:W-:Y:S02]  /*f370*/  PRMT R78, R0, 0x8880, RZ ;  /* 0x00008880004e7816 */ /* 0x000fe400000000ff */
[----:B------:R-:W-:Y:S02]  /*f380*/  PRMT R7, R4, 0x8880, RZ ;  /* 0x0000888004077816 */ /* 0x000fe400000000ff */
[----:B------:R-:W-:Y:S02]  /*f390*/  ISETP.GE.U32.AND P6, PT, R15, R69, PT ;  /* 0x000000450f00720c */ /* 0x000fe40003fc6070 */
[----:B------:R-:W-:Y:S02]  /*f3a0*/  ISETP.GT.AND P0, PT, R78, R7, PT ;  /* 0x000000074e00720c */ /* 0x000fe40003f04270 */
[----:B------:R-:W-:-:S02]  /*f3b0*/  ISETP.GE.AND.EX P6, PT, R3, RZ, PT, P6 ;  /* 0x000000ff0300720c */ /* 0x000fc40003fc6360 */
[----:B------:R-:W-:Y:S02]  /*f3c0*/  LOP3.LUT R7, R14, 0xff, RZ, 0xc0, !PT ;  /* 0x000000ff0e077812 */ /* 0x000fe400078ec0ff */
[----:B------:R-:W-:Y:S02]  /*f3d0*/  PRMT R68, R4, 0x7771, RZ ;  /* 0x0000777104447816 */ /* 0x000fe400000000ff */
[----:B------:R-:W-:Y:S02]  /*f3e0*/  SEL R5, RZ, 0xffffffff, P6 ;  /* 0xffffffffff057807 */ /* 0x000fe40003000000 */
[----:B------:R-:W-:Y:S02]  /*f3f0*/  ISETP.NE.AND P6, PT, R7, R68, PT ;  /* 0x000000440700720c */ /* 0x000fe40003fc5270 */
[----:B------:R-:W-:Y:S02]  /*f400*/  @P5 SEL R5, RZ, 0xffffffff, !P0 ;  /* 0xffffffffff055807 */ /* 0x000fe40004000000 */
[----:B------:R-:W-:-:S02]  /*f410*/  ISETP.GE.U32.AND P0, PT, R20, R69, PT ;  /* 0x000000451400720c */ /* 0x000fc40003f06070 */
[----:B------:R-:W-:Y:S02]  /*f420*/  PRMT R78, R14, 0x8880, RZ ;  /* 0x000088800e4e7816 */ /* 0x000fe400000000ff */
[----:B------:R-:W-:Y:S02]  /*f430*/  PRMT R9, R4, 0x9991, RZ ;  /* 0x0000999104097816 */ /* 0x000fe400000000ff */
[----:B------:R-:W-:Y:S02]  /*f440*/  ISETP.GE.AND.EX P0, PT, R18, RZ, PT, P0 ;  /* 0x000000ff1200720c */ /* 0x000fe40003f06300 */
[----:B------:R-:W-:Y:S02]  /*f450*/  ISETP.GT.AND P5, PT, R78, R9, PT ;  /* 0x000000094e00720c */ /* 0x000fe40003fa4270 */
[----:B------:R-:W-:Y:S02]  /*f460*/  LOP3.LUT R78, R13, 0xff, RZ, 0xc0, !PT ;  /* 0x000000ff0d4e7812 */ /* 0x000fe400078ec0ff */
[----:B------:R-:W-:-:S02]  /*f470*/  PRMT R9, R4, 0x7772, RZ ;  /* 0x0000777204097816 */ /* 0x000fc400000000ff */
[----:B------:R-:W-:Y:S02]  /*f480*/  SEL R7, RZ, 0xffffffff, P0 ;  /* 0xffffffffff077807 */ /* 0x000fe40000000000 */
[----:B------:R-:W-:Y:S02]  /*f490*/  @P6 SEL R7, RZ, 0xffffffff, !P5 ;  /* 0xffffffffff076807 */ /* 0x000fe40006800000 */
[----:B------:R-:W-:Y:S02]  /*f4a0*/  ISETP.NE.AND P5, PT, R78, R9, PT ;  /* 0x000000094e00720c */ /* 0x000fe40003fa5270 */
[C---:B------:R-:W-:Y:S02]  /*f4b0*/  PRMT R68, R4.reuse, 0xaaa2, RZ ;  /* 0x0000aaa204447816 */ /* 0x040fe400000000ff */
[----:B------:R-:W-:Y:S02]  /*f4c0*/  PRMT R78, R4, 0x7773, RZ ;  /* 0x00007773044e7816 */ /* 0x000fe400000000ff */
[----:B------:R-:W-:-:S02]  /*f4d0*/  ISETP.GE.U32.AND P0, PT, R10, R69, PT ;  /* 0x000000450a00720c */ /* 0x000fc40003f06070 */
[----:B------:R-:W-:Y:S01]  /*f4e0*/  ISETP.GT.AND P6, PT, R79, R68, PT ;  /* 0x000000444f00720c */ /* 0x000fe20003fc4270 */
[----:B------:R-:W-:Y:S01]  /*f4f0*/  IMAD.MOV.U32 R79, RZ, RZ, R78 ;  /* 0x000000ffff4f7224 */ /* 0x000fe200078e004e */
[----:B------:R-:W-:Y:S02]  /*f500*/  ISETP.GE.AND.EX P0, PT, R12, RZ, PT, P0 ;  /* 0x000000ff0c00720c */ /* 0x000fe40003f06300 */
[----:B------:R-:W-:Y:S02]  /*f510*/  LOP3.LUT R68, R21, 0xff, RZ, 0xc0, !PT ;  /* 0x000000ff15447812 */ /* 0x000fe400078ec0ff */
[----:B------:R-:W-:Y:S02]  /*f520*/  SEL R9, RZ, 0xffffffff, P0 ;  /* 0xffffffffff097807 */ /* 0x000fe40000000000 */
[----:B------:R-:W-:Y:S02]  /*f530*/  ISETP.NE.AND P0, PT, R68, R79, PT ;  /* 0x0000004f4400720c */ /* 0x000fe40003f05270 */
[----:B------:R-:W-:-:S02]  /*f540*/  @P5 SEL R9, RZ, 0xffffffff, !P6 ;  /* 0xffffffffff095807 */ /* 0x000fc40007000000 */
[----:B------:R-:W-:Y:S02]  /*f550*/  ISETP.GE.U32.AND P5, PT, R33, R69, PT ;  /* 0x000000452100720c */ /* 0x000fe40003fa6070 */
[----:B------:R-:W-:Y:S02]  /*f560*/  PRMT R68, R4, 0xbbb3, RZ ;  /* 0x0000bbb304447816 */ /* 0x000fe400000000ff */
[----:B------:R-:W-:Y:S02]  /*f570*/  ISETP.GE.AND.EX P5, PT, R24, RZ, PT, P5 ;  /* 0x000000ff1800720c */ /* 0x000fe40003fa6350 */
[----:B------:R-:W-:Y:S02]  /*f580*/  ISETP.GT.AND P6, PT, R83, R68, PT ;  /* 0x000000445300720c */ /* 0x000fe40003fc4270 */
[----:B------:R-:W-:Y:S02]  /*f590*/  LOP3.LUT R74, R74, 0x1, RZ, 0xc0, !PT ;  /* 0x000000014a4a7812 */ /* 0x000fe400078ec0ff */
[----:B------:R-:W-:-:S02]  /*f5a0*/  SEL R40, R40, R11, !P1 ;  /* 0x0000000b28287207 */ /* 0x000fc40004800000 */
[-C--:B------:R-:W-:Y:S02]  /*f5b0*/  SEL R38, R38, R11.reuse, !P2 ;  /* 0x0000000b26267207 */ /* 0x080fe40005000000 */
[-C--:B------:R-:W-:Y:S02]  /*f5c0*/  SEL R36, R36, R11.reuse, !P4 ;  /* 0x0000000b24247207 */ /* 0x080fe40006000000 */
[----:B------:R-:W-:Y:S01]  /*f5d0*/  SEL R34, R34, R11, !P3 ;  /* 0x0000000b22227207 */ /* 0x000fe20005800000 */
[----:B------:R-:W-:Y:S01]  /*f5e0*/  IMAD.IADD R11, R69, 0x1, R62 ;  /* 0x00000001450b7824 */ /* 0x000fe200078e023e */
[----:B------:R-:W-:Y:S02]  /*f5f0*/  SEL R68, RZ, 0xffffffff, P5 ;  /* 0xffffffffff447807 */ /* 0x000fe40002800000 */
[----:B------:R-:W-:Y:S01]  /*f600*/  @P0 SEL R68, RZ, 0xffffffff, !P6 ;  /* 0xffffffffff440807 */ /* 0x000fe20007000000 */
[----:B------:R-:W-:Y:S01]  /*f610*/  IMAD R81, R62, 0x3, R11 ;  /* 0x000000033e517824 */ /* 0x000fe200078e020b */
[----:B------:R-:W-:-:S02]  /*f620*/  ISETP.NE.U32.AND P6, PT, R74, 0x1, PT ;  /* 0x000000014a00780c */ /* 0x000fc40003fc5070 */
[----:B------:R-:W-:Y:S02]  /*f630*/  LOP3.LUT R77, R77, 0x1, RZ, 0xc0, !PT ;  /* 0x000000014d4d7812 */ /* 0x000fe400078ec0ff */
[----:B------:R-:W-:Y:S02]  /*f640*/  PRMT R74, R6, 0x7770, RZ ;  /* 0x00007770064a7816 */ /* 0x000fe400000000ff */
[----:B------:R-:W-:Y:S02]  /*f650*/  LOP3.LUT R75, R75, 0x1, RZ, 0xc0, !PT ;  /* 0x000000014b4b7812 */ /* 0x000fe400078ec0ff */
[----:B------:R-:W-:Y:S02]  /*f660*/  LOP3.LUT R70, R70, 0x1, RZ, 0xc0, !PT ;  /* 0x0000000146467812 */ /* 0x000fe400078ec0ff */
[----:B------:R-:W-:Y:S02]  /*f670*/  LOP3.LUT R76, R76, 0x1, RZ, 0xc0, !PT ;  /* 0x000000014c4c7812 */ /* 0x000fe400078ec0ff */
[----:B------:R-:W-:-:S02]  /*f680*/  LOP3.LUT R72, R72, 0x1, RZ, 0xc0, !PT ;  /* 0x0000000148487812 */ /* 0x000fc400078ec0ff */
[----:B------:R-:W-:Y:S02]  /*f690*/  SEL R31, R31, RZ, !P2 ;  /* 0x000000ff1f1f7207 */ /* 0x000fe40005000000 */
[----:B------:R-:W-:Y:S02]  /*f6a0*/  SEL R32, R32, RZ, !P1 ;  /* 0x000000ff20207207 */ /* 0x000fe40004800000 */
[----:B------:R-:W-:Y:S02]  /*f6b0*/  ISETP.NE.U32.AND P2, PT, R77, 0x1, PT ;  /* 0x000000014d00780c */ /* 0x000fe40003f45070 */
[----:B------:R-:W-:Y:S02]  /*f6c0*/  SEL R51, R51, R74, !P6 ;  /* 0x0000004a33337207 */ /* 0x000fe40007000000 */
[----:B------:R-:W-:Y:S02]  /*f6d0*/  SEL R30, R30, R65, !P6 ;  /* 0x000000411e1e7207 */ /* 0x000fe40007000000 */
[----:B------:R-:W-:-:S02]  /*f6e0*/  SEL R49, R49, RZ, !P6 ;  /* 0x000000ff31317207 */ /* 0x000fc40007000000 */
[----:B------:R-:W-:Y:S02]  /*f6f0*/  ISETP.NE.U32.AND P1, PT, R75, 0x1, PT ;  /* 0x000000014b00780c */ /* 0x000fe40003f25070 */
[----:B------:R-:W-:Y:S02]  /*f700*/  PRMT R77, R6, 0x7772, RZ ;  /* 0x00007772064d7816 */ /* 0x000fe400000000ff */
[----:B------:R-:W-:Y:S02]  /*f710*/  SEL R26, R26, RZ, !P4 ;  /* 0x000000ff1a1a7207 */ /* 0x000fe40006000000 */
[----:B------:R-:W-:Y:S02]  /*f720*/  ISETP.NE.U32.AND P6, PT, R70, 0x1, PT ;  /* 0x000000014600780c */ /* 0x000fe40003fc5070 */
[----:B------:R-:W-:Y:S02]  /*f730*/  PRMT R79, R63, 0x7773, RZ ;  /* 0x000077733f4f7816 */ /* 0x000fe400000000ff */
[----:B------:R-:W-:-:S02]  /*f740*/  ISETP.GE.U32.AND P5, PT, R81, R60, PT ;  /* 0x0000003c5100720c */ /* 0x000fc40003fa6070 */
[----:B------:R-:W-:Y:S02]  /*f750*/  ISETP.NE.U32.AND P0, PT, R76, 0x1, PT ;  /* 0x000000014c00780c */ /* 0x000fe40003f05070 */
[----:B------:R-:W-:Y:S02]  /*f760*/  ISETP.NE.U32.AND P4, PT, R72, 0x1, PT ;  /* 0x000000014800780c */ /* 0x000fe40003f85070 */
[----:B------:R-:W-:Y:S02]  /*f770*/  PRMT R70, R8, 0x7770, RZ ;  /* 0x0000777008467816 */ /* 0x000fe400000000ff */
[----:B------:R-:W-:Y:S02]  /*f780*/  LOP3.LUT R5, R5, 0x1, RZ, 0xc0, !PT ;  /* 0x0000000105057812 */ /* 0x000fe400078ec0ff */
[----:B------:R-:W-:Y:S02]  /*f790*/  PRMT R76, R6, 0x7773, RZ ;  /* 0x00007773064c7816 */ /* 0x000fe400000000ff */
[----:B------:R-:W-:-:S02]  /*f7a0*/  LOP3.LUT R71, R71, 0x1, RZ, 0xc0, !PT ;  /* 0x0000000147477812 */ /* 0x000fc400078ec0ff */
[----:B------:R-:W-:Y:S02]  /*f7b0*/  LOP3.LUT R9, R9, 0x1, RZ, 0xc0, !PT ;  /* 0x0000000109097812 */ /* 0x000fe400078ec0ff */
[----:B------:R-:W-:Y:S02]  /*f7c0*/  LOP3.LUT R7, R7, 0x1, RZ, 0xc0, !PT ;  /* 0x0000000107077812 */ /* 0x000fe400078ec0ff */
[----:B------:R-:W-:Y:S02]  /*f7d0*/  SEL R50, R50, R77, !P1 ;  /* 0x0000004d32327207 */ /* 0x000fe40004800000 */
[----:B------:R-:W-:Y:S02]  /*f7e0*/  SEL R28, R28, R65, !P1 ;  /* 0x000000411c1c7207 */ /* 0x000fe40004800000 */
[----:B------:R-:W-:Y:S02]  /*f7f0*/  SEL R37, R37, RZ, !P1 ;  /* 0x000000ff25257207 */ /* 0x000fe40004800000 */
[----:B------:R-:W-:-:S02]  /*f800*/  SEL R58, R58, R79, !P3 ;  /* 0x0000004f3a3a7207 */ /* 0x000fc40005800000 */
[----:B------:R-:W-:Y:S02]  /*f810*/  SEL R25, R25, RZ, !P3 ;  /* 0x000000ff19197207 */ /* 0x000fe40005800000 */
[----:B------:R-:W-:Y:S02]  /*f820*/  SEL R45, R45, R70, !P4 ;  /* 0x000000462d2d7207 */ /* 0x000fe40006000000 */
[----:B------:R-:W-:Y:S02]  /*f830*/  SEL R47, R47, R67, !P4 ;  /* 0x000000432f2f7207 */ /* 0x000fe40006000000 */
[----:B------:R-:W-:Y:S02]  /*f840*/  ISETP.NE.U32.AND P1, PT, R5, 0x1, PT ;  /* 0x000000010500780c */ /* 0x000fe40003f25070 */
[----:B------:R-:W-:Y:S02]  /*f850*/  SEL R53, R53, RZ, !P4 ;  /* 0x000000ff35357207 */ /* 0x000fe40006000000 */
[----:B------:R-:W-:-:S02]  /*f860*/  SEL R57, R57, R76, !P2 ;  /* 0x0000004c39397207 */ /* 0x000fc40005000000 */
[----:B------:R-:W-:Y:S02]  /*f870*/  SEL R27, R27, R65, !P2 ;  /* 0x000000411b1b7207 */ /* 0x000fe40005000000 */
[----:B------:R-:W-:Y:S02]  /*f880*/  ISETP.NE.U32.AND P3, PT, R71, 0x1, PT ;  /* 0x000000014700780c */ /* 0x000fe40003f65070 */
[----:B------:R-:W-:Y:S02]  /*f890*/  PRMT R72, R8, 0x7771, RZ ;  /* 0x0000777108487816 */ /* 0x000fe400000000ff */
[----:B------:R-:W-:Y:S02]  /*f8a0*/  SEL R46, R46, RZ, !P2 ;  /* 0x000000ff2e2e7207 */ /* 0x000fe40005000000 */
[----:B------:R-:W-:Y:S02]  /*f8b0*/  ISETP.NE.U32.AND P4, PT, R9, 0x1, PT ;  /* 0x000000010900780c */ /* 0x000fe40003f85070 */
[----:B------:R-:W-:-:S02]  /*f8c0*/  PRMT R5, R4, 0x7770, RZ ;  /* 0x0000777004057816 */ /* 0x000fc400000000ff */
[----:B------:R-:W-:Y:S02]  /*f8d0*/  PRMT R75, R6, 0x7771, RZ ;  /* 0x00007771064b7816 */ /* 0x000fe400000000ff */
[----:B------:R-:W-:Y:S02]  /*f8e0*/  ISETP.NE.U32.AND P2, PT, R7, 0x1, PT ;  /* 0x000000010700780c */ /* 0x000fe40003f45070 */
[----:B------:R-:W-:Y:S02]  /*f8f0*/  LOP3.LUT R9, R68, 0x1, RZ, 0xc0, !PT ;  /* 0x0000000144097812 */ /* 0x000fe400078ec0ff */
[----:B------:R-:W-:Y:S02]  /*f900*/  LOP3.LUT R73, R73, 0x1, RZ, 0xc0, !PT ;  /* 0x0000000149497812 */ /* 0x000fe400078ec0ff */
[----:B------:R-:W-:Y:S02]  /*f910*/  PRMT R7, R4, 0x7771, RZ ;  /* 0x0000777104077816 */ /* 0x000fe400000000ff */
[----:B------:R-:W-:-:S02]  /*f920*/  SEL R39, R39, R72, !P3 ;  /* 0x0000004827277207 */ /* 0x000fc40005800000 */
[----:B------:R-:W-:Y:S02]  /*f930*/  SEL R44, R44, R67, !P3 ;  /* 0x000000432c2c7207 */ /* 0x000fe40005800000 */
[----:B------:R-:W-:Y:S02]  /*f940*/  SEL R35, R35, RZ, !P3 ;  /* 0x000000ff23237207 */ /* 0x000fe40005800000 */
[----:B------:R-:W-:Y:S02]  /*f950*/  SEL R5, R0, R5, !P1 ;  /* 0x0000000500057207 */ /* 0x000fe40004800000 */
[----:B------:R-:W-:Y:S02]  /*f960*/  SEL R52, R52, R75, !P0 ;  /* 0x0000004b34347207 */ /* 0x000fe40004000000 */
[----:B------:R-:W-:Y:S02]  /*f970*/  SEL R29, R29, R65, !P0 ;  /* 0x000000411d1d7207 */ /* 0x000fe40004000000 */
[----:B------:R-:W-:-:S02]  /*f980*/  SEL R56, R56, RZ, !P0 ;  /* 0x000000ff38387207 */ /* 0x000fc40004000000 */
[----:B------:R-:W-:Y:S02]  /*f990*/  ISETP.NE.U32.AND P3, PT, R9, 0x1, PT ;  /* 0x000000010900780c */ /* 0x000fe40003f65070 */
[----:B------:R-:W-:Y:S02]  /*f9a0*/  PRMT R0, R4, 0x7773, RZ ;  /* 0x0000777304007816 */ /* 0x000fe400000000ff */
[----:B------:R-:W-:Y:S02]  /*f9b0*/  ISETP.NE.U32.AND P0, PT, R73, 0x1, PT ;  /* 0x000000014900780c */ /* 0x000fe40003f05070 */
[C---:B------:R-:W-:Y:S02]  /*f9c0*/  PRMT R74, R8.reuse, 0x7772, RZ ;  /* 0x00007772084a7816 */ /* 0x040fe400000000ff */
[----:B------:R-:W-:Y:S02]  /*f9d0*/  PRMT R76, R8, 0x7773, RZ ;  /* 0x00007773084c7816 */ /* 0x000fe400000000ff */
[----:B------:R-:W-:-:S02]  /*f9e0*/  PRMT R68, R4, 0x7772, RZ ;  /* 0x0000777204447816 */ /* 0x000fc400000000ff */
[----:B------:R-:W-:Y:S02]  /*f9f0*/  SEL R7, R14, R7, !P2 ;  /* 0x000000070e077207 */ /* 0x000fe40005000000 */
[----:B------:R-:W-:Y:S02]  /*fa00*/  SEL R21, R21, R0, !P3 ;  /* 0x0000000015157207 */ /* 0x000fe40005800000 */
[----:B------:R-:W-:Y:S02]  /*fa10*/  SEL R43, R43, R74, !P6 ;  /* 0x0000004a2b2b7207 */ /* 0x000fe40007000000 */
[----:B------:R-:W-:Y:S02]  /*fa20*/  SEL R55, R55, R76, !P0 ;  /* 0x0000004c37377207 */ /* 0x000fe40004000000 */
[-C--:B------:R-:W-:Y:S02]  /*fa30*/  SEL R42, R42, R67.reuse, !P6 ;  /* 0x000000432a2a7207 */ /* 0x080fe40007000000 */
        /* <DEDUP_REMOVED lines=9> */
[----:B------:R-:W-:Y:S02]  /*fad0*/  SEL R18, R18, RZ, !P2 ;  /* 0x000000ff12127207 */ /* 0x000fe40005000000 */
[----:B------:R-:W-:Y:S02]  /*fae0*/  SEL R12, R12, RZ, !P4 ;  /* 0x000000ff0c0c7207 */ /* 0x000fe40006000000 */
[----:B------:R-:W-:Y:S02]  /*faf0*/  SEL R24, R24, RZ, !P3 ;  /* 0x000000ff18187207 */ /* 0x000fe40005800000 */
[----:B------:R-:W-:-:S02]  /*fb00*/  PRMT R0, R5, 0x7610, R0 ;  /* 0x0000761005007816 */ /* 0x000fc40000000000 */
[----:B------:R-:W-:Y:S01]  /*fb10*/  PRMT R14, R7, 0x7610, R14 ;  /* 0x00007610070e7816 */ /* 0x000fe2000000000e */
[----:B------:R-:W-:Y:S06]  /*fb20*/  @!P5 BRA `(.L_x_3952) ;  /* 0xffffffec0080d947 */ /* 0x000fec000383ffff */
[----:B------:R-:W-:Y:S05]  /*fb30*/  BSYNC B1 ;  /* 0x0000000000017941 */ /* 0x000fea0003800000 */
.L_x_3951:
[C---:B------:R-:W-:Y:S02]  /*fb40*/  PRMT R70, R6.reuse, 0x8880, RZ ;  /* 0x0000888006467816 */ /* 0x040fe400000000ff */
[C---:B------:R-:W-:Y:S02]  /*fb50*/  PRMT R65, R6.reuse, 0x9991, RZ ;  /* 0x0000999106417816 */ /* 0x040fe400000000ff */
[C---:B------:R-:W-:Y:S02]  /*fb60*/  PRMT R71, R6.reuse, 0xaaa2, RZ ;  /* 0x0000aaa206477816 */ /* 0x040fe400000000ff */
[----:B------:R-:W-:Y:S02]  /*fb70*/  PRMT R68, R6, 0xbbb3, RZ ;  /* 0x0000bbb306447816 */ /* 0x000fe400000000ff */
[C---:B------:R-:W-:Y:S02]  /*fb80*/  PRMT R74, R8.reuse, 0x8880, RZ ;  /* 0x00008880084a7816 */ /* 0x040fe400000000ff */
[----:B------:R-:W-:-:S02]  /*fb90*/  PRMT R78, R8, 0x9991, RZ ;  /* 0x00009991084e7816 */ /* 0x000fc400000000ff */
[C---:B------:R-:W-:Y:S02]  /*fba0*/  PRMT R82, R8.reuse, 0xaaa2, RZ ;  /* 0x0000aaa208527816 */ /* 0x040fe400000000ff */
[----:B------:R-:W-:Y:S02]  /*fbb0*/  PRMT R6, R8, 0xbbb3, RZ ;  /* 0x0000bbb308067816 */ /* 0x000fe400000000ff */
[C---:B------:R-:W-:Y:S02]  /*fbc0*/  PRMT R5, R63.reuse, 0x8880, RZ ;  /* 0x000088803f057816 */ /* 0x040fe400000000ff */
[C---:B------:R-:W-:Y:S02]  /*fbd0*/  PRMT R72, R63.reuse, 0x9991, RZ ;  /* 0x000099913f487816 */ /* 0x040fe400000000ff */
[C---:B------:R-:W-:Y:S02]  /*fbe0*/  PRMT R80, R63.reuse, 0xaaa2, RZ ;  /* 0x0000aaa23f507816 */ /* 0x040fe400000000ff */
        /* <DEDUP_REMOVED lines=21> */
.L_x_3950:
[----:B------:R-:W-:Y:S05]  /*fd40*/  BSYNC B0 ;  /* 0x0000000000007941 */ /* 0x000fea0003800000 */
.L_x_3949:
[----:B------:R-:W-:Y:S01]  /*fd50*/  ISETP.GE.U32.AND P0, PT, R11, R60, PT ;  /* 0x0000003c0b00720c */ /* 0x000fe20003f06070 */
[----:B------:R-:W-:-:S12]  /*fd60*/  BSSY B0, `(.L_x_3953) ;  /* 0x0000032000007945 */ /* 0x000fd80003800000 */
[----:B------:R-:W-:Y:S05]  /*fd70*/  @P0 BRA `(.L_x_3954) ;  /* 0x0000000000c00947 */ /* 0x000fea0003800000 */
[----:B------:R-:W-:-:S05]  /*fd80*/  IMAD R4, R11, R64, RZ ;  /* 0x000000400b047224 */ /* 0x000fca00078e02ff */
        /* <DEDUP_REMOVED lines=23> */
[----:B------:R-:W-:-:S05]  /*ff00*/  IMAD.IADD R5, R7, 0x1, R62 ;  /* 0x0000000107057824 */ /* 0x000fca00078e023e */
[----:B------:R-:W-:-:S13]  /*ff10*/  ISETP.GE.U32.AND P1, PT, R5, R60, PT ;  /* 0x0000003c0500720c */ /* 0x000fda0003f26070 */
[-C--:B------:R-:W-:Y:S02]  /*ff20*/  @!P1 IMAD R4, R5, R64.reuse, RZ ;  /* 0x0000004005049224 */ /* 0x080fe400078e02ff */
[----:B------:R-:W-:-:S03]  /*ff30*/  IMAD R64, R7, R64, RZ ;  /* 0x0000004007407224 */ /* 0x000fc600078e02ff */
[----:B------:R-:W-:Y:S02]  /*ff40*/  @!P1 LOP3.LUT R5, R4, 0xfffffffc, RZ, 0xc0, !PT ;  /* 0xfffffffc04059812 */ /* 0x000fe400078ec0ff */
[----:B------:R-:W-:Y:S02]  /*ff50*/  LOP3.LUT R7, R64, 0xfffffffc, RZ, 0xc0, !PT ;  /* 0xfffffffc40077812 */ /* 0x000fe400078ec0ff */
[----:B------:R-:W-:-:S05]  /*ff60*/  @!P1 IADD3 R4, P2, R5, R16, RZ ;  /* 0x0000001005049210 */ /* 0x000fca0007f5e0ff */
[----:B------:R-:W-:Y:S01]  /*ff70*/  @!P1 IMAD.X R5, RZ, RZ, R19, P2 ;  /* 0x000000ffff059224 */ /* 0x000fe200010e0613 */
[----:B------:R-:W-:-:S04]  /*ff80*/  IADD3 R6, P2, R7, R16, RZ ;  /* 0x0000001007067210 */ /* 0x000fc80007f5e0ff */
[----:B------:R-:W2:Y:S01]  /*ff90*/  @!P1 LDG.E R4, desc[UR60][R4.64] ;  /* 0x0000003c04049981 */ /* 0x000ea2000c1e1900 */
[----:B------:R-:W-:-:S05]  /*ffa0*/  IMAD.X R7, RZ, RZ, R19, P2 ;  /* 0x000000ffff077224 */ /* 0x000fca00010e0613 */
[----:B------:R-:W3:Y:S01]  /*ffb0*/  LDG.E R6, desc[UR60][R6.64] ;  /* 0x0000003c06067981 */ /* 0x000ee2000c1e1900 */
[C---:B--2---:R-:W-:Y:S02]  /*ffc0*/  @!P1 PRMT R16, R4.reuse, 0x7770, RZ ;  /* 0x0000777004109816 */ /* 0x044fe400000000ff */
[C---:B------:R-:W-:Y:S02]  /*ffd0*/  @!P1 PRMT R19, R4.reuse, 0x7771, RZ ;  /* 0x0000777104139816 */ /* 0x040fe400000000ff */
[C---:B------:R-:W-:Y:S02]  /*ffe0*/  @!P1 PRMT R64, R4.reuse, 0x7772, RZ ;  /* 0x0000777204409816 */ /* 0x040fe400000000ff */
[----:B------:R-:W-:Y:S02]  /*fff0*/  @!P1 PRMT R73, R4, 0x7773, RZ ;  /* 0x0000777304499816 */ /* 0x000fe400000000ff */
[C---:B---3--:R-:W-:Y:S02]  /*10000*/  PRMT R74, R6.reuse, 0x7770, RZ ;  /* 0x00007770064a7816 */ /* 0x048fe400000000ff */
[----:B------:R-:W-:-:S02]  /*10010*/  PRMT R78, R6, 0x7771, RZ ;  /* 0x00007771064e7816 */ /* 0x000fc400000000ff */
[----:B------:R-:W-:Y:S02]  /*10020*/  PRMT R82, R6, 0x7772, RZ ;  /* 0x0000777206527816 */ /* 0x000fe400000000ff */
[----:B------:R-:W-:Y:S02]  /*10030*/  @!P1 PRMT R67, R16, 0x7610, R67 ;  /* 0x0000761010439816 */ /* 0x000fe40000000043 */
[----:B------:R-:W-:Y:S02]  /*10040*/  @!P1 PRMT R69, R19, 0x7610, R69 ;  /* 0x0000761013459816 */ /* 0x000fe40000000045 */
[----:B------:R-:W-:Y:S02]  /*10050*/  @!P1 PRMT R76, R64, 0x7610, R76 ;  /* 0x00007610404c9816 */ /* 0x000fe4000000004c */
[----:B------:R-:W-:Y:S02]  /*10060*/  @!P1 PRMT R8, R73, 0x7610, R8 ;  /* 0x0000761049089816 */ /* 0x000fe40000000008 */
[----:B------:R-:W-:-:S07]  /*10070*/  PRMT R6, R6, 0x7773, RZ ;  /* 0x0000777306067816 */ /* 0x000fce00000000ff */
.L_x_3954:
[----:B------:R-:W-:Y:S05]  /*10080*/  BSYNC B0 ;  /* 0x0000000000007941 */ /* 0x000fea0003800000 */
.L_x_3953:
        /* <DEDUP_REMOVED lines=139> */
[----:B------:R-:W-:-:S02]  /*10940*/  ISETP.GE.U32.AND P0, PT, R47, R7, PT ;  /* 0x000000072f00720c */ /* 0x000fc40003f06070 */
[----:B------:R-:W-:Y:S02]  /*10950*/  ISETP.NE.AND P3, PT, R5, R4, PT ;  /* 0x000000040500720c */ /* 0x000fe40003f65270 */
[----:B------:R-:W-:Y:S02]  /*10960*/  ISETP.NE.AND P6, PT, R16, R9, PT ;  /* 0x000000091000720c */ /* 0x000fe40003fc5270 */
[----:B------:R-:W-:Y:S02]  /*10970*/  ISETP.NE.AND P5, PT, R64, R11, PT ;  /* 0x0000000b4000720c */ /* 0x000fe40003fa5270 */
[----:B------:R-:W-:Y:S02]  /*10980*/  ISETP.GT.AND P1, PT, R68, R19, PT ;  /* 0x000000134400720c */ /* 0x000fe40003f24270 */
[----:B------:R-:W-:Y:S02]  /*10990*/  PRMT R5, R78, 0x8880, RZ ;  /* 0x000088804e057816 */ /* 0x000fe400000000ff */
[----:B------:R-:W-:-:S02]  /*109a0*/  PRMT R16, R39, 0x8880, RZ ;  /* 0x0000888027107816 */ /* 0x000fc400000000ff */
[----:B------:R-:W-:Y:S02]  /*109b0*/  PRMT R9, R82, 0x8880, RZ ;  /* 0x0000888052097816 */ /* 0x000fe400000000ff */
[----:B------:R-:W-:Y:S02]  /*109c0*/  PRMT R64, R43, 0x8880, RZ ;  /* 0x000088802b407816 */ /* 0x000fe400000000ff */
[----:B------:R-:W-:Y:S02]  /*109d0*/  ISETP.GE.AND.EX P0, PT, R53, RZ, PT, P0 ;  /* 0x000000ff3500720c */ /* 0x000fe40003f06300 */
[----:B------:R-:W-:Y:S02]  /*109e0*/  PRMT R11, R6, 0x8880, RZ ;  /* 0x00008880060b7816 */ /* 0x000fe400000000ff */
[----:B------:R-:W-:Y:S02]  /*109f0*/  PRMT R68, R55, 0x8880, RZ ;  /* 0x0000888037447816 */ /* 0x000fe400000000ff */
[----:B------:R-:W-:-:S02]  /*10a00*/  SEL R4, RZ, 0xffffffff, !P1 ;  /* 0xffffffffff047807 */ /* 0x000fc40004800000 */
[----:B------:R-:W-:Y:S01]  /*10a10*/  ISETP.GT.AND P2, PT, R16, R5, PT ;  /* 0x000000051000720c */ /* 0x000fe20003f44270 */
[----:B------:R-:W-:Y:S01]  /*10a20*/  IMAD.IADD R5, R7, 0x1, R62 ;  /* 0x0000000107057824 */ /* 0x000fe200078e023e */
[----:B------:R-:W-:Y:S02]  /*10a30*/  ISETP.GT.AND P1, PT, R64, R9, PT ;  /* 0x000000094000720c */ /* 0x000fe40003f24270 */
[----:B------:R-:W-:Y:S02]  /*10a40*/  @!P4 SEL R4, RZ, 0xffffffff, P0 ;  /* 0xffffffffff04c807 */ /* 0x000fe40000000000 */
[----:B------:R-:W-:Y:S02]  /*10a50*/  ISETP.GT.AND P4, PT, R68, R11, PT ;  /* 0x0000000b4400720c */ /* 0x000fe40003f84270 */
[----:B------:R-:W-:Y:S02]  /*10a60*/  SEL R9, RZ, 0xffffffff, !P2 ;  /* 0xffffffffff097807 */ /* 0x000fe40005000000 */
[----:B------:R-:W-:-:S02]  /*10a70*/  SEL R11, RZ, 0xffffffff, !P1 ;  /* 0xffffffffff0b7807 */ /* 0x000fc40004800000 */
        /* <DEDUP_REMOVED lines=41> */
[----:B------:R-:W-:Y:S02]  /*10d10*/  LOP3.LUT R9, R8, 0xff, RZ, 0xc0, !PT ;  /* 0x000000ff08097812 */ /* 0x000fe400078ec0ff */
[----:B------:R-:W-:Y:S02]  /*10d20*/  LOP3.LUT R16, R21, 0xff, RZ, 0xc0, !PT ;  /* 0x000000ff15107812 */ /* 0x000fe400078ec0ff */
[----:B------:R-:W-:-:S02]  /*10d30*/  ISETP.NE.AND P5, PT, R7, R4, PT ;  /* 0x000000040700720c */ /* 0x000fc40003fa5270 */
[----:B------:R-:W-:Y:S02]  /*10d40*/  PRMT R4, R69, 0x8880, RZ ;  /* 0x0000888045047816 */ /* 0x000fe400000000ff */
[----:B------:R-:W-:Y:S02]  /*10d50*/  PRMT R7, R14, 0x8880, RZ ;  /* 0x000088800e077816 */ /* 0x000fe400000000ff */
[----:B------:R-:W-:Y:S02]  /*10d60*/  ISETP.GE.U32.AND P0, PT, R15, R5, PT ;  /* 0x000000050f00720c */ /* 0x000fe40003f06070 */
[----:B------:R-:W-:Y:S02]  /*10d70*/  ISETP.NE.AND P4, PT, R19, R6, PT ;  /* 0x000000061300720c */ /* 0x000fe40003f85270 */
[----:B------:R-:W-:Y:S02]  /*10d80*/  ISETP.NE.AND P3, PT, R16, R9, PT ;  /* 0x000000091000720c */ /* 0x000fe40003f65270 */
[----:B------:R-:W-:-:S02]  /*10d90*/  ISETP.GT.AND P6, PT, R60, R11, PT ;  /* 0x0000000b3c00720c */ /* 0x000fc40003fc4270 */
[----:B------:R-:W-:Y:S02]  /*10da0*/  PRMT R6, R76, 0x8880, RZ ;  /* 0x000088804c067816 */ /* 0x000fe400000000ff */
[----:B------:R-:W-:Y:S02]  /*10db0*/  PRMT R9, R13, 0x8880, RZ ;  /* 0x000088800d097816 */ /* 0x000fe400000000ff */
        /* <DEDUP_REMOVED lines=40> */
.L_x_3956:
[----:B------:R-:W-:Y:S05]  /*11040*/  BSYNC B0 ;  /* 0x0000000000007941 */ /* 0x000fea0003800000 */
.L_x_3955:
[----:B------:R-:W-:Y:S02]  /*11050*/  LOP3.LUT R4, R66, 0xff, RZ, 0xc0, !PT ;  /* 0x000000ff42047812 */ /* 0x000fe400078ec0ff */
[----:B------:R-:W-:Y:S02]  /*11060*/  LOP3.LUT R5, R51, 0xff, RZ, 0xc0, !PT ;  /* 0x000000ff33057812 */ /* 0x000fe400078ec0ff */
[----:B------:R-:W-:Y:S02]  /*11070*/  ISETP.GE.U32.AND P0, PT, R40, R30, PT ;  /* 0x0000001e2800720c */ /* 0x000fe40003f06070 */
[----:B------:R-:W-:Y:S02]  /*11080*/  ISETP.NE.AND P1, PT, R4, R5, PT ;  /* 0x000000050400720c */ /* 0x000fe40003f25270 */
[----:B------:R-:W-:Y:S02]  /*11090*/  LOP3.LUT R6, R61, 0xff, RZ, 0xc0, !PT ;  /* 0x000000ff3d067812 */ /* 0x000fe400078ec0ff */
[----:B------:R-:W-:-:S02]  /*110a0*/  LOP3.LUT R7, R52, 0xff, RZ, 0xc0, !PT ;  /* 0x000000ff34077812 */ /* 0x000fc400078ec0ff */
[----:B------:R-:W-:Y:S02]  /*110b0*/  LOP3.LUT R8, R59, 0xff, RZ, 0xc0, !PT ;  /* 0x000000ff3b087812 */ /* 0x000fe400078ec0ff */
[----:B------:R-:W-:Y:S02]  /*110c0*/  LOP3.LUT R9, R50, 0xff, RZ, 0xc0, !PT ;  /* 0x000000ff32097812 */ /* 0x000fe400078ec0ff */
[----:B------:R-:W-:Y:S02]  /*110d0*/  PRMT R4, R51, 0x8880, RZ ;  /* 0x0000888033047816 */ /* 0x000fe400000000ff */
[----:B------:R-:W-:Y:S02]  /*110e0*/  PRMT R5, R66, 0x8880, RZ ;  /* 0x0000888042057816 */ /* 0x000fe400000000ff */
[----:B------:R-:W-:Y:S02]  /*110f0*/  ISETP.GE.AND.EX P0, PT, R32, R49, PT, P0 ;  /* 0x000000312000720c */ /* 0x000fe40003f06300 */
[----:B------:R-:W-:-:S02]  /*11100*/  ISETP.NE.AND P6, PT, R6, R7, PT ;  /* 0x000000070600720c */ /* 0x000fc40003fc5270 */
[----:B------:R-:W-:Y:S02]  /*11110*/  ISETP.NE.AND P4, PT, R8, R9, PT ;  /* 0x000000090800720c */ /* 0x000fe40003f85270 */
[----:B------:R-:W-:Y:S02]  /*11120*/  ISETP.GT.AND P2, PT, R5, R4, PT ;  /* 0x000000040500720c */ /* 0x000fe40003f44270 */
[----:B------:R-:W-:Y:S02]  /*11130*/  LOP3.LUT R8, R58, 0xff, RZ, 0xc0, !PT ;  /* 0x000000ff3a087812 */ /* 0x000fe400078ec0ff */
[----:B------:R-:W-:Y:S02]  /*11140*/  LOP3.LUT R9, R57, 0xff, RZ, 0xc0, !PT ;  /* 0x000000ff39097812 */ /* 0x000fe400078ec0ff */
[----:B------:R-:W-:Y:S02]  /*11150*/  SEL R4, RZ, 0xffffffff, P0 ;  /* 0xffffffffff047807 */ /* 0x000fe40000000000 */
[----:B------:R-:W-:-:S02]  /*11160*/  PRMT R6, R52, 0x8880, RZ ;  /* 0x0000888034067816 */ /* 0x000fc400000000ff */
[----:B------:R-:W-:Y:S02]  /*11170*/  PRMT R7, R61, 0x8880, RZ ;  /* 0x000088803d077816 */ /* 0x000fe400000000ff */
[----:B------:R-:W-:Y:S02]  /*11180*/  ISETP.GE.U32.AND P0, PT, R38, R29, PT ;  /* 0x0000001d2600720c */ /* 0x000fe40003f06070 */
[----:B------:R-:W-:Y:S02]  /*11190*/  @P1 SEL R4, RZ, 0xffffffff, !P2 ;  /* 0xffffffffff041807 */ /* 0x000fe40005000000 */
[----:B------:R-:W-:Y:S02]  /*111a0*/  ISETP.NE.AND P3, PT, R8, R9, PT ;  /* 0x000000090800720c */ /* 0x000fe40003f65270 */
[----:B------:R-:W-:Y:S02]  /*111b0*/  ISETP.GE.U32.AND P2, PT, R36, R28, PT ;  /* 0x0000001c2400720c */ /* 0x000fe40003f46070 */
[----:B------:R-:W-:-:S02]  /*111c0*/  ISETP.GT.AND P5, PT, R7, R6, PT ;  /* 0x000000060700720c */ /* 0x000fc40003fa4270 */
[----:B------:R-:W-:Y:S02]  /*111d0*/  ISETP.GE.AND.EX P0, PT, R31, R56, PT, P0 ;  /* 0x000000381f00720c */ /* 0x000fe40003f06300 */
[----:B------:R-:W-:Y:S02]  /*111e0*/  PRMT R6, R50, 0x8880, RZ ;  /* 0x0000888032067816 */ /* 0x000fe400000000ff */
[----:B------:R-:W-:Y:S02]  /*111f0*/  PRMT R7, R59, 0x8880, RZ ;  /* 0x000088803b077816 */ /* 0x000fe400000000ff */
        /* <DEDUP_REMOVED lines=8> */
[----:B------:R-:W-:-:S02]  /*11280*/  @P6 SEL R5, RZ, 0xffffffff, !P5 ;  /* 0xffffffffff056807 */ /* 0x000fc40006800000 */
[----:B------:R-:W-:Y:S02]  /*11290*/  ISETP.GT.AND P2, PT, R9, R8, PT ;  /* 0x000000080900720c */ /* 0x000fe40003f44270 */
[----:B------:R-:W-:Y:S02]  /*112a0*/  SEL R7, RZ, 0xffffffff, P1 ;  /* 0xffffffffff077807 */ /* 0x000fe40000800000 */
[----:B------:R-:W-:Y:S02]  /*112b0*/  LOP3.LUT R4, R4, 0x1, RZ, 0xc0, !PT ;  /* 0x0000000104047812 */ /* 0x000fe400078ec0ff */
[----:B------:R-:W-:Y:S02]  /*112c0*/  LOP3.LUT R5, R5, 0x1, RZ, 0xc0, !PT ;  /* 0x0000000105057812 */ /* 0x000fe400078ec0ff */
[----:B------:R-:W-:Y:S02]  /*112d0*/  @P4 SEL R6, RZ, 0xffffffff, !P0 ;  /* 0xffffffffff064807 */ /* 0x000fe40004000000 */
[----:B------:R-:W-:-:S02]  /*112e0*/  @P3 SEL R7, RZ, 0xffffffff, !P2 ;  /* 0xffffffffff073807 */ /* 0x000fc40005000000 */
[----:B------:R-:W-:Y:S02]  /*112f0*/  ISETP.NE.U32.AND P0, PT, R4, 0x1, PT ;  /* 0x000000010400780c */ /* 0x000fe40003f05070 */
[----:B------:R-:W-:Y:S02]  /*11300*/  ISETP.NE.U32.AND P1, PT, R5, 0x1, PT ;  /* 0x000000010500780c */ /* 0x000fe40003f25070 */
[----:B------:R-:W-:Y:S02]  /*11310*/  LOP3.LUT R6, R6, 0x1, RZ, 0xc0, !PT ;  /* 0x0000000106067812 */ /* 0x000fe400078ec0ff */
[----:B------:R-:W-:Y:S02]  /*11320*/  LOP3.LUT R7, R7, 0x1, RZ, 0xc0, !PT ;  /* 0x0000000107077812 */ /* 0x000fe400078ec0ff */
[----:B------:R-:W-:Y:S02]  /*11330*/  SEL R66, R66, R51, !P0 ;  /* 0x0000003342427207 */ /* 0x000fe40004000000 */
[----:B------:R-:W-:-:S02]  /*11340*/  SEL R52, R61, R52, !P1 ;  /* 0x000000343d347207 */ /* 0x000fc40004800000 */
[----:B------:R-:W-:Y:S02]  /*11350*/  ISETP.NE.U32.AND P2, PT, R6, 0x1, PT ;  /* 0x000000010600780c */ /* 0x000fe40003f45070 */
[----:B------:R-:W-:Y:S02]  /*11360*/  ISETP.NE.U32.AND P3, PT, R7, 0x1, PT ;  /* 0x000000010700780c */ /* 0x000fe40003f65070 */
[----:B------:R-:W-:Y:S02]  /*11370*/  LOP3.LUT R7, R45, 0xff, RZ, 0xc0, !PT ;  /* 0x000000ff2d077812 */ /* 0x000fe400078ec0ff */
[----:B------:R-:W-:Y:S02]  /*11380*/  LOP3.LUT R6, R39, 0xff, RZ, 0xc0, !PT ;  /* 0x000000ff27067812 */ /* 0x000fe400078ec0ff */
[----:B------:R-:W-:Y:S02]  /*11390*/  LOP3.LUT R4, R66, 0xff, RZ, 0xc0, !PT ;  /* 0x000000ff42047812 */ /* 0x000fe400078ec0ff */
[----:B------:R-:W-:-:S02]  /*113a0*/  LOP3.LUT R5, R52, 0xff, RZ, 0xc0, !PT ;  /* 0x000000ff34057812 */ /* 0x000fc400078ec0ff */
[----:B------:R-:W-:Y:S02]  /*113b0*/  SEL R50, R59, R50, !P2 ;  /* 0x000000323b327207 */ /* 0x000fe40005000000 */
[----:B------:R-:W-:Y:S02]  /*113c0*/  SEL R58, R58, R57, !P3 ;  /* 0x000000393a3a7207 */ /* 0x000fe40005800000 */
[----:B------:R-:W-:Y:S02]  /*113d0*/  SEL R19, R38, R29, !P1 ;  /* 0x0000001d26137207 */ /* 0x000fe40004800000 */
[----:B------:R-:W-:Y:S02]  /*113e0*/  SEL R56, R31, R56, !P1 ;  /* 0x000000381f387207 */ /* 0x000fe40004800000 */
[----:B------:R-:W-:Y:S02]  /*113f0*/  SEL R46, R25, R46, !P3 ;  /* 0x0000002e192e7207 */ /* 0x000fe40005800000 */
[----:B------:R-:W-:-:S02]  /*11400*/  ISETP.NE.AND P1, PT, R4, R7, PT ;  /* 0x000000070400720c */ /* 0x000fc40003f25270 */
[----:B------:R-:W-:Y:S02]  /*11410*/  ISETP.NE.AND P6, PT, R5, R6, PT ;  /* 0x000000060500720c */ /* 0x000fe40003fc5270 */
[----:B------:R-:W-:Y:S02]  /*11420*/  SEL R16, R40, R30, !P0 ;  /* 0x0000001e28107207 */ /* 0x000fe40004000000 */
[----:B------:R-:W-:Y:S02]  /*11430*/  LOP3.LUT R7, R43, 0xff, RZ, 0xc0, !PT ;  /* 0x000000ff2b077812 */ /* 0x000fe400078ec0ff */
[----:B------:R-:W-:Y:S02]  /*11440*/  LOP3.LUT R6, R55, 0xff, RZ, 0xc0, !PT ;  /* 0x000000ff37067812 */ /* 0x000fe400078ec0ff */
[----:B------:R-:W-:Y:S02]  /*11450*/  LOP3.LUT R4, R50, 0xff, RZ, 0xc0, !PT ;  /* 0x000000ff32047812 */ /* 0x000fe400078ec0ff */
[----:B------:R-:W-:-:S02]  /*11460*/  LOP3.LUT R5, R58, 0xff, RZ, 0xc0, !PT ;  /* 0x000000ff3a057812 */ /* 0x000fc400078ec0ff */
[----:B------:R-:W-:Y:S02]  /*11470*/  PRMT R8, R45, 0x8880, RZ ;  /* 0x000088802d087816 */ /* 0x000fe400000000ff */
[----:B------:R-:W-:Y:S02]  /*11480*/  PRMT R25, R66, 0x8880, RZ ;  /* 0x0000888042197816 */ /* 0x000fe400000000ff */
        /* <DEDUP_REMOVED lines=8> */
[----:B------:R-:W-:Y:S02]  /*11510*/  ISETP.GE.AND.EX P0, PT, R32, R53, PT, P0 ;  /* 0x000000352000720c */ /* 0x000fe40003f06300 */
[----:B------:R-:W-:Y:S02]  /*11520*/  SEL R9, R36, R28, !P2 ;  /* 0x0000001c24097207 */ /* 0x000fe40005000000 */
[----:B------:R-:W-:Y:S02]  /*11530*/  SEL R11, R26, R37, !P2 ;  /* 0x000000251a0b7207 */ /* 0x000fe40005000000 */
[----:B------:R-:W-:Y:S01]  /*11540*/  ISETP.GT.AND P2, PT, R4, R5, PT ;  /* 0x000000050400720c */ /* 0x000fe20003f44270 */
[----:B------:R-:W-:Y:S01]  /*11550*/  IMAD.MOV.U32 R5, RZ, RZ, R7 ;  /* 0x000000ffff057224 */ /* 0x000fe200078e0007 */
[----:B------:R-:W-:-:S02]  /*11560*/  SEL R4, RZ, 0xffffffff, P0 ;  /* 0xffffffffff047807 */ /* 0x000fc40000000000 */
[----:B------:R-:W-:Y:S02]  /*11570*/  PRMT R6, R39, 0x8880, RZ ;  /* 0x0000888027067816 */ /* 0x000fe400000000ff */
[----:B------:R-:W-:Y:S02]  /*11580*/  ISETP.GE.U32.AND P0, PT, R19, R44, PT ;  /* 0x0000002c1300720c */ /* 0x000fe40003f06070 */
[----:B------:R-:W-:Y:S02]  /*11590*/  @P1 SEL R4, RZ, 0xffffffff, !P2 ;  /* 0xffffffffff041807 */ /* 0x000fe40005000000 */
[----:B------:R-:W-:Y:S02]  /*115a0*/  ISETP.GE.U32.AND P2, PT, R9, R42, PT ;  /* 0x0000002a0900720c */ /* 0x000fe40003f46070 */
[----:B------:R-:W-:Y:S02]  /*115b0*/  ISETP.GT.AND P5, PT, R5, R6, PT ;  /* 0x000000060500720c */ /* 0x000fe40003fa4270 */
[----:B------:R-:W-:-:S02]  /*115c0*/  ISETP.GE.AND.EX P0, PT, R56, R35, PT, P0 ;  /* 0x000000233800720c */ /* 0x000fc40003f06300 */
[----:B------:R-:W-:Y:S02]  /*115d0*/  PRMT R25, R43, 0x8880, RZ ;  /* 0x000088802b197816 */ /* 0x000fe400000000ff */
[----:B------:R-:W-:Y:S02]  /*115e0*/  PRMT R6, R50, 0x8880, RZ ;  /* 0x0000888032067816 */ /* 0x000fe400000000ff */
[----:B------:R-:W-:Y:S02]  /*115f0*/  ISETP.GE.U32.AND P1, PT, R27, R54, PT ;  /* 0x000000361b00720c */ /* 0x000fe40003f26070 */
[----:B------:R-:W-:Y:S02]  /*11600*/  ISETP.GE.AND.EX P2, PT, R11, R48, PT, P2 ;  /* 0x000000300b00720c */ /* 0x000fe40003f46320 */
[----:B------:R-:W-:Y:S02]  /*11610*/  PRMT R8, R55, 0x8880, RZ ;  /* 0x0000888037087816 */ /* 0x000fe400000000ff */
[----:B------:R-:W-:-:S02]  /*11620*/  PRMT R7, R58, 0x8880, RZ ;  /* 0x000088803a077816 */ /* 0x000fc400000000ff */
[----:B------:R-:W-:Y:S02]  /*11630*/  SEL R5, RZ, 0xffffffff, P0 ;  /* 0xffffffffff057807 */ /* 0x000fe40000000000 */
[----:B------:R-:W-:Y:S02]  /*11640*/  ISETP.GT.AND P0, PT, R6, R25, PT ;  /* 0x000000190600720c */ /* 0x000fe40003f04270 */
[----:B------:R-:W-:Y:S02]  /*11650*/  ISETP.GE.AND.EX P1, PT, R46, R41, PT, P1 ;  /* 0x000000292e00720c */ /* 0x000fe40003f26310 */
[----:B------:R-:W-:Y:S02]  /*11660*/  SEL R6, RZ, 0xffffffff, P2 ;  /* 0xffffffffff067807 */ /* 0x000fe40001000000 */
[----:B------:R-:W-:Y:S02]  /*11670*/  @P6 SEL R5, RZ, 0xffffffff, !P5 ;  /* 0xffffffffff056807 */ /* 0x000fe40006800000 */
[----:B------:R-:W-:-:S02]  /*11680*/  ISETP.GT.AND P2, PT, R7, R8, PT ;  /* 0x000000080700720c */ /* 0x000fc40003f44270 */
[----:B------:R-:W-:Y:S02]  /*11690*/  LOP3.LUT R4, R4, 0x1, RZ, 0xc0, !PT ;  /* 0x0000000104047812 */ /* 0x000fe400078ec0ff */
[----:B------:R-:W-:Y:S02]  /*116a0*/  SEL R7, RZ, 0xffffffff, P1 ;  /* 0xffffffffff077807 */ /* 0x000fe40000800000 */
[----:B------:R-:W-:Y:S02]  /*116b0*/  @P4 SEL R6, RZ, 0xffffffff, !P0 ;  /* 0xffffffffff064807 */ /* 0x000fe40004000000 */
[----:B------:R-:W-:Y:S02]  /*116c0*/  LOP3.LUT R5, R5, 0x1, RZ, 0xc0, !PT ;  /* 0x0000000105057812 */ /* 0x000fe400078ec0ff */
[----:B------:R-:W-:Y:S02]  /*116d0*/  @P3 SEL R7, RZ, 0xffffffff, !P2 ;  /* 0xffffffffff073807 */ /* 0x000fe40005000000 */
[----:B------:R-:W-:-:S02]  /*116e0*/  ISETP.NE.U32.AND P0, PT, R4, 0x1, PT ;  /* 0x000000010400780c */ /* 0x000fc40003f05070 */
[----:B------:R-:W-:Y:S02]  /*116f0*/  LOP3.LUT R6, R6, 0x1, RZ, 0xc0, !PT ;  /* 0x0000000106067812 */ /* 0x000fe400078ec0ff */
[----:B------:R-:W-:Y:S02]  /*11700*/  ISETP.NE.U32.AND P1, PT, R5, 0x1, PT ;  /* 0x000000010500780c */ /* 0x000fe40003f25070 */
[----:B------:R-:W-:Y:S02]  /*11710*/  LOP3.LUT R7, R7, 0x1, RZ, 0xc0, !PT ;  /* 0x0000000107077812 */ /* 0x000fe400078ec0ff */
[----:B------:R-:W-:Y:S02]  /*11720*/  SEL R5, R66, R45, !P0 ;  /* 0x0000002d42057207 */ /* 0x000fe40004000000 */
[----:B------:R-:W-:Y:S02]  /*11730*/  ISETP.NE.U32.AND P2, PT, R6, 0x1, PT ;  /* 0x000000010600780c */ /* 0x000fe40003f45070 */
[----:B------:R-:W-:-:S02]  /*11740*/  SEL R39, R52, R39, !P1 ;  /* 0x0000002734277207 */ /* 0x000fc40004800000 */
[----:B------:R-:W-:Y:S02]  /*11750*/  ISETP.NE.U32.AND P3, PT, R7, 0x1, PT ;  /* 0x000000010700780c */ /* 0x000fe40003f65070 */
[----:B------:R-:W-:Y:S02]  /*11760*/  LOP3.LUT R7, R0, 0xff, RZ, 0xc0, !PT ;  /* 0x000000ff00077812 */ /* 0x000fe400078ec0ff */
[----:B------:R-:W-:Y:S02]  /*11770*/  LOP3.LUT R4, R5, 0xff, RZ, 0xc0, !PT ;  /* 0x000000ff05047812 */ /* 0x000fe400078ec0ff */
[----:B------:R-:W-:Y:S02]  /*11780*/  SEL R50, R50, R43, !P2 ;  /* 0x0000002b32327207 */ /* 0x000fe40005000000 */
[----:B------:R-:W-:Y:S02]  /*11790*/  LOP3.LUT R25, R14, 0xff, RZ, 0xc0, !PT ;  /* 0x000000ff0e197812 */ /* 0x000fe400078ec0ff */
[----:B------:R-:W-:-:S02]  /*117a0*/  LOP3.LUT R6, R39, 0xff, RZ, 0xc0, !PT ;  /* 0x000000ff27067812 */ /* 0x000fc400078ec0ff */
[----:B------:R-:W-:Y:S02]  /*117b0*/  SEL R58, R58, R55, !P3 ;  /* 0x000000373a3a7207 */ /* 0x000fe40005800000 */
[----:B------:R-:W-:Y:S02]  /*117c0*/  SEL R19, R19, R44, !P1 ;  /* 0x0000002c13137207 */ /* 0x000fe40004800000 */
[----:B------:R-:W-:Y:S02]  /*117d0*/  SEL R44, R27, R54, !P3 ;  /* 0x000000361b2c7207 */ /* 0x000fe40005800000 */
[----:B------:R-:W-:Y:S02]  /*117e0*/  ISETP.NE.AND P6, PT, R4, R7, PT ;  /* 0x000000070400720c */ /* 0x000fe40003fc5270 */
[----:B------:R-:W-:Y:S02]  /*117f0*/  ISETP.NE.AND P4, PT, R6, R25, PT ;  /* 0x000000190600720c */ /* 0x000fe40003f85270 */
[----:B------:R-:W-:-:S02]  /*11800*/  LOP3.LUT R7, R13, 0xff, RZ, 0xc0, !PT ;  /* 0x000000ff0d077812 */ /* 0x000fc400078ec0ff */
[----:B------:R-:W-:Y:S02]  /*11810*/  LOP3.LUT R4, R50, 0xff, RZ, 0xc0, !PT ;  /* 0x000000ff32047812 */ /* 0x000fe400078ec0ff */
[----:B------:R-:W-:Y:S02]  /*11820*/  PRMT R8, R0, 0x8880, RZ ;  /* 0x0000888000087816 */ /* 0x000fe400000000ff */
[----:B------:R-:W-:Y:S02]  /*11830*/  PRMT R27, R5, 0x8880, RZ ;  /* 0x00008880051b7816 */ /* 0x000fe400000000ff */
[----:B------:R-:W-:Y:S02]  /*11840*/  LOP3.LUT R25, R21, 0xff, RZ, 0xc0, !PT ;  /* 0x000000ff15197812 */ /* 0x000fe400078ec0ff */
[----:B------:R-:W-:Y:S02]  /*11850*/  LOP3.LUT R6, R58, 0xff, RZ, 0xc0, !PT ;  /* 0x000000ff3a067812 */ /* 0x000fe400078ec0ff */
[----:B------:R-:W-:-:S02]  /*11860*/  SEL R41, R46, R41, !P3 ;  /* 0x000000292e297207 */ /* 0x000fc40005800000 */
[----:B------:R-:W-:Y:S02]  /*11870*/  SEL R35, R56, R35, !P1 ;  /* 0x0000002338237207 */ /* 0x000fe40004800000 */
[----:B------:R-:W-:Y:S01]  /*11880*/  ISETP.NE.AND P3, PT, R4, R7, PT ;  /* 0x000000070400720c */ /* 0x000fe20003f65270 */
[----:B------:R-:W-:Y:S01]  /*11890*/  IMAD.MOV.U32 R7, RZ, RZ, R8 ;  /* 0x000000ffff077224 */ /* 0x000fe200078e0008 */
[----:B------:R-:W-:Y:S01]  /*118a0*/  ISETP.NE.AND P1, PT, R6, R25, PT ;  /* 0x000000190600720c */ /* 0x000fe20003f25270 */
[----:B------:R-:W-:Y:S01]  /*118b0*/  IMAD.MOV.U32 R4, RZ, RZ, R27 ;  /* 0x000000ffff047224 */ /* 0x000fe200078e001b */
[----:B------:R-:W-:Y:S02]  /*118c0*/  PRMT R6, R21, 0x8880, RZ ;  /* 0x0000888015067816 */ /* 0x000fe400000000ff */
[----:B------:R-:W-:Y:S02]  /*118d0*/  PRMT R8, R58, 0x8880, RZ ;  /* 0x000088803a087816 */ /* 0x000fe400000000ff */
[----:B------:R-:W-:-:S02]  /*118e0*/  SEL R16, R16, R47, !P0 ;  /* 0x0000002f10107207 */ /* 0x000fc40004000000 */
[----:B------:R-:W-:Y:S02]  /*118f0*/  SEL R26, R32, R53, !P0 ;  /* 0x00000035201a7207 */ /* 0x000fe40004000000 */
[----:B------:R-:W-:Y:S02]  /*11900*/  ISETP.GE.U32.AND P0, PT, R44, R33, PT ;  /* 0x000000212c00720c */ /* 0x000fe40003f06070 */
[----:B------:R-:W-:Y:S01]  /*11910*/  ISETP.GT.AND P5, PT, R4, R7, PT ;  /* 0x000000070400720c */ /* 0x000fe20003fa4270 */
[----:B------:R-:W-:Y:S01]  /*11920*/  IMAD.MOV.U32 R7, RZ, RZ, R6 ;  /* 0x000000ffff077224 */ /* 0x000fe200078e0006 */
[----:B------:R-:W-:Y:S01]  /*11930*/  ISETP.GE.AND.EX P0, PT, R41, R24, PT, P0 ;  /* 0x000000182900720c */ /* 0x000fe20003f06300 */
[----:B------:R-:W-:Y:S01]  /*11940*/  IMAD.MOV.U32 R4, RZ, RZ, R8 ;  /* 0x000000ffff047224 */ /* 0x000fe200078e0008 */
[----:B------:R-:W-:Y:S02]  /*11950*/  SEL R9, R9, R42, !P2 ;  /* 0x0000002a09097207 */ /* 0x000fe40005000000 */
[----:B------:R-:W-:-:S02]  /*11960*/  SEL R11, R11, R48, !P2 ;  /* 0x000000300b0b7207 */ /* 0x000fc40005000000 */
[----:B------:R-:W-:Y:S02]  /*11970*/  ISETP.GT.AND P2, PT, R4, R7, PT ;  /* 0x000000070400720c */ /* 0x000fe40003f44270 */
[----:B------:R-:W-:Y:S02]  /*11980*/  SEL R8, RZ, 0xffffffff, P0 ;  /* 0xffffffffff087807 */ /* 0x000fe40000000000 */
[----:B------:R-:W-:Y:S02]  /*11990*/  ISETP.GE.U32.AND P0, PT, R16, R15, PT ;  /* 0x0000000f1000720c */ /* 0x000fe40003f06070 */
[----:B------:R-:W-:Y:S02]  /*119a0*/  @P1 SEL R8, RZ, 0xffffffff, !P2 ;  /* 0xffffffffff081807 */ /* 0x000fe40005000000 */
[----:B------:R-:W-:Y:S02]  /*119b0*/  ISETP.GE.U32.AND P2, PT, R19, R20, PT ;  /* 0x000000141300720c */ /* 0x000fe40003f46070 */
        /* <DEDUP_REMOVED lines=11> */
[----:B------:R-:W-:Y:S02]  /*11a70*/  ISETP.GT.AND P2, PT, R7, R28, PT ;  /* 0x0000001c0700720c */ /* 0x000fe40003f44270 */
[----:B------:R-:W-:-:S02]  /*11a80*/  SEL R7, RZ, 0xffffffff, P1 ;  /* 0xffffffffff077807 */ /* 0x000fc40000800000 */
[----:B------:R-:W-:Y:S02]  /*11a90*/  @P6 SEL R4, RZ, 0xffffffff, !P5 ;  /* 0xffffffffff046807 */ /* 0x000fe40006800000 */
[----:B------:R-:W-:Y:S02]  /*11aa0*/  @P4 SEL R6, RZ, 0xffffffff, !P0 ;  /* 0xffffffffff064807 */ /* 0x000fe40004000000 */
[----:B------:R-:W-:Y:S02]  /*11ab0*/  @P3 SEL R7, RZ, 0xffffffff, !P2 ;  /* 0xffffffffff073807 */ /* 0x000fe40005000000 */
        /* <DEDUP_REMOVED lines=24> */
.L_x_3931:
        /* <DEDUP_REMOVED lines=15> */
[----:B0-----:R-:W-:Y:S02]  /*11d30*/  IMAD R3, R34, 0x3, R27 ;  /* 0x0000000322037824 */ /* 0x001fe400078e021b */
[----:B------:R-:W-:Y:S02]  /*11d40*/  IMAD.U32 R58, RZ, RZ, UR4 ;  /* 0x00000004ff3a7e24 */ /* 0x000fe4000f8e00ff */
[----:B------:R-:W-:Y:S01]  /*11d50*/  IMAD.U32 R59, RZ, RZ, UR4 ;  /* 0x00000004ff3b7e24 */ /* 0x000fe2000f8e00ff */
[----:B------:R-:W-:Y:S01]  /*11d60*/  ISETP.GE.U32.AND P0, PT, R3, R60, PT ;  /* 0x0000003c0300720c */ /* 0x000fe20003f06070 */
[----:B------:R-:W-:Y:S01]  /*11d70*/  IMAD.U32 R62, RZ, RZ, UR4 ;  /* 0x00000004ff3e7e24 */ /* 0x000fe2000f8e00ff */
[----:B------:R-:W0:Y:S01]  /*11d80*/  LDC R3, c[0x0][0x224] ;  /* 0x00008900ff037b82 */ /* 0x000e220000000800 */
[----:B------:R-:W-:Y:S02]  /*11d90*/  IMAD.U32 R61, RZ, RZ, UR4 ;  /* 0x00000004ff3d7e24 */ /* 0x000fe4000f8e00ff */
[----:B------:R-:W-:-:S02]  /*11da0*/  IMAD.U32 R63, RZ, RZ, UR4 ;  /* 0x00000004ff3f7e24 */ /* 0x000fc4000f8e00ff */
        /* <DEDUP_REMOVED lines=31> */
[----:B------:R-:W-:Y:S01]  /*11fa0*/  BSSY B1, `(.L_x_3959) ;  /* 0x0000149000017945 */ /* 0x000fe20003800000 */
        /* <DEDUP_REMOVED lines=43> */
.L_x_3960:
[----:B------:R-:W-:-:S04]  /*12260*/  LOP3.LUT R5, R27, 0xfffffffc, RZ, 0xc0, !PT ;  /* 0xfffffffc1b057812 */ /* 0x000fc800078ec0ff */
[----:B------:R-:W-:-:S05]  /*12270*/  IADD3 R4, P0, R5, R16, RZ ;  /* 0x0000001005047210 */ /* 0x000fca0007f1e0ff */
[----:B------:R-:W-:-:S05]  /*12280*/  IMAD.X R5, RZ, RZ, R19, P0 ;  /* 0x000000ffff057224 */ /* 0x000fca00000e0613 */
[----:B------:R0:W2:Y:S01]  /*12290*/  LDG.E R65, desc[UR60][R4.64] ;  /* 0x0000003c04417981 */ /* 0x0000a2000c1e1900 */
[----:B------:R-:W-:-:S05]  /*122a0*/  IMAD.IADD R64, R27, 0x1, R34 ;  /* 0x000000011b407824 */ /* 0x000fca00078e0222 */
[----:B------:R-:W-:-:S04]  /*122b0*/  LOP3.LUT R7, R64, 0xfffffffc, RZ, 0xc0, !PT ;  /* 0xfffffffc40077812 */ /* 0x000fc800078ec0ff */
[----:B------:R-:W-:-:S05]  /*122c0*/  IADD3 R6, P0, R7, R16, RZ ;  /* 0x0000001007067210 */ /* 0x000fca0007f1e0ff */
[----:B------:R-:W-:-:S05]  /*122d0*/  IMAD.X R7, RZ, RZ, R19, P0 ;  /* 0x000000ffff077224 */ /* 0x000fca00000e0613 */
[----:B------:R1:W3:Y:S01]  /*122e0*/  LDG.E R6, desc[UR60][R6.64] ;  /* 0x0000003c06067981 */ /* 0x0002e2000c1e1900 */
[----:B------:R-:W-:-:S05]  /*122f0*/  IMAD.IADD R66, R64, 0x1, R34 ;  /* 0x0000000140427824 */ /* 0x000fca00078e0222 */
[----:B------:R-:W-:-:S04]  /*12300*/  LOP3.LUT R9, R66, 0xfffffffc, RZ, 0xc0, !PT ;  /* 0xfffffffc42097812 */ /* 0x000fc800078ec0ff */
[----:B------:R-:W-:-:S05]  /*12310*/  IADD3 R8, P0, R9, R16, RZ ;  /* 0x0000001009087210 */ /* 0x000fca0007f1e0ff */
[----:B------:R-:W-:-:S05]  /*12320*/  IMAD.X R9, RZ, RZ, R19, P0 ;  /* 0x000000ffff097224 */ /* 0x000fca00000e0613 */
[----:B------:R4:W5:Y:S01]  /*12330*/  LDG.E R8, desc[UR60][R8.64] ;  /* 0x0000003c08087981 */ /* 0x000962000c1e1900 */
[----:B------:R-:W-:-:S05]  /*12340*/  IMAD.IADD R67, R66, 0x1, R34 ;  /* 0x0000000142437824 */ /* 0x000fca00078e0222 */
[----:B0-----:R-:W-:-:S04]  /*12350*/  LOP3.LUT R5, R67, 0xfffffffc, RZ, 0xc0, !PT ;  /* 0xfffffffc43057812 */ /* 0x001fc800078ec0ff */
        /* <DEDUP_REMOVED lines=9> */
[C---:B--2---:R-:W-:Y:S02]  /*123f0*/  LOP3.LUT R70, R65.reuse, 0xff, RZ, 0xc0, !PT ;  /* 0x000000ff41467812 */ /* 0x044fe400078ec0ff */
[----:B------:R-:W-:Y:S02]  /*12400*/  PRMT R69, R65, 0x7771, RZ ;  /* 0x0000777141457816 */ /* 0x000fe400000000ff */
[----:B------:R-:W-:Y:S02]  /*12410*/  ISETP.NE.AND P2, PT, R7, R70, PT ;  /* 0x000000460700720c */ /* 0x000fe40003f45270 */
[----:B----4-:R-:W-:Y:S02]  /*12420*/  PRMT R9, R65, 0x8880, RZ ;  /* 0x0000888041097816 */ /* 0x010fe400000000ff */
[----:B------:R-:W-:Y:S02]  /*12430*/  ISETP.NE.AND P6, PT, R68, R69, PT ;  /* 0x000000454400720c */ /* 0x000fe40003fc5270 */
[----:B------:R-:W-:-:S02]  /*12440*/  PRMT R68, R61, 0x8880, RZ ;  /* 0x000088803d447816 */ /* 0x000fc400000000ff */
[----:B0-----:R-:W-:Y:S02]  /*12450*/  PRMT R5, R65, 0x9991, RZ ;  /* 0x0000999141057816 */ /* 0x001fe400000000ff */
[----:B------:R-:W-:Y:S02]  /*12460*/  ISETP.GT.AND P1, PT, R72, R9, PT ;  /* 0x000000094800720c */ /* 0x000fe40003f24270 */
[----:B------:R-:W-:Y:S02]  /*12470*/  LOP3.LUT R9, R59, 0xff, RZ, 0xc0, !PT ;  /* 0x000000ff3b097812 */ /* 0x000fe400078ec0ff */
[----:B------:R-:W-:Y:S02]  /*12480*/  PRMT R72, R65, 0x7773, RZ ;  /* 0x0000777341487816 */ /* 0x000fe400000000ff */
[----:B------:R-:W-:Y:S02]  /*12490*/  ISETP.GT.AND P5, PT, R68, R5, PT ;  /* 0x000000054400720c */ /* 0x000fe40003fa4270 */
[----:B------:R-:W-:-:S02]  /*124a0*/  SEL R5, RZ, 0xffffffff, P0 ;  /* 0xffffffffff057807 */ /* 0x000fc40000000000 */
[-C--:B------:R-:W-:Y:S02]  /*124b0*/  ISETP.GE.U32.AND P0, PT, R30, R27.reuse, PT ;  /* 0x0000001b1e00720c */ /* 0x080fe40003f06070 */
[----:B------:R-:W-:Y:S02]  /*124c0*/  @P2 SEL R5, RZ, 0xffffffff, !P1 ;  /* 0xffffffffff052807 */ /* 0x000fe40004800000 */
[----:B------:R-:W-:Y:S02]  /*124d0*/  LOP3.LUT R7, R62, 0xff, RZ, 0xc0, !PT ;  /* 0x000000ff3e077812 */ /* 0x000fe400078ec0ff */
[----:B------:R-:W-:Y:S02]  /*124e0*/  PRMT R70, R65, 0x7772, RZ ;  /* 0x0000777241467816 */ /* 0x000fe400000000ff */
[----:B------:R-:W-:Y:S02]  /*124f0*/  ISETP.NE.AND P3, PT, R9, R72, PT ;  /* 0x000000480900720c */ /* 0x000fe40003f65270 */
[----:B------:R-:W-:-:S02]  /*12500*/  ISETP.GE.U32.AND P2, PT, R28, R27, PT ;  /* 0x0000001b1c00720c */ /* 0x000fc40003f46070 */
[----:B------:R-:W-:Y:S02]  /*12510*/  ISETP.GE.AND.EX P0, PT, R24, RZ, PT, P0 ;  /* 0x000000ff1800720c */ /* 0x000fe40003f06300 */
[----:B------:R-:W-:Y:S02]  /*12520*/  PRMT R68, R62, 0x8880, RZ ;  /* 0x000088803e447816 */ /* 0x000fe400000000ff */
[----:B------:R-:W-:Y:S02]  /*12530*/  PRMT R9, R65, 0xaaa2, RZ ;  /* 0x0000aaa241097816 */ /* 0x000fe400000000ff */
[----:B------:R-:W-:Y:S02]  /*12540*/  ISETP.NE.AND P4, PT, R7, R70, PT ;  /* 0x000000460700720c */ /* 0x000fe40003f85270 */
[----:B------:R-:W-:Y:S02]  /*12550*/  ISETP.GE.U32.AND P1, PT, R26, R27, PT ;  /* 0x0000001b1a00720c */ /* 0x000fe40003f26070 */
[----:B------:R-:W-:-:S02]  /*12560*/  ISETP.GE.AND.EX P2, PT, R36, RZ, PT, P2 ;  /* 0x000000ff2400720c */ /* 0x000fc40003f46320 */
[----:B------:R-:W-:Y:S02]  /*12570*/  PRMT R70, R59, 0x8880, RZ ;  /* 0x000088803b467816 */ /* 0x000fe400000000ff */
[----:B------:R-:W-:Y:S02]  /*12580*/  PRMT R69, R65, 0xbbb3, RZ ;  /* 0x0000bbb341457816 */ /* 0x000fe400000000ff */
[----:B------:R-:W-:Y:S02]  /*12590*/  SEL R7, RZ, 0xffffffff, P0 ;  /* 0xffffffffff077807 */ /* 0x000fe40000000000 */
[----:B------:R-:W-:Y:S02]  /*125a0*/  ISETP.GT.AND P0, PT, R68, R9, PT ;  /* 0x000000094400720c */ /* 0x000fe40003f04270 */
[----:B------:R-:W-:Y:S02]  /*125b0*/  ISETP.GE.AND.EX P1, PT, R47, RZ, PT, P1 ;  /* 0x000000ff2f00720c */ /* 0x000fe40003f26310 */
[----:B------:R-:W-:-:S02]  /*125c0*/  SEL R9, RZ, 0xffffffff, P2 ;  /* 0xffffffffff097807 */ /* 0x000fc40001000000 */
[----:B------:R-:W-:Y:S02]  /*125d0*/  ISETP.GT.AND P2, PT, R70, R69, PT ;  /* 0x000000454600720c */ /* 0x000fe40003f44270 */
[----:B------:R-:W-:Y:S02]  /*125e0*/  SEL R68, RZ, 0xffffffff, P1 ;  /* 0xffffffffff447807 */ /* 0x000fe40000800000 */
[----:B------:R-:W-:Y:S02]  /*125f0*/  LOP3.LUT R5, R5, 0x1, RZ, 0xc0, !PT ;  /* 0x0000000105057812 */ /* 0x000fe400078ec0ff */
[----:B------:R-:W-:Y:S02]  /*12600*/  @P3 SEL R68, RZ, 0xffffffff, !P2 ;  /* 0xffffffffff443807 */ /* 0x000fe40005000000 */
[----:B------:R-:W-:Y:S02]  /*12610*/  ISETP.NE.U32.AND P1, PT, R5, 0x1, PT ;  /* 0x000000010500780c */ /* 0x000fe40003f25070 */
[----:B------:R-:W-:-:S02]  /*12620*/  @P6 SEL R7, RZ, 0xffffffff, !P5 ;  /* 0xffffffffff076807 */ /* 0x000fc40006800000 */
[----:B------:R-:W-:Y:S02]  /*12630*/  LOP3.LUT R68, R68, 0x1, RZ, 0xc0, !PT ;  /* 0x0000000144447812 */ /* 0x000fe400078ec0ff */
[----:B------:R-:W-:Y:S02]  /*12640*/  LOP3.LUT R5, R58, 0xff, RZ, 0xc0, !PT ;  /* 0x000000ff3a057812 */ /* 0x000fe400078ec0ff */
[----:B---3--:R-:W-:Y:S02]  /*12650*/  LOP3.LUT R70, R6, 0xff, RZ, 0xc0, !PT ;  /* 0x000000ff06467812 */ /* 0x008fe400078ec0ff */
[----:B------:R-:W-:Y:S02]  /*12660*/  @P4 SEL R9, RZ, 0xffffffff, !P0 ;  /* 0xffffffffff094807 */ /* 0x000fe40004000000 */
[----:B------:R-:W-:Y:S02]  /*12670*/  LOP3.LUT R7, R7, 0x1, RZ, 0xc0, !PT ;  /* 0x0000000107077812 */ /* 0x000fe400078ec0ff */
[----:B------:R-:W-:-:S02]  /*12680*/  ISETP.NE.U32.AND P3, PT, R68, 0x1, PT ;  /* 0x000000014400780c */ /* 0x000fc40003f65070 */
[----:B------:R-:W-:Y:S02]  /*12690*/  ISETP.NE.AND P0, PT, R5, R70, PT ;  /* 0x000000460500720c */ /* 0x000fe40003f05270 */
[----:B------:R-:W-:Y:S02]  /*126a0*/  PRMT R68, R65, 0x7770, RZ ;  /* 0x0000777041447816 */ /* 0x000fe400000000ff */
[----:B------:R-:W-:Y:S02]  /*126b0*/  ISETP.GE.U32.AND P5, PT, R43, R64, PT ;  /* 0x000000402b00720c */ /* 0x000fe40003fa6070 */
[----:B------:R-:W-:Y:S02]  /*126c0*/  ISETP.NE.U32.AND P2, PT, R7, 0x1, PT ;  /* 0x000000010700780c */ /* 0x000fe40003f45070 */
[----:B------:R-:W-:Y:S02]  /*126d0*/  PRMT R72, R58, 0x8880, RZ ;  /* 0x000088803a487816 */ /* 0x000fe400000000ff */
[----:B------:R-:W-:-:S02]  /*126e0*/  PRMT R7, R6, 0x8880, RZ ;  /* 0x0000888006077816 */ /* 0x000fc400000000ff */
[----:B------:R-:W-:Y:S02]  /*126f0*/  SEL R63, R63, R68, !P1 ;  /* 0x000000443f3f7207 */ /* 0x000fe40004800000 */
[----:B------:R-:W-:Y:S02]  /*12700*/  ISETP.GE.AND.EX P5, PT, R42, RZ, PT, P5 ;  /* 0x000000ff2a00720c */ /* 0x000fe40003fa6350 */
[----:B------:R-:W-:Y:S02]  /*12710*/  LOP3.LUT R5, R52, 0xff, RZ, 0xc0, !PT ;  /* 0x000000ff34057812 */ /* 0x000fe400078ec0ff */
[----:B------:R-:W-:Y:S02]  /*12720*/  PRMT R68, R6, 0x7771, RZ ;  /* 0x0000777106447816 */ /* 0x000fe400000000ff */
[----:B------:R-:W-:Y:S02]  /*12730*/  ISETP.GT.AND P6, PT, R72, R7, PT ;  /* 0x000000074800720c */ /* 0x000fe40003fc4270 */
[----:B------:R-:W-:-:S02]  /*12740*/  SEL R73, RZ, 0xffffffff, P5 ;  /* 0xffffffffff497807 */ /* 0x000fc40002800000 */
[----:B------:R-:W-:Y:S02]  /*12750*/  ISETP.NE.AND P5, PT, R5, R68, PT ;  /* 0x000000440500720c */ /* 0x000fe40003fa5270 */
[----:B------:R-:W-:Y:S02]  /*12760*/  @P0 SEL R73, RZ, 0xffffffff, !P6 ;  /* 0xffffffffff490807 */ /* 0x000fe40007000000 */
[----:B------:R-:W-:Y:S02]  /*12770*/  ISETP.GE.U32.AND P0, PT, R37, R64, PT ;  /* 0x000000402500720c */ /* 0x000fe40003f06070 */
[----:B------:R-:W-:Y:S02]  /*12780*/  PRMT R70, R52, 0x8880, RZ ;  /* 0x0000888034467816 */ /* 0x000fe400000000ff */
[----:B------:R-:W-:Y:S02]  /*12790*/  PRMT R7, R6, 0x9991, RZ ;  /* 0x0000999106077816 */ /* 0x000fe400000000ff */
[----:B------:R-:W-:-:S02]  /*127a0*/  ISETP.GE.AND.EX P0, PT, R57, RZ, PT, P0 ;  /* 0x000000ff3900720c */ /* 0x000fc40003f06300 */
[----:B------:R-:W-:Y:S02]  /*127b0*/  ISETP.GT.AND P6, PT, R70, R7, PT ;  /* 0x000000074600720c */ /* 0x000fe40003fc4270 */
[----:B------:R-:W-:Y:S02]  /*127c0*/  LOP3.LUT R5, R51, 0xff, RZ, 0xc0, !PT ;  /* 0x000000ff33057812 */ /* 0x000fe400078ec0ff */
[----:B------:R-:W-:Y:S02]  /*127d0*/  PRMT R68, R6, 0x7772, RZ ;  /* 0x0000777206447816 */ /* 0x000fe400000000ff */
[----:B------:R-:W-:Y:S02]  /*127e0*/  SEL R75, RZ, 0xffffffff, P0 ;  /* 0xffffffffff4b7807 */ /* 0x000fe40000000000 */
[----:B------:R-:W-:Y:S02]  /*127f0*/  @P5 SEL R75, RZ, 0xffffffff, !P6 ;  /* 0xffffffffff4b5807 */ /* 0x000fe40007000000 */
[----:B------:R-:W-:-:S02]  /*12800*/  ISETP.NE.AND P5, PT, R5, R68, PT ;  /* 0x000000440500720c */ /* 0x000fc40003fa5270 */
[----:B------:R-:W-:Y:S02]  /*12810*/  ISETP.GE.U32.AND P0, PT, R35, R64, PT ;  /* 0x000000402300720c */ /* 0x000fe40003f06070 */
[----:B------:R-:W-:Y:S02]  /*12820*/  PRMT R70, R51, 0x8880, RZ ;  /* 0x0000888033467816 */ /* 0x000fe400000000ff */
[C---:B------:R-:W-:Y:S02]  /*12830*/  PRMT R7, R6.reuse, 0xaaa2, RZ ;  /* 0x0000aaa206077816 */ /* 0x040fe400000000ff */
[----:B------:R-:W-:Y:S02]  /*12840*/  ISETP.GE.AND.EX P0, PT, R29, RZ, PT, P0 ;  /* 0x000000ff1d00720c */ /* 0x000fe40003f06300 */
[----:B------:R-:W-:Y:S02]  /*12850*/  PRMT R68, R6, 0x7773, RZ ;  /* 0x0000777306447816 */ /* 0x000fe400000000ff */
[----:B------:R-:W-:-:S02]  /*12860*/  LOP3.LUT R5, R56, 0xff, RZ, 0xc0, !PT ;  /* 0x000000ff38057812 */ /* 0x000fc400078ec0ff */
[----:B------:R-:W-:Y:S02]  /*12870*/  ISETP.GT.AND P6, PT, R70, R7, PT ;  /* 0x000000074600720c */ /* 0x000fe40003fc4270 */
[----:B------:R-:W-:Y:S02]  /*12880*/  PRMT R7, R6, 0xbbb3, RZ ;  /* 0x0000bbb306077816 */ /* 0x000fe400000000ff */
[----:B------:R-:W-:Y:S02]  /*12890*/  SEL R74, RZ, 0xffffffff, P0 ;  /* 0xffffffffff4a7807 */ /* 0x000fe40000000000 */
[----:B------:R-:W-:Y:S01]  /*128a0*/  ISETP.NE.AND P0, PT, R5, R68, PT ;  /* 0x000000440500720c */ /* 0x000fe20003f05270 */
[----:B------:R-:W-:Y:S01]  /*128b0*/  IMAD.MOV.U32 R5, RZ, RZ, R7 ;  /* 0x000000ffff057224 */ /* 0x000fe200078e0007 */
[----:B------:R-:W-:Y:S02]  /*128c0*/  @P5 SEL R74, RZ, 0xffffffff, !P6 ;  /* 0xffffffffff4a5807 */ /* 0x000fe40007000000 */
[----:B------:R-:W-:-:S02]  /*128d0*/  PRMT R70, R56, 0x8880, RZ ;  /* 0x0000888038467816 */ /* 0x000fc400000000ff */
[----:B------:R-:W-:Y:S02]  /*128e0*/  PRMT R68, R65, 0x7771, RZ ;  /* 0x0000777141447816 */ /* 0x000fe400000000ff */
[----:B------:R-:W-:Y:S02]  /*128f0*/  ISETP.GE.U32.AND P5, PT, R45, R64, PT ;  /* 0x000000402d00720c */ /* 0x000fe40003fa6070 */
[----:B------:R-:W-:Y:S02]  /*12900*/  SEL R61, R61, R68, !P2 ;  /* 0x000000443d3d7207 */ /* 0x000fe40005000000 */
[----:B------:R-:W-:Y:S02]  /*12910*/  ISETP.GT.AND P6, PT, R70, R5, PT ;  /* 0x000000054600720c */ /* 0x000fe40003fc4270 */
[----:B------:R-:W-:Y:S02]  /*12920*/  ISETP.GE.AND.EX P5, PT, R40, RZ, PT, P5 ;  /* 0x000000ff2800720c */ /* 0x000fe40003fa6350 */
[----:B------:R-:W-:-:S02]  /*12930*/  LOP3.LUT R5, R49, 0xff, RZ, 0xc0, !PT ;  /* 0x000000ff31057812 */ /* 0x000fc400078ec0ff */
[----:B-----5:R-:W-:Y:S02]  /*12940*/  LOP3.LUT R68, R8, 0xff, RZ, 0xc0, !PT ;  /* 0x000000ff08447812 */ /* 0x020fe400078ec0ff */
[----:B------:R-:W-:Y:S02]  /*12950*/  SEL R76, RZ, 0xffffffff, P5 ;  /* 0xffffffffff4c7807 */ /* 0x000fe40002800000 */
[----:B------:R-:W-:Y:S02]  /*12960*/  ISETP.NE.AND P5, PT, R5, R68, PT ;  /* 0x000000440500720c */ /* 0x000fe40003fa5270 */
[----:B------:R-:W-:Y:S02]  /*12970*/  @P0 SEL R76, RZ, 0xffffffff, !P6 ;  /* 0xffffffffff4c0807 */ /* 0x000fe40007000000 */
[----:B------:R-:W-:Y:S02]  /*12980*/  ISETP.GE.U32.AND P6, PT, R41, R66, PT ;  /* 0x000000422900720c */ /* 0x000fe40003fc6070 */
[----:B------:R-:W-:-:S02]  /*12990*/  PRMT R70, R49, 0x8880, RZ ;  /* 0x0000888031467816 */ /* 0x000fc400000000ff */
[----:B------:R-:W-:Y:S02]  /*129a0*/  PRMT R7, R8, 0x8880, RZ ;  /* 0x0000888008077816 */ /* 0x000fe400000000ff */
        /* <DEDUP_REMOVED lines=18> */
[----:B------:R-:W-:Y:S02]  /*12ad0*/  LOP3.LUT R9, R9, 0x1, RZ, 0xc0, !PT ;  /* 0x0000000109097812 */ /* 0x000fe400078ec0ff */
[----:B------:R-:W-:Y:S02]  /*12ae0*/  PRMT R72, R48, 0x8880, RZ ;  /* 0x0000888030487816 */ /* 0x000fe400000000ff */
[----:B------:R-:W-:Y:S02]  /*12af0*/  PRMT R7, R8, 0xaaa2, RZ ;  /* 0x0000aaa208077816 */ /* 0x000fe400000000ff */
[----:B------:R-:W-:Y:S02]  /*12b00*/  ISETP.GE.AND.EX P0, PT, R50, RZ, PT, P0 ;  /* 0x000000ff3200720c */ /* 0x000fe40003f06300 */
[----:B------:R-:W-:-:S02]  /*12b10*/  PRMT R68, R8, 0x7773, RZ ;  /* 0x0000777308447816 */ /* 0x000fc400000000ff */
[----:B------:R-:W-:Y:S02]  /*12b20*/  LOP3.LUT R5, R55, 0xff, RZ, 0xc0, !PT ;  /* 0x000000ff37057812 */ /* 0x000fe400078ec0ff */
[----:B------:R-:W-:Y:S02]  /*12b30*/  ISETP.NE.U32.AND P4, PT, R9, 0x1, PT ;  /* 0x000000010900780c */ /* 0x000fe40003f85070 */
[----:B------:R-:W-:Y:S02]  /*12b40*/  PRMT R9, R55, 0x8880, RZ ;  /* 0x0000888037097816 */ /* 0x000fe400000000ff */
[----:B------:R-:W-:Y:S02]  /*12b50*/  ISETP.GT.AND P6, PT, R72, R7, PT ;  /* 0x000000074800720c */ /* 0x000fe40003fc4270 */
[----:B------:R-:W-:Y:S02]  /*12b60*/  SEL R69, RZ, 0xffffffff, P0 ;  /* 0xffffffffff457807 */ /* 0x000fe40000000000 */
[----:B------:R-:W-:Y:S01]  /*12b70*/  ISETP.NE.AND P0, PT, R5, R68, PT ;  /* 0x000000440500720c */ /* 0x000fe20003f05270 */
[----:B------:R-:W-:Y:S01]  /*12b80*/  IMAD.MOV.U32 R68, RZ, RZ, R9 ;  /* 0x000000ffff447224 */ /* 0x000fe200078e0009 */
[----:B------:R-:W-:-:S02]  /*12b90*/  @P5 SEL R69, RZ, 0xffffffff, !P6 ;  /* 0xffffffffff455807 */ /* 0x000fc40007000000 */
[----:B------:R-:W-:Y:S02]  /*12ba0*/  PRMT R7, R8, 0xbbb3, RZ ;  /* 0x0000bbb308077816 */ /* 0x000fe400000000ff */
[----:B------:R-:W-:Y:S02]  /*12bb0*/  PRMT R5, R65, 0x7772, RZ ;  /* 0x0000777241057816 */ /* 0x000fe400000000ff */
[----:B------:R-:W-:Y:S02]  /*12bc0*/  ISETP.GE.U32.AND P5, PT, R54, R66, PT ;  /* 0x000000423600720c */ /* 0x000fe40003fa6070 */
[----:B------:R-:W-:Y:S02]  /*12bd0*/  SEL R62, R62, R5, !P4 ;  /* 0x000000053e3e7207 */ /* 0x000fe40006000000 */
[----:B------:R-:W-:Y:S02]  /*12be0*/  ISETP.GT.AND P6, PT, R68, R7, PT ;  /* 0x000000074400720c */ /* 0x000fe40003fc4270 */
[----:B------:R-:W-:-:S02]  /*12bf0*/  ISETP.GE.AND.EX P5, PT, R39, RZ, PT, P5 ;  /* 0x000000ff2700720c */ /* 0x000fc40003fa6350 */
[----:B------:R-:W-:Y:S02]  /*12c00*/  LOP3.LUT R5, R0, 0xff, RZ, 0xc0, !PT ;  /* 0x000000ff00057812 */ /* 0x000fe400078ec0ff */
[----:B------:R-:W-:Y:S02]  /*12c10*/  LOP3.LUT R68, R4, 0xff, RZ, 0xc0, !PT ;  /* 0x000000ff04447812 */ /* 0x000fe400078ec0ff */
[----:B------:R-:W-:Y:S02]  /*12c20*/  SEL R72, RZ, 0xffffffff, P5 ;  /* 0xffffffffff487807 */ /* 0x000fe40002800000 */
[----:B------:R-:W-:Y:S02]  /*12c30*/  ISETP.NE.AND P5, PT, R5, R68, PT ;  /* 0x000000440500720c */ /* 0x000fe40003fa5270 */
[----:B------:R-:W-:Y:S02]  /*12c40*/  @P0 SEL R72, RZ, 0xffffffff, !P6 ;  /* 0xffffffffff480807 */ /* 0x000fe40007000000 */
[----:B------:R-:W-:-:S02]  /*12c50*/  ISETP.GE.U32.AND P6, PT, R10, R67, PT ;  /* 0x000000430a00720c */ /* 0x000fc40003fc6070 */
[C---:B------:R-:W-:Y:S02]  /*12c60*/  PRMT R7, R4.reuse, 0x8880, RZ ;  /* 0x0000888004077816 */ /* 0x040fe400000000ff */
        /* <DEDUP_REMOVED lines=16> */
[----:B------:R-:W-:-:S02]  /*12d70*/  PRMT R78, R14, 0x8880, RZ ;  /* 0x000088800e4e7816 */ /* 0x000fc400000000ff */
[C---:B------:R-:W-:Y:S02]  /*12d80*/  PRMT R77, R4.reuse, 0xaaa2, RZ ;  /* 0x0000aaa2044d7816 */ /* 0x040fe400000000ff */
[----:B------:R-:W-:Y:S02]  /*12d90*/  ISETP.NE.AND P5, PT, R9, R68, PT ;  /* 0x000000440900720c */ /* 0x000fe40003fa5270 */
[----:B------:R-:W-:Y:S02]  /*12da0*/  PRMT R79, R4, 0x7773, RZ ;  /* 0x00007773044f7816 */ /* 0x000fe400000000ff */
[----:B------:R-:W-:Y:S02]  /*12db0*/  ISETP.GE.U32.AND P0, PT, R18, R67, PT ;  /* 0x000000431200720c */ /* 0x000fe40003f06070 */
[----:B------:R-:W-:Y:S01]  /*12dc0*/  ISETP.GT.AND P6, PT, R78, R77, PT ;  /* 0x0000004d4e00720c */ /* 0x000fe20003fc4270 */
[----:B------:R-:W-:Y:S01]  /*12dd0*/  IMAD.MOV.U32 R77, RZ, RZ, R79 ;  /* 0x000000ffff4d7224 */ /* 0x000fe200078e004f */
[----:B------:R-:W-:-:S02]  /*12de0*/  ISETP.GE.AND.EX P0, PT, R15, RZ, PT, P0 ;  /* 0x000000ff0f00720c */ /* 0x000fc40003f06300 */
[----:B------:R-:W-:Y:S02]  /*12df0*/  LOP3.LUT R68, R20, 0xff, RZ, 0xc0, !PT ;  /* 0x000000ff14447812 */ /* 0x000fe400078ec0ff */
[----:B------:R-:W-:Y:S02]  /*12e00*/  SEL R9, RZ, 0xffffffff, P0 ;  /* 0xffffffffff097807 */ /* 0x000fe40000000000 */
[----:B------:R-:W-:Y:S02]  /*12e10*/  ISETP.NE.AND P0, PT, R68, R77, PT ;  /* 0x0000004d4400720c */ /* 0x000fe40003f05270 */
[----:B------:R-:W-:Y:S02]  /*12e20*/  @P5 SEL R9, RZ, 0xffffffff, !P6 ;  /* 0xffffffffff095807 */ /* 0x000fe40007000000 */
[-C--:B------:R-:W-:Y:S02]  /*12e30*/  SEL R32, R32, R27.reuse, !P1 ;  /* 0x0000001b20207207 */ /* 0x080fe40004800000 */
[----:B------:R-:W-:-:S02]  /*12e40*/  SEL R30, R30, R27, !P2 ;  /* 0x0000001b1e1e7207 */ /* 0x000fc40005000000 */
[-C--:B------:R-:W-:Y:S02]  /*12e50*/  SEL R28, R28, R27.reuse, !P4 ;  /* 0x0000001b1c1c7207 */ /* 0x080fe40006000000 */
[----:B------:R-:W-:Y:S01]  /*12e60*/  SEL R26, R26, R27, !P3 ;  /* 0x0000001b1a1a7207 */ /* 0x000fe20005800000 */
[----:B------:R-:W-:Y:S01]  /*12e70*/  IMAD.IADD R27, R67, 0x1, R34 ;  /* 0x00000001431b7824 */ /* 0x000fe200078e0222 */
[----:B------:R-:W-:Y:S02]  /*12e80*/  ISETP.GE.U32.AND P5, PT, R44, R67, PT ;  /* 0x000000432c00720c */ /* 0x000fe40003fa6070 */
[----:B------:R-:W-:Y:S01]  /*12e90*/  PRMT R79, R20, 0x8880, RZ ;  /* 0x00008880144f7816 */ /* 0x000fe200000000ff */
[----:B------:R-:W-:Y:S01]  /*12ea0*/  IMAD R77, R34, 0x3, R27 ;  /* 0x00000003224d7824 */ /* 0x000fe200078e021b */
[----:B------:R-:W-:Y:S02]  /*12eb0*/  PRMT R78, R4, 0xbbb3, RZ ;  /* 0x0000bbb3044e7816 */ /* 0x000fe400000000ff */
[----:B------:R-:W-:-:S02]  /*12ec0*/  PRMT R68, R65, 0x7773, RZ ;  /* 0x0000777341447816 */ /* 0x000fc400000000ff */
[----:B------:R-:W-:Y:S02]  /*12ed0*/  ISETP.GE.AND.EX P5, PT, R21, RZ, PT, P5 ;  /* 0x000000ff1500720c */ /* 0x000fe40003fa6350 */
[----:B------:R-:W-:Y:S02]  /*12ee0*/  ISETP.GT.AND P6, PT, R79, R78, PT ;  /* 0x0000004e4f00720c */ /* 0x000fe40003fc4270 */
[----:B------:R-:W-:Y:S02]  /*12ef0*/  LOP3.LUT R73, R73, 0x1, RZ, 0xc0, !PT ;  /* 0x0000000149497812 */ /* 0x000fe400078ec0ff */
[----:B------:R-:W-:Y:S02]  /*12f00*/  SEL R59, R59, R68, !P3 ;  /* 0x000000443b3b7207 */ /* 0x000fe40005800000 */
[----:B------:R-:W-:Y:S02]  /*12f10*/  LOP3.LUT R74, R74, 0x1, RZ, 0xc0, !PT ;  /* 0x000000014a4a7812 */ /* 0x000fe400078ec0ff */
[----:B------:R-:W-:-:S02]  /*12f20*/  LOP3.LUT R76, R76, 0x1, RZ, 0xc0, !PT ;  /* 0x000000014c4c7812 */ /* 0x000fc400078ec0ff */
[----:B------:R-:W-:Y:S02]  /*12f30*/  SEL R68, RZ, 0xffffffff, P5 ;  /* 0xffffffffff447807 */ /* 0x000fe40002800000 */
[----:B------:R-:W-:Y:S02]  /*12f40*/  LOP3.LUT R75, R75, 0x1, RZ, 0xc0, !PT ;  /* 0x000000014b4b7812 */ /* 0x000fe400078ec0ff */
[----:B------:R-:W-:Y:S02]  /*12f50*/  @P0 SEL R68, RZ, 0xffffffff, !P6 ;  /* 0xffffffffff440807 */ /* 0x000fe40007000000 */
[----:B------:R-:W-:Y:S02]  /*12f60*/  ISETP.GE.U32.AND P5, PT, R77, R60, PT ;  /* 0x0000003c4d00720c */ /* 0x000fe40003fa6070 */
[----:B------:R-:W-:Y:S02]  /*12f70*/  ISETP.NE.U32.AND P6, PT, R73, 0x1, PT ;  /* 0x000000014900780c */ /* 0x000fe40003fc5070 */
[----:B------:R-:W-:-:S02]  /*12f80*/  SEL R25, R25, RZ, !P1 ;  /* 0x000000ff19197207 */ /* 0x000fc40004800000 */
[----:B------:R-:W-:Y:S02]  /*12f90*/  SEL R24, R24, RZ, !P2 ;  /* 0x000000ff18187207 */ /* 0x000fe40005000000 */
[----:B------:R-:W-:Y:S02]  /*12fa0*/  ISETP.NE.U32.AND P1, PT, R74, 0x1, PT ;  /* 0x000000014a00780c */ /* 0x000fe40003f25070 */
[----:B------:R-:W-:Y:S02]  /*12fb0*/  ISETP.NE.U32.AND P2, PT, R76, 0x1, PT ;  /* 0x000000014c00780c */ /* 0x000fe40003f45070 */
[C---:B------:R-:W-:Y:S02]  /*12fc0*/  PRMT R73, R6.reuse, 0x7770, RZ ;  /* 0x0000777006497816 */ /* 0x040fe400000000ff */
[----:B------:R-:W-:Y:S02]  /*12fd0*/  PRMT R77, R6, 0x7773, RZ ;  /* 0x00007773064d7816 */ /* 0x000fe400000000ff */
[----:B------:R-:W-:-:S02]  /*12fe0*/  ISETP.NE.U32.AND P0, PT, R75, 0x1, PT ;  /* 0x000000014b00780c */ /* 0x000fc40003f05070 */
[----:B------:R-:W-:Y:S02]  /*12ff0*/  PRMT R74, R6, 0x7772, RZ ;  /* 0x00007772064a7816 */ /* 0x000fe400000000ff */
[----:B------:R-:W-:Y:S02]  /*13000*/  LOP3.LUT R69, R69, 0x1, RZ, 0xc0, !PT ;  /* 0x0000000145457812 */ /* 0x000fe400078ec0ff */
[----:B------:R-:W-:Y:S02]  /*13010*/  LOP3.LUT R5, R5, 0x1, RZ, 0xc0, !PT ;  /* 0x0000000105057812 */ /* 0x000fe400078ec0ff */
[----:B------:R-:W-:Y:S02]  /*13020*/  LOP3.LUT R70, R70, 0x1, RZ, 0xc0, !PT ;  /* 0x0000000146467812 */ /* 0x000fe400078ec0ff */
[----:B------:R-:W-:Y:S02]  /*13030*/  LOP3.LUT R71, R71, 0x1, RZ, 0xc0, !PT ;  /* 0x0000000147477812 */ /* 0x000fe400078ec0ff */
[----:B------:R-:W-:-:S02]  /*13040*/  LOP3.LUT R7, R7, 0x1, RZ, 0xc0, !PT ;  /* 0x0000000107077812 */ /* 0x000fc400078ec0ff */
[----:B------:R-:W-:Y:S02]  /*13050*/  SEL R58, R58, R73, !P6 ;  /* 0x000000493a3a7207 */ /* 0x000fe40007000000 */
[----:B------:R-:W-:Y:S02]  /*13060*/  SEL R56, R56, R77, !P2 ;  /* 0x0000004d38387207 */ /* 0x000fe40005000000 */
[-C--:B------:R-:W-:Y:S02]  /*13070*/  SEL R43, R43, R64.reuse, !P6 ;  /* 0x000000402b2b7207 */ /* 0x080fe40007000000 */
[----:B------:R-:W-:Y:S02]  /*13080*/  SEL R45, R45, R64, !P2 ;  /* 0x000000402d2d7207 */ /* 0x000fe40005000000 */
[----:B------:R-:W-:Y:S02]  /*13090*/  SEL R42, R42, RZ, !P6 ;  /* 0x000000ff2a2a7207 */ /* 0x000fe40007000000 */
[----:B------:R-:W-:-:S02]  /*130a0*/  SEL R40, R40, RZ, !P2 ;  /* 0x000000ff28287207 */ /* 0x000fc40005000000 */
[----:B------:R-:W-:Y:S02]  /*130b0*/  SEL R51, R51, R74, !P1 ;  /* 0x0000004a33337207 */ /* 0x000fe40004800000 */
[-C--:B------:R-:W-:Y:S02]  /*130c0*/  SEL R37, R37, R64.reuse, !P0 ;  /* 0x0000004025257207 */ /* 0x080fe40004000000 */
[----:B------:R-:W-:Y:S02]  /*130d0*/  SEL R35, R35, R64, !P1 ;  /* 0x0000004023237207 */ /* 0x000fe40004800000 */
[----:B------:R-:W-:Y:S02]  /*130e0*/  SEL R36, R36, RZ, !P4 ;  /* 0x000000ff24247207 */ /* 0x000fe40006000000 */
[----:B------:R-:W-:Y:S02]  /*130f0*/  SEL R47, R47, RZ, !P3 ;  /* 0x000000ff2f2f7207 */ /* 0x000fe40005800000 */
[----:B------:R-:W-:-:S02]  /*13100*/  ISETP.NE.U32.AND P6, PT, R69, 0x1, PT ;  /* 0x000000014500780c */ /* 0x000fc40003fc5070 */
[----:B------:R-:W-:Y:S02]  /*13110*/  SEL R29, R29, RZ, !P1 ;  /* 0x000000ff1d1d7207 */ /* 0x000fe40004800000 */
[----:B------:R-:W-:Y:S02]  /*13120*/  ISETP.NE.U32.AND P2, PT, R5, 0x1, PT ;  /* 0x000000010500780c */ /* 0x000fe40003f45070 */
[----:B------:R-:W-:Y:S02]  /*13130*/  ISETP.NE.U32.AND P4, PT, R70, 0x1, PT ;  /* 0x000000014600780c */ /* 0x000fe40003f85070 */
[----:B------:R-:W-:Y:S02]  /*13140*/  ISETP.NE.U32.AND P3, PT, R71, 0x1, PT ;  /* 0x000000014700780c */ /* 0x000fe40003f65070 */
[C---:B------:R-:W-:Y:S02]  /*13150*/  PRMT R64, R8.reuse, 0x7770, RZ ;  /* 0x0000777008407816 */ /* 0x040fe400000000ff */
[----:B------:R-:W-:-:S02]  /*13160*/  PRMT R69, R8, 0x7771, RZ ;  /* 0x0000777108457816 */ /* 0x000fc400000000ff */
[----:B------:R-:W-:Y:S02]  /*13170*/  ISETP.NE.U32.AND P1, PT, R7, 0x1, PT ;  /* 0x000000010700780c */ /* 0x000fe40003f25070 */
[----:B------:R-:W-:Y:S02]  /*13180*/  PRMT R5, R4, 0x7770, RZ ;  /* 0x0000777004057816 */ /* 0x000fe400000000ff */
[----:B------:R-:W-:Y:S02]  /*13190*/  LOP3.LUT R9, R9, 0x1, RZ, 0xc0, !PT ;  /* 0x0000000109097812 */ /* 0x000fe400078ec0ff */
[----:B------:R-:W-:Y:S02]  /*131a0*/  LOP3.LUT R68, R68, 0x1, RZ, 0xc0, !PT ;  /* 0x0000000144447812 */ /* 0x000fe400078ec0ff */
[----:B------:R-:W-:Y:S02]  /*131b0*/  PRMT R75, R6, 0x7771, RZ ;  /* 0x00007771064b7816 */ /* 0x000fe400000000ff */
[----:B------:R-:W-:-:S02]  /*131c0*/  SEL R49, R49, R64, !P4 ;  /* 0x0000004031317207 */ /* 0x000fc40006000000 */
[----:B------:R-:W-:Y:S02]  /*131d0*/  SEL R69, R38, R69, !P3 ;  /* 0x0000004526457207 */ /* 0x000fe40005800000 */
[-C--:B------:R-:W-:Y:S02]  /*131e0*/  SEL R41, R41, R66.reuse, !P4 ;  /* 0x0000004229297207 */ /* 0x080fe40006000000 */
[----:B------:R-:W-:Y:S02]  /*131f0*/  SEL R33, R33, R66, !P3 ;  /* 0x0000004221217207 */ /* 0x000fe40005800000 */
[----:B------:R-:W-:Y:S02]  /*13200*/  SEL R53, R53, RZ, !P4 ;  /* 0x000000ff35357207 */ /* 0x000fe40006000000 */
[----:B------:R-:W-:Y:S02]  /*13210*/  SEL R46, R46, RZ, !P3 ;  /* 0x000000ff2e2e7207 */ /* 0x000fe40005800000 */
[----:B------:R-:W-:-:S02]  /*13220*/  SEL R0, R0, R5, !P1 ;  /* 0x0000000500007207 */ /* 0x000fc40004800000 */
[----:B------:R-:W-:Y:S02]  /*13230*/  LOP3.LUT R72, R72, 0x1, RZ, 0xc0, !PT ;  /* 0x0000000148487812 */ /* 0x000fe400078ec0ff */
[----:B------:R-:W-:Y:S02]  /*13240*/  ISETP.NE.U32.AND P4, PT, R9, 0x1, PT ;  /* 0x000000010900780c */ /* 0x000fe40003f85070 */
[----:B------:R-:W-:Y:S02]  /*13250*/  PRMT R7, R4, 0x7772, RZ ;  /* 0x0000777204077816 */ /* 0x000fe400000000ff */
[----:B------:R-:W-:Y:S02]  /*13260*/  ISETP.NE.U32.AND P3, PT, R68, 0x1, PT ;  /* 0x000000014400780c */ /* 0x000fe40003f65070 */
[----:B------:R-:W-:Y:S02]  /*13270*/  PRMT R5, R4, 0x7773, RZ ;  /* 0x0000777304057816 */ /* 0x000fe400000000ff */
[----:B------:R-:W-:-:S02]  /*13280*/  SEL R52, R52, R75, !P0 ;  /* 0x0000004b34347207 */ /* 0x000fc40004000000 */
[----:B------:R-:W-:Y:S02]  /*13290*/  SEL R57, R57, RZ, !P0 ;  /* 0x000000ff39397207 */ /* 0x000fe40004000000 */
[----:B------:R-:W-:Y:S02]  /*132a0*/  PRMT R38, R4, 0x7771, RZ ;  /* 0x0000777104267816 */ /* 0x000fe400000000ff */
[----:B------:R-:W-:Y:S02]  /*132b0*/  ISETP.NE.U32.AND P0, PT, R72, 0x1, PT ;  /* 0x000000014800780c */ /* 0x000fe40003f05070 */
[C---:B------:R-:W-:Y:S02]  /*132c0*/  PRMT R71, R8.reuse, 0x7772, RZ ;  /* 0x0000777208477816 */ /* 0x040fe400000000ff */
[----:B------:R-:W-:Y:S02]  /*132d0*/  PRMT R70, R8, 0x7773, RZ ;  /* 0x0000777308467816 */ /* 0x000fe400000000ff */
[----:B------:R-:W-:-:S02]  /*132e0*/  SEL R7, R14, R7, !P4 ;  /* 0x000000070e077207 */ /* 0x000fc40006000000 */
[----:B------:R-:W-:Y:S02]  /*132f0*/  SEL R5, R20, R5, !P3 ;  /* 0x0000000514057207 */ /* 0x000fe40005800000 */
[----:B------:R-:W-:Y:S02]  /*13300*/  SEL R11, R11, R38, !P2 ;  /* 0x000000260b0b7207 */ /* 0x000fe40005000000 */
        /* <DEDUP_REMOVED lines=8> */
[----:B------:R-:W-:Y:S02]  /*13390*/  SEL R50, R50, RZ, !P6 ;  /* 0x000000ff32327207 */ /* 0x000fe40007000000 */
[----:B------:R-:W-:-:S02]  /*133a0*/  SEL R39, R39, RZ, !P0 ;  /* 0x000000ff27277207 */ /* 0x000fc40004000000 */
[----:B------:R-:W-:Y:S02]  /*133b0*/  PRMT R38, R69, 0x7610, R38 ;  /* 0x0000761045267816 */ /* 0x000fe40000000026 */
        /* <DEDUP_REMOVED lines=8> */
.L_x_3959:
        /* <DEDUP_REMOVED lines=32> */
.L_x_3958:
[----:B------:R-:W-:Y:S05]  /*13640*/  BSYNC B0 ;  /* 0x0000000000007941 */ /* 0x000fea0003800000 */
.L_x_3957:
[----:B------:R-:W-:Y:S01]  /*13650*/  ISETP.GE.U32.AND P0, PT, R27, R60, PT ;  /* 0x0000003c1b00720c */ /* 0x000fe20003f06070 */
[----:B------:R-:W-:-:S12]  /*13660*/  BSSY B0, `(.L_x_3961) ;  /* 0x000002f000007945 */ /* 0x000fd80003800000 */
[----:B------:R-:W-:Y:S05]  /*13670*/  @P0 BRA `(.L_x_3962) ;  /* 0x0000000000b40947 */ /* 0x000fea0003800000 */
        /* <DEDUP_REMOVED lines=22> */
[C---:B------:R-:W-:Y:S01]  /*137e0*/  IMAD.IADD R5, R79.reuse, 0x1, R34 ;  /* 0x000000014f057824 */ /* 0x040fe200078e0222 */
[----:B------:R-:W-:-:S04]  /*137f0*/  LOP3.LUT R7, R79, 0xfffffffc, RZ, 0xc0, !PT ;  /* 0xfffffffc4f077812 */ /* 0x000fc800078ec0ff */
[----:B------:R-:W-:-:S13]  /*13800*/  ISETP.GE.U32.AND P1, PT, R5, R60, PT ;  /* 0x0000003c0500720c */ /* 0x000fda0003f26070 */
[----:B------:R-:W-:-:S04]  /*13810*/  @!P1 LOP3.LUT R5, R5, 0xfffffffc, RZ, 0xc0, !PT ;  /* 0xfffffffc05059812 */ /* 0x000fc800078ec0ff */
        /* <DEDUP_REMOVED lines=10> */
[----:B---3--:R-:W-:Y:S02]  /*138c0*/  PRMT R4, R6, 0x7771, RZ ;  /* 0x0000777106047816 */ /* 0x008fe400000000ff */
[----:B------:R-:W-:-:S02]  /*138d0*/  @!P1 PRMT R75, R68, 0x7610, R75 ;  /* 0x00007610444b9816 */ /* 0x000fc4000000004b */
[C---:B------:R-:W-:Y:S02]  /*138e0*/  PRMT R68, R6.reuse, 0x7770, RZ ;  /* 0x0000777006447816 */ /* 0x040fe400000000ff */
[----:B------:R-:W-:Y:S02]  /*138f0*/  PRMT R77, R6, 0x7772, RZ ;  /* 0x00007772064d7816 */ /* 0x000fe400000000ff */
[----:B------:R-:W-:Y:S02]  /*13900*/  @!P1 PRMT R69, R16, 0x7610, R69 ;  /* 0x0000761010459816 */ /* 0x000fe40000000045 */
[----:B------:R-:W-:Y:S02]  /*13910*/  @!P1 PRMT R70, R19, 0x7610, R70 ;  /* 0x0000761013469816 */ /* 0x000fe40000000046 */
[----:B------:R-:W-:Y:S02]  /*13920*/  @!P1 PRMT R9, R74, 0x7610, R9 ;  /* 0x000076104a099816 */ /* 0x000fe40000000009 */
[----:B------:R-:W-:-:S02]  /*13930*/  PRMT R6, R6, 0x7773, RZ ;  /* 0x0000777306067816 */ /* 0x000fc400000000ff */
[----:B------:R-:W-:-:S07]  /*13940*/  PRMT R7, R4, 0x7610, R7 ;  /* 0x0000761004077816 */ /* 0x000fce0000000007 */
.L_x_3962:
[----:B------:R-:W-:Y:S05]  /*13950*/  BSYNC B0 ;  /* 0x0000000000007941 */ /* 0x000fea0003800000 */
.L_x_3961:
        /* <DEDUP_REMOVED lines=251> */
.L_x_3964:
[----:B------:R-:W-:Y:S05]  /*14910*/  BSYNC B0 ;  /* 0x0000000000007941 */ /* 0x000fea0003800000 */
.L_x_3963:
        /* <DEDUP_REMOVED lines=100> */
[----:B------:R-:W-:Y:S02]  /*14f60*/  SEL R7, RZ, 0xffffffff, P1 ;  /* 0xffffffffff077807 */ /* 0x000fe40000800000 */
[----:B------:R-:W-:Y:S02]  /*14f70*/  LOP3.LUT R4, R4, 0x1, RZ, 0xc0, !PT ;  /* 0x0000000104047812 */ /* 0x000fe400078ec0ff */
[----:B------:R-:W-:Y:S02]  /*14f80*/  LOP3.LUT R5, R5, 0x1, RZ, 0xc0, !PT ;  /* 0x0000000105057812 */ /* 0x000fe400078ec0ff */
[----:B------:R-:W-:Y:S02]  /*14f90*/  @P4 SEL R6, RZ, 0xffffffff, !P0 ;  /* 0xffffffffff064807 */ /* 0x000fe40004000000 */
[----:B------:R-:W-:Y:S02]  /*14fa0*/  @P3 SEL R7, RZ, 0xffffffff, !P2 ;  /* 0xffffffffff073807 */ /* 0x000fe40005000000 */
[----:B------:R-:W-:-:S02]  /*14fb0*/  ISETP.NE.U32.AND P0, PT, R4, 0x1, PT ;  /* 0x000000010400780c */ /* 0x000fc40003f05070 */
[----:B------:R-:W-:Y:S02]  /*14fc0*/  ISETP.NE.U32.AND P1, PT, R5, 0x1, PT ;  /* 0x000000010500780c */ /* 0x000fe40003f25070 */
[----:B------:R-:W-:Y:S02]  /*14fd0*/  LOP3.LUT R6, R6, 0x1, RZ, 0xc0, !PT ;  /* 0x0000000106067812 */ /* 0x000fe400078ec0ff */
[----:B------:R-:W-:Y:S02]  /*14fe0*/  LOP3.LUT R7, R7, 0x1, RZ, 0xc0, !PT ;  /* 0x0000000107077812 */ /* 0x000fe400078ec0ff */
[----:B------:R-:W-:Y:S02]  /*14ff0*/  SEL R49, R58, R49, !P0 ;  /* 0x000000313a317207 */ /* 0x000fe40004000000 */
[----:B------:R-:W-:Y:S02]  /*15000*/  SEL R38, R61, R38, !P1 ;  /* 0x000000263d267207 */ /* 0x000fe40004800000 */
[----:B------:R-:W-:-:S02]  /*15010*/  ISETP.NE.U32.AND P2, PT, R6, 0x1, PT ;  /* 0x000000010600780c */ /* 0x000fc40003f45070 */
[----:B------:R-:W-:Y:S02]  /*15020*/  ISETP.NE.U32.AND P3, PT, R7, 0x1, PT ;  /* 0x000000010700780c */ /* 0x000fe40003f65070 */
[----:B------:R-:W-:Y:S02]  /*15030*/  LOP3.LUT R7, R0, 0xff, RZ, 0xc0, !PT ;  /* 0x000000ff00077812 */ /* 0x000fe400078ec0ff */
[----:B------:R-:W-:Y:S02]  /*15040*/  LOP3.LUT R6, R11, 0xff, RZ, 0xc0, !PT ;  /* 0x000000ff0b067812 */ /* 0x000fe400078ec0ff */
[----:B------:R-:W-:Y:S02]  /*15050*/  LOP3.LUT R4, R49, 0xff, RZ, 0xc0, !PT ;  /* 0x000000ff31047812 */ /* 0x000fe400078ec0ff */
[----:B------:R-:W-:Y:S02]  /*15060*/  LOP3.LUT R5, R38, 0xff, RZ, 0xc0, !PT ;  /* 0x000000ff26057812 */ /* 0x000fe400078ec0ff */
[----:B------:R-:W-:-:S02]  /*15070*/  SEL R51, R51, R48, !P2 ;  /* 0x0000003033337207 */ /* 0x000fc40005000000 */
[----:B------:R-:W-:Y:S02]  /*15080*/  SEL R55, R56, R55, !P3 ;  /* 0x0000003738377207 */ /* 0x000fe40005800000 */
[----:B------:R-:W-:Y:S02]  /*15090*/  ISETP.NE.AND P6, PT, R4, R7, PT ;  /* 0x000000070400720c */ /* 0x000fe40003fc5270 */
[----:B------:R-:W-:Y:S02]  /*150a0*/  ISETP.NE.AND P4, PT, R5, R6, PT ;  /* 0x000000060500720c */ /* 0x000fe40003f85270 */
[----:B------:R-:W-:Y:S02]  /*150b0*/  LOP3.LUT R7, R14, 0xff, RZ, 0xc0, !PT ;  /* 0x000000ff0e077812 */ /* 0x000fe400078ec0ff */
[----:B------:R-:W-:Y:S02]  /*150c0*/  LOP3.LUT R6, R20, 0xff, RZ, 0xc0, !PT ;  /* 0x000000ff14067812 */ /* 0x000fe400078ec0ff */
[----:B------:R-:W-:-:S02]  /*150d0*/  LOP3.LUT R4, R51, 0xff, RZ, 0xc0, !PT ;  /* 0x000000ff33047812 */ /* 0x000fc400078ec0ff */
[----:B------:R-:W-:Y:S02]  /*150e0*/  LOP3.LUT R5, R55, 0xff, RZ, 0xc0, !PT ;  /* 0x000000ff37057812 */ /* 0x000fe400078ec0ff */
[----:B------:R-:W-:Y:S02]  /*150f0*/  PRMT R25, R0, 0x8880, RZ ;  /* 0x0000888000197816 */ /* 0x000fe400000000ff */
[----:B------:R-:W-:Y:S02]  /*15100*/  PRMT R26, R49, 0x8880, RZ ;  /* 0x00008880311a7816 */ /* 0x000fe400000000ff */
[----:B------:R-:W-:Y:S02]  /*15110*/  SEL R16, R16, R33, !P1 ;  /* 0x0000002110107207 */ /* 0x000fe40004800000 */
[----:B------:R-:W-:Y:S02]  /*15120*/  SEL R19, R19, R46, !P1 ;  /* 0x0000002e13137207 */ /* 0x000fe40004800000 */
        /* <DEDUP_REMOVED lines=58> */
[----:B------:R-:W-:-:S02]  /*154d0*/  PRMT R3, R20, 0x7610, R3 ;  /* 0x0000761014037816 */ /* 0x000fc40000000003 */
[----:B------:R-:W-:Y:S02]  /*154e0*/  PRMT R13, R14, 0x7610, R13 ;  /* 0x000076100e0d7816 */ /* 0x000fe4000000000d */
[----:B------:R-:W-:-:S07]  /*154f0*/  PRMT R21, R0, 0x7610, R21 ;  /* 0x0000761000157816 */ /* 0x000fce0000000015 */
.L_x_3915:
[----:B------:R-:W-:Y:S05]  /*15500*/  BSYNC B6 ;  /* 0x0000000000067941 */ /* 0x000fea0003800000 */
.L_x_3914:
        /* <DEDUP_REMOVED lines=17> */
[----:B------:R0:W-:Y:S04]  /*15620*/  STS.U8 [R31], R21 ;  /* 0x000000151f007388 */ /* 0x0001e80000000000 */
[----:B------:R0:W-:Y:S04]  /*15630*/  STS.U8 [R31+0x10], R15 ;  /* 0x0000100f1f007388 */ /* 0x0001e80000000000 */
[----:B------:R0:W-:Y:S04]  /*15640*/  STS.U8 [R31+0x20], R13 ;  /* 0x0000200d1f007388 */ /* 0x0001e80000000000 */
[----:B------:R0:W-:Y:S01]  /*15650*/  STS.U8 [R31+0x30], R3 ;  /* 0x000030031f007388 */ /* 0x0001e20000000000 */
[----:B------:R-:W-:Y:S05]  /*15660*/  @!P0 BRA `(.L_x_3965) ;  /* 0x0000000400688947 */ /* 0x000fea0003800000 */
.L_x_3968:
        /* <DEDUP_REMOVED lines=10> */
[C---:B------:R-:W-:Y:S02]  /*15710*/  PRMT R35, R21.reuse, 0x8880, RZ ;  /* 0x0000888015237816 */ /* 0x040fe400000000ff */
[----:B------:R-:W-:Y:S01]  /*15720*/  LOP3.LUT R12, R21, 0xff, RZ, 0xc0, !PT ;  /* 0x000000ff150c7812 */ /* 0x000fe200078ec0ff */
[----:B------:R-:W-:Y:S01]  /*15730*/  IMAD R0, R0, 0x40, R29 ;  /* 0x0000004000007824 */ /* 0x000fe200078e021d */
[----:B------:R-:W-:Y:S02]  /*15740*/  PRMT R37, R15, 0x8880, RZ ;  /* 0x000088800f257816 */ /* 0x000fe400000000ff */
[C---:B------:R-:W-:Y:S02]  /*15750*/  LOP3.LUT R20, R13.reuse, 0xff, RZ, 0xc0, !PT ;  /* 0x000000ff0d147812 */ /* 0x040fe400078ec0ff */
[----:B------:R-:W1:Y:S01]  /*15760*/  LDS.S8 R14, [R0] ;  /* 0x00000000000e7984 */ /* 0x000e620000000200 */
[----:B------:R-:W-:-:S03]  /*15770*/  PRMT R39, R13, 0x8880, RZ ;  /* 0x000088800d277816 */ /* 0x000fc600000000ff */
[----:B------:R-:W2:Y:S04]  /*15780*/  LDS.S8 R16, [R0+0x10] ;  /* 0x0000100000107984 */ /* 0x000ea80000000200 */
[----:B------:R-:W3:Y:S04]  /*15790*/  LDS.S8 R28, [R0+0x20] ;  /* 0x00002000001c7984 */ /* 0x000ee80000000200 */
[----:B------:R-:W4:Y:S04]  /*157a0*/  LDS.64 R26, [R0+0x8] ;  /* 0x00000800001a7984 */ /* 0x000f280000000a00 */
[----:B------:R-:W5:Y:S04]  /*157b0*/  LDS.64 R24, [R0+0x18] ;  /* 0x0000180000187984 */ /* 0x000f680000000a00 */
[----:B------:R-:W0:Y:S04]  /*157c0*/  LDS.S8 R30, [R0+0x30] ;  /* 0x00003000001e7984 */ /* 0x000e280000000200 */
[----:B------:R-:W0:Y:S04]  /*157d0*/  LDS.64 R18, [R0+0x28] ;  /* 0x0000280000127984 */ /* 0x000e280000000a00 */
[----:B------:R2:W0:Y:S01]  /*157e0*/  LDS.64 R4, [R0+0x38] ;  /* 0x0000380000047984 */ /* 0x0004220000000a00 */
[----:B-1----:R-:W-:-:S02]  /*157f0*/  LOP3.LUT R33, R14, 0xff, RZ, 0xc0, !PT ;  /* 0x000000ff0e217812 */ /* 0x002fc400078ec0ff */
[----:B------:R-:W-:Y:S02]  /*15800*/  ISETP.GT.AND P0, PT, R35, R14, PT ;  /* 0x0000000e2300720c */ /* 0x000fe40003f04270 */
[----:B------:R-:W-:Y:S02]  /*15810*/  ISETP.NE.AND P3, PT, R12, R33, PT ;  /* 0x000000210c00720c */ /* 0x000fe40003f65270 */
[----:B------:R-:W-:Y:S02]  /*15820*/  LOP3.LUT R12, R15, 0xff, RZ, 0xc0, !PT ;  /* 0x000000ff0f0c7812 */ /* 0x000fe400078ec0ff */
[----:B--2---:R-:W-:Y:S02]  /*15830*/  LOP3.LUT R33, R16, 0xff, RZ, 0xc0, !PT ;  /* 0x000000ff10217812 */ /* 0x004fe400078ec0ff */
[----:B------:R-:W-:Y:S02]  /*15840*/  SEL R0, RZ, 0xffffffff, !P0 ;  /* 0xffffffffff007807 */ /* 0x000fe40004000000 */
[----:B---3--:R-:W-:-:S02]  /*15850*/  LOP3.LUT R35, R28, 0xff, RZ, 0xc0, !PT ;  /* 0x000000ff1c237812 */ /* 0x008fc400078ec0ff */
[----:B------:R-:W-:Y:S02]  /*15860*/  ISETP.GT.AND P1, PT, R37, R16, PT ;  /* 0x000000102500720c */ /* 0x000fe40003f24270 */
[----:B------:R-:W-:Y:S02]  /*15870*/  ISETP.NE.AND P5, PT, R12, R33, PT ;  /* 0x000000210c00720c */ /* 0x000fe40003fa5270 */
[----:B----4-:R-:W-:Y:S02]  /*15880*/  ISETP.GE.U32.AND P0, PT, R10, R26, PT ;  /* 0x0000001a0a00720c */ /* 0x010fe40003f06070 */
[----:B------:R-:W-:Y:S02]  /*15890*/  ISETP.NE.AND P4, PT, R20, R35, PT ;  /* 0x000000231400720c */ /* 0x000fe40003f85270 */
[----:B------:R-:W-:Y:S02]  /*158a0*/  SEL R12, RZ, 0xffffffff, !P1 ;  /* 0xffffffffff0c7807 */ /* 0x000fe40004800000 */
[----:B------:R-:W-:-:S02]  /*158b0*/  ISETP.GE.AND.EX P0, PT, R11, R27, PT, P0 ;  /* 0x0000001b0b00720c */ /* 0x000fc40003f06300 */
[----:B------:R-:W-:Y:S02]  /*158c0*/  LOP3.LUT R20, R3, 0xff, RZ, 0xc0, !PT ;  /* 0x000000ff03147812 */ /* 0x000fe400078ec0ff */
[----:B-----5:R-:W-:Y:S02]  /*158d0*/  ISETP.GE.U32.AND P1, PT, R8, R24, PT ;  /* 0x000000180800720c */ /* 0x020fe40003f26070 */
[----:B0-----:R-:W-:Y:S02]  /*158e0*/  LOP3.LUT R33, R30, 0xff, RZ, 0xc0, !PT ;  /* 0x000000ff1e217812 */ /* 0x001fe400078ec0ff */
[----:B------:R-:W-:Y:S02]  /*158f0*/  @!P3 SEL R0, RZ, 0xffffffff, P0 ;  /* 0xffffffffff00b807 */ /* 0x000fe40000000000 */
[----:B------:R-:W-:Y:S02]  /*15900*/  ISETP.GE.AND.EX P1, PT, R9, R25, PT, P1 ;  /* 0x000000190900720c */ /* 0x000fe40003f26310 */
[----:B------:R-:W-:-:S02]  /*15910*/  ISETP.NE.AND P3, PT, R20, R33, PT ;  /* 0x000000211400720c */ /* 0x000fc40003f65270 */
[----:B------:R-:W-:Y:S02]  /*15920*/  PRMT R35, R3, 0x8880, RZ ;  /* 0x0000888003237816 */ /* 0x000fe400000000ff */
[----:B------:R-:W-:Y:S02]  /*15930*/  @!P5 SEL R12, RZ, 0xffffffff, P1 ;  /* 0xffffffffff0cd807 */ /* 0x000fe40000800000 */
[----:B------:R-:W-:Y:S02]  /*15940*/  ISETP.GE.U32.AND P5, PT, R6, R18, PT ;  /* 0x000000120600720c */ /* 0x000fe40003fa6070 */
[----:B------:R-:W-:Y:S02]  /*15950*/  ISETP.GE.U32.AND P1, PT, R44, R4, PT ;  /* 0x000000042c00720c */ /* 0x000fe40003f26070 */
[----:B------:R-:W-:Y:S02]  /*15960*/  ISETP.GT.AND P6, PT, R39, R28, PT ;  /* 0x0000001c2700720c */ /* 0x000fe40003fc4270 */
[----:B------:R-:W-:-:S02]  /*15970*/  LOP3.LUT R0, R0, 0x1, RZ, 0xc0, !PT ;  /* 0x0000000100007812 */ /* 0x000fc400078ec0ff */
[----:B------:R-:W-:Y:S02]  /*15980*/  ISETP.GT.AND P0, PT, R35, R30, PT ;  /* 0x0000001e2300720c */ /* 0x000fe40003f04270 */
[----:B------:R-:W-:Y:S02]  /*15990*/  ISETP.GE.AND.EX P5, PT, R7, R19, PT, P5 ;  /* 0x000000130700720c */ /* 0x000fe40003fa6350 */
[----:B------:R-:W-:Y:S02]  /*159a0*/  ISETP.GE.AND.EX P1, PT, R45, R5, PT, P1 ;  /* 0x000000052d00720c */ /* 0x000fe40003f26310 */
[----:B------:R-:W-:Y:S02]  /*159b0*/  SEL R20, RZ, 0xffffffff, !P6 ;  /* 0xffffffffff147807 */ /* 0x000fe40007000000 */
[----:B------:R-:W-:Y:S02]  /*159c0*/  ISETP.NE.U32.AND P6, PT, R0, 0x1, PT ;  /* 0x000000010000780c */ /* 0x000fe40003fc5070 */
[----:B------:R-:W-:-:S02]  /*159d0*/  SEL R0, RZ, 0xffffffff, !P0 ;  /* 0xffffffffff007807 */ /* 0x000fc40004000000 */
[----:B------:R-:W-:Y:S02]  /*159e0*/  LOP3.LUT R12, R12, 0x1, RZ, 0xc0, !PT ;  /* 0x000000010c0c7812 */ /* 0x000fe400078ec0ff */
[----:B------:R-:W-:Y:S02]  /*159f0*/  @!P4 SEL R20, RZ, 0xffffffff, P5 ;  /* 0xffffffffff14c807 */ /* 0x000fe40002800000 */
[----:B------:R-:W-:Y:S02]  /*15a00*/  @!P3 SEL R0, RZ, 0xffffffff, P1 ;  /* 0xffffffffff00b807 */ /* 0x000fe40000800000 */
[----:B------:R-:W-:Y:S02]  /*15a10*/  ISETP.NE.U32.AND P0, PT, R12, 0x1, PT ;  /* 0x000000010c00780c */ /* 0x000fe40003f05070 */
[----:B------:R-:W-:Y:S02]  /*15a20*/  LOP3.LUT R20, R20, 0x1, RZ, 0xc0, !PT ;  /* 0x0000000114147812 */ /* 0x000fe400078ec0ff */
[----:B------:R-:W-:-:S02]  /*15a30*/  LOP3.LUT R0, R0, 0x1, RZ, 0xc0, !PT ;  /* 0x0000000100007812 */ /* 0x000fc400078ec0ff */
[----:B------:R-:W-:Y:S02]  /*15a40*/  SEL R8, R8, R24, !P0 ;  /* 0x0000001808087207 */ /* 0x000fe40004000000 */
[----:B------:R-:W-:Y:S02]  /*15a50*/  SEL R9, R9, R25, !P0 ;  /* 0x0000001909097207 */ /* 0x000fe40004000000 */
[----:B------:R-:W-:Y:S02]  /*15a60*/  SEL R16, R15, R16, !P0 ;  /* 0x000000100f107207 */ /* 0x000fe40004000000 */
[----:B------:R-:W-:Y:S01]  /*15a70*/  ISETP.NE.U32.AND P1, PT, R20, 0x1, PT ;  /* 0x000000011400780c */ /* 0x000fe20003f25070 */
[----:B------:R1:W-:Y:S01]  /*15a80*/  STS.64 [R31+0x18], R8 ;  /* 0x000018081f007388 */ /* 0x0003e20000000a00 */
[----:B------:R-:W-:Y:S02]  /*15a90*/  ISETP.NE.U32.AND P0, PT, R0, 0x1, PT ;  /* 0x000000010000780c */ /* 0x000fe40003f05070 */
[----:B------:R-:W-:Y:S01]  /*15aa0*/  SEL R10, R10, R26, !P6 ;  /* 0x0000001a0a0a7207 */ /* 0x000fe20007000000 */
[----:B------:R1:W-:Y:S01]  /*15ab0*/  STS.U8 [R31+0x10], R16 ;  /* 0x000010101f007388 */ /* 0x0003e20000000000 */
[----:B------:R-:W-:-:S02]  /*15ac0*/  SEL R11, R11, R27, !P6 ;  /* 0x0000001b0b0b7207 */ /* 0x000fc40007000000 */
[----:B------:R-:W-:Y:S02]  /*15ad0*/  SEL R14, R21, R14, !P6 ;  /* 0x0000000e150e7207 */ /* 0x000fe40007000000 */
[----:B------:R-:W-:Y:S01]  /*15ae0*/  SEL R6, R6, R18, !P1 ;  /* 0x0000001206067207 */ /* 0x000fe20004800000 */
[----:B------:R1:W-:Y:S01]  /*15af0*/  STS.64 [R31+0x8], R10 ;  /* 0x0000080a1f007388 */ /* 0x0003e20000000a00 */
[----:B------:R-:W-:Y:S02]  /*15b00*/  SEL R7, R7, R19, !P1 ;  /* 0x0000001307077207 */ /* 0x000fe40004800000 */
[----:B------:R-:W-:Y:S01]  /*15b10*/  SEL R28, R13, R28, !P1 ;  /* 0x0000001c0d1c7207 */ /* 0x000fe20004800000 */
[----:B------:R1:W-:Y:S01]  /*15b20*/  STS.U8 [R31], R14 ;  /* 0x0000000e1f007388 */ /* 0x0003e20000000000 */
[----:B------:R-:W-:Y:S02]  /*15b30*/  SEL R44, R44, R4, !P0 ;  /* 0x000000042c2c7207 */ /* 0x000fe40004000000 */
[----:B------:R-:W-:Y:S01]  /*15b40*/  SEL R45, R45, R5, !P0 ;  /* 0x000000052d2d7207 */ /* 0x000fe20004000000 */
[----:B------:R1:W-:Y:S01]  /*15b50*/  STS.64 [R31+0x28], R6 ;  /* 0x000028061f007388 */ /* 0x0003e20000000a00 */
[----:B------:R-:W-:-:S02]  /*15b60*/  SEL R30, R3, R30, !P0 ;  /* 0x0000001e031e7207 */ /* 0x000fc40004000000 */
[----:B------:R-:W-:Y:S01]  /*15b70*/  PRMT R21, R14, 0x7610, R21 ;  /* 0x000076100e157816 */ /* 0x000fe20000000015 */
[----:B------:R1:W-:Y:S01]  /*15b80*/  STS.64 [R31+0x38], R44 ;  /* 0x0000382c1f007388 */ /* 0x0003e20000000a00 */
[----:B------:R-:W-:Y:S02]  /*15b90*/  PRMT R15, R16, 0x7610, R15 ;  /* 0x00007610100f7816 */ /* 0x000fe4000000000f */
[----:B------:R-:W-:Y:S01]  /*15ba0*/  PRMT R13, R28, 0x7610, R13 ;  /* 0x000076101c0d7816 */ /* 0x000fe2000000000d */
[----:B------:R1:W-:Y:S01]  /*15bb0*/  STS.U8 [R31+0x20], R28 ;  /* 0x0000201c1f007388 */ /* 0x0003e20000000000 */
[----:B------:R-:W-:-:S03]  /*15bc0*/  PRMT R3, R30, 0x7610, R3 ;  /* 0x000076101e037816 */ /* 0x000fc60000000003 */
[----:B------:R1:W-:Y:S04]  /*15bd0*/  STS.U8 [R31+0x30], R30 ;  /* 0x0000301e1f007388 */ /* 0x0003e80000000000 */
.L_x_3967:
[----:B------:R-:W-:Y:S05]  /*15be0*/  BSYNC B0 ;  /* 0x0000000000007941 */ /* 0x000fea0003800000 */
.L_x_3966:
[----:B------:R-:W-:Y:S01]  /*15bf0*/  IMAD.MOV.U32 R0, RZ, RZ, R32 ;  /* 0x000000ffff007224 */ /* 0x000fe200078e0020 */
[----:B------:R-:W-:Y:S06]  /*15c00*/  @P2 BRA `(.L_x_3968) ;  /* 0xfffffff800982947 */ /* 0x000fec000383ffff */
.L_x_3965:
        /* <DEDUP_REMOVED lines=21> */
[----:B------:R0:W-:Y:S04]  /*15d60*/  STS.U8 [R29], R21 ;  /* 0x000000151d007388 */ /* 0x0001e80000000000 */
[----:B------:R0:W-:Y:S04]  /*15d70*/  STS.U8 [R29+0x10], R15 ;  /* 0x0000100f1d007388 */ /* 0x0001e80000000000 */
[----:B------:R0:W-:Y:S04]  /*15d80*/  STS.U8 [R29+0x20], R13 ;  /* 0x0000200d1d007388 */ /* 0x0001e80000000000 */
[----:B------:R0:W-:Y:S01]  /*15d90*/  STS.U8 [R29+0x30], R3 ;  /* 0x000030031d007388 */ /* 0x0001e20000000000 */
[----:B------:R-:W-:Y:S05]  /*15da0*/  @!P0 BRA `(.L_x_3970) ;  /* 0x0000000400708947 */ /* 0x000fea0003800000 */
[----:B------:R-:W-:-:S07]  /*15db0*/  IMAD.MOV.U32 R0, RZ, RZ, R4 ;  /* 0x000000ffff007224 */ /* 0x000fce00078e0004 */
.L_x_3973:
        /* <DEDUP_REMOVED lines=9> */
[----:B------:R-:W-:Y:S02]  /*15e50*/  LOP3.LUT R35, R15, 0xff, RZ, 0xc0, !PT ;  /* 0x000000ff0f237812 */ /* 0x000fe400078ec0ff */
[----:B------:R-:W1:Y:S01]  /*15e60*/  LDS.S8 R14, [R12] ;  /* 0x000000000c0e7984 */ /* 0x000e620000000200 */
[----:B------:R-:W-:Y:S02]  /*15e70*/  PRMT R34, R13, 0x8880, RZ ;  /* 0x000088800d227816 */ /* 0x000fe400000000ff */
[----:B------:R-:W-:Y:S01]  /*15e80*/  PRMT R37, R15, 0x8880, RZ ;  /* 0x000088800f257816 */ /* 0x000fe200000000ff */
[----:B------:R-:W2:Y:S04]  /*15e90*/  LDS.S8 R20, [R12+0x10] ;  /* 0x000010000c147984 */ /* 0x000ea80000000200 */
[----:B------:R-:W3:Y:S04]  /*15ea0*/  LDS.S8 R30, [R12+0x20] ;  /* 0x000020000c1e7984 */ /* 0x000ee80000000200 */
[----:B------:R-:W4:Y:S04]  /*15eb0*/  LDS.64 R26, [R12+0x8] ;  /* 0x000008000c1a7984 */ /* 0x000f280000000a00 */
[----:B------:R-:W5:Y:S04]  /*15ec0*/  LDS.S8 R32, [R12+0x30] ;  /* 0x000030000c207984 */ /* 0x000f680000000200 */
[----:B------:R-:W0:Y:S04]  /*15ed0*/  LDS.64 R24, [R12+0x18] ;  /* 0x000018000c187984 */ /* 0x000e280000000a00 */
[----:B------:R-:W0:Y:S04]  /*15ee0*/  LDS.64 R18, [R12+0x28] ;  /* 0x000028000c127984 */ /* 0x000e280000000a00 */
[----:B------:R3:W0:Y:S01]  /*15ef0*/  LDS.64 R4, [R12+0x38] ;  /* 0x000038000c047984 */ /* 0x0006220000000a00 */
[----:B-1----:R-:W-:-:S02]  /*15f00*/  ISETP.GT.AND P5, PT, R33, R14, PT ;  /* 0x0000000e2100720c */ /* 0x002fc40003fa4270 */
[----:B------:R-:W-:Y:S02]  /*15f10*/  LOP3.LUT R33, R21, 0xff, RZ, 0xc0, !PT ;  /* 0x000000ff15217812 */ /* 0x000fe400078ec0ff */
[----:B------:R-:W-:Y:S02]  /*15f20*/  LOP3.LUT R16, R14, 0xff, RZ, 0xc0, !PT ;  /* 0x000000ff0e107812 */ /* 0x000fe400078ec0ff */
[----:B--2---:R-:W-:Y:S02]  /*15f30*/  LOP3.LUT R28, R20, 0xff, RZ, 0xc0, !PT ;  /* 0x000000ff141c7812 */ /* 0x004fe400078ec0ff */
[----:B------:R-:W-:Y:S02]  /*15f40*/  ISETP.NE.AND P6, PT, R33, R16, PT ;  /* 0x000000102100720c */ /* 0x000fe40003fc5270 */
[----:B------:R-:W-:Y:S01]  /*15f50*/  ISETP.NE.AND P3, PT, R35, R28, PT ;  /* 0x0000001c2300720c */ /* 0x000fe20003f65270 */
[----:B------:R-:W-:Y:S01]  /*15f60*/  IMAD.MOV.U32 R35, RZ, RZ, R34 ;  /* 0x000000ffff237224 */ /* 0x000fe200078e0022 */
[----:B------:R-:W-:-:S02]  /*15f70*/  PRMT R16, R3, 0x8880, RZ ;  /* 0x0000888003107816 */ /* 0x000fc400000000ff */
[----:B------:R-:W-:Y:S02]  /*15f80*/  LOP3.LUT R33, R13, 0xff, RZ, 0xc0, !PT ;  /* 0x000000ff0d217812 */ /* 0x000fe400078ec0ff */
[----:B---3--:R-:W-:Y:S02]  /*15f90*/  LOP3.LUT R12, R30, 0xff, RZ, 0xc0, !PT ;  /* 0x000000ff1e0c7812 */ /* 0x008fe400078ec0ff */
[----:B----4-:R-:W-:Y:S02]  /*15fa0*/  ISETP.GE.U32.AND P1, PT, R10, R26, PT ;  /* 0x0000001a0a00720c */ /* 0x010fe40003f26070 */
[----:B------:R-:W-:Y:S01]  /*15fb0*/  ISETP.GT.AND P2, PT, R35, R30, PT ;  /* 0x0000001e2300720c */ /* 0x000fe20003f44270 */
[----:B------:R-:W-:Y:S01]  /*15fc0*/  IMAD.MOV.U32 R35, RZ, RZ, R16 ;  /* 0x000000ffff237224 */ /* 0x000fe200078e0010 */
[----:B------:R-:W-:Y:S02]  /*15fd0*/  ISETP.NE.AND P4, PT, R33, R12, PT ;  /* 0x0000000c2100720c */ /* 0x000fe40003f85270 */
[----:B------:R-:W-:-:S02]  /*15fe0*/  ISETP.GE.AND.EX P1, PT, R11, R27, PT, P1 ;  /* 0x0000001b0b00720c */ /* 0x000fc40003f26310 */
[----:B------:R-:W-:Y:S02]  /*15ff0*/  LOP3.LUT R33, R3, 0xff, RZ, 0xc0, !PT ;  /* 0x000000ff03217812 */ /* 0x000fe400078ec0ff */
[----:B-----5:R-:W-:Y:S02]  /*16000*/  LOP3.LUT R16, R32, 0xff, RZ, 0xc0, !PT ;  /* 0x000000ff20107812 */ /* 0x020fe400078ec0ff */
[----:B------:R-:W-:Y:S02]  /*16010*/  SEL R12, RZ, 0xffffffff, !P5 ;  /* 0xffffffffff0c7807 */ /* 0x000fe40006800000 */
[----:B------:R-:W-:Y:S02]  /*16020*/  @!P6 SEL R12, RZ, 0xffffffff, P1 ;  /* 0xffffffffff0ce807 */ /* 0x000fe40000800000 */
[----:B------:R-:W-:Y:S02]  /*16030*/  ISETP.GT.AND P0, PT, R37, R20, PT ;  /* 0x000000142500720c */ /* 0x000fe40003f04270 */
[----:B0-----:R-:W-:-:S02]  /*16040*/  ISETP.GE.U32.AND P1, PT, R8, R24, PT ;  /* 0x000000180800720c */ /* 0x001fc40003f26070 */
[----:B------:R-:W-:Y:S02]  /*16050*/  ISETP.NE.AND P6, PT, R33, R16, PT ;  /* 0x000000102100720c */ /* 0x000fe40003fc5270 */
[----:B------:R-:W-:Y:S02]  /*16060*/  SEL R16, RZ, 0xffffffff, !P0 ;  /* 0xffffffffff107807 */ /* 0x000fe40004000000 */
[----:B------:R-:W-:Y:S02]  /*16070*/  ISETP.GE.AND.EX P1, PT, R9, R25, PT, P1 ;  /* 0x000000190900720c */ /* 0x000fe40003f26310 */
[----:B------:R-:W-:Y:S02]  /*16080*/  SEL R28, RZ, 0xffffffff, !P2 ;  /* 0xffffffffff1c7807 */ /* 0x000fe40005000000 */
[----:B------:R-:W-:Y:S02]  /*16090*/  ISETP.GE.U32.AND P0, PT, R6, R18, PT ;  /* 0x000000120600720c */ /* 0x000fe40003f06070 */
[----:B------:R-:W-:-:S02]  /*160a0*/  ISETP.GE.U32.AND P2, PT, R44, R4, PT ;  /* 0x000000042c00720c */ /* 0x000fc40003f46070 */
[----:B------:R-:W-:Y:S02]  /*160b0*/  LOP3.LUT R12, R12, 0x1, RZ, 0xc0, !PT ;  /* 0x000000010c0c7812 */ /* 0x000fe400078ec0ff */
[----:B------:R-:W-:Y:S02]  /*160c0*/  ISETP.GT.AND P5, PT, R35, R32, PT ;  /* 0x000000202300720c */ /* 0x000fe40003fa4270 */
[----:B------:R-:W-:Y:S02]  /*160d0*/  @!P3 SEL R16, RZ, 0xffffffff, P1 ;  /* 0xffffffffff10b807 */ /* 0x000fe40000800000 */
[----:B------:R-:W-:Y:S02]  /*160e0*/  ISETP.GE.AND.EX P0, PT, R7, R19, PT, P0 ;  /* 0x000000130700720c */ /* 0x000fe40003f06300 */
[----:B------:R-:W-:Y:S02]  /*160f0*/  ISETP.GE.AND.EX P2, PT, R45, R5, PT, P2 ;  /* 0x000000052d00720c */ /* 0x000fe40003f46320 */
[----:B------:R-:W-:-:S02]  /*16100*/  ISETP.NE.U32.AND P1, PT, R12, 0x1, PT ;  /* 0x000000010c00780c */ /* 0x000fc40003f25070 */
[----:B------:R-:W-:Y:S02]  /*16110*/  SEL R12, RZ, 0xffffffff, !P5 ;  /* 0xffffffffff0c7807 */ /* 0x000fe40006800000 */
[----:B------:R-:W-:Y:S02]  /*16120*/  LOP3.LUT R16, R16, 0x1, RZ, 0xc0, !PT ;  /* 0x0000000110107812 */ /* 0x000fe400078ec0ff */
        /* <DEDUP_REMOVED lines=8> */
[----:B------:R-:W-:Y:S01]  /*161b0*/  SEL R8, R8, R24, !P0 ;  /* 0x0000001808087207 */ /* 0x000fe20004000000 */
[----:B------:R1:W-:Y:S01]  /*161c0*/  STS.64 [R29+0x8], R10 ;  /* 0x0000080a1d007388 */ /* 0x0003e20000000a00 */
[----:B------:R-:W-:-:S02]  /*161d0*/  SEL R9, R9, R25, !P0 ;  /* 0x0000001909097207 */ /* 0x000fc40004000000 */
[----:B------:R-:W-:Y:S01]  /*161e0*/  SEL R20, R15, R20, !P0 ;  /* 0x000000140f147207 */ /* 0x000fe20004000000 */
[----:B------:R1:W-:Y:S01]  /*161f0*/  STS.U8 [R29], R14 ;  /* 0x0000000e1d007388 */ /* 0x0003e20000000000 */
[----:B------:R-:W-:Y:S02]  /*16200*/  ISETP.NE.U32.AND P1, PT, R28, 0x1, PT ;  /* 0x000000011c00780c */ /* 0x000fe40003f25070 */
[----:B------:R-:W-:Y:S01]  /*16210*/  ISETP.NE.U32.AND P0, PT, R12, 0x1, PT ;  /* 0x000000010c00780c */ /* 0x000fe20003f05070 */
[----:B------:R1:W-:Y:S01]  /*16220*/  STS.64 [R29+0x18], R8 ;  /* 0x000018081d007388 */ /* 0x0003e20000000a00 */
[----:B------:R-:W-:Y:S02]  /*16230*/  SEL R6, R6, R18, !P1 ;  /* 0x0000001206067207 */ /* 0x000fe40004800000 */
[----:B------:R-:W-:Y:S01]  /*16240*/  SEL R7, R7, R19, !P1 ;  /* 0x0000001307077207 */ /* 0x000fe20004800000 */
[----:B------:R1:W-:Y:S01]  /*16250*/  STS.U8 [R29+0x10], R20 ;  /* 0x000010141d007388 */ /* 0x0003e20000000000 */
[----:B------:R-:W-:-:S02]  /*16260*/  SEL R30, R13, R30, !P1 ;  /* 0x0000001e0d1e7207 */ /* 0x000fc40004800000 */
[----:B------:R-:W-:Y:S01]  /*16270*/  SEL R44, R44, R4, !P0 ;  /* 0x000000042c2c7207 */ /* 0x000fe20004000000 */
[----:B------:R1:W-:Y:S01]  /*16280*/  STS.64 [R29+0x28], R6 ;  /* 0x000028061d007388 */ /* 0x0003e20000000a00 */
[----:B------:R-:W-:Y:S02]  /*16290*/  SEL R45, R45, R5, !P0 ;  /* 0x000000052d2d7207 */ /* 0x000fe40004000000 */
[----:B------:R-:W-:Y:S01]  /*162a0*/  SEL R32, R3, R32, !P0 ;  /* 0x0000002003207207 */ /* 0x000fe20004000000 */
[----:B------:R1:W-:Y:S01]  /*162b0*/  STS.U8 [R29+0x20], R30 ;  /* 0x0000201e1d007388 */ /* 0x0003e20000000000 */
[----:B------:R-:W-:Y:S02]  /*162c0*/  PRMT R21, R14, 0x7610, R21 ;  /* 0x000076100e157816 */ /* 0x000fe40000000015 */
[----:B------:R-:W-:Y:S01]  /*162d0*/  PRMT R15, R20, 0x7610, R15 ;  /* 0x00007610140f7816 */ /* 0x000fe2000000000f */
[----:B------:R1:W-:Y:S01]  /*162e0*/  STS.64 [R29+0x38], R44 ;  /* 0x0000382c1d007388 */ /* 0x0003e20000000a00 */
[----:B------:R-:W-:-:S02]  /*162f0*/  PRMT R13, R30, 0x7610, R13 ;  /* 0x000076101e0d7816 */ /* 0x000fc4000000000d */
[----:B------:R-:W-:Y:S01]  /*16300*/  PRMT R3, R32, 0x7610, R3 ;  /* 0x0000761020037816 */ /* 0x000fe20000000003 */
[----:B------:R1:W-:Y:S06]  /*16310*/  STS.U8 [R29+0x30], R32 ;  /* 0x000030201d007388 */ /* 0x0003ec0000000000 */
.L_x_3972:
[----:B------:R-:W-:Y:S05]  /*16320*/  BSYNC B0 ;  /* 0x0000000000007941 */ /* 0x000fea0003800000 */
.L_x_3971:
[----:B------:R-:W-:-:S04]  /*16330*/  SHF.R.S32.HI R0, RZ, 0x1, R0 ;  /* 0x00000001ff007819 */ /* 0x000fc80000011400 */
[----:B------:R-:W-:-:S13]  /*16340*/  ISETP.GE.AND P0, PT, R0, 0x20, PT ;  /* 0x000000200000780c */ /* 0x000fda0003f06270 */
[----:B------:R-:W-:Y:S05]  /*16350*/  @P0 BRA `(.L_x_3973) ;  /* 0xfffffff800980947 */ /* 0x000fea000383ffff */
[----:B------:R-:W-:-:S07]  /*16360*/  IMAD.MOV.U32 R0, RZ, RZ, 0x20 ;  /* 0x00000020ff007424 */ /* 0x000fce00078e00ff */
.L_x_3970:
[----:B------:R-:W-:Y:S01]  /*16370*/  ISETP.GE.AND P0, PT, R0, 0x2, PT ;  /* 0x000000020000780c */ /* 0x000fe20003f06270 */
[----:B------:R-:W-:Y:S05]  /*16380*/  WARPSYNC.ALL ;  /* 0x0000000000007948 */ /* 0x000fea0003800000 */
[----:B------:R-:W-:Y:S07]  /*16390*/  BAR.SYNC.DEFER_BLOCKING 0x0 ;  /* 0x0000000000007b1d */ /* 0x000fee0000010000 */
[----:B------:R-:W-:Y:S05]  /*163a0*/  @!P0 BRA `(.L_x_3969) ;  /* 0x0000000400508947 */ /* 0x000fea0003800000 */
[----:B------:R-:W-:-:S07]  /*163b0*/  IMAD.MOV.U32 R5, RZ, RZ, 0x1 ;  /* 0x00000001ff057424 */ /* 0x000fce00078e00ff */
.L_x_3974:
[----:B------:R-:W-:Y:S01]  /*163c0*/  LOP3.LUT R4, R21, 0xffff, RZ, 0xc0, !PT ;  /* 0x0000ffff15047812 */ /* 0x000fe200078ec0ff */
[----:B------:R-:W2:Y:S01]  /*163d0*/  SHFL.DOWN PT, R19, R10, R5, 0x1f ;  /* 0x08001f050a137589 */ /* 0x000ea200000e0000 */
[----:B------:R-:W-:Y:S02]  /*163e0*/  LOP3.LUT R12, R15, 0xffff, RZ, 0xc0, !PT ;  /* 0x0000ffff0f0c7812 */ /* 0x000fe400078ec0ff */
[----:B------:R-:W-:Y:S01]  /*163f0*/  PRMT R4, R4, 0x8880, RZ ;  /* 0x0000888004047816 */ /* 0x000fe200000000ff */
[----:B-1----:R-:W-:Y:S01]  /*16400*/  SHFL.DOWN PT, R32, R45, R5, 0x1f ;  /* 0x08001f052d207589 */ /* 0x002fe200000e0000 */
[----:B------:R-:W-:Y:S02]  /*16410*/  PRMT R16, R12, 0x8880, RZ ;  /* 0x000088800c107816 */ /* 0x000fe400000000ff */
[----:B------:R-:W-:Y:S02]  /*16420*/  LOP3.LUT R14, R13, 0xffff, RZ, 0xc0, !PT ;  /* 0x0000ffff0d0e7812 */ /* 0x000fe400078ec0ff */
[----:B------:R-:W1:Y:S01]  /*16430*/  SHFL.DOWN PT, R4, R4, R5, 0x1f ;  /* 0x08001f0504047589 */ /* 0x000e6200000e0000 */
[----:B------:R-:W-:-:S02]  /*16440*/  LOP3.LUT R12, R3, 0xffff, RZ, 0xc0, !PT ;  /* 0x0000ffff030c7812 */ /* 0x000fc400078ec0ff */
[----:B------:R-:W-:Y:S01]  /*16450*/  PRMT R20, R14, 0x8880, RZ ;  /* 0x000088800e147816 */ /* 0x000fe200000000ff */
[----:B------:R-:W3:Y:S01]  /*16460*/  SHFL.DOWN PT, R16, R16, R5, 0x1f ;  /* 0x08001f0510107589 */ /* 0x000ee200000e0000 */
[----:B------:R-:W-:Y:S02]  /*16470*/  PRMT R28, R12, 0x8880, RZ ;  /* 0x000088800c1c7816 */ /* 0x000fe400000000ff */
[----:B------:R-:W-:Y:S01]  /*16480*/  LOP3.LUT R14, R21, 0xff, RZ, 0xc0, !PT ;  /* 0x000000ff150e7812 */ /* 0x000fe200078ec0ff */
[----:B------:R4:W0:Y:S01]  /*16490*/  SHFL.DOWN PT, R24, R20, R5, 0x1f ;  /* 0x08001f0514187589 */ /* 0x00082200000e0000 */
[----:B------:R-:W-:Y:S02]  /*164a0*/  LOP3.LUT R18, R15, 0xff, RZ, 0xc0, !PT ;  /* 0x000000ff0f127812 */ /* 0x000fe400078ec0ff */
[----:B------:R-:W-:Y:S01]  /*164b0*/  LOP3.LUT R26, R13, 0xff, RZ, 0xc0, !PT ;  /* 0x000000ff0d1a7812 */ /* 0x000fe200078ec0ff */
[----:B------:R-:W5:Y:S01]  /*164c0*/  SHFL.DOWN PT, R30, R28, R5, 0x1f ;  /* 0x08001f051c1e7589 */ /* 0x000f6200000e0000 */
[----:B------:R-:W-:-:S02]  /*164d0*/  PRMT R33, R21, 0x8880, RZ ;  /* 0x0000888015217816 */ /* 0x000fc400000000ff */
[----:B--2---:R-:W-:Y:S01]  /*164e0*/  ISETP.GE.U32.AND P0, PT, R10, R19, PT ;  /* 0x000000130a00720c */ /* 0x004fe20003f06070 */
[----:B------:R-:W2:Y:S01]  /*164f0*/  SHFL.DOWN PT, R12, R11, R5, 0x1f ;  /* 0x08001f050b0c7589 */ /* 0x000ea200000e0000 */
[----:B------:R-:W-:Y:S02]  /*16500*/  PRMT R35, R15, 0x8880, RZ ;  /* 0x000088800f237816 */ /* 0x000fe400000000ff */
[----:B------:R-:W-:Y:S02]  /*16510*/  PRMT R34, R3, 0x8880, RZ ;  /* 0x0000888003227816 */ /* 0x000fe400000000ff */
[C---:B-1----:R-:W-:Y:S02]  /*16520*/  LOP3.LUT R25, R4.reuse, 0xff, RZ, 0xc0, !PT ;  /* 0x000000ff04197812 */ /* 0x042fe400078ec0ff */
[----:B----4-:R-:W-:Y:S02]  /*16530*/  PRMT R20, R4, 0x8880, RZ ;  /* 0x0000888004147816 */ /* 0x010fe400000000ff */
[----:B---3--:R-:W-:-:S02]  /*16540*/  LOP3.LUT R27, R16, 0xff, RZ, 0xc0, !PT ;  /* 0x000000ff101b7812 */ /* 0x008fc400078ec0ff */
[----:B------:R-:W-:Y:S02]  /*16550*/  ISETP.NE.AND P1, PT, R14, R25, PT ;  /* 0x000000190e00720c */ /* 0x000fe40003f25270 */
[----:B------:R-:W1:Y:S01]  /*16560*/  SHFL.DOWN PT, R25, R8, R5, 0x1f ;  /* 0x08001f0508197589 */ /* 0x000e6200000e0000 */
[----:B0-----:R-:W-:Y:S02]  /*16570*/  LOP3.LUT R29, R24, 0xff, RZ, 0xc0, !PT ;  /* 0x000000ff181d7812 */ /* 0x001fe400078ec0ff */
[----:B------:R-:W-:Y:S02]  /*16580*/  ISETP.NE.AND P6, PT, R18, R27, PT ;  /* 0x0000001b1200720c */ /* 0x000fe40003fc5270 */
[----:B------:R-:W0:Y:S01]  /*16590*/  SHFL.DOWN PT, R27, R6, R5, 0x1f ;  /* 0x08001f05061b7589 */ /* 0x000e2200000e0000 */
[----:B------:R-:W-:Y:S02]  /*165a0*/  ISETP.NE.AND P4, PT, R26, R29, PT ;  /* 0x0000001d1a00720c */ /* 0x000fe40003f85270 */
[----:B------:R-:W-:Y:S01]  /*165b0*/  LOP3.LUT R14, R3, 0xff, RZ, 0xc0, !PT ;  /* 0x000000ff030e7812 */ /* 0x000fe200078ec0ff */
[----:B------:R-:W3:Y:S01]  /*165c0*/  SHFL.DOWN PT, R18, R9, R5, 0x1f ;  /* 0x08001f0509127589 */ /* 0x000ee200000e0000 */
[----:B-----5:R-:W-:-:S02]  /*165d0*/  LOP3.LUT R31, R30, 0xff, RZ, 0xc0, !PT ;  /* 0x000000ff1e1f7812 */ /* 0x020fc400078ec0ff */
[----:B--2---:R-:W-:Y:S01]  /*165e0*/  ISETP.GE.AND.EX P0, PT, R11, R12, PT, P0 ;  /* 0x0000000c0b00720c */ /* 0x004fe20003f06300 */
[----:B------:R-:W2:Y:S01]  /*165f0*/  SHFL.DOWN PT, R26, R7, R5, 0x1f ;  /* 0x08001f05071a7589 */ /* 0x000ea200000e0000 */
[----:B------:R-:W-:Y:S02]  /*16600*/  ISETP.NE.AND P3, PT, R14, R31, PT ;  /* 0x0000001f0e00720c */ /* 0x000fe40003f65270 */
[----:B------:R-:W-:Y:S01]  /*16610*/  ISETP.GT.AND P2, PT, R33, R20, PT ;  /* 0x000000142100720c */ /* 0x000fe20003f44270 */
[----:B------:R4:W5:Y:S01]  /*16620*/  SHFL.DOWN PT, R29, R44, R5, 0x1f ;  /* 0x08001f052c1d7589 */ /* 0x00096200000e0000 */
[----:B------:R-:W-:Y:S02]  /*16630*/  SEL R14, RZ, 0xffffffff, P0 ;  /* 0xffffffffff0e7807 */ /* 0x000fe40000000000 */
[----:B------:R-:W-:Y:S02]  /*16640*/  PRMT R28, R16, 0x8880, RZ ;  /* 0x00008880101c7816 */ /* 0x000fe400000000ff */
[----:B------:R-:W-:-:S02]  /*16650*/  @P1 SEL R14, RZ, 0xffffffff, !P2 ;  /* 0xffffffffff0e1807 */ /* 0x000fc40005000000 */
[----:B-1----:R-:W-:Y:S02]  /*16660*/  ISETP.GE.U32.AND P0, PT, R8, R25, PT ;  /* 0x000000190800720c */ /* 0x002fe40003f06070 */
[----:B------:R-:W-:Y:S01]  /*16670*/  ISETP.GT.AND P5, PT, R35, R28, PT ;  /* 0x0000001c2300720c */ /* 0x000fe20003fa4270 */
[----:B----4-:R-:W-:Y:S01]  /*16680*/  IMAD.SHL.U32 R5, R5, 0x2, RZ ;  /* 0x0000000205057824 */ /* 0x010fe200078e00ff */
[----:B------:R-:W-:Y:S02]  /*16690*/  PRMT R31, R13, 0x8880, RZ ;  /* 0x000088800d1f7816 */ /* 0x000fe400000000ff */
[----:B0-----:R-:W-:Y:S02]  /*166a0*/  ISETP.GE.U32.AND P2, PT, R6, R27, PT ;  /* 0x0000001b0600720c */ /* 0x001fe40003f46070 */
[----:B------:R-:W-:Y:S02]  /*166b0*/  PRMT R28, R24, 0x8880, RZ ;  /* 0x00008880181c7816 */ /* 0x000fe400000000ff */
[----:B---3--:R-:W-:-:S02]  /*166c0*/  ISETP.GE.AND.EX P0, PT, R9, R18, PT, P0 ;  /* 0x000000120900720c */ /* 0x008fc40003f06300 */
[----:B------:R-:W-:Y:S02]  /*166d0*/  LOP3.LUT R14, R14, 0x1, RZ, 0xc0, !PT ;  /* 0x000000010e0e7812 */ /* 0x000fe400078ec0ff */
[----:B--2---:R-:W-:Y:S02]  /*166e0*/  ISETP.GE.AND.EX P2, PT, R7, R26, PT, P2 ;  /* 0x0000001a0700720c */ /* 0x004fe40003f46320 */
[----:B------:R-:W-:Y:S02]  /*166f0*/  SEL R20, RZ, 0xffffffff, P0 ;  /* 0xffffffffff147807 */ /* 0x000fe40000000000 */
[----:B------:R-:W-:Y:S02]  /*16700*/  ISETP.GT.AND P0, PT, R31, R28, PT ;  /* 0x0000001c1f00720c */ /* 0x000fe40003f04270 */
[----:B------:R-:W-:Y:S02]  /*16710*/  SEL R28, RZ, 0xffffffff, P2 ;  /* 0xffffffffff1c7807 */ /* 0x000fe40001000000 */
[----:B-----5:R-:W-:-:S02]  /*16720*/  ISETP.GE.U32.AND P1, PT, R44, R29, PT ;  /* 0x0000001d2c00720c */ /* 0x020fc40003f26070 */
[----:B------:R-:W-:Y:S02]  /*16730*/  @P4 SEL R28, RZ, 0xffffffff, !P0 ;  /* 0xffffffffff1c4807 */ /* 0x000fe40004000000 */
[----:B------:R-:W-:Y:S02]  /*16740*/  PRMT R33, R30, 0x8880, RZ ;  /* 0x000088801e217816 */ /* 0x000fe400000000ff */
[----:B------:R-:W-:Y:S02]  /*16750*/  ISETP.NE.U32.AND P0, PT, R14, 0x1, PT ;  /* 0x000000010e00780c */ /* 0x000fe40003f05070 */
[----:B------:R-:W-:Y:S02]  /*16760*/  ISETP.GE.AND.EX P1, PT, R45, R32, PT, P1 ;  /* 0x000000202d00720c */ /* 0x000fe40003f26310 */
        /* <DEDUP_REMOVED lines=24> */
.L_x_3969:
[----:B------:R-:W2:Y:S01]  /*168f0*/  LDC R0, c[0x0][0x3fc] ;  /* 0x0000ff00ff007b82 */ /* 0x000ea20000000800 */
[----:B------:R-:W-:Y:S02]  /*16900*/  IMAD.MOV.U32 R19, RZ, RZ, RZ ;  /* 0x000000ffff137224 */ /* 0x000fe400078e00ff */
[----:B------:R-:W-:Y:S01]  /*16910*/  IMAD.MOV.U32 R24, RZ, RZ, RZ ;  /* 0x000000ffff187224 */ /* 0x000fe200078e00ff */
        /* <DEDUP_REMOVED lines=276> */
.L_x_3975:
        /* <DEDUP_REMOVED lines=275> */
.L_x_3976:
[----:B-1----:R-:W-:Y:S02]  /*18b90*/  IMAD.MOV.U32 R16, RZ, RZ, RZ ;  /* 0x000000ffff107224 */ /* 0x002fe400078e00ff */
        /* <DEDUP_REMOVED lines=276> */
.L_x_3977:
        /* <DEDUP_REMOVED lines=275> */
.L_x_3978:
        /* <DEDUP_REMOVED lines=11> */
.L_x_3984:
        /* <DEDUP_REMOVED lines=9> */
[----:B------:R-:W-:Y:S05]  /*1af50*/  CALL.REL.NOINC `($__internal_35_$__cuda_sm20_rem_u64) ;  /* 0x000000a400b87944 */ /* 0x000fea0003c00000 */
[----:B------:R-:W-:Y:S02]  /*1af60*/  IMAD.MOV.U32 R26, RZ, RZ, R4 ;  /* 0x000000ffff1a7224 */ /* 0x000fe400078e0004 */
[----:B------:R-:W-:Y:S01]  /*1af70*/  IMAD.MOV.U32 R27, RZ, RZ, R25 ;  /* 0x000000ffff1b7224 */ /* 0x000fe200078e0019 */
[----:B------:R-:W-:Y:S06]  /*1af80*/  BRA `(.L_x_3983) ;  /* 0x00000000004c7947 */ /* 0x000fec0003800000 */
.L_x_3982:
[----:B------:R-:W1:Y:S01]  /*1af90*/  I2F.U32.RP R4, R26 ;  /* 0x0000001a00047306 */ /* 0x000e620000209000 */
[----:B------:R-:W-:Y:S01]  /*1afa0*/  ISETP.NE.U32.AND P1, PT, R26, RZ, PT ;  /* 0x000000ff1a00720c */ /* 0x000fe20003f25070 */
[----:B------:R-:W-:-:S06]  /*1afb0*/  IMAD.MOV.U32 R27, RZ, RZ, RZ ;  /* 0x000000ffff1b7224 */ /* 0x000fcc00078e00ff */
[----:B-1----:R-:W1:Y:S02]  /*1afc0*/  MUFU.RCP R4, R4 ;  /* 0x0000000400047308 */ /* 0x002e640000001000 */
[----:B-1----:R-:W-:-:S06]  /*1afd0*/  VIADD R28, R4, 0xffffffe ;  /* 0x0ffffffe041c7836 */ /* 0x002fcc0000000000 */
[----:B0-----:R0:W1:Y:S02]  /*1afe0*/  F2I.FTZ.U32.TRUNC.NTZ R29, R28 ;  /* 0x0000001c001d7305 */ /* 0x001064000021f000 */
        /* <DEDUP_REMOVED lines=13> */
.L_x_3983:
[----:B------:R-:W-:Y:S05]  /*1b0c0*/  BSYNC B1 ;  /* 0x0000000000017941 */ /* 0x000fea0003800000 */
.L_x_3981:
[----:B------:R-:W-:Y:S01]  /*1b0d0*/  ISETP.NE.U32.AND P0, PT, R26, RZ, PT ;  /* 0x000000ff1a00720c */ /* 0x000fe20003f05070 */
[----:B------:R-:W-:Y:S02]  /*1b0e0*/  IMAD.MOV.U32 R12, RZ, RZ, R0 ;  /* 0x000000ffff0c7224 */ /* 0x000fe400078e0000 */
[----:B------:R-:W-:Y:S01]  /*1b0f0*/  IMAD.MOV.U32 R14, RZ, RZ, R5 ;  /* 0x000000ffff0e7224 */ /* 0x000fe200078e0005 */
[----:B------:R-:W-:-:S13]  /*1b100*/  ISETP.NE.AND.EX P0, PT, R27, RZ, PT, P0 ;  /* 0x000000ff1b00720c */ /* 0x000fda0003f05300 */
[----:B------:R-:W-:Y:S05]  /*1b110*/  @P0 BRA `(.L_x_3984) ;  /* 0xfffffffc00680947 */ /* 0x000fea000383ffff */
[----:B------:R-:W-:Y:S05]  /*1b120*/  BSYNC B0 ;  /* 0x0000000000007941 */ /* 0x000fea0003800000 */
.L_x_3980:
[----:B------:R-:W-:Y:S01]  /*1b130*/  ISETP.NE.U32.AND P2, PT, R5, RZ, PT ;  /* 0x000000ff0500720c */ /* 0x000fe20003f45070 */
[----:B------:R-:W-:-:S12]  /*1b140*/  BSSY B0, `(.L_x_3985) ;  /* 0x000001c000007945 */ /* 0x000fd80003800000 */
[----:B------:R-:W-:Y:S05]  /*1b150*/  @!P2 BRA `(.L_x_3986) ;  /* 0x00000000001ca947 */ /* 0x000fea0003800000 */
[----:B------:R-:W-:Y:S01]  /*1b160*/  IMAD.MOV.U32 R14, RZ, RZ, 0x10 ;  /* 0x00000010ff0e7424 */ /* 0x000fe200078e00ff */
[----:B------:R-:W-:Y:S01]  /*1b170*/  MOV R4, 0x1b1a0 ;  /* 0x0001b1a000047802 */ /* 0x000fe20000000f00 */
[----:B------:R-:W-:-:S07]  /*1b180*/  IMAD.MOV.U32 R20, RZ, RZ, RZ ;  /* 0x000000ffff147224 */ /* 0x000fce00078e00ff */
[----:B------:R-:W-:Y:S05]  /*1b190*/  CALL.REL.NOINC `($__internal_34_$__cuda_sm20_div_u64) ;  /* 0x000000a000107944 */ /* 0x000fea0003c00000 */
[----:B------:R-:W-:Y:S02]  /*1b1a0*/  IMAD.MOV.U32 R26, RZ, RZ, R12 ;  /* 0x000000ffff1a7224 */ /* 0x000fe400078e000c */
[----:B------:R-:W-:Y:S01]  /*1b1b0*/  IMAD.MOV.U32 R27, RZ, RZ, R25 ;  /* 0x000000ffff1b7224 */ /* 0x000fe200078e0019 */
[----:B------:R-:W-:Y:S06]  /*1b1c0*/  BRA `(.L_x_3987) ;  /* 0x00000000004c7947 */ /* 0x000fec0003800000 */
.L_x_3986:
        /* <DEDUP_REMOVED lines=19> */
.L_x_3987:
[----:B------:R-:W-:Y:S05]  /*1b300*/  BSYNC B0 ;  /* 0x0000000000007941 */ /* 0x000fea0003800000 */
.L_x_3985:
[----:B------:R-:W-:Y:S04]  /*1b310*/  BSSY B0, `(.L_x_3988) ;  /* 0x000001c000007945 */ /* 0x000fe80003800000 */
        /* <DEDUP_REMOVED lines=8> */
.L_x_3989:
        /* <DEDUP_REMOVED lines=19> */
.L_x_3990:
[----:B------:R-:W-:Y:S05]  /*1b4d0*/  BSYNC B0 ;  /* 0x0000000000007941 */ /* 0x000fea0003800000 */
.L_x_3988:
        /* <DEDUP_REMOVED lines=9> */
[----:B------:R-:W-:Y:S05]  /*1b570*/  CALL.REL.NOINC `($__internal_34_$__cuda_sm20_div_u64) ;  /* 0x0000009c00187944 */ /* 0x000fea0003c00000 */
[----:B------:R-:W-:Y:S02]  /*1b580*/  IMAD.MOV.U32 R4, RZ, RZ, R12 ;  /* 0x000000ffff047224 */ /* 0x000fe400078e000c */
[----:B------:R-:W-:Y:S01]  /*1b590*/  IMAD.MOV.U32 R5, RZ, RZ, R25 ;  /* 0x000000ffff057224 */ /* 0x000fe200078e0019 */
[----:B------:R-:W-:Y:S06]  /*1b5a0*/  BRA `(.L_x_3993) ;  /* 0x0000000000507947 */ /* 0x000fec0003800000 */
.L_x_3992:
        /* <DEDUP_REMOVED lines=20> */
.L_x_3993:
[----:B------:R-:W-:Y:S05]  /*1b6f0*/  BSYNC B0 ;  /* 0x0000000000007941 */ /* 0x000fea0003800000 */
.L_x_3991:
[----:B------:R-:W-:Y:S02]  /*1b700*/  ULDC.64 UR4, c[0x0][0x610] ;  /* 0x0001840000047ab9 */ /* 0x000fe40000000a00 */
[----:B------:R-:W-:-:S04]  /*1b710*/  IADD3 R4, P0, R4, UR4, RZ ;  /* 0x0000000404047c10 */ /* 0x000fc8000ff1e0ff */
[----:B------:R-:W-:-:S05]  /*1b720*/  IADD3.X R5, R5, UR5, RZ, P0, !PT ;  /* 0x0000000505057c10 */ /* 0x000fca00087fe4ff */
[----:B------:R-:W-:-:S07]  /*1b730*/  IMAD.MOV.U32 R0, RZ, RZ, R5 ;  /* 0x000000ffff007224 */ /* 0x000fce00078e0005 */
.L_x_3979:
        /* <DEDUP_REMOVED lines=289> */
.L_x_3995:
        /* <DEDUP_REMOVED lines=275> */
.L_x_3996:
        /* <DEDUP_REMOVED lines=277> */
.L_x_3997:
        /* <DEDUP_REMOVED lines=275> */
.L_x_3998:
        /* <DEDUP_REMOVED lines=14> */
.L_x_4000:
[----:B------:R-:W-:Y:S05]  /*1fde0*/  BSYNC B0 ;  /* 0x0000000000007941 */ /* 0x000fea0003800000 */
.L_x_3999:
        /* <DEDUP_REMOVED lines=17> */
[----:B------:R1:W-:Y:S04]  /*1ff00*/  STG.E.U8 desc[UR60][R24.64], R21 ;  /* 0x0000001518007986 */ /* 0x0003e8000c10113c */
[----:B------:R1:W-:Y:S04]  /*1ff10*/  STG.E.U8 desc[UR60][R24.64+0x10], R15 ;  /* 0x0000100f18007986 */ /* 0x0003e8000c10113c */
[----:B------:R1:W-:Y:S04]  /*1ff20*/  STG.E.U8 desc[UR60][R24.64+0x20], R13 ;  /* 0x0000200d18007986 */ /* 0x0003e8000c10113c */
[----:B------:R1:W-:Y:S02]  /*1ff30*/  STG.E.U8 desc[UR60][R24.64+0x30], R3 ;  /* 0x0000300318007986 */ /* 0x0003e4000c10113c */
.L_x_4002:
[----:B------:R-:W-:Y:S05]  /*1ff40*/  BSYNC B0 ;  /* 0x0000000000007941 */ /* 0x000fea0003800000 */
.L_x_4001:
        /* <DEDUP_REMOVED lines=35> */
.L_x_4004:
[----:B------:R-:W-:Y:S05]  /*20180*/  BSYNC B0 ;  /* 0x0000000000007941 */ /* 0x000fea0003800000 */
.L_x_4003:
        /* <DEDUP_REMOVED lines=27> */
[C---:B------:R-:W-:Y:S01]  /*20340*/  PRMT R21, R23.reuse, 0x7610, R21 ;  /* 0x0000761017157816 */ /* 0x040fe20000000015 */
[----:B------:R-:W-:Y:S01]  /*20350*/  IMAD.U32 R8, RZ, RZ, UR10 ;  /* 0x0000000aff087e24 */ /* 0x000fe2000f8e00ff */
[C---:B------:R-:W-:Y:S01]  /*20360*/  PRMT R15, R23.reuse, 0x7610, R15 ;  /* 0x00007610170f7816 */ /* 0x040fe2000000000f */
[----:B------:R-:W-:Y:S01]  /*20370*/  IMAD.U32 R9, RZ, RZ, UR11 ;  /* 0x0000000bff097e24 */ /* 0x000fe2000f8e00ff */
[----:B------:R-:W-:Y:S01]  /*20380*/  ISETP.GE.U32.AND P0, PT, R20, UR8, PT ;  /* 0x0000000814007c0c */ /* 0x000fe2000bf06070 */
[----:B------:R-:W-:Y:S01]  /*20390*/  IMAD.U32 R10, RZ, RZ, UR10 ;  /* 0x0000000aff0a7e24 */ /* 0x000fe2000f8e00ff */
[----:B------:R-:W-:Y:S01]  /*203a0*/  PRMT R3, R23, 0x7610, R3 ;  /* 0x0000761017037816 */ /* 0x000fe20000000003 */
[----:B------:R-:W-:-:S02]  /*203b0*/  IMAD.U32 R11, RZ, RZ, UR11 ;  /* 0x0000000bff0b7e24 */ /* 0x000fc4000f8e00ff */
[----:B------:R-:W-:Y:S02]  /*203c0*/  IMAD.U32 R12, RZ, RZ, UR10 ;  /* 0x0000000aff0c7e24 */ /* 0x000fe4000f8e00ff */
[----:B------:R-:W-:-:S06]  /*203d0*/  IMAD.U32 R13, RZ, RZ, UR11 ;  /* 0x0000000bff0d7e24 */ /* 0x000fcc000f8e00ff */
[----:B------:R-:W-:Y:S05]  /*203e0*/  @P0 BRA `(.L_x_4007) ;  /* 0x0000000800dc0947 */ /* 0x000fea0003800000 */
[----:B------:R-:W-:Y:S01]  /*203f0*/  ULDC UR7, c[0x0][0x10] ;  /* 0x0000040000077ab9 */ /* 0x000fe20000000800 */
[----:B------:R-:W0:Y:S01]  /*20400*/  LDC R39, c[0x0][0x4] ;  /* 0x00000100ff277b82 */ /* 0x000e220000000800 */
[----:B------:R-:W-:Y:S01]  /*20410*/  BSSY B1, `(.L_x_4008) ;  /* 0x0000052000017945 */ /* 0x000fe20003800000 */
[C---:B------:R-:W-:Y:S01]  /*20420*/  PRMT R21, R23.reuse, 0x7610, R21 ;  /* 0x0000761017157816 */ /* 0x040fe20000000015 */
[----:B------:R-:W-:Y:S01]  /*20430*/  IMAD.U32 R8, RZ, RZ, UR10 ;  /* 0x0000000aff087e24 */ /* 0x000fe2000f8e00ff */
[C---:B------:R-:W-:Y:S01]  /*20440*/  PRMT R15, R23.reuse, 0x7610, R15 ;  /* 0x00007610170f7816 */ /* 0x040fe2000000000f */
[----:B------:R-:W-:Y:S01]  /*20450*/  IMAD.U32 R9, RZ, RZ, UR11 ;  /* 0x0000000bff097e24 */ /* 0x000fe2000f8e00ff */
[----:B------:R-:W-:Y:S01]  /*20460*/  PRMT R3, R23, 0x7610, R3 ;  /* 0x0000761017037816 */ /* 0x000fe20000000003 */
[----:B------:R-:W-:Y:S01]  /*20470*/  IMAD.U32 R10, RZ, RZ, UR10 ;  /* 0x0000000aff0a7e24 */ /* 0x000fe2000f8e00ff */
[----:B------:R-:W1:Y:S01]  /*20480*/  LDC.64 R24, c[0x0][0x618] ;  /* 0x00018600ff187b82 */ /* 0x000e620000000a00 */
[----:B------:R-:W-:-:S02]  /*20490*/  IMAD.U32 R11, RZ, RZ, UR11 ;  /* 0x0000000bff0b7e24 */ /* 0x000fc4000f8e00ff */
[----:B------:R-:W-:Y:S02]  /*204a0*/  IMAD.U32 R12, RZ, RZ, UR10 ;  /* 0x0000000aff0c7e24 */ /* 0x000fe4000f8e00ff */
[----:B------:R-:W-:Y:S02]  /*204b0*/  IMAD.U32 R13, RZ, RZ, UR11 ;  /* 0x0000000bff0d7e24 */ /* 0x000fe4000f8e00ff */
[----:B------:R-:W-:Y:S02]  /*204c0*/  IMAD R37, R14, UR7, RZ ;  /* 0x000000070e257c24 */ /* 0x000fe4000f8e02ff */
[----:B0-----:R-:W-:-:S07]  /*204d0*/  IMAD R39, R39, UR6, RZ ;  /* 0x0000000627277c24 */ /* 0x001fce000f8e02ff */
.L_x_4009:
[----:B------:R-:W-:-:S04]  /*204e0*/  IMAD.IADD R35, R37, 0x1, R20 ;  /* 0x0000000125237824 */ /* 0x000fc800078e0214 */
[----:B-1----:R-:W-:-:S05]  /*204f0*/  IMAD.WIDE.U32 R34, R35, 0x40, R24 ;  /* 0x0000004023227825 */ /* 0x002fca00078e0018 */
[----:B------:R-:W2:Y:S04]  /*20500*/  LDG.E.S8 R36, desc[UR60][R34.64] ;  /* 0x0000003c22247981 */ /* 0x000ea8000c1e1300 */
[----:B------:R-:W3:Y:S04]  /*20510*/  LDG.E.S8 R38, desc[UR60][R34.64+0x10] ;  /* 0x0000103c22267981 */ /* 0x000ee8000c1e1300 */
[----:B------:R-:W4:Y:S04]  /*20520*/  LDG.E.S8 R42, desc[UR60][R34.64+0x20] ;  /* 0x0000203c222a7981 */ /* 0x000f28000c1e1300 */
[----:B------:R-:W5:Y:S04]  /*20530*/  LDG.E.64 R30, desc[UR60][R34.64+0x18] ;  /* 0x0000183c221e7981 */ /* 0x000f68000c1e1b00 */
[----:B------:R-:W5:Y:S04]  /*20540*/  LDG.E.64 R32, desc[UR60][R34.64+0x8] ;  /* 0x0000083c22207981 */ /* 0x000f68000c1e1b00 */
[----:B------:R-:W5:Y:S04]  /*20550*/  LDG.E.S8 R44, desc[UR60][R34.64+0x30] ;  /* 0x0000303c222c7981 */ /* 0x000f68000c1e1300 */
[----:B------:R-:W5:Y:S04]  /*20560*/  LDG.E.64 R26, desc[UR60][R34.64+0x28] ;  /* 0x0000283c221a7981 */ /* 0x000f68000c1e1b00 */
[----:B------:R3:W5:Y:S01]  /*20570*/  LDG.E.64 R28, desc[UR60][R34.64+0x38] ;  /* 0x0000383c221c7981 */ /* 0x000762000c1e1b00 */
[----:B------:R-:W-:-:S02]  /*20580*/  PRMT R43, R23, 0x8880, RZ ;  /* 0x00008880172b7816 */ /* 0x000fc400000000ff */
[----:B------:R-:W-:Y:S02]  /*20590*/  LOP3.LUT R14, R23, 0xff, RZ, 0xc0, !PT ;  /* 0x000000ff170e7812 */ /* 0x000fe400078ec0ff */
[C---:B------:R-:W-:Y:S02]  /*205a0*/  LOP3.LUT R40, R15.reuse, 0xff, RZ, 0xc0, !PT ;  /* 0x000000ff0f287812 */ /* 0x040fe400078ec0ff */
[----:B------:R-:W-:Y:S01]  /*205b0*/  PRMT R45, R15, 0x8880, RZ ;  /* 0x000088800f2d7816 */ /* 0x000fe200000000ff */
[----:B------:R-:W-:Y:S01]  /*205c0*/  IMAD.IADD R20, R39, 0x1, R20 ;  /* 0x0000000127147824 */ /* 0x000fe200078e0214 */
[----:B--2---:R-:W-:Y:S02]  /*205d0*/  LOP3.LUT R41, R36, 0xff, RZ, 0xc0, !PT ;  /* 0x000000ff24297812 */ /* 0x004fe400078ec0ff */
[----:B------:R-:W-:Y:S02]  /*205e0*/  ISETP.GT.AND P1, PT, R43, R36, PT ;  /* 0x000000242b00720c */ /* 0x000fe40003f24270 */
[----:B------:R-:W-:-:S02]  /*205f0*/  ISETP.NE.AND P6, PT, R14, R41, PT ;  /* 0x000000290e00720c */ /* 0x000fc40003fc5270 */
[C---:B------:R-:W-:Y:S02]  /*20600*/  PRMT R43, R21.reuse, 0x8880, RZ ;  /* 0x00008880152b7816 */ /* 0x040fe400000000ff */
[----:B------:R-:W-:Y:S02]  /*20610*/  LOP3.LUT R14, R21, 0xff, RZ, 0xc0, !PT ;  /* 0x000000ff150e7812 */ /* 0x000fe400078ec0ff */
[----:B---3--:R-:W-:Y:S02]  /*20620*/  LOP3.LUT R35, R38, 0xff, RZ, 0xc0, !PT ;  /* 0x000000ff26237812 */ /* 0x008fe400078ec0ff */
[----:B------:R-:W-:Y:S02]  /*20630*/  ISETP.GT.AND P0, PT, R43, R38, PT ;  /* 0x000000262b00720c */ /* 0x000fe40003f04270 */
[----:B------:R-:W-:Y:S02]  /*20640*/  ISETP.NE.AND P5, PT, R14, R35, PT ;  /* 0x000000230e00720c */ /* 0x000fe40003fa5270 */
[----:B------:R-:W-:-:S02]  /*20650*/  SEL R34, RZ, 0xffffffff, !P0 ;  /* 0xffffffffff227807 */ /* 0x000fc40004000000 */
[----:B----4-:R-:W-:Y:S02]  /*20660*/  LOP3.LUT R41, R42, 0xff, RZ, 0xc0, !PT ;  /* 0x000000ff2a297812 */ /* 0x010fe400078ec0ff */
[----:B-----5:R-:W-:Y:S02]  /*20670*/  ISETP.GE.U32.AND P0, PT, R8, R30, PT ;  /* 0x0000001e0800720c */ /* 0x020fe40003f06070 */
[----:B------:R-:W-:Y:S02]  /*20680*/  SEL R14, RZ, 0xffffffff, !P1 ;  /* 0xffffffffff0e7807 */ /* 0x000fe40004800000 */
[----:B------:R-:W-:Y:S02]  /*20690*/  ISETP.GE.U32.AND P1, PT, R6, R32, PT ;  /* 0x000000200600720c */ /* 0x000fe40003f26070 */
[----:B------:R-:W-:Y:S02]  /*206a0*/  ISETP.NE.AND P4, PT, R40, R41, PT ;  /* 0x000000292800720c */ /* 0x000fe40003f85270 */
[----:B------:R-:W-:-:S02]  /*206b0*/  ISETP.GE.AND.EX P0, PT, R9, R31, PT, P0 ;  /* 0x0000001f0900720c */ /* 0x000fc40003f06300 */
[----:B------:R-:W-:Y:S02]  /*206c0*/  ISETP.GE.AND.EX P1, PT, R7, R33, PT, P1 ;  /* 0x000000210700720c */ /* 0x000fe40003f26310 */
[----:B------:R-:W-:Y:S02]  /*206d0*/  LOP3.LUT R35, R3, 0xff, RZ, 0xc0, !PT ;  /* 0x000000ff03237812 */ /* 0x000fe400078ec0ff */
[----:B------:R-:W-:Y:S02]  /*206e0*/  LOP3.LUT R40, R44, 0xff, RZ, 0xc0, !PT ;  /* 0x000000ff2c287812 */ /* 0x000fe400078ec0ff */
[----:B------:R-:W-:Y:S02]  /*206f0*/  @!P5 SEL R34, RZ, 0xffffffff, P0 ;  /* 0xffffffffff22d807 */ /* 0x000fe40000000000 */
[----:B------:R-:W-:Y:S02]  /*20700*/  ISETP.GE.U32.AND P5, PT, R10, R26, PT ;  /* 0x0000001a0a00720c */ /* 0x000fe40003fa6070 */
[----:B------:R-:W-:-:S02]  /*20710*/  @!P6 SEL R14, RZ, 0xffffffff, P1 ;  /* 0xffffffffff0ee807 */ /* 0x000fc40000800000 */
[----:B------:R-:W-:Y:S02]  /*20720*/  ISETP.NE.AND P1, PT, R35, R40, PT ;  /* 0x000000282300720c */ /* 0x000fe40003f25270 */
[----:B------:R-:W-:Y:S02]  /*20730*/  ISETP.GT.AND P3, PT, R45, R42, PT ;  /* 0x0000002a2d00720c */ /* 0x000fe40003f64270 */
[----:B------:R-:W-:Y:S02]  /*20740*/  ISETP.GE.AND.EX P5, PT, R11, R27, PT, P5 ;  /* 0x0000001b0b00720c */ /* 0x000fe40003fa6350 */
[----:B------:R-:W-:Y:S02]  /*20750*/  PRMT R41, R3, 0x8880, RZ ;  /* 0x0000888003297816 */ /* 0x000fe400000000ff */
[----:B------:R-:W-:Y:S02]  /*20760*/  ISETP.GE.U32.AND P0, PT, R12, R28, PT ;  /* 0x0000001c0c00720c */ /* 0x000fe40003f06070 */
[----:B------:R-:W-:-:S02]  /*20770*/  SEL R35, RZ, 0xffffffff, !P3 ;  /* 0xffffffffff237807 */ /* 0x000fc40005800000 */
[----:B------:R-:W-:Y:S02]  /*20780*/  @!P4 SEL R35, RZ, 0xffffffff, P5 ;  /* 0xffffffffff23c807 */ /* 0x000fe40002800000 */
[----:B------:R-:W-:Y:S02]  /*20790*/  LOP3.LUT R14, R14, 0x1, RZ, 0xc0, !PT ;  /* 0x000000010e0e7812 */ /* 0x000fe400078ec0ff */
[----:B------:R-:W-:Y:S02]  /*207a0*/  ISETP.GT.AND P6, PT, R41, R44, PT ;  /* 0x0000002c2900720c */ /* 0x000fe40003fc4270 */
[----:B------:R-:W-:Y:S02]  /*207b0*/  ISETP.GE.AND.EX P0, PT, R13, R29, PT, P0 ;  /* 0x0000001d0d00720c */ /* 0x000fe40003f06300 */
[----:B------:R-:W-:Y:S02]  /*207c0*/  LOP3.LUT R35, R35, 0x1, RZ, 0xc0, !PT ;  /* 0x0000000123237812 */ /* 0x000fe400078ec0ff */
[----:B------:R-:W-:-:S02]  /*207d0*/  ISETP.NE.U32.AND P3, PT, R14, 0x1, PT ;  /* 0x000000010e00780c */ /* 0x000fc40003f65070 */
[----:B------:R-:W-:Y:S02]  /*207e0*/  SEL R14, RZ, 0xffffffff, !P6 ;  /* 0xffffffffff0e7807 */ /* 0x000fe40007000000 */
        /* <DEDUP_REMOVED lines=8> */
[----:B------:R-:W-:-:S04]  /*20870*/  ISETP.NE.U32.AND P0, PT, R34, 0x1, PT ;  /* 0x000000012200780c */ /* 0x000fc80003f05070 */
        /* <DEDUP_REMOVED lines=12> */
.L_x_4008:
[----:B------:R-:W-:Y:S05]  /*20940*/  BRA `(.L_x_4007) ;  /* 0x0000000400847947 */ /* 0x000fea0003800000 */
.L_x_4006:
[----:B------:R-:W-:Y:S01]  /*20950*/  ULDC UR7, c[0x0][0x23c] ;  /* 0x00008f0000077ab9 */ /* 0x000fe20000000800 */
[C---:B------:R-:W-:Y:S01]  /*20960*/  PRMT R21, R23.reuse, 0x7610, R21 ;  /* 0x0000761017157816 */ /* 0x040fe20000000015 */
[----:B------:R-:W-:Y:S01]  /*20970*/  IMAD.U32 R8, RZ, RZ, UR10 ;  /* 0x0000000aff087e24 */ /* 0x000fe2000f8e00ff */
[----:B------:R-:W-:Y:S01]  /*20980*/  ISETP.GE.U32.AND P0, PT, R2, UR7, PT ;  /* 0x0000000702007c0c */ /* 0x000fe2000bf06070 */
[----:B------:R-:W-:Y:S01]  /*20990*/  IMAD.U32 R9, RZ, RZ, UR11 ;  /* 0x0000000bff097e24 */ /* 0x000fe2000f8e00ff */
[C---:B------:R-:W-:Y:S01]  /*209a0*/  PRMT R15, R23.reuse, 0x7610, R15 ;  /* 0x00007610170f7816 */ /* 0x040fe2000000000f */
[----:B------:R-:W-:Y:S01]  /*209b0*/  IMAD.U32 R10, RZ, RZ, UR10 ;  /* 0x0000000aff0a7e24 */ /* 0x000fe2000f8e00ff */
[----:B------:R-:W-:Y:S01]  /*209c0*/  PRMT R3, R23, 0x7610, R3 ;  /* 0x0000761017037816 */ /* 0x000fe20000000003 */
[----:B------:R-:W-:Y:S02]  /*209d0*/  IMAD.U32 R11, RZ, RZ, UR11 ;  /* 0x0000000bff0b7e24 */ /* 0x000fe4000f8e00ff */
[----:B------:R-:W-:-:S02]  /*209e0*/  IMAD.U32 R12, RZ, RZ, UR10 ;  /* 0x0000000aff0c7e24 */ /* 0x000fc4000f8e00ff */
[----:B------:R-:W-:-:S04]  /*209f0*/  IMAD.U32 R13, RZ, RZ, UR11 ;  /* 0x0000000bff0d7e24 */ /* 0x000fc8000f8e00ff */
[----:B------:R-:W-:Y:S05]  /*20a00*/  @P0 BRA `(.L_x_4007) ;  /* 0x0000000400540947 */ /* 0x000fea0003800000 */
[----:B------:R-:W-:Y:S01]  /*20a10*/  ULDC UR6, c[0x0][0x10] ;  /* 0x0000040000067ab9 */ /* 0x000fe20000000800 */
[----:B------:R-:W0:Y:S01]  /*20a20*/  LDC R39, c[0x0][RZ] ;  /* 0x00000000ff277b82 */ /* 0x000e220000000800 */
[C---:B------:R-:W-:Y:S01]  /*20a30*/  PRMT R21, R23.reuse, 0x7610, R21 ;  /* 0x0000761017157816 */ /* 0x040fe20000000015 */
[----:B------:R-:W-:Y:S01]  /*20a40*/  IMAD.U32 R8, RZ, RZ, UR10 ;  /* 0x0000000aff087e24 */ /* 0x000fe2000f8e00ff */
[C---:B------:R-:W-:Y:S01]  /*20a50*/  PRMT R15, R23.reuse, 0x7610, R15 ;  /* 0x00007610170f7816 */ /* 0x040fe2000000000f */
[----:B------:R-:W-:Y:S01]  /*20a60*/  IMAD.U32 R9, RZ, RZ, UR11 ;  /* 0x0000000bff097e24 */ /* 0x000fe2000f8e00ff */
[----:B------:R-:W-:Y:S01]  /*20a70*/  PRMT R3, R23, 0x7610, R3 ;  /* 0x0000761017037816 */ /* 0x000fe20000000003 */
[----:B------:R-:W-:Y:S02]  /*20a80*/  IMAD.U32 R10, RZ, RZ, UR10 ;  /* 0x0000000aff0a7e24 */ /* 0x000fe4000f8e00ff */
[----:B------:R-:W1:Y:S01]  /*20a90*/  LDC.64 R24, c[0x0][0x618] ;  /* 0x00018600ff187b82 */ /* 0x000e620000000a00 */
[----:B------:R-:W-:-:S02]  /*20aa0*/  IMAD.U32 R11, RZ, RZ, UR11 ;  /* 0x0000000bff0b7e24 */ /* 0x000fc4000f8e00ff */
[----:B------:R-:W-:Y:S02]  /*20ab0*/  IMAD.U32 R12, RZ, RZ, UR10 ;  /* 0x0000000aff0c7e24 */ /* 0x000fe4000f8e00ff */
[----:B------:R-:W-:Y:S02]  /*20ac0*/  IMAD.U32 R13, RZ, RZ, UR11 ;  /* 0x0000000bff0d7e24 */ /* 0x000fe4000f8e00ff */
[----:B------:R-:W-:Y:S01]  /*20ad0*/  IMAD.MOV.U32 R37, RZ, RZ, R2 ;  /* 0x000000ffff257224 */ /* 0x000fe200078e0002 */
[----:B------:R-:W2:Y:S01]  /*20ae0*/  LDC R44, c[0x0][0x4] ;  /* 0x00000100ff2c7b82 */ /* 0x000ea20000000800 */
[----:B------:R-:W-:-:S07]  /*20af0*/  IMAD R14, R14, UR6, RZ ;  /* 0x000000060e0e7c24 */ /* 0x000fce000f8e02ff */
.L_x_4010:
[----:B------:R-:W-:-:S04]  /*20b00*/  IMAD.IADD R20, R14, 0x1, R37 ;  /* 0x000000010e147824 */ /* 0x000fc800078e0225 */
[----:B0-----:R-:W-:-:S04]  /*20b10*/  IMAD R35, R20, R39, R17 ;  /* 0x0000002714237224 */ /* 0x001fc800078e0211 */
[----:B-1----:R-:W-:-:S05]  /*20b20*/  IMAD.WIDE.U32 R34, R35, 0x40, R24 ;  /* 0x0000004023227825 */ /* 0x002fca00078e0018 */
[----:B------:R-:W3:Y:S04]  /*20b30*/  LDG.E.S8 R20, desc[UR60][R34.64] ;  /* 0x0000003c22147981 */ /* 0x000ee8000c1e1300 */
[----:B------:R-:W4:Y:S04]  /*20b40*/  LDG.E.S8 R38, desc[UR60][R34.64+0x10] ;  /* 0x0000103c22267981 */ /* 0x000f28000c1e1300 */
[----:B------:R-:W5:Y:S04]  /*20b50*/  LDG.E.S8 R40, desc[UR60][R34.64+0x20] ;  /* 0x0000203c22287981 */ /* 0x000f68000c1e1300 */
[----:B------:R-:W5:Y:S04]  /*20b60*/  LDG.E.64 R32, desc[UR60][R34.64+0x8] ;  /* 0x0000083c22207981 */ /* 0x000f68000c1e1b00 */
[----:B------:R-:W5:Y:S04]  /*20b70*/  LDG.E.64 R30, desc[UR60][R34.64+0x18] ;  /* 0x0000183c221e7981 */ /* 0x000f68000c1e1b00 */
[----:B------:R-:W5:Y:S04]  /*20b80*/  LDG.E.S8 R42, desc[UR60][R34.64+0x30] ;  /* 0x0000303c222a7981 */ /* 0x000f68000c1e1300 */
[----:B------:R-:W5:Y:S04]  /*20b90*/  LDG.E.64 R28, desc[UR60][R34.64+0x38] ;  /* 0x0000383c221c7981 */ /* 0x000f68000c1e1b00 */
[----:B------:R4:W5:Y:S01]  /*20ba0*/  LDG.E.64 R26, desc[UR60][R34.64+0x28] ;  /* 0x0000283c221a7981 */ /* 0x000962000c1e1b00 */
[----:B------:R-:W-:-:S02]  /*20bb0*/  LOP3.LUT R41, R23, 0xff, RZ, 0xc0, !PT ;  /* 0x000000ff17297812 */ /* 0x000fc400078ec0ff */
[----:B------:R-:W-:Y:S02]  /*20bc0*/  PRMT R43, R23, 0x8880, RZ ;  /* 0x00008880172b7816 */ /* 0x000fe400000000ff */
[----:B------:R-:W-:Y:S01]  /*20bd0*/  PRMT R45, R15, 0x8880, RZ ;  /* 0x000088800f2d7816 */ /* 0x000fe200000000ff */
[----:B--2---:R-:W-:Y:S01]  /*20be0*/  IMAD.IADD R37, R44, 0x1, R37 ;  /* 0x000000012c257824 */ /* 0x004fe200078e0225 */
[----:B---3--:R-:W-:Y:S02]  /*20bf0*/  LOP3.LUT R36, R20, 0xff, RZ, 0xc0, !PT ;  /* 0x000000ff14247812 */ /* 0x008fe400078ec0ff */
[----:B------:R-:W-:Y:S02]  /*20c00*/  ISETP.GT.AND P0, PT, R43, R20, PT ;  /* 0x000000142b00720c */ /* 0x000fe40003f04270 */
[----:B------:R-:W-:Y:S02]  /*20c10*/  ISETP.NE.AND P3, PT, R41, R36, PT ;  /* 0x000000242900720c */ /* 0x000fe40003f65270 */
[----:B------:R-:W-:-:S02]  /*20c20*/  LOP3.LUT R41, R21, 0xff, RZ, 0xc0, !PT ;  /* 0x000000ff15297812 */ /* 0x000fc400078ec0ff */
[----:B----4-:R-:W-:Y:S02]  /*20c30*/  LOP3.LUT R34, R38, 0xff, RZ, 0xc0, !PT ;  /* 0x000000ff26227812 */ /* 0x010fe400078ec0ff */
[----:B------:R-:W-:Y:S02]  /*20c40*/  PRMT R43, R21, 0x8880, RZ ;  /* 0x00008880152b7816 */ /* 0x000fe400000000ff */
[----:B------:R-:W-:Y:S02]  /*20c50*/  ISETP.NE.AND P5, PT, R41, R34, PT ;  /* 0x000000222900720c */ /* 0x000fe40003fa5270 */
[----:B------:R-:W-:Y:S02]  /*20c60*/  LOP3.LUT R36, R15, 0xff, RZ, 0xc0, !PT ;  /* 0x000000ff0f247812 */ /* 0x000fe400078ec0ff */
[----:B-----5:R-:W-:Y:S02]  /*20c70*/  LOP3.LUT R35, R40, 0xff, RZ, 0xc0, !PT ;  /* 0x000000ff28237812 */ /* 0x020fe400078ec0ff */
[----:B------:R-:W-:-:S02]  /*20c80*/  SEL R34, RZ, 0xffffffff, !P0 ;  /* 0xffffffffff227807 */ /* 0x000fc40004000000 */
[----:B------:R-:W-:Y:S02]  /*20c90*/  ISETP.GT.AND P1, PT, R43, R38, PT ;  /* 0x000000262b00720c */ /* 0x000fe40003f24270 */
[----:B------:R-:W-:Y:S02]  /*20ca0*/  ISETP.GE.U32.AND P0, PT, R6, R32, PT ;  /* 0x000000200600720c */ /* 0x000fe40003f06070 */
[----:B------:R-:W-:Y:S02]  /*20cb0*/  ISETP.NE.AND P4, PT, R36, R35, PT ;  /* 0x000000232400720c */ /* 0x000fe40003f85270 */
[----:B------:R-:W-:Y:S02]  /*20cc0*/  SEL R35, RZ, 0xffffffff, !P1 ;  /* 0xffffffffff237807 */ /* 0x000fe40004800000 */
[----:B------:R-:W-:Y:S02]  /*20cd0*/  ISETP.GE.AND.EX P0, PT, R7, R33, PT, P0 ;  /* 0x000000210700720c */ /* 0x000fe40003f06300 */
[----:B------:R-:W-:-:S02]  /*20ce0*/  LOP3.LUT R41, R3, 0xff, RZ, 0xc0, !PT ;  /* 0x000000ff03297812 */ /* 0x000fc400078ec0ff */
[----:B------:R-:W-:Y:S02]  /*20cf0*/  ISETP.GE.U32.AND P1, PT, R8, R30, PT ;  /* 0x0000001e0800720c */ /* 0x000fe40003f26070 */
[----:B------:R-:W-:Y:S02]  /*20d00*/  LOP3.LUT R36, R42, 0xff, RZ, 0xc0, !PT ;  /* 0x000000ff2a247812 */ /* 0x000fe400078ec0ff */
[----:B------:R-:W-:Y:S02]  /*20d10*/  @!P3 SEL R34, RZ, 0xffffffff, P0 ;  /* 0xffffffffff22b807 */ /* 0x000fe40000000000 */
[----:B------:R-:W-:Y:S02]  /*20d20*/  ISETP.GE.AND.EX P1, PT, R9, R31, PT, P1 ;  /* 0x0000001f0900720c */ /* 0x000fe40003f26310 */
[----:B------:R-:W-:Y:S02]  /*20d30*/  ISETP.NE.AND P3, PT, R41, R36, PT ;  /* 0x000000242900720c */ /* 0x000fe40003f65270 */
[----:B------:R-:W-:-:S02]  /*20d40*/  PRMT R43, R3, 0x8880, RZ ;  /* 0x00008880032b7816 */ /* 0x000fc400000000ff */
[----:B------:R-:W-:Y:S02]  /*20d50*/  @!P5 SEL R35, RZ, 0xffffffff, P1 ;  /* 0xffffffffff23d807 */ /* 0x000fe40000800000 */
[----:B------:R-:W-:Y:S02]  /*20d60*/  ISETP.GE.U32.AND P1, PT, R12, R28, PT ;  /* 0x0000001c0c00720c */ /* 0x000fe40003f26070 */
[----:B------:R-:W-:Y:S02]  /*20d70*/  ISETP.GT.AND P6, PT, R45, R40, PT ;  /* 0x000000282d00720c */ /* 0x000fe40003fc4270 */
[----:B------:R-:W-:Y:S02]  /*20d80*/  LOP3.LUT R34, R34, 0x1, RZ, 0xc0, !PT ;  /* 0x0000000122227812 */ /* 0x000fe400078ec0ff */
[----:B------:R-:W-:Y:S02]  /*20d90*/  ISETP.GT.AND P0, PT, R43, R42, PT ;  /* 0x0000002a2b00720c */ /* 0x000fe40003f04270 */
[----:B------:R-:W-:-:S02]  /*20da0*/  ISETP.GE.AND.EX P1, PT, R13, R29, PT, P1 ;  /* 0x0000001d0d00720c */ /* 0x000fc40003f26310 */
[----:B------:R-:W-:Y:S02]  /*20db0*/  SEL R36, RZ, 0xffffffff, !P6 ;  /* 0xffffffffff247807 */ /* 0x000fe40007000000 */
[----:B------:R-:W-:Y:S02]  /*20dc0*/  ISETP.NE.U32.AND P6, PT, R34, 0x1, PT ;  /* 0x000000012200780c */ /* 0x000fe40003fc5070 */
[----:B------:R-:W-:Y:S02]  /*20dd0*/  SEL R34, RZ, 0xffffffff, !P0 ;  /* 0xffffffffff227807 */ /* 0x000fe40004000000 */
[----:B------:R-:W-:Y:S02]  /*20de0*/  LOP3.LUT R35, R35, 0x1, RZ, 0xc0, !PT ;  /* 0x0000000123237812 */ /* 0x000fe400078ec0ff */
[----:B------:R-:W-:Y:S02]  /*20df0*/  @!P3 SEL R34, RZ, 0xffffffff, P1 ;  /* 0xffffffffff22b807 */ /* 0x000fe40000800000 */
[----:B------:R-:W-:-:S02]  /*20e00*/  ISETP.NE.U32.AND P0, PT, R35, 0x1, PT ;  /* 0x000000012300780c */ /* 0x000fc40003f05070 */
[----:B------:R-:W-:Y:S02]  /*20e10*/  LOP3.LUT R34, R34, 0x1, RZ, 0xc0, !PT ;  /* 0x0000000122227812 */ /* 0x000fe400078ec0ff */
[----:B------:R-:W-:Y:S02]  /*20e20*/  SEL R8, R8, R30, !P0 ;  /* 0x0000001e08087207 */ /* 0x000fe40004000000 */
[----:B------:R-:W-:Y:S02]  /*20e30*/  SEL R9, R9, R31, !P0 ;  /* 0x0000001f09097207 */ /* 0x000fe40004000000 */
[----:B------:R-:W-:Y:S02]  /*20e40*/  SEL R21, R21, R38, !P0 ;  /* 0x0000002615157207 */ /* 0x000fe40004000000 */
[----:B------:R-:W-:Y:S02]  /*20e50*/  ISETP.GE.U32.AND P5, PT, R10, R26, PT ;  /* 0x0000001a0a00720c */ /* 0x000fe40003fa6070 */
[----:B------:R-:W-:-:S02]  /*20e60*/  ISETP.NE.U32.AND P0, PT, R34, 0x1, PT ;  /* 0x000000012200780c */ /* 0x000fc40003f05070 */
[----:B------:R-:W-:Y:S02]  /*20e70*/  ISETP.GE.AND.EX P5, PT, R11, R27, PT, P5 ;  /* 0x0000001b0b00720c */ /* 0x000fe40003fa6350 */
[----:B------:R-:W-:Y:S02]  /*20e80*/  SEL R12, R12, R28, !P0 ;  /* 0x0000001c0c0c7207 */ /* 0x000fe40004000000 */
        /* <DEDUP_REMOVED lines=13> */
.L_x_4007:
[----:B------:R-:W-:Y:S05]  /*20f60*/  BSYNC B0 ;  /* 0x0000000000007941 */ /* 0x000fea0003800000 */
.L_x_4005:
        /* <DEDUP_REMOVED lines=17> */
[----:B------:R-:W-:-:S07]  /*21080*/  IMAD.U32 R25, RZ, RZ, UR5 ;  /* 0x00000005ff197e24 */ /* 0x000fce000f8e00ff */
.L_x_4014:
        /* <DEDUP_REMOVED lines=10> */
[C---:B------:R-:W-:Y:S02]  /*21130*/  PRMT R41, R21.reuse, 0x8880, RZ ;  /* 0x0000888015297816 */ /* 0x040fe400000000ff */
[----:B------:R-:W-:Y:S02]  /*21140*/  LEA R32, R24, UR4, 0x6 ;  /* 0x0000000418207c11 */ /* 0x000fe4000f8e30ff */
[----:B------:R-:W-:Y:S02]  /*21150*/  LOP3.LUT R35, R21, 0xff, RZ, 0xc0, !PT ;  /* 0x000000ff15237812 */ /* 0x000fe400078ec0ff */
[----:B------:R-:W-:Y:S01]  /*21160*/  LOP3.LUT R37, R15, 0xff, RZ, 0xc0, !PT ;  /* 0x000000ff0f257812 */ /* 0x000fe200078ec0ff */
[----:B------:R-:W1:Y:S04]  /*21170*/  LDS.S8 R34, [R32] ;  /* 0x0000000020227984 */ /* 0x000e680000000200 */
[----:B------:R-:W2:Y:S04]  /*21180*/  LDS.S8 R38, [R32+0x10] ;  /* 0x0000100020267984 */ /* 0x000ea80000000200 */
[----:B------:R-:W3:Y:S04]  /*21190*/  LDS.S8 R42, [R32+0x20] ;  /* 0x00002000202a7984 */ /* 0x000ee80000000200 */
[----:B------:R-:W4:Y:S04]  /*211a0*/  LDS.64 R30, [R32+0x8] ;  /* 0x00000800201e7984 */ /* 0x000f280000000a00 */
[----:B------:R-:W5:Y:S04]  /*211b0*/  LDS.64 R28, [R32+0x18] ;  /* 0x00001800201c7984 */ /* 0x000f680000000a00 */
[----:B------:R-:W0:Y:S04]  /*211c0*/  LDS.S8 R46, [R32+0x30] ;  /* 0x00003000202e7984 */ /* 0x000e280000000200 */
[----:B------:R-:W0:Y:S04]  /*211d0*/  LDS.64 R24, [R32+0x28] ;  /* 0x0000280020187984 */ /* 0x000e280000000a00 */
[----:B------:R2:W0:Y:S01]  /*211e0*/  LDS.64 R26, [R32+0x38] ;  /* 0x00003800201a7984 */ /* 0x0004220000000a00 */
[----:B-1----:R-:W-:-:S02]  /*211f0*/  ISETP.GT.AND P4, PT, R33, R34, PT ;  /* 0x000000222100720c */ /* 0x002fc40003f84270 */
[----:B------:R-:W-:Y:S02]  /*21200*/  LOP3.LUT R33, R23, 0xff, RZ, 0xc0, !PT ;  /* 0x000000ff17217812 */ /* 0x000fe400078ec0ff */
[----:B------:R-:W-:Y:S02]  /*21210*/  LOP3.LUT R36, R34, 0xff, RZ, 0xc0, !PT ;  /* 0x000000ff22247812 */ /* 0x000fe400078ec0ff */
[----:B--2---:R-:W-:Y:S02]  /*21220*/  LOP3.LUT R40, R38, 0xff, RZ, 0xc0, !PT ;  /* 0x000000ff26287812 */ /* 0x004fe400078ec0ff */
[----:B------:R-:W-:Y:S02]  /*21230*/  ISETP.NE.AND P5, PT, R33, R36, PT ;  /* 0x000000242100720c */ /* 0x000fe40003fa5270 */
[----:B------:R-:W-:Y:S02]  /*21240*/  ISETP.GT.AND P0, PT, R41, R38, PT ;  /* 0x000000262900720c */ /* 0x000fe40003f04270 */
[----:B------:R-:W-:-:S02]  /*21250*/  ISETP.NE.AND P6, PT, R35, R40, PT ;  /* 0x000000282300720c */ /* 0x000fc40003fc5270 */
[----:B------:R-:W-:Y:S02]  /*21260*/  SEL R32, RZ, 0xffffffff, !P4 ;  /* 0xffffffffff207807 */ /* 0x000fe40006000000 */
[----:B------:R-:W-:Y:S02]  /*21270*/  SEL R33, RZ, 0xffffffff, !P0 ;  /* 0xffffffffff217807 */ /* 0x000fe40004000000 */
[----:B---3--:R-:W-:Y:S02]  /*21280*/  LOP3.LUT R44, R42, 0xff, RZ, 0xc0, !PT ;  /* 0x000000ff2a2c7812 */ /* 0x008fe400078ec0ff */
[----:B----4-:R-:W-:Y:S02]  /*21290*/  ISETP.GE.U32.AND P4, PT, R6, R30, PT ;  /* 0x0000001e0600720c */ /* 0x010fe40003f86070 */
[----:B-----5:R-:W-:Y:S02]  /*212a0*/  ISETP.GE.U32.AND P0, PT, R8, R28, PT ;  /* 0x0000001c0800720c */ /* 0x020fe40003f06070 */
[----:B------:R-:W-:-:S02]  /*212b0*/  ISETP.NE.AND P3, PT, R37, R44, PT ;  /* 0x0000002c2500720c */ /* 0x000fc40003f65270 */
[----:B------:R-:W-:Y:S02]  /*212c0*/  ISETP.GE.AND.EX P4, PT, R7, R31, PT, P4 ;  /* 0x0000001f0700720c */ /* 0x000fe40003f86340 */
[----:B------:R-:W-:Y:S02]  /*212d0*/  ISETP.GE.AND.EX P0, PT, R9, R29, PT, P0 ;  /* 0x0000001d0900720c */ /* 0x000fe40003f06300 */
[----:B------:R-:W-:Y:S02]  /*212e0*/  PRMT R37, R15, 0x8880, RZ ;  /* 0x000088800f257816 */ /* 0x000fe400000000ff */
[----:B------:R-:W-:Y:S02]  /*212f0*/  LOP3.LUT R35, R3, 0xff, RZ, 0xc0, !PT ;  /* 0x000000ff03237812 */ /* 0x000fe400078ec0ff */
[----:B0-----:R-:W-:Y:S02]  /*21300*/  LOP3.LUT R36, R46, 0xff, RZ, 0xc0, !PT ;  /* 0x000000ff2e247812 */ /* 0x001fe400078ec0ff */
[----:B------:R-:W-:-:S02]  /*21310*/  @!P5 SEL R32, RZ, 0xffffffff, P4 ;  /* 0xffffffffff20d807 */ /* 0x000fc40002000000 */
[----:B------:R-:W-:Y:S02]  /*21320*/  @!P6 SEL R33, RZ, 0xffffffff, P0 ;  /* 0xffffffffff21e807 */ /* 0x000fe40000000000 */
[----:B------:R-:W-:Y:S02]  /*21330*/  ISETP.GT.AND P4, PT, R37, R42, PT ;  /* 0x0000002a2500720c */ /* 0x000fe40003f84270 */
[----:B------:R-:W-:Y:S02]  /*21340*/  ISETP.NE.AND P6, PT, R35, R36, PT ;  /* 0x000000242300720c */ /* 0x000fe40003fc5270 */
[----:B------:R-:W-:Y:S02]  /*21350*/  PRMT R41, R3, 0x8880, RZ ;  /* 0x0000888003297816 */ /* 0x000fe400000000ff */
[----:B------:R-:W-:Y:S02]  /*21360*/  SEL R35, RZ, 0xffffffff, !P4 ;  /* 0xffffffffff237807 */ /* 0x000fe40006000000 */
[----:B------:R-:W-:-:S02]  /*21370*/  ISETP.GE.U32.AND P0, PT, R10, R24, PT ;  /* 0x000000180a00720c */ /* 0x000fc40003f06070 */
[----:B------:R-:W-:Y:S02]  /*21380*/  ISETP.GE.U32.AND P4, PT, R12, R26, PT ;  /* 0x0000001a0c00720c */ /* 0x000fe40003f86070 */
[----:B------:R-:W-:Y:S02]  /*21390*/  ISETP.GT.AND P5, PT, R41, R46, PT ;  /* 0x0000002e2900720c */ /* 0x000fe40003fa4270 */
[----:B------:R-:W-:Y:S02]  /*213a0*/  ISETP.GE.AND.EX P0, PT, R11, R25, PT, P0 ;  /* 0x000000190b00720c */ /* 0x000fe40003f06300 */
[----:B------:R-:W-:Y:S02]  /*213b0*/  ISETP.GE.AND.EX P4, PT, R13, R27, PT, P4 ;  /* 0x0000001b0d00720c */ /* 0x000fe40003f86340 */
[----:B------:R-:W-:Y:S02]  /*213c0*/  LOP3.LUT R33, R33, 0x1, RZ, 0xc0, !PT ;  /* 0x0000000121217812 */ /* 0x000fe400078ec0ff */
[----:B------:R-:W-:-:S02]  /*213d0*/  SEL R36, RZ, 0xffffffff, !P5 ;  /* 0xffffffffff247807 */ /* 0x000fc40006800000 */
[----:B------:R-:W-:Y:S02]  /*213e0*/  @!P3 SEL R35, RZ, 0xffffffff, P0 ;  /* 0xffffffffff23b807 */ /* 0x000fe40000000000 */
[----:B------:R-:W-:Y:S02]  /*213f0*/  @!P6 SEL R36, RZ, 0xffffffff, P4 ;  /* 0xffffffffff24e807 */ /* 0x000fe40002000000 */
[----:B------:R-:W-:Y:S02]  /*21400*/  ISETP.NE.U32.AND P0, PT, R33, 0x1, PT ;  /* 0x000000012100780c */ /* 0x000fe40003f05070 */
[----:B------:R-:W-:Y:S02]  /*21410*/  LOP3.LUT R32, R32, 0x1, RZ, 0xc0, !PT ;  /* 0x0000000120207812 */ /* 0x000fe400078ec0ff */
        /* <DEDUP_REMOVED lines=8> */
[----:B------:R-:W-:Y:S01]  /*214a0*/  ISETP.NE.U32.AND P0, PT, R36, 0x1, PT ;  /* 0x000000012400780c */ /* 0x000fe20003f05070 */
[----:B------:R1:W-:Y:S01]  /*214b0*/  STS.U8 [R20+0x10], R29 ;  /* 0x0000101d14007388 */ /* 0x0003e20000000000 */
[----:B------:R-:W-:-:S02]  /*214c0*/  SEL R7, R7, R31, !P5 ;  /* 0x0000001f07077207 */ /* 0x000fc40006800000 */
[----:B------:R-:W-:Y:S02]  /*214d0*/  SEL R11, R11, R25, !P3 ;  /* 0x000000190b0b7207 */ /* 0x000fe40005800000 */
[----:B------:R-:W-:Y:S02]  /*214e0*/  SEL R13, R13, R27, !P0 ;  /* 0x0000001b0d0d7207 */ /* 0x000fe40004000000 */
[----:B------:R-:W-:Y:S02]  /*214f0*/  SEL R6, R6, R30, !P5 ;  /* 0x0000001e06067207 */ /* 0x000fe40006800000 */
[----:B------:R-:W-:Y:S02]  /*21500*/  SEL R31, R23, R34, !P5 ;  /* 0x00000022171f7207 */ /* 0x000fe40006800000 */
[----:B------:R-:W-:Y:S01]  /*21510*/  SEL R10, R10, R24, !P3 ;  /* 0x000000180a0a7207 */ /* 0x000fe20005800000 */
[----:B------:R1:W-:Y:S01]  /*21520*/  STS.64 [R20+0x8], R6 ;  /* 0x0000080614007388 */ /* 0x0003e20000000a00 */
[----:B------:R-:W-:-:S02]  /*21530*/  SEL R25, R15, R42, !P3 ;  /* 0x0000002a0f197207 */ /* 0x000fc40005800000 */
[----:B------:R-:W-:Y:S01]  /*21540*/  SEL R12, R12, R26, !P0 ;  /* 0x0000001a0c0c7207 */ /* 0x000fe20004000000 */
[----:B------:R1:W-:Y:S01]  /*21550*/  STS.64 [R20+0x28], R10 ;  /* 0x0000280a14007388 */ /* 0x0003e20000000a00 */
[----:B------:R-:W-:Y:S02]  /*21560*/  SEL R27, R3, R46, !P0 ;  /* 0x0000002e031b7207 */ /* 0x000fe40004000000 */
[----:B------:R-:W-:Y:S01]  /*21570*/  PRMT R23, R31, 0x7610, R23 ;  /* 0x000076101f177816 */ /* 0x000fe20000000017 */
[----:B------:R1:W-:Y:S01]  /*21580*/  STS.64 [R20+0x38], R12 ;  /* 0x0000380c14007388 */ /* 0x0003e20000000a00 */
[----:B------:R-:W-:Y:S02]  /*21590*/  PRMT R21, R29, 0x7610, R21 ;  /* 0x000076101d157816 */ /* 0x000fe40000000015 */
[----:B------:R-:W-:Y:S01]  /*215a0*/  PRMT R15, R25, 0x7610, R15 ;  /* 0x00007610190f7816 */ /* 0x000fe2000000000f */
[----:B------:R1:W-:Y:S01]  /*215b0*/  STS.U8 [R20], R31 ;  /* 0x0000001f14007388 */ /* 0x0003e20000000000 */
[----:B------:R-:W-:-:S03]  /*215c0*/  PRMT R3, R27, 0x7610, R3 ;  /* 0x000076101b037816 */ /* 0x000fc60000000003 */
[----:B------:R1:W-:Y:S04]  /*215d0*/  STS.U8 [R20+0x20], R25 ;  /* 0x0000201914007388 */ /* 0x0003e80000000000 */
[----:B------:R1:W-:Y:S02]  /*215e0*/  STS.U8 [R20+0x30], R27 ;  /* 0x0000301b14007388 */ /* 0x0003e40000000000 */
.L_x_4013:
[----:B------:R-:W-:Y:S05]  /*215f0*/  BSYNC B0 ;  /* 0x0000000000007941 */ /* 0x000fea0003800000 */
.L_x_4012:
[----:B-1----:R-:W-:Y:S01]  /*21600*/  IMAD.MOV.U32 R25, RZ, RZ, R39 ;  /* 0x000000ffff197224 */ /* 0x002fe200078e0027 */
[----:B------:R-:W-:Y:S06]  /*21610*/  @P1 BRA `(.L_x_4014) ;  /* 0xfffffff8009c1947 */ /* 0x000fec000383ffff */
.L_x_4011:
        /* <DEDUP_REMOVED lines=20> */
.L_x_4019:
[----:B--2---:R-:W-:Y:S01]  /*21760*/  IMAD.IADD R25, R17, 0x1, R2 ;  /* 0x0000000111197824 */ /* 0x004fe200078e0202 */
[----:B------:R-:W-:Y:S04]  /*21770*/  BAR.SYNC.DEFER_BLOCKING 0x0 ;  /* 0x0000000000007b1d */ /* 0x000fe80000010000 */
[----:B------:R-:W-:Y:S02]  /*21780*/  ISETP.GE.U32.AND P0, PT, R25, R14, PT ;  /* 0x0000000e1900720c */ /* 0x000fe40003f06070 */
[----:B------:R-:W-:Y:S02]  /*21790*/  BSSY B0, `(.L_x_4017) ;  /* 0x0000050000007945 */ /* 0x000fe40003800000 */
[----:B------:R-:W-:-:S13]  /*217a0*/  ISETP.GE.U32.OR P0, PT, R17, R2, P0 ;  /* 0x000000021100720c */ /* 0x000fda0000706470 */
[----:B------:R-:W-:Y:S05]  /*217b0*/  @P0 BRA `(.L_x_4018) ;  /* 0x0000000400340947 */ /* 0x000fea0003800000 */
[----:B------:R-:W-:Y:S01]  /*217c0*/  IMAD R32, R2, 0x40, R20 ;  /* 0x0000004002207824 */ /* 0x000fe200078e0214 */
[C---:B------:R-:W-:Y:S02]  /*217d0*/  PRMT R35, R23.reuse, 0x8880, RZ ;  /* 0x0000888017237816 */ /* 0x040fe400000000ff */
[----:B------:R-:W-:Y:S02]  /*217e0*/  LOP3.LUT R42, R23, 0xff, RZ, 0xc0, !PT ;  /* 0x000000ff172a7812 */ /* 0x000fe400078ec0ff */
[----:B------:R-:W2:Y:S01]  /*217f0*/  LDS.S8 R34, [R32] ;  /* 0x0000000020227984 */ /* 0x000ea20000000200 */
[----:B------:R-:W-:Y:S02]  /*21800*/  PRMT R37, R21, 0x8880, RZ ;  /* 0x0000888015257816 */ /* 0x000fe400000000ff */
[----:B------:R-:W-:Y:S01]  /*21810*/  PRMT R39, R15, 0x8880, RZ ;  /* 0x000088800f277816 */ /* 0x000fe200000000ff */
[----:B------:R-:W3:Y:S04]  /*21820*/  LDS.S8 R36, [R32+0x10] ;  /* 0x0000100020247984 */ /* 0x000ee80000000200 */
[----:B------:R-:W4:Y:S04]  /*21830*/  LDS.S8 R38, [R32+0x20] ;  /* 0x0000200020267984 */ /* 0x000f280000000200 */
[----:B------:R-:W5:Y:S04]  /*21840*/  LDS.64 R30, [R32+0x8] ;  /* 0x00000800201e7984 */ /* 0x000f680000000a00 */
[----:B------:R-:W0:Y:S04]  /*21850*/  LDS.64 R28, [R32+0x18] ;  /* 0x00001800201c7984 */ /* 0x000e280000000a00 */
[----:B------:R-:W1:Y:S04]  /*21860*/  LDS.S8 R40, [R32+0x30] ;  /* 0x0000300020287984 */ /* 0x000e680000000200 */
[----:B------:R-:W1:Y:S04]  /*21870*/  LDS.64 R24, [R32+0x28] ;  /* 0x0000280020187984 */ /* 0x000e680000000a00 */
[----:B------:R3:W1:Y:S01]  /*21880*/  LDS.64 R26, [R32+0x38] ;  /* 0x00003800201a7984 */ /* 0x0006620000000a00 */
[----:B--2---:R-:W-:-:S02]  /*21890*/  LOP3.LUT R33, R34, 0xff, RZ, 0xc0, !PT ;  /* 0x000000ff22217812 */ /* 0x004fc400078ec0ff */
[----:B------:R-:W-:Y:S02]  /*218a0*/  ISETP.GT.AND P0, PT, R35, R34, PT ;  /* 0x000000222300720c */ /* 0x000fe40003f04270 */
[----:B------:R-:W-:Y:S02]  /*218b0*/  LOP3.LUT R35, R21, 0xff, RZ, 0xc0, !PT ;  /* 0x000000ff15237812 */ /* 0x000fe400078ec0ff */
[----:B---3--:R-:W-:Y:S02]  /*218c0*/  LOP3.LUT R32, R36, 0xff, RZ, 0xc0, !PT ;  /* 0x000000ff24207812 */ /* 0x008fe400078ec0ff */
[----:B------:R-:W-:Y:S02]  /*218d0*/  ISETP.NE.AND P3, PT, R42, R33, PT ;  /* 0x000000212a00720c */ /* 0x000fe40003f65270 */
[----:B------:R-:W-:Y:S02]  /*218e0*/  ISETP.NE.AND P5, PT, R35, R32, PT ;  /* 0x000000202300720c */ /* 0x000fe40003fa5270 */
[----:B------:R-:W-:-:S02]  /*218f0*/  LOP3.LUT R42, R15, 0xff, RZ, 0xc0, !PT ;  /* 0x000000ff0f2a7812 */ /* 0x000fc400078ec0ff */
[----:B----4-:R-:W-:Y:S02]  /*21900*/  LOP3.LUT R33, R38, 0xff, RZ, 0xc0, !PT ;  /* 0x000000ff26217812 */ /* 0x010fe400078ec0ff */
[----:B------:R-:W-:Y:S02]  /*21910*/  SEL R32, RZ, 0xffffffff, !P0 ;  /* 0xffffffffff207807 */ /* 0x000fe40004000000 */
[----:B------:R-:W-:Y:S02]  /*21920*/  ISETP.GT.AND P1, PT, R37, R36, PT ;  /* 0x000000242500720c */ /* 0x000fe40003f24270 */
[----:B-----5:R-:W-:Y:S02]  /*21930*/  ISETP.GE.U32.AND P0, PT, R6, R30, PT ;  /* 0x0000001e0600720c */ /* 0x020fe40003f06070 */
[----:B------:R-:W-:Y:S02]  /*21940*/  ISETP.NE.AND P4, PT, R42, R33, PT ;  /* 0x000000212a00720c */ /* 0x000fe40003f85270 */
[----:B------:R-:W-:-:S02]  /*21950*/  SEL R33, RZ, 0xffffffff, !P1 ;  /* 0xffffffffff217807 */ /* 0x000fc40004800000 */
[----:B------:R-:W-:Y:S02]  /*21960*/  ISETP.GE.AND.EX P0, PT, R7, R31, PT, P0 ;  /* 0x0000001f0700720c */ /* 0x000fe40003f06300 */
[----:B------:R-:W-:Y:S02]  /*21970*/  LOP3.LUT R42, R3, 0xff, RZ, 0xc0, !PT ;  /* 0x000000ff032a7812 */ /* 0x000fe400078ec0ff */
[----:B0-----:R-:W-:Y:S02]  /*21980*/  ISETP.GE.U32.AND P1, PT, R8, R28, PT ;  /* 0x0000001c0800720c */ /* 0x001fe40003f26070 */
[----:B-1----:R-:W-:Y:S02]  /*21990*/  LOP3.LUT R35, R40, 0xff, RZ, 0xc0, !PT ;  /* 0x000000ff28237812 */ /* 0x002fe400078ec0ff */
[----:B------:R-:W-:Y:S02]  /*219a0*/  @!P3 SEL R32, RZ, 0xffffffff, P0 ;  /* 0xffffffffff20b807 */ /* 0x000fe40000000000 */
[----:B------:R-:W-:-:S02]  /*219b0*/  ISETP.GE.AND.EX P1, PT, R9, R29, PT, P1 ;  /* 0x0000001d0900720c */ /* 0x000fc40003f26310 */
[----:B------:R-:W-:Y:S02]  /*219c0*/  ISETP.NE.AND P3, PT, R42, R35, PT ;  /* 0x000000232a00720c */ /* 0x000fe40003f65270 */
[----:B------:R-:W-:Y:S02]  /*219d0*/  PRMT R37, R3, 0x8880, RZ ;  /* 0x0000888003257816 */ /* 0x000fe400000000ff */
[----:B------:R-:W-:Y:S02]  /*219e0*/  @!P5 SEL R33, RZ, 0xffffffff, P1 ;  /* 0xffffffffff21d807 */ /* 0x000fe40000800000 */
[----:B------:R-:W-:Y:S02]  /*219f0*/  ISETP.GE.U32.AND P5, PT, R10, R24, PT ;  /* 0x000000180a00720c */ /* 0x000fe40003fa6070 */
[----:B------:R-:W-:Y:S02]  /*21a00*/  ISETP.GE.U32.AND P1, PT, R12, R26, PT ;  /* 0x0000001a0c00720c */ /* 0x000fe40003f26070 */
[----:B------:R-:W-:-:S02]  /*21a10*/  ISETP.GT.AND P6, PT, R39, R38, PT ;  /* 0x000000262700720c */ /* 0x000fc40003fc4270 */
[----:B------:R-:W-:Y:S02]  /*21a20*/  LOP3.LUT R32, R32, 0x1, RZ, 0xc0, !PT ;  /* 0x0000000120207812 */ /* 0x000fe400078ec0ff */
[----:B------:R-:W-:Y:S02]  /*21a30*/  ISETP.GT.AND P0, PT, R37, R40, PT ;  /* 0x000000282500720c */ /* 0x000fe40003f04270 */
[----:B------:R-:W-:Y:S02]  /*21a40*/  ISETP.GE.AND.EX P5, PT, R11, R25, PT, P5 ;  /* 0x000000190b00720c */ /* 0x000fe40003fa6350 */
[----:B------:R-:W-:Y:S02]  /*21a50*/  ISETP.GE.AND.EX P1, PT, R13, R27, PT, P1 ;  /* 0x0000001b0d00720c */ /* 0x000fe40003f26310 */
[----:B------:R-:W-:Y:S02]  /*21a60*/  SEL R35, RZ, 0xffffffff, !P6 ;  /* 0xffffffffff237807 */ /* 0x000fe40007000000 */
[----:B------:R-:W-:-:S02]  /*21a70*/  ISETP.NE.U32.AND P6, PT, R32, 0x1, PT ;  /* 0x000000012000780c */ /* 0x000fc40003fc5070 */
        /* <DEDUP_REMOVED lines=10> */
[----:B------:R-:W-:Y:S01]  /*21b20*/  ISETP.NE.U32.AND P1, PT, R35, 0x1, PT ;  /* 0x000000012300780c */ /* 0x000fe20003f25070 */
[----:B------:R2:W-:Y:S01]  /*21b30*/  STS.64 [R20+0x18], R8 ;  /* 0x0000180814007388 */ /* 0x0005e20000000a00 */
[----:B------:R-:W-:-:S02]  /*21b40*/  ISETP.NE.U32.AND P0, PT, R32, 0x1, PT ;  /* 0x000000012000780c */ /* 0x000fc40003f05070 */
[----:B------:R-:W-:Y:S01]  /*21b50*/  SEL R7, R7, R31, !P6 ;  /* 0x0000001f07077207 */ /* 0x000fe20007000000 */
[----:B------:R2:W-:Y:S01]  /*21b60*/  STS.U8 [R20+0x10], R29 ;  /* 0x0000101d14007388 */ /* 0x0005e20000000000 */
        /* <DEDUP_REMOVED lines=18> */
.L_x_4018:
[----:B------:R-:W-:Y:S05]  /*21c90*/  BSYNC B0 ;  /* 0x0000000000007941 */ /* 0x000fea0003800000 */
.L_x_4017:
[----:B------:R-:W-:-:S04]  /*21ca0*/  SHF.R.S32.HI R2, RZ, 0x1, R2 ;  /* 0x00000001ff027819 */ /* 0x000fc80000011402 */
[----:B------:R-:W-:-:S13]  /*21cb0*/  ISETP.GE.AND P0, PT, R2, 0x20, PT ;  /* 0x000000200200780c */ /* 0x000fda0003f06270 */
[----:B------:R-:W-:Y:S05]  /*21cc0*/  @P0 BRA `(.L_x_4019) ;  /* 0xfffffff800a40947 */ /* 0x000fea000383ffff */
[----:B------:R-:W-:-:S07]  /*21cd0*/  IMAD.MOV.U32 R2, RZ, RZ, 0x20 ;  /* 0x00000020ff027424 */ /* 0x000fce00078e00ff */
.L_x_4016:
[----:B------:R-:W-:Y:S01]  /*21ce0*/  BAR.SYNC.DEFER_BLOCKING 0x0 ;  /* 0x0000000000007b1d */ /* 0x000fe20000010000 */
[----:B------:R-:W-:-:S13]  /*21cf0*/  ISETP.GE.AND P0, PT, R2, 0x2, PT ;  /* 0x000000020200780c */ /* 0x000fda0003f06270 */
[----:B------:R-:W-:Y:S05]  /*21d00*/  @!P0 BRA `(.L_x_4015) ;  /* 0x0000000400548947 */ /* 0x000fea0003800000 */
[----:B------:R-:W-:-:S07]  /*21d10*/  IMAD.MOV.U32 R17, RZ, RZ, 0x1 ;  /* 0x00000001ff117424 */ /* 0x000fce00078e00ff */
.L_x_4020:
[----:B012---:R-:W-:Y:S01]  /*21d20*/  LOP3.LUT R20, R21, 0xffff, RZ, 0xc0, !PT ;  /* 0x0000ffff15147812 */ /* 0x007fe200078ec0ff */
[----:B------:R-:W0:Y:S01]  /*21d30*/  SHFL.DOWN PT, R25, R6, R17, 0x1f ;  /* 0x08001f1106197589 */ /* 0x000e2200000e0000 */
[----:B------:R-:W-:Y:S02]  /*21d40*/  LOP3.LUT R14, R23, 0xffff, RZ, 0xc0, !PT ;  /* 0x0000ffff170e7812 */ /* 0x000fe400078ec0ff */
[----:B------:R-:W-:Y:S01]  /*21d50*/  PRMT R26, R20, 0x8880, RZ ;  /* 0x00008880141a7816 */ /* 0x000fe200000000ff */
[----:B------:R-:W-:Y:S01]  /*21d60*/  SHFL.DOWN PT, R35, R12, R17, 0x1f ;  /* 0x08001f110c237589 */ /* 0x000fe200000e0000 */
[----:B------:R-:W-:Y:S02]  /*21d70*/  PRMT R14, R14, 0x8880, RZ ;  /* 0x000088800e0e7816 */ /* 0x000fe400000000ff */
[----:B------:R-:W-:Y:S02]  /*21d80*/  LOP3.LUT R20, R15, 0xffff, RZ, 0xc0, !PT ;  /* 0x0000ffff0f147812 */ /* 0x000fe400078ec0ff */
[----:B------:R-:W1:Y:S01]  /*21d90*/  SHFL.DOWN PT, R26, R26, R17, 0x1f ;  /* 0x08001f111a1a7589 */ /* 0x000e6200000e0000 */
[----:B------:R-:W-:-:S02]  /*21da0*/  LOP3.LUT R24, R3, 0xffff, RZ, 0xc0, !PT ;  /* 0x0000ffff03187812 */ /* 0x000fc400078ec0ff */
[----:B------:R-:W-:Y:S01]  /*21db0*/  PRMT R28, R20, 0x8880, RZ ;  /* 0x00008880141c7816 */ /* 0x000fe200000000ff */
[----:B------:R-:W2:Y:S01]  /*21dc0*/  SHFL.DOWN PT, R14, R14, R17, 0x1f ;  /* 0x08001f110e0e7589 */ /* 0x000ea200000e0000 */
[----:B------:R-:W-:Y:S02]  /*21dd0*/  PRMT R32, R24, 0x8880, RZ ;  /* 0x0000888018207816 */ /* 0x000fe400000000ff */
[----:B------:R-:W-:Y:S01]  /*21de0*/  LOP3.LUT R36, R21, 0xff, RZ, 0xc0, !PT ;  /* 0x000000ff15247812 */ /* 0x000fe200078ec0ff */
[----:B------:R-:W3:Y:S01]  /*21df0*/  SHFL.DOWN PT, R30, R28, R17, 0x1f ;  /* 0x08001f111c1e7589 */ /* 0x000ee200000e0000 */
[----:B------:R-:W-:Y:S02]  /*21e00*/  LOP3.LUT R29, R23, 0xff, RZ, 0xc0, !PT ;  /* 0x000000ff171d7812 */ /* 0x000fe400078ec0ff */
[----:B------:R-:W-:Y:S01]  /*21e10*/  LOP3.LUT R31, R15, 0xff, RZ, 0xc0, !PT ;  /* 0x000000ff0f1f7812 */ /* 0x000fe200078ec0ff */
[----:B------:R4:W5:Y:S01]  /*21e20*/  SHFL.DOWN PT, R34, R32, R17, 0x1f ;  /* 0x08001f1120227589 */ /* 0x00096200000e0000 */
[----:B------:R-:W-:-:S02]  /*21e30*/  PRMT R38, R21, 0x8880, RZ ;  /* 0x0000888015267816 */ /* 0x000fc400000000ff */
[----:B0-----:R-:W-:Y:S01]  /*21e40*/  ISETP.GE.U32.AND P0, PT, R6, R25, PT ;  /* 0x000000190600720c */ /* 0x001fe20003f06070 */
[----:B------:R-:W0:Y:S01]  /*21e50*/  SHFL.DOWN PT, R20, R7, R17, 0x1f ;  /* 0x08001f1107147589 */ /* 0x000e2200000e0000 */
[----:B------:R-:W-:Y:S02]  /*21e60*/  PRMT R40, R15, 0x8880, RZ ;  /* 0x000088800f287816 */ /* 0x000fe400000000ff */
[C---:B------:R-:W-:Y:S01]  /*21e70*/  PRMT R39, R3.reuse, 0x8880, RZ ;  /* 0x0000888003277816 */ /* 0x040fe200000000ff */
[----:B------:R-:W-:Y:S01]  /*21e80*/  SHFL.DOWN PT, R28, R9, R17, 0x1f ;  /* 0x08001f11091c7589 */ /* 0x000fe200000e0000 */
[----:B----4-:R-:W-:Y:S02]  /*21e90*/  LOP3.LUT R32, R3, 0xff, RZ, 0xc0, !PT ;  /* 0x000000ff03207812 */ /* 0x010fe400078ec0ff */
[C---:B-1----:R-:W-:Y:S02]  /*21ea0*/  LOP3.LUT R27, R26.reuse, 0xff, RZ, 0xc0, !PT ;  /* 0x000000ff1a1b7812 */ /* 0x042fe400078ec0ff */
[----:B------:R-:W-:-:S02]  /*21eb0*/  PRMT R33, R26, 0x8880, RZ ;  /* 0x000088801a217816 */ /* 0x000fc400000000ff */
[----:B--2---:R-:W-:Y:S02]  /*21ec0*/  LOP3.LUT R24, R14, 0xff, RZ, 0xc0, !PT ;  /* 0x000000ff0e187812 */ /* 0x004fe400078ec0ff */
[----:B------:R-:W-:Y:S02]  /*21ed0*/  ISETP.NE.AND P3, PT, R36, R27, PT ;  /* 0x0000001b2400720c */ /* 0x000fe40003f65270 */
[----:B------:R-:W1:Y:S01]  /*21ee0*/  SHFL.DOWN PT, R27, R8, R17, 0x1f ;  /* 0x08001f11081b7589 */ /* 0x000e6200000e0000 */
[----:B------:R-:W-:Y:S02]  /*21ef0*/  ISETP.NE.AND P1, PT, R29, R24, PT ;  /* 0x000000181d00720c */ /* 0x000fe40003f25270 */
[----:B---3--:R-:W-:Y:S01]  /*21f00*/  LOP3.LUT R24, R30, 0xff, RZ, 0xc0, !PT ;  /* 0x000000ff1e187812 */ /* 0x008fe200078ec0ff */
[----:B------:R-:W-:Y:S01]  /*21f10*/  SHFL.DOWN PT, R36, R13, R17, 0x1f ;  /* 0x08001f110d247589 */ /* 0x000fe200000e0000 */
[----:B-----5:R-:W-:Y:S02]  /*21f20*/  LOP3.LUT R29, R34, 0xff, RZ, 0xc0, !PT ;  /* 0x000000ff221d7812 */ /* 0x020fe400078ec0ff */
[----:B------:R-:W-:-:S02]  /*21f30*/  ISETP.NE.AND P5, PT, R31, R24, PT ;  /* 0x000000181f00720c */ /* 0x000fc40003fa5270 */
[----:B------:R-:W2:Y:S01]  /*21f40*/  SHFL.DOWN PT, R31, R10, R17, 0x1f ;  /* 0x08001f110a1f7589 */ /* 0x000ea200000e0000 */
[----:B------:R-:W-:Y:S02]  /*21f50*/  ISETP.NE.AND P4, PT, R32, R29, PT ;  /* 0x0000001d2000720c */ /* 0x000fe40003f85270 */
[----:B------:R-:W-:Y:S01]  /*21f60*/  PRMT R29, R23, 0x8880, RZ ;  /* 0x00008880171d7816 */ /* 0x000fe200000000ff */
[----:B------:R3:W4:Y:S01]  /*21f70*/  SHFL.DOWN PT, R32, R11, R17, 0x1f ;  /* 0x08001f110b207589 */ /* 0x00072200000e0000 */
[----:B------:R-:W-:Y:S02]  /*21f80*/  PRMT R24, R14, 0x8880, RZ ;  /* 0x000088800e187816 */ /* 0x000fe400000000ff */
[----:B0-----:R-:W-:Y:S02]  /*21f90*/  ISETP.GE.AND.EX P0, PT, R7, R20, PT, P0 ;  /* 0x000000140700720c */ /* 0x001fe40003f06300 */
[----:B------:R-:W-:Y:S01]  /*21fa0*/  ISETP.GT.AND P6, PT, R29, R24, PT ;  /* 0x000000181d00720c */ /* 0x000fe20003fc4270 */
[----:B------:R-:W-:Y:S01]  /*21fb0*/  IMAD.MOV.U32 R29, RZ, RZ, R33 ;  /* 0x000000ffff1d7224 */ /* 0x000fe200078e0021 */
[----:B------:R-:W-:-:S02]  /*21fc0*/  SEL R24, RZ, 0xffffffff, P0 ;  /* 0xffffffffff187807 */ /* 0x000fc40000000000 */
[----:B------:R-:W-:Y:S01]  /*21fd0*/  @P1 SEL R24, RZ, 0xffffffff, !P6 ;  /* 0xffffffffff181807 */ /* 0x000fe20007000000 */
[----:B---3--:R-:W-:Y:S01]  /*21fe0*/  IMAD.SHL.U32 R17, R17, 0x2, RZ ;  /* 0x0000000211117824 */ /* 0x008fe200078e00ff */
[----:B-1----:R-:W-:Y:S02]  /*21ff0*/  ISETP.GE.U32.AND P0, PT, R8, R27, PT ;  /* 0x0000001b0800720c */ /* 0x002fe40003f06070 */
[----:B------:R-:W-:Y:S02]  /*22000*/  ISETP.GT.AND P6, PT, R38, R29, PT ;  /* 0x0000001d2600720c */ /* 0x000fe40003fc4270 */
[----:B------:R-:W-:Y:S02]  /*22010*/  ISETP.GE.AND.EX P0, PT, R9, R28, PT, P0 ;  /* 0x0000001c0900720c */ /* 0x000fe40003f06300 */
[----:B------:R-:W-:Y:S02]  /*22020*/  PRMT R37, R30, 0x8880, RZ ;  /* 0x000088801e257816 */ /* 0x000fe400000000ff */
[----:B------:R-:W-:-:S02]  /*22030*/  SEL R29, RZ, 0xffffffff, P0 ;  /* 0xffffffffff1d7807 */ /* 0x000fc40000000000 */
[----:B--2---:R-:W-:Y:S02]  /*22040*/  ISETP.GE.U32.AND P1, PT, R10, R31, PT ;  /* 0x0000001f0a00720c */ /* 0x004fe40003f26070 */
[----:B------:R-:W-:Y:S02]  /*22050*/  ISETP.GE.U32.AND P0, PT, R12, R35, PT ;  /* 0x000000230c00720c */ /* 0x000fe40003f06070 */
[----:B----4-:R-:W-:Y:S02]  /*22060*/  ISETP.GE.AND.EX P1, PT, R11, R32, PT, P1 ;  /* 0x000000200b00720c */ /* 0x010fe40003f26310 */
[----:B------:R-:W-:Y:S02]  /*22070*/  ISETP.GE.AND.EX P0, PT, R13, R36, PT, P0 ;  /* 0x000000240d00720c */ /* 0x000fe40003f06300 */
[----:B------:R-:W-:Y:S02]  /*22080*/  PRMT R38, R34, 0x8880, RZ ;  /* 0x0000888022267816 */ /* 0x000fe400000000ff */
[----:B------:R-:W-:-:S02]  /*22090*/  SEL R33, RZ, 0xffffffff, P1 ;  /* 0xffffffffff217807 */ /* 0x000fc40000800000 */
[----:B------:R-:W-:Y:S02]  /*220a0*/  ISETP.GT.AND P1, PT, R40, R37, PT ;  /* 0x000000252800720c */ /* 0x000fe40003f24270 */
[----:B------:R-:W-:Y:S02]  /*220b0*/  SEL R37, RZ, 0xffffffff, P0 ;  /* 0xffffffffff257807 */ /* 0x000fe40000000000 */
[----:B------:R-:W-:Y:S02]  /*220c0*/  ISETP.GT.AND P0, PT, R39, R38, PT ;  /* 0x000000262700720c */ /* 0x000fe40003f04270 */
[----:B------:R-:W-:Y:S02]  /*220d0*/  LOP3.LUT R24, R24, 0x1, RZ, 0xc0, !PT ;  /* 0x0000000118187812 */ /* 0x000fe400078ec0ff */
[----:B------:R-:W-:Y:S02]  /*220e0*/  @P4 SEL R37, RZ, 0xffffffff, !P0 ;  /* 0xffffffffff254807 */ /* 0x000fe40004000000 */
[----:B------:R-:W-:-:S02]  /*220f0*/  ISETP.NE.U32.AND P0, PT, R24, 0x1, PT ;  /* 0x000000011800780c */ /* 0x000fc40003f05070 */
[----:B------:R-:W-:Y:S02]  /*22100*/  @P3 SEL R29, RZ, 0xffffffff, !P6 ;  /* 0xffffffffff1d3807 */ /* 0x000fe40007000000 */
[----:B------:R-:W-:Y:S02]  /*22110*/  SEL R6, R6, R25, !P0 ;  /* 0x0000001906067207 */ /* 0x000fe40004000000 */
[----:B------:R-:W-:Y:S02]  /*22120*/  SEL R7, R7, R20, !P0 ;  /* 0x0000001407077207 */ /* 0x000fe40004000000 */
[----:B------:R-:W-:Y:S02]  /*22130*/  SEL R23, R23, R14, !P0 ;  /* 0x0000000e17177207 */ /* 0x000fe40004000000 */
[----:B------:R-:W-:Y:S02]  /*22140*/  ISETP.GE.AND P0, PT, R17, R2, PT ;  /* 0x000000021100720c */ /* 0x000fe40003f06270 */
        /* <DEDUP_REMOVED lines=17> */
.L_x_4015:
        /* <DEDUP_REMOVED lines=15> */
.L_x_4021:
[----:B------:R-:W-:Y:S05]  /*22350*/  @!P0 BRA `(.L_x_4022) ;  /* 0x0000000800c08947 */ /* 0x000fea0003800000 */
[----:B------:R-:W-:Y:S02]  /*22360*/  ULDC.U8 UR4, c[0x0][0x631] ;  /* 0x00018c4000047ab9 */ /* 0x000fe40000000000 */
[----:B------:R-:W-:Y:S01]  /*22370*/  ISETP.NE.AND P2, PT, RZ, UR4, PT ;  /* 0x00000004ff007c0c */ /* 0x000fe2000bf45270 */
[----:B------:R-:W-:-:S12]  /*22380*/  @!P1 BRA `(.L_x_4023) ;  /* 0x0000000400009947 */ /* 0x000fd80003800000 */
[----:B------:R-:W3:Y:S04]  /*22390*/  LDG.E.S8 R0, desc[UR60][R4.64] ;  /* 0x0000003c04007981 */ /* 0x000ee8000c1e1300 */
[----:B------:R-:W4:Y:S04]  /*223a0*/  LDG.E.S8 R14, desc[UR60][R4.64+0x10] ;  /* 0x0000103c040e7981 */ /* 0x000f28000c1e1300 */
[----:B012---:R-:W2:Y:S04]  /*223b0*/  LDG.E.S8 R20, desc[UR60][R4.64+0x20] ;  /* 0x0000203c04147981 */ /* 0x007ea8000c1e1300 */
[----:B------:R-:W5:Y:S04]  /*223c0*/  LDG.E.64 R30, desc[UR60][R4.64+0x8] ;  /* 0x0000083c041e7981 */ /* 0x000f68000c1e1b00 */
[----:B------:R-:W5:Y:S04]  /*223d0*/  LDG.E.64 R28, desc[UR60][R4.64+0x18] ;  /* 0x0000183c041c7981 */ /* 0x000f68000c1e1b00 */
[----:B------:R-:W5:Y:S04]  /*223e0*/  LDG.E.S8 R34, desc[UR60][R4.64+0x30] ;  /* 0x0000303c04227981 */ /* 0x000f68000c1e1300 */
[----:B------:R-:W5:Y:S04]  /*223f0*/  LDG.E.64 R26, desc[UR60][R4.64+0x28] ;  /* 0x0000283c041a7981 */ /* 0x000f68000c1e1b00 */
[----:B------:R-:W5:Y:S01]  /*22400*/  LDG.E.64 R24, desc[UR60][R4.64+0x38] ;  /* 0x0000383c04187981 */ /* 0x000f62000c1e1b00 */
[----:B------:R-:W-:-:S02]  /*22410*/  PRMT R33, R23, 0x8880, RZ ;  /* 0x0000888017217816 */ /* 0x000fc400000000ff */
[----:B------:R-:W-:Y:S02]  /*22420*/  LOP3.LUT R17, R23, 0xff, RZ, 0xc0, !PT ;  /* 0x000000ff17117812 */ /* 0x000fe400078ec0ff */
[----:B------:R-:W-:Y:S02]  /*22430*/  PRMT R35, R21, 0x8880, RZ ;  /* 0x0000888015237816 */ /* 0x000fe400000000ff */
[C---:B------:R-:W-:Y:S02]  /*22440*/  LOP3.LUT R32, R15.reuse, 0xff, RZ, 0xc0, !PT ;  /* 0x000000ff0f207812 */ /* 0x040fe400078ec0ff */
[----:B------:R-:W-:Y:S02]  /*22450*/  PRMT R37, R15, 0x8880, RZ ;  /* 0x000088800f257816 */ /* 0x000fe400000000ff */
[C---:B---3--:R-:W-:Y:S02]  /*22460*/  LOP3.LUT R2, R0.reuse, 0xff, RZ, 0xc0, !PT ;  /* 0x000000ff00027812 */ /* 0x048fe400078ec0ff */
[----:B------:R-:W-:-:S02]  /*22470*/  ISETP.GT.AND P1, PT, R0, R33, PT ;  /* 0x000000210000720c */ /* 0x000fc40003f24270 */
[----:B------:R-:W-:Y:S02]  /*22480*/  ISETP.NE.AND P6, PT, R2, R17, PT ;  /* 0x000000110200720c */ /* 0x000fe40003fc5270 */
[----:B------:R-:W-:Y:S02]  /*22490*/  LOP3.LUT R33, R21, 0xff, RZ, 0xc0, !PT ;  /* 0x000000ff15217812 */ /* 0x000fe400078ec0ff */
[----:B----4-:R-:W-:Y:S02]  /*224a0*/  LOP3.LUT R2, R14, 0xff, RZ, 0xc0, !PT ;  /* 0x000000ff0e027812 */ /* 0x010fe400078ec0ff */
[----:B--2---:R-:W-:Y:S02]  /*224b0*/  LOP3.LUT R17, R20, 0xff, RZ, 0xc0, !PT ;  /* 0x000000ff14117812 */ /* 0x004fe400078ec0ff */
[----:B------:R-:W-:Y:S02]  /*224c0*/  ISETP.NE.AND P3, PT, R2, R33, PT ;  /* 0x000000210200720c */ /* 0x000fe40003f65270 */
[----:B------:R-:W-:-:S02]  /*224d0*/  SEL R2, RZ, 0xffffffff, !P1 ;  /* 0xffffffffff027807 */ /* 0x000fc40004800000 */
[----:B------:R-:W-:Y:S02]  /*224e0*/  ISETP.GT.AND P0, PT, R14, R35, PT ;  /* 0x000000230e00720c */ /* 0x000fe40003f04270 */
[----:B-----5:R-:W-:Y:S02]  /*224f0*/  ISETP.GE.U32.AND P1, PT, R30, R6, PT ;  /* 0x000000061e00720c */ /* 0x020fe40003f26070 */
        /* <DEDUP_REMOVED lines=41> */
.L_x_4023:
        /* <DEDUP_REMOVED lines=29> */
.L_x_4025:
        /* <DEDUP_REMOVED lines=22> */
.L_x_4026:
        /* <DEDUP_REMOVED lines=22> */
.L_x_4027:
        /* <DEDUP_REMOVED lines=22> */
.L_x_4028:
[----:B------:R-:W-:Y:S02]  /*22d80*/  ULDC.64 UR4, c[0x0][0x600] ;  /* 0x0001800000047ab9 */ /* 0x000fe40000000a00 */
[----:B------:R-:W-:-:S05]  /*22d90*/  IADD3 R16, P0, R16, UR4, RZ ;  /* 0x0000000410107c10 */ /* 0x000fca000ff1e0ff */
[----:B------:R-:W-:-:S05]  /*22da0*/  IMAD.X R17, RZ, RZ, UR5, P0 ;  /* 0x00000005ff117e24 */ /* 0x000fca00080e06ff */
[----:B------:R-:W-:Y:S01]  /*22db0*/  STG.E.64 desc[UR60][R16.64], R30 ;  /* 0x0000001e10007986 */ /* 0x000fe2000c101b3c */
[----:B------:R-:W-:Y:S05]  /*22dc0*/  EXIT ;  /* 0x000000000000794d */ /* 0x000fea0003800000 */
.L_x_4024:
[----:B------:R-:W-:Y:S04]  /*22dd0*/  STG.E.64 desc[UR60][R4.64+0x8], R24 ;  /* 0x0000081804007986 */ /* 0x000fe8000c101b3c */
[----:B------:R-:W-:Y:S04]  /*22de0*/  STG.E.64 desc[UR60][R4.64+0x18], R26 ;  /* 0x0000181a04007986 */ /* 0x000fe8000c101b3c */
[----:B------:R-:W-:Y:S04]  /*22df0*/  STG.E.64 desc[UR60][R4.64+0x28], R28 ;  /* 0x0000281c04007986 */ /* 0x000fe8000c101b3c */
[----:B------:R-:W-:Y:S04]  /*22e00*/  STG.E.64 desc[UR60][R4.64+0x38], R30 ;  /* 0x0000381e04007986 */ /* 0x000fe8000c101b3c */
[----:B------:R-:W-:Y:S04]  /*22e10*/  STG.E.U8 desc[UR60][R4.64], R23 ;  /* 0x0000001704007986 */ /* 0x000fe8000c10113c */
[----:B------:R-:W-:Y:S04]  /*22e20*/  STG.E.U8 desc[UR60][R4.64+0x10], R21 ;  /* 0x0000101504007986 */ /* 0x000fe8000c10113c */
[----:B------:R-:W-:Y:S04]  /*22e30*/  STG.E.U8 desc[UR60][R4.64+0x20], R15 ;  /* 0x0000200f04007986 */ /* 0x000fe8000c10113c */
[----:B------:R-:W-:Y:S01]  /*22e40*/  STG.E.U8 desc[UR60][R4.64+0x30], R3 ;  /* 0x0000300304007986 */ /* 0x000fe2000c10113c */
[----:B------:R-:W-:Y:S05]  /*22e50*/  EXIT ;  /* 0x000000000000794d */ /* 0x000fea0003800000 */
.L_x_4022:
        /* <DEDUP_REMOVED lines=17> */
.L_x_4030:
[----:B------:R-:W-:Y:S02]  /*22f70*/  CS2R R6, SRZ ;  /* 0x0000000000067805 */ /* 0x000fe4000001ff00 */
[----:B------:R-:W-:Y:S02]  /*22f80*/  CS2R R8, SRZ ;  /* 0x0000000000087805 */ /* 0x000fe4000001ff00 */
[----:B------:R-:W-:Y:S02]  /*22f90*/  CS2R R10, SRZ ;  /* 0x00000000000a7805 */ /* 0x000fe4000001ff00 */
[----:B------:R-:W-:-:S07]  /*22fa0*/  CS2R R12, SRZ ;  /* 0x00000000000c7805 */ /* 0x000fce000001ff00 */
.L_x_4029:
        /* <DEDUP_REMOVED lines=31> */
.L_x_4032:
        /* <DEDUP_REMOVED lines=22> */
.L_x_4033:
        /* <DEDUP_REMOVED lines=22> */
.L_x_4034:
        /* <DEDUP_REMOVED lines=22> */
.L_x_4035:
[----:B------:R-:W-:Y:S02]  /*235c0*/  ULDC.64 UR4, c[0x0][0x600] ;  /* 0x0001800000047ab9 */ /* 0x000fe40000000a00 */
[----:B------:R-:W-:-:S05]  /*235d0*/  IADD3 R16, P0, R16, UR4, RZ ;  /* 0x0000000410107c10 */ /* 0x000fca000ff1e0ff */
[----:B------:R-:W-:-:S05]  /*235e0*/  IMAD.X R17, RZ, RZ, UR5, P0 ;  /* 0x00000005ff117e24 */ /* 0x000fca00080e06ff */
[----:B------:R-:W-:Y:S01]  /*235f0*/  STG.E.64 desc[UR60][R16.64], R30 ;  /* 0x0000001e10007986 */ /* 0x000fe2000c101b3c */
[----:B------:R-:W-:Y:S05]  /*23600*/  EXIT ;  /* 0x000000000000794d */ /* 0x000fea0003800000 */
.L_x_4031:
        /* <DEDUP_REMOVED lines=16> */
.L_x_4036:
        /* <DEDUP_REMOVED lines=15> */
.L_x_4037:
        /* <DEDUP_REMOVED lines=15> */
.L_x_4038:
        /* <DEDUP_REMOVED lines=15> */
.L_x_4039:
[----:B------:R-:W-:Y:S05]  /*239e0*/  EXIT ;  /* 0x000000000000794d */ /* 0x000fea0003800000 */
.L_x_3994:
        /* <DEDUP_REMOVED lines=25> */
.L_x_4040:
[----:B------:R-:W-:Y:S05]  /*23b80*/  @!P0 BRA `(.L_x_4041) ;  /* 0x0000000800b88947 */ /* 0x000fea0003800000 */
[----:B------:R-:W-:Y:S02]  /*23b90*/  ULDC.U8 UR4, c[0x0][0x631] ;  /* 0x00018c4000047ab9 */ /* 0x000fe40000000000 */
[----:B------:R-:W-:Y:S01]  /*23ba0*/  ISETP.NE.AND P2, PT, RZ, UR4, PT ;  /* 0x00000004ff007c0c */ /* 0x000fe2000bf45270 */
[----:B------:R-:W-:-:S12]  /*23bb0*/  @!P1 BRA `(.L_x_4042) ;  /* 0x0000000400009947 */ /* 0x000fd80003800000 */
[----:B------:R-:W2:Y:S04]  /*23bc0*/  LDG.E.S8 R0, desc[UR60][R4.64] ;  /* 0x0000003c04007981 */ /* 0x000ea8000c1e1300 */
[----:B------:R-:W3:Y:S04]  /*23bd0*/  LDG.E.S8 R12, desc[UR60][R4.64+0x10] ;  /* 0x0000103c040c7981 */ /* 0x000ee8000c1e1300 */
[----:B------:R-:W4:Y:S04]  /*23be0*/  LDG.E.S8 R20, desc[UR60][R4.64+0x20] ;  /* 0x0000203c04147981 */ /* 0x000f28000c1e1300 */
[----:B0-----:R-:W5:Y:S04]  /*23bf0*/  LDG.E.64 R30, desc[UR60][R4.64+0x8] ;  /* 0x0000083c041e7981 */ /* 0x001f68000c1e1b00 */
[----:B------:R-:W5:Y:S04]  /*23c00*/  LDG.E.64 R28, desc[UR60][R4.64+0x18] ;  /* 0x0000183c041c7981 */ /* 0x000f68000c1e1b00 */
[----:B------:R-:W5:Y:S04]  /*23c10*/  LDG.E.S8 R32, desc[UR60][R4.64+0x30] ;  /* 0x0000303c04207981 */ /* 0x000f68000c1e1300 */
[----:B------:R-:W5:Y:S04]  /*23c20*/  LDG.E.64 R26, desc[UR60][R4.64+0x28] ;  /* 0x0000283c041a7981 */ /* 0x000f68000c1e1b00 */
[----:B------:R-:W5:Y:S01]  /*23c30*/  LDG.E.64 R22, desc[UR60][R4.64+0x38] ;  /* 0x0000383c04167981 */ /* 0x000f62000c1e1b00 */
[----:B------:R-:W-:-:S02]  /*23c40*/  LOP3.LUT R17, R21, 0xff, RZ, 0xc0, !PT ;  /* 0x000000ff15117812 */ /* 0x000fc400078ec0ff */
[----:B------:R-:W-:Y:S02]  /*23c50*/  PRMT R25, R21, 0x8880, RZ ;  /* 0x0000888015197816 */ /* 0x000fe400000000ff */
[----:B------:R-:W-:Y:S02]  /*23c60*/  LOP3.LUT R33, R13, 0xff, RZ, 0xc0, !PT ;  /* 0x000000ff0d217812 */ /* 0x000fe400078ec0ff */
[----:B------:R-:W-:Y:S02]  /*23c70*/  LOP3.LUT R34, R3, 0xff, RZ, 0xc0, !PT ;  /* 0x000000ff03227812 */ /* 0x000fe400078ec0ff */
[----:B------:R-:W-:Y:S02]  /*23c80*/  PRMT R35, R13, 0x8880, RZ ;  /* 0x000088800d237816 */ /* 0x000fe400000000ff */
[C---:B--2---:R-:W-:Y:S02]  /*23c90*/  LOP3.LUT R2, R0.reuse, 0xff, RZ, 0xc0, !PT ;  /* 0x000000ff00027812 */ /* 0x044fe400078ec0ff */
[----:B------:R-:W-:-:S02]  /*23ca0*/  ISETP.GT.AND P1, PT, R0, R25, PT ;  /* 0x000000190000720c */ /* 0x000fc40003f24270 */
[----:B------:R-:W-:Y:S02]  /*23cb0*/  ISETP.NE.AND P6, PT, R2, R17, PT ;  /* 0x000000110200720c */ /* 0x000fe40003fc5270 */
[C---:B------:R-:W-:Y:S02]  /*23cc0*/  LOP3.LUT R17, R15.reuse, 0xff, RZ, 0xc0, !PT ;  /* 0x000000ff0f117812 */ /* 0x040fe400078ec0ff */
[----:B---3--:R-:W-:Y:S02]  /*23cd0*/  LOP3.LUT R2, R12, 0xff, RZ, 0xc0, !PT ;  /* 0x000000ff0c027812 */ /* 0x008fe400078ec0ff */
[----:B------:R-:W-:Y:S02]  /*23ce0*/  PRMT R25, R15, 0x8880, RZ ;  /* 0x000088800f197816 */ /* 0x000fe400000000ff */
[----:B------:R-:W-:Y:S02]  /*23cf0*/  ISETP.NE.AND P3, PT, R2, R17, PT ;  /* 0x000000110200720c */ /* 0x000fe40003f65270 */
[----:B----4-:R-:W-:-:S02]  /*23d00*/  LOP3.LUT R14, R20, 0xff, RZ, 0xc0, !PT ;  /* 0x000000ff140e7812 */ /* 0x010fc400078ec0ff */
[----:B------:R-:W-:Y:S02]  /*23d10*/  SEL R2, RZ, 0xffffffff, !P1 ;  /* 0xffffffffff027807 */ /* 0x000fe40004800000 */
[----:B------:R-:W-:Y:S02]  /*23d20*/  ISETP.GT.AND P0, PT, R12, R25, PT ;  /* 0x000000190c00720c */ /* 0x000fe40003f04270 */
[----:B-----5:R-:W-:Y:S02]  /*23d30*/  ISETP.GE.U32.AND P1, PT, R30, R10, PT ;  /* 0x0000000a1e00720c */ /* 0x020fe40003f26070 */
[----:B------:R-:W-:Y:S02]  /*23d40*/  ISETP.NE.AND P4, PT, R14, R33, PT ;  /* 0x000000210e00720c */ /* 0x000fe40003f85270 */
[----:B------:R-:W-:Y:S02]  /*23d50*/  SEL R14, RZ, 0xffffffff, !P0 ;  /* 0xffffffffff0e7807 */ /* 0x000fe40004000000 */
[----:B------:R-:W-:-:S02]  /*23d60*/  ISETP.GE.AND.EX P1, PT, R31, R11, PT, P1 ;  /* 0x0000000b1f00720c */ /* 0x000fc40003f26310 */
        /* <DEDUP_REMOVED lines=37> */
.L_x_4042:
[----:B------:R-:W-:Y:S02]  /*23fc0*/  IMAD.MOV.U32 R22, RZ, RZ, R6 ;  /* 0x000000ffff167224 */ /* 0x000fe400078e0006 */
[----:B------:R-:W-:Y:S02]  /*23fd0*/  IMAD.MOV.U32 R23, RZ, RZ, R7 ;  /* 0x000000ffff177224 */ /* 0x000fe400078e0007 */
[----:B------:R-:W-:Y:S02]  /*23fe0*/  IMAD.MOV.U32 R26, RZ, RZ, R8 ;  /* 0x000000ffff1a7224 */ /* 0x000fe400078e0008 */
[----:B------:R-:W-:Y:S02]  /*23ff0*/  IMAD.MOV.U32 R27, RZ, RZ, R9 ;  /* 0x000000ffff1b7224 */ /* 0x000fe400078e0009 */
        /* <DEDUP_REMOVED lines=23> */
.L_x_4044:
        /* <DEDUP_REMOVED lines=22> */
.L_x_4045:
        /* <DEDUP_REMOVED lines=22> */
.L_x_4046:
        /* <DEDUP_REMOVED lines=22> */
.L_x_4047:
[----:B------:R-:W-:Y:S02]  /*24590*/  ULDC.64 UR4, c[0x0][0x600] ;  /* 0x0001800000047ab9 */ /* 0x000fe40000000a00 */
[----:B------:R-:W-:-:S05]  /*245a0*/  IADD3 R16, P0, R16, UR4, RZ ;  /* 0x0000000410107c10 */ /* 0x000fca000ff1e0ff */
[----:B------:R-:W-:-:S05]  /*245b0*/  IMAD.X R17, RZ, RZ, UR5, P0 ;  /* 0x00000005ff117e24 */ /* 0x000fca00080e06ff */
[----:B------:R-:W-:Y:S01]  /*245c0*/  STG.E.64 desc[UR60][R16.64], R44 ;  /* 0x0000002c10007986 */ /* 0x000fe2000c101b3c */
[----:B------:R-:W-:Y:S05]  /*245d0*/  EXIT ;  /* 0x000000000000794d */ /* 0x000fea0003800000 */
.L_x_4043:
        /* <DEDUP_REMOVED lines=9> */
.L_x_4041:
        /* <DEDUP_REMOVED lines=17> */
.L_x_4049:
[----:B------:R-:W-:Y:S02]  /*24780*/  CS2R R44, SRZ ;  /* 0x00000000002c7805 */ /* 0x000fe4000001ff00 */
[----:B------:R-:W-:Y:S02]  /*24790*/  CS2R R6, SRZ ;  /* 0x0000000000067805 */ /* 0x000fe4000001ff00 */
[----:B------:R-:W-:Y:S02]  /*247a0*/  CS2R R8, SRZ ;  /* 0x0000000000087805 */ /* 0x000fe4000001ff00 */
[----:B------:R-:W-:-:S07]  /*247b0*/  CS2R R10, SRZ ;  /* 0x00000000000a7805 */ /* 0x000fce000001ff00 */
.L_x_4048:
[----:B------:R-:W-:Y:S01]  /*247c0*/  ULDC.U8 UR4, c[0x0][0x631] ;  /* 0x00018c4000047ab9 */ /* 0x000fe20000000000 */
[----:B------:R-:W-:Y:S01]  /*247d0*/  IMAD.MOV.U32 R22, RZ, RZ, R6 ;  /* 0x000000ffff167224 */ /* 0x000fe200078e0006 */
[----:B------:R-:W-:Y:S01]  /*247e0*/  ISETP.NE.AND P0, PT, RZ, UR4, PT ;  /* 0x00000004ff007c0c */ /* 0x000fe2000bf05270 */
[----:B------:R-:W-:Y:S02]  /*247f0*/  IMAD.MOV.U32 R23, RZ, RZ, R7 ;  /* 0x000000ffff177224 */ /* 0x000fe400078e0007 */
[----:B------:R-:W-:Y:S02]  /*24800*/  IMAD.MOV.U32 R26, RZ, RZ, R8 ;  /* 0x000000ffff1a7224 */ /* 0x000fe400078e0008 */
[----:B------:R-:W-:Y:S02]  /*24810*/  IMAD.MOV.U32 R27, RZ, RZ, R9 ;  /* 0x000000ffff1b7224 */ /* 0x000fe400078e0009 */
[----:B------:R-:W-:Y:S02]  /*24820*/  IMAD.MOV.U32 R28, RZ, RZ, R10 ;  /* 0x000000ffff1c7224 */ /* 0x000fe400078e000a */
[----:B0-----:R-:W-:-:S04]  /*24830*/  IMAD.MOV.U32 R29, RZ, RZ, R11 ;  /* 0x000000ffff1d7224 */ /* 0x001fc800078e000b */
        /* <DEDUP_REMOVED lines=21> */
.L_x_4051:
        /* <DEDUP_REMOVED lines=22> */
.L_x_4052:
        /* <DEDUP_REMOVED lines=22> */
.L_x_4053:
        /* <DEDUP_REMOVED lines=22> */
.L_x_4054:
[----:B------:R-:W-:Y:S02]  /*24db0*/  ULDC.64 UR4, c[0x0][0x600] ;  /* 0x0001800000047ab9 */ /* 0x000fe40000000a00 */
[----:B------:R-:W-:-:S05]  /*24dc0*/  IADD3 R16, P0, R16, UR4, RZ ;  /* 0x0000000410107c10 */ /* 0x000fca000ff1e0ff */
[----:B------:R-:W-:-:S05]  /*24dd0*/  IMAD.X R17, RZ, RZ, UR5, P0 ;  /* 0x00000005ff117e24 */ /* 0x000fca00080e06ff */
[----:B------:R-:W-:Y:S01]  /*24de0*/  STG.E.64 desc[UR60][R16.64], R44 ;  /* 0x0000002c10007986 */ /* 0x000fe2000c101b3c */
[----:B------:R-:W-:Y:S05]  /*24df0*/  EXIT ;  /* 0x000000000000794d */ /* 0x000fea0003800000 */
.L_x_4050:
        /* <DEDUP_REMOVED lines=16> */
.L_x_4055:
        /* <DEDUP_REMOVED lines=15> */
.L_x_4056:
        /* <DEDUP_REMOVED lines=15> */
.L_x_4057:
        /* <DEDUP_REMOVED lines=15> */
.L_x_4058:
[----:B------:R-:W-:Y:S05]  /*251d0*/  EXIT ;  /* 0x000000000000794d */ /* 0x000fea0003800000 */
        .weak           $__internal_34_$__cuda_sm20_div_u64
        .type           $__internal_34_$__cuda_sm20_div_u64,@function
        .size           $__internal_34_$__cuda_sm20_div_u64,($__internal_35_$__cuda_sm20_rem_u64 - $__internal_34_$__cuda_sm20_div_u64)
$__internal_34_$__cuda_sm20_div_u64:
        /* <DEDUP_REMOVED lines=56> */
[----:B------:R-:W-:Y:S01]  /*25560*/  SEL R20, R20, R28, P0 ;  /* 0x0000001c14147207 */ /* 0x000fe20000000000 */
[----:B------:R-:W-:Y:S01]  /*25570*/  IMAD.MOV.U32 R28, RZ, RZ, R4 ;  /* 0x000000ffff1c7224 */ /* 0x000fe200078e0004 */
[----:B------:R-:W-:Y:S02]  /*25580*/  SEL R14, R14, R31, P0 ;  /* 0x0000001f0e0e7207 */ /* 0x000fe40000000000 */
        /* <DEDUP_REMOVED lines=10> */
[----:B------:R-:W-:Y:S06]  /*25630*/  RET.REL.NODEC R28 `(_ZN2at6native13reduce_kernelILi128ELi4ENS0_8ReduceOpIaNS0_9ArgMaxOpsIaEEjlLi4ELi4EEEEEvT1_) ;  /* 0xfffffda81c707950 */ /* 0x000fec0003c3ffff */
        .weak           $__internal_35_$__cuda_sm20_rem_u64
        .type           $__internal_35_$__cuda_sm20_rem_u64,@function
        .size           $__internal_35_$__cuda_sm20_rem_u64,(.L_x_6992 - $__internal_35_$__cuda_sm20_rem_u64)
$__internal_35_$__cuda_sm20_rem_u64:
        /* <DEDUP_REMOVED lines=63> */
[----:B------:R-:W-:Y:S06]  /*25a30*/  RET.REL.NODEC R26 `(_ZN2at6native13reduce_kernelILi128ELi4ENS0_8ReduceOpIaNS0_9ArgMaxOpsIaEEjlLi4ELi4EEEEEvT1_) ;  /* 0xfffffda41a707950 */ /* 0x000fec0003c3ffff */
.L_x_4059:
        /* <DEDUP_REMOVED lines=12> */
.L_x_6992:


//--------------------- .text._ZN2at6native13reduce_kernelILi512ELi1ENS0_8ReduceOpIhNS0_9ArgMaxOpsIhEEjlLi4ELi4EEEEEvT1_ --------------------------
	.section	.text._ZN2at6native13reduce_kernelILi512ELi1ENS0_8ReduceOpIhNS0_9ArgMaxOpsIhEEjlLi4ELi4EEEEEvT1_,"ax",@progbits
	.align	128
        .global         _ZN2at6native13reduce_kernelILi512ELi1ENS0_8ReduceOpIhNS0_9ArgMaxOpsIhEEjlLi4ELi4EEEEEvT1_
        .type           _ZN2at6native13reduce_kernelILi512ELi1ENS0_8ReduceOpIhNS0_9ArgMaxOpsIhEEjlLi4ELi4EEEEEvT1_,@function
        .size           _ZN2at6native13reduce_kernelILi512ELi1ENS0_8ReduceOpIhNS0_9ArgMaxOpsIhEEjlLi4ELi4EEEEEvT1_,(.L_x_6994 - _ZN2at6native13reduce_kernelILi512ELi1ENS0_8ReduceOpIhNS0_9ArgMaxOpsIhEEjlLi4ELi4EEEEEvT1_)
        .other          _ZN2at6native13reduce_kernelILi512ELi1ENS0_8ReduceOpIhNS0_9ArgMaxOpsIhEEjlLi4ELi4EEEEEvT1_,@"STO_CUDA_ENTRY STV_DEFAULT"
_ZN2at6native13reduce_kernelILi512ELi1ENS0_8ReduceOpIhNS0_9ArgMaxOpsIhEEjlLi4ELi4EEEEEvT1_:
.text._ZN2at6native13reduce_kernelILi512ELi1ENS0_8ReduceOpIhNS0_9ArgMaxOpsIhEEjlLi4ELi4EEEEEvT1_:
        /* <DEDUP_REMOVED lines=293> */
.L_x_4060:
[----:B------:R-:W-:Y:S01]  /*1250*/  ULDC UR4, c[0x0][0x22c] ;  /* 0x00008b0000047ab9 */ /* 0x000fe20000000800 */
[----:B------:R-:W-:Y:S01]  /*1260*/  ULDC.64 UR36, c[0x0][0x208] ;  /* 0x0000820000247ab9 */ /* 0x000fe20000000a00 */
[----:B------:R-:W-:Y:S01]  /*1270*/  IMAD.U32 R13, RZ, RZ, UR4 ;  /* 0x00000004ff0d7e24 */ /* 0x000fe2000f8e00ff */
[----:B------:R-:W-:Y:S01]  /*1280*/  ULDC UR4, c[0x0][0x230] ;  /* 0x00008c0000047ab9 */ /* 0x000fe20000000800 */
[----:B------:R-:W-:Y:S01]  /*1290*/  BSSY B0, `(.L_x_4061) ;  /* 0x0000bf9000007945 */ /* 0x000fe20003800000 */
[----:B------:R-:W-:Y:S01]  /*12a0*/  HFMA2.MMA R5, -RZ, RZ, 0, 0 ;  /* 0x00000000ff057435 */ /* 0x000fe200000001ff */
[----:B------:R-:W-:Y:S02]  /*12b0*/  PRMT R0, RZ, 0x7610, R0 ;  /* 0x00007610ff007816 */ /* 0x000fe40000000000 */
[----:B------:R-:W-:-:S04]  /*12c0*/  ISETP.GE.U32.AND P0, PT, R2, R13, PT ;  /* 0x0000000d0200720c */ /* 0x000fc80003f06070 */
[----:B------:R-:W-:Y:S01]  /*12d0*/  ISETP.GE.U32.OR P0, PT, R9, UR4, P0 ;  /* 0x0000000409007c0c */ /* 0x000fe20008706470 */
[----:B------:R-:W-:-:S12]  /*12e0*/  IMAD.MOV.U32 R9, RZ, RZ, RZ ;  /* 0x000000ffff097224 */ /* 0x000fd800078e00ff */
        /* <DEDUP_REMOVED lines=15> */
[----:B-1----:R-:W-:Y:S02]  /*13e0*/  PRMT R6, R3, 0x7610, R6 ;  /* 0x0000761003067816 */ /* 0x002fe40000000006 */
[----:B--2---:R-:W-:Y:S01]  /*13f0*/  MOV R5, R18 ;  /* 0x0000001200057202 */ /* 0x004fe20000000f00 */
[----:B---3--:R-:W-:-:S08]  /*1400*/  IMAD.MOV.U32 R0, RZ, RZ, R17 ;  /* 0x000000ffff007224 */ /* 0x008fd000078e0011 */
[----:B------:R-:W-:Y:S05]  /*1410*/  @!P0 BRA `(.L_x_4065) ;  /* 0x0000000000b88947 */ /* 0x000fea0003800000 */
[C---:B------:R-:W-:Y:S01]  /*1420*/  ISETP.GE.U32.AND P0, PT, R7.reuse, R10, PT ;  /* 0x0000000a0700720c */ /* 0x040fe20003f06070 */
[----:B------:R-:W-:Y:S01]  /*1430*/  IMAD.MOV R21, RZ, RZ, -R10 ;  /* 0x000000ffff157224 */ /* 0x000fe200078e0a0a */
[----:B------:R-:W-:Y:S02]  /*1440*/  BSSY B2, `(.L_x_4066) ;  /* 0x0000027000027945 */ /* 0x000fe40003800000 */
        /* <DEDUP_REMOVED lines=13> */
.L_x_4069:
[----:B------:R-:W-:Y:S05]  /*1520*/  BSYNC B3 ;  /* 0x0000000000037941 */ /* 0x000fea0003800000 */
.L_x_4068:
        /* <DEDUP_REMOVED lines=9> */
[----:B------:R-:W2:Y:S01]  /*15c0*/  LDG.E.U8 R15, desc[UR36][R14.64] ;  /* 0x000000240e0f7981 */ /* 0x000ea2000c1e1100 */
[----:B------:R-:W-:Y:S01]  /*15d0*/  IMAD.IADD R5, R7, 0x1, -R10 ;  /* 0x0000000107057824 */ /* 0x000fe200078e0a0a */
[C---:B------:R-:W-:Y:S02]  /*15e0*/  PRMT R0, R6.reuse, 0x9910, RZ ;  /* 0x0000991006007816 */ /* 0x040fe400000000ff */
[----:B------:R-:W-:Y:S02]  /*15f0*/  LOP3.LUT R20, R6, 0xffff, RZ, 0xc0, !PT ;  /* 0x0000ffff06147812 */ /* 0x000fe400078ec0ff */
[----:B0-----:R-:W-:-:S04]  /*1600*/  ISETP.GT.U32.AND P0, PT, R5, R8, PT ;  /* 0x000000080500720c */ /* 0x001fc80003f04070 */
[----:B------:R-:W-:Y:S02]  /*1610*/  ISETP.GT.AND.EX P0, PT, RZ, R9, PT, P0 ;  /* 0x00000009ff00720c */ /* 0x000fe40003f04300 */
[-C--:B--2---:R-:W-:Y:S02]  /*1620*/  ISETP.NE.AND P1, PT, R0, R15.reuse, PT ;  /* 0x0000000f0000720c */ /* 0x084fe40003f25270 */
[----:B------:R-:W-:Y:S02]  /*1630*/  SEL R0, RZ, 0xffffffff, !P0 ;  /* 0xffffffffff007807 */ /* 0x000fe40004000000 */
[----:B------:R-:W-:-:S09]  /*1640*/  ISETP.GT.U32.AND P0, PT, R20, R15, PT ;  /* 0x0000000f1400720c */ /* 0x000fd20003f04070 */
[----:B------:R-:W-:-:S04]  /*1650*/  @P1 SEL R0, RZ, 0xffffffff, !P0 ;  /* 0xffffffffff001807 */ /* 0x000fc80004000000 */
[----:B------:R-:W-:-:S04]  /*1660*/  LOP3.LUT R0, R0, 0x1, RZ, 0xc0, !PT ;  /* 0x0000000100007812 */ /* 0x000fc800078ec0ff */
[----:B------:R-:W-:-:S04]  /*1670*/  ISETP.NE.U32.AND P0, PT, R0, 0x1, PT ;  /* 0x000000010000780c */ /* 0x000fc80003f05070 */
[----:B------:R-:W-:Y:S02]  /*1680*/  SEL R6, R6, R15, !P0 ;  /* 0x0000000f06067207 */ /* 0x000fe40004000000 */
[----:B------:R-:W-:Y:S02]  /*1690*/  SEL R5, R5, R8, P0 ;  /* 0x0000000805057207 */ /* 0x000fe40000000000 */
[----:B------:R-:W-:-:S07]  /*16a0*/  SEL R0, R9, RZ, !P0 ;  /* 0x000000ff09007207 */ /* 0x000fce0004000000 */
.L_x_4067:
[----:B------:R-:W-:Y:S05]  /*16b0*/  BSYNC B2 ;  /* 0x0000000000027941 */ /* 0x000fea0003800000 */
.L_x_4066:
[----:B------:R-:W-:Y:S02]  /*16c0*/  IADD3 R12, P0, P1, R12, 0x4, R21 ;  /* 0x000000040c0c7810 */ /* 0x000fe4000791e015 */
[C---:B------:R-:W-:Y:S02]  /*16d0*/  IADD3 R9, R10.reuse, -0x4, R13 ;  /* 0xfffffffc0a097810 */ /* 0x040fe40007ffe00d */
[----:B------:R-:W-:Y:S02]  /*16e0*/  IADD3 R8, -R10, 0x4, RZ ;  /* 0x000000040a087810 */ /* 0x000fe40007ffe1ff */
[----:B------:R-:W-:-:S07]  /*16f0*/  IADD3.X R11, R11, RZ, R16, P0, P1 ;  /* 0x000000ff0b0b7210 */ /* 0x000fce00007e2410 */
.L_x_4065:
[----:B------:R-:W-:Y:S05]  /*1700*/  BSYNC B1 ;  /* 0x0000000000017941 */ /* 0x000fea0003800000 */
.L_x_4064:
[----:B------:R-:W-:Y:S01]  /*1710*/  IMAD.SHL.U32 R23, R2, 0x4, RZ ;  /* 0x0000000402177824 */ /* 0x000fe200078e00ff */
[----:B------:R-:W-:Y:S01]  /*1720*/  IADD3 R12, P3, R12, R19, RZ ;  /* 0x000000130c0c7210 */ /* 0x000fe20007f7e0ff */
[----:B------:R-:W-:Y:S01]  /*1730*/  ULDC UR4, c[0x0][0x5fc] ;  /* 0x00017f0000047ab9 */ /* 0x000fe20000000800 */
[----:B------:R-:W-:Y:S01]  /*1740*/  BSSY B1, `(.L_x_4070) ;  /* 0x0000058000017945 */ /* 0x000fe20003800000 */
[----:B------:R-:W-:Y:S01]  /*1750*/  PRMT R16, R3, 0x7610, R16 ;  /* 0x0000761003107816 */ /* 0x000fe20000000010 */
[--C-:B------:R-:W-:Y:S01]  /*1760*/  IMAD.MOV.U32 R21, RZ, RZ, R18.reuse ;  /* 0x000000ffff157224 */ /* 0x100fe200078e0012 */
[----:B------:R-:W-:Y:S01]  /*1770*/  IADD3 R10, R23, 0x3, RZ ;  /* 0x00000003170a7810 */ /* 0x000fe20007ffe0ff */
[----:B------:R-:W-:Y:S01]  /*1780*/  IMAD.MOV.U32 R19, RZ, RZ, R18 ;  /* 0x000000ffff137224 */ /* 0x000fe200078e0012 */
[----:B------:R-:W-:Y:S01]  /*1790*/  IADD3.X R13, R11, UR4, RZ, P3, !PT ;  /* 0x000000040b0d7c10 */ /* 0x000fe20009ffe4ff */
[--C-:B------:R-:W-:Y:S01]  /*17a0*/  IMAD.MOV.U32 R20, RZ, RZ, R17.reuse ;  /* 0x000000ffff147224 */ /* 0x100fe200078e0011 */
[----:B------:R-:W-:Y:S01]  /*17b0*/  ISETP.GE.U32.AND P0, PT, R10, R9, PT ;  /* 0x000000090a00720c */ /* 0x000fe20003f06070 */
[----:B------:R-:W-:Y:S01]  /*17c0*/  IMAD.MOV.U32 R10, RZ, RZ, R17 ;  /* 0x000000ffff0a7224 */ /* 0x000fe200078e0011 */
[----:B------:R-:W-:-:S02]  /*17d0*/  PRMT R14, R3, 0x7610, R14 ;  /* 0x00007610030e7816 */ /* 0x000fc4000000000e */
[----:B------:R-:W-:Y:S02]  /*17e0*/  PRMT R15, R3, 0x7610, R15 ;  /* 0x00007610030f7816 */ /* 0x000fe4000000000f */
[----:B------:R-:W-:Y:S02]  /*17f0*/  ISETP.NE.AND P1, PT, RZ, UR27, PT ;  /* 0x0000001bff007c0c */ /* 0x000fe4000bf25270 */
[----:B------:R-:W-:-:S05]  /*1800*/  ISETP.NE.AND P2, PT, R22, RZ, PT ;  /* 0x000000ff1600720c */ /* 0x000fca0003f45270 */
[----:B------:R-:W-:Y:S08]  /*1810*/  @P0 BRA `(.L_x_4071) ;  /* 0x0000000400280947 */ /* 0x000ff00003800000 */
[----:B------:R-:W-:Y:S01]  /*1820*/  IMAD.MOV.U32 R11, RZ, RZ, R2 ;  /* 0x000000ffff0b7224 */ /* 0x000fe200078e0002 */
[----:B------:R-:W-:Y:S01]  /*1830*/  MOV R19, R18 ;  /* 0x0000001200137202 */ /* 0x000fe20000000f00 */
[----:B------:R-:W-:Y:S01]  /*1840*/  IMAD.MOV.U32 R20, RZ, RZ, R17 ;  /* 0x000000ffff147224 */ /* 0x000fe200078e0011 */
[C---:B------:R-:W-:Y:S02]  /*1850*/  PRMT R14, R16.reuse, 0x7610, R14 ;  /* 0x00007610100e7816 */ /* 0x040fe4000000000e */
[----:B------:R-:W-:-:S07]  /*1860*/  PRMT R15, R16, 0x7610, R15 ;  /* 0x00007610100f7816 */ /* 0x000fce000000000f */
.L_x_4072:
[----:B------:R-:W-:Y:S01]  /*1870*/  IMAD.WIDE.U32 R2, R11, 0x4, R12 ;  /* 0x000000040b027825 */ /* 0x000fe200078e000c */
[----:B------:R-:W-:Y:S01]  /*1880*/  LOP3.LUT R24, R6, 0xff, RZ, 0xc0, !PT ;  /* 0x000000ff06187812 */ /* 0x000fe200078ec0ff */
[----:B------:R-:W-:-:S04]  /*1890*/  ULDC UR4, c[0x0][0x234] ;  /* 0x00008d0000047ab9 */ /* 0x000fc80000000800 */
[----:B------:R0:W2:Y:S01]  /*18a0*/  LDG.E R2, desc[UR36][R2.64] ;  /* 0x0000002402027981 */ /* 0x0000a2000c1e1900 */
[----:B------:R-:W-:Y:S01]  /*18b0*/  IMAD.IADD R22, R23, 0x1, R8 ;  /* 0x0000000117167824 */ /* 0x000fe200078e0208 */
[----:B------:R-:W-:Y:S01]  /*18c0*/  LOP3.LUT R27, R15, 0xff, RZ, 0xc0, !PT ;  /* 0x000000ff0f1b7812 */ /* 0x000fe200078ec0ff */
[----:B------:R-:W-:Y:S01]  /*18d0*/  VIADD R11, R11, UR4 ;  /* 0x000000040b0b7c36 */ /* 0x000fe20008000000 */
[----:B------:R-:W-:Y:S02]  /*18e0*/  LOP3.LUT R26, R14, 0xff, RZ, 0xc0, !PT ;  /* 0x000000ff0e1a7812 */ /* 0x000fe400078ec0ff */
[----:B------:R-:W-:-:S04]  /*18f0*/  ISETP.GE.U32.AND P0, PT, R5, R22, PT ;  /* 0x000000160500720c */ /* 0x000fc80003f06070 */
[----:B------:R-:W-:Y:S01]  /*1900*/  ISETP.GE.AND.EX P0, PT, R0, RZ, PT, P0 ;  /* 0x000000ff0000720c */ /* 0x000fe20003f06300 */
[----:B0-----:R-:W-:Y:S01]  /*1910*/  VIADD R3, R22, 0x1 ;  /* 0x0000000116037836 */ /* 0x001fe20000000000 */
[C---:B--2---:R-:W-:Y:S02]  /*1920*/  LOP3.LUT R25, R2.reuse, 0xff, RZ, 0xc0, !PT ;  /* 0x000000ff02197812 */ /* 0x044fe400078ec0ff */
[----:B------:R-:W-:Y:S02]  /*1930*/  PRMT R23, R2, 0x7771, RZ ;  /* 0x0000777102177816 */ /* 0x000fe400000000ff */
[----:B------:R-:W-:Y:S02]  /*1940*/  ISETP.NE.AND P6, PT, R24, R25, PT ;  /* 0x000000191800720c */ /* 0x000fe40003fc5270 */
[----:B------:R-:W-:-:S04]  /*1950*/  PRMT R25, R2, 0x7770, RZ ;  /* 0x0000777002197816 */ /* 0x000fc800000000ff */
[----:B------:R-:W-:Y:S01]  /*1960*/  ISETP.GT.U32.AND P3, PT, R24, R25, PT ;  /* 0x000000191800720c */ /* 0x000fe20003f64070 */
[----:B------:R-:W-:Y:S01]  /*1970*/  IMAD.MOV.U32 R24, RZ, RZ, R23 ;  /* 0x000000ffff187224 */ /* 0x000fe200078e0017 */
[----:B------:R-:W-:Y:S02]  /*1980*/  SEL R23, RZ, 0xffffffff, P0 ;  /* 0xffffffffff177807 */ /* 0x000fe40000000000 */
[----:B------:R-:W-:Y:S02]  /*1990*/  ISETP.GE.U32.AND P0, PT, R18, R3, PT ;  /* 0x000000031200720c */ /* 0x000fe40003f06070 */
[----:B------:R-:W-:Y:S02]  /*19a0*/  ISETP.NE.AND P4, PT, R27, R24, PT ;  /* 0x000000181b00720c */ /* 0x000fe40003f85270 */
[----:B------:R-:W-:Y:S02]  /*19b0*/  @P6 SEL R23, RZ, 0xffffffff, !P3 ;  /* 0xffffffffff176807 */ /* 0x000fe40005800000 */
[----:B------:R-:W-:-:S02]  /*19c0*/  PRMT R24, R2, 0x7771, RZ ;  /* 0x0000777102187816 */ /* 0x000fc400000000ff */
[----:B------:R-:W-:Y:S02]  /*19d0*/  LOP3.LUT R23, R23, 0x1, RZ, 0xc0, !PT ;  /* 0x0000000117177812 */ /* 0x000fe400078ec0ff */
[----:B------:R-:W-:Y:S02]  /*19e0*/  ISETP.GT.U32.AND P5, PT, R27, R24, PT ;  /* 0x000000181b00720c */ /* 0x000fe40003fa4070 */
[----:B------:R-:W-:Y:S02]  /*19f0*/  ISETP.GE.AND.EX P0, PT, R17, RZ, PT, P0 ;  /* 0x000000ff1100720c */ /* 0x000fe40003f06300 */
[----:B------:R-:W-:Y:S02]  /*1a00*/  ISETP.NE.U32.AND P3, PT, R23, 0x1, PT ;  /* 0x000000011700780c */ /* 0x000fe40003f65070 */
[----:B------:R-:W-:Y:S02]  /*1a10*/  SEL R23, RZ, 0xffffffff, !P5 ;  /* 0xffffffffff177807 */ /* 0x000fe40006800000 */
[----:B------:R-:W-:-:S02]  /*1a20*/  @!P4 SEL R23, RZ, 0xffffffff, P0 ;  /* 0xffffffffff17c807 */ /* 0x000fc40000000000 */
[----:B------:R-:W-:Y:S02]  /*1a30*/  SEL R6, R6, R25, !P3 ;  /* 0x0000001906067207 */ /* 0x000fe40005800000 */
[----:B------:R-:W-:Y:S02]  /*1a40*/  LOP3.LUT R23, R23, 0x1, RZ, 0xc0, !PT ;  /* 0x0000000117177812 */ /* 0x000fe400078ec0ff */
[C---:B------:R-:W-:Y:S02]  /*1a50*/  PRMT R25, R2.reuse, 0x7772, RZ ;  /* 0x0000777202197816 */ /* 0x040fe400000000ff */
[----:B------:R-:W-:Y:S02]  /*1a60*/  ISETP.NE.U32.AND P4, PT, R23, 0x1, PT ;  /* 0x000000011700780c */ /* 0x000fe40003f85070 */
[----:B------:R-:W-:Y:S02]  /*1a70*/  PRMT R23, R2, 0x7772, RZ ;  /* 0x0000777202177816 */ /* 0x000fe400000000ff */
[----:B------:R-:W-:-:S02]  /*1a80*/  ISETP.GT.U32.AND P5, PT, R26, R25, PT ;  /* 0x000000191a00720c */ /* 0x000fc40003fa4070 */
[----:B------:R-:W-:Y:S01]  /*1a90*/  ISETP.NE.AND P6, PT, R26, R23, PT ;  /* 0x000000171a00720c */ /* 0x000fe20003fc5270 */
[----:B------:R-:W-:Y:S01]  /*1aa0*/  VIADD R26, R22, 0x2 ;  /* 0x00000002161a7836 */ /* 0x000fe20000000000 */
[----:B------:R-:W-:Y:S02]  /*1ab0*/  SEL R18, R18, R3, !P4 ;  /* 0x0000000312127207 */ /* 0x000fe40006000000 */
[----:B------:R-:W-:Y:S02]  /*1ac0*/  SEL R3, RZ, 0xffffffff, !P5 ;  /* 0xffffffffff037807 */ /* 0x000fe40006800000 */
[----:B------:R-:W-:Y:S02]  /*1ad0*/  ISETP.GE.U32.AND P0, PT, R19, R26, PT ;  /* 0x0000001a1300720c */ /* 0x000fe40003f06070 */
[----:B------:R-:W-:Y:S02]  /*1ae0*/  PRMT R23, R2, 0x7773, RZ ;  /* 0x0000777302177816 */ /* 0x000fe400000000ff */
[----:B------:R-:W-:-:S02]  /*1af0*/  ISETP.GE.AND.EX P0, PT, R20, RZ, PT, P0 ;  /* 0x000000ff1400720c */ /* 0x000fc40003f06300 */
[----:B------:R-:W-:Y:S02]  /*1b00*/  SEL R5, R5, R22, !P3 ;  /* 0x0000001605057207 */ /* 0x000fe40005800000 */
[----:B------:R-:W-:Y:S02]  /*1b10*/  @!P6 SEL R3, RZ, 0xffffffff, P0 ;  /* 0xffffffffff03e807 */ /* 0x000fe40000000000 */
[----:B------:R-:W-:Y:S02]  /*1b20*/  IADD3 R22, R22, 0x3, RZ ;  /* 0x0000000316167810 */ /* 0x000fe40007ffe0ff */
[----:B------:R-:W-:Y:S02]  /*1b30*/  LOP3.LUT R3, R3, 0x1, RZ, 0xc0, !PT ;  /* 0x0000000103037812 */ /* 0x000fe400078ec0ff */
[----:B------:R-:W-:Y:S02]  /*1b40*/  SEL R0, R0, RZ, !P3 ;  /* 0x000000ff00007207 */ /* 0x000fe40005800000 */
[----:B------:R-:W-:-:S02]  /*1b50*/  ISETP.NE.U32.AND P5, PT, R3, 0x1, PT ;  /* 0x000000010300780c */ /* 0x000fc40003fa5070 */
[----:B------:R-:W-:Y:S02]  /*1b60*/  PRMT R3, R2, 0x7773, RZ ;  /* 0x0000777302037816 */ /* 0x000fe400000000ff */
[----:B------:R-:W-:Y:S02]  /*1b70*/  LOP3.LUT R2, R16, 0xff, RZ, 0xc0, !PT ;  /* 0x000000ff10027812 */ /* 0x000fe400078ec0ff */
[----:B------:R-:W-:Y:S02]  /*1b80*/  SEL R15, R15, R24, !P4 ;  /* 0x000000180f0f7207 */ /* 0x000fe40006000000 */
[C---:B------:R-:W-:Y:S01]  /*1b90*/  ISETP.NE.AND P6, PT, R2.reuse, R23, PT ;  /* 0x000000170200720c */ /* 0x040fe20003fc5270 */
[----:B------:R-:W-:Y:S01]  /*1ba0*/  IMAD.SHL.U32 R23, R11, 0x4, RZ ;  /* 0x000000040b177824 */ /* 0x000fe200078e00ff */
[----:B------:R-:W-:Y:S02]  /*1bb0*/  ISETP.GT.U32.AND P0, PT, R2, R3, PT ;  /* 0x000000030200720c */ /* 0x000fe40003f04070 */
[----:B------:R-:W-:-:S02]  /*1bc0*/  SEL R19, R19, R26, !P5 ;  /* 0x0000001a13137207 */ /* 0x000fc40006800000 */
[----:B------:R-:W-:Y:S02]  /*1bd0*/  SEL R2, RZ, 0xffffffff, !P0 ;  /* 0xffffffffff027807 */ /* 0x000fe40004000000 */
[----:B------:R-:W-:Y:S02]  /*1be0*/  ISETP.GE.U32.AND P0, PT, R21, R22, PT ;  /* 0x000000161500720c */ /* 0x000fe40003f06070 */
[----:B------:R-:W-:Y:S02]  /*1bf0*/  SEL R14, R14, R25, !P5 ;  /* 0x000000190e0e7207 */ /* 0x000fe40006800000 */
[----:B------:R-:W-:Y:S02]  /*1c00*/  ISETP.GE.AND.EX P0, PT, R10, RZ, PT, P0 ;  /* 0x000000ff0a00720c */ /* 0x000fe40003f06300 */
[----:B------:R-:W-:Y:S02]  /*1c10*/  SEL R17, R17, RZ, !P4 ;  /* 0x000000ff11117207 */ /* 0x000fe40006000000 */
[----:B------:R-:W-:-:S02]  /*1c20*/  @!P6 SEL R2, RZ, 0xffffffff, P0 ;  /* 0xffffffffff02e807 */ /* 0x000fc40000000000 */
[----:B------:R-:W-:Y:S02]  /*1c30*/  SEL R20, R20, RZ, !P5 ;  /* 0x000000ff14147207 */ /* 0x000fe40006800000 */
[----:B------:R-:W-:-:S04]  /*1c40*/  LOP3.LUT R2, R2, 0x1, RZ, 0xc0, !PT ;  /* 0x0000000102027812 */ /* 0x000fc800078ec0ff */
[----:B------:R-:W-:Y:S01]  /*1c50*/  ISETP.NE.U32.AND P0, PT, R2, 0x1, PT ;  /* 0x000000010200780c */ /* 0x000fe20003f05070 */
[----:B------:R-:W-:-:S03]  /*1c60*/  VIADD R2, R23, 0x3 ;  /* 0x0000000317027836 */ /* 0x000fc60000000000 */
[----:B------:R-:W-:Y:S02]  /*1c70*/  SEL R21, R21, R22, !P0 ;  /* 0x0000001615157207 */ /* 0x000fe40004000000 */
[----:B------:R-:W-:Y:S02]  /*1c80*/  ISETP.GE.U32.AND P3, PT, R2, R9, PT ;  /* 0x000000090200720c */ /* 0x000fe40003f66070 */
[----:B------:R-:W-:Y:S02]  /*1c90*/  SEL R16, R16, R3, !P0 ;  /* 0x0000000310107207 */ /* 0x000fe40004000000 */
[----:B------:R-:W-:-:S09]  /*1ca0*/  SEL R10, R10, RZ, !P0 ;  /* 0x000000ff0a0a7207 */ /* 0x000fd20004000000 */
[----:B------:R-:W-:Y:S05]  /*1cb0*/  @!P3 BRA `(.L_x_4072) ;  /* 0xfffffff800ecb947 */ /* 0x000fea000383ffff */
.L_x_4071:
[----:B------:R-:W-:Y:S05]  /*1cc0*/  BSYNC B1 ;  /* 0x0000000000017941 */ /* 0x000fea0003800000 */
.L_x_4070:
        /* <DEDUP_REMOVED lines=8> */
.L_x_4074:
[----:B------:R-:W-:Y:S05]  /*1d50*/  BSYNC B1 ;  /* 0x0000000000017941 */ /* 0x000fea0003800000 */
.L_x_4073:
        /* <DEDUP_REMOVED lines=10> */
[----:B------:R-:W2:Y:S01]  /*1e00*/  LDG.E.U8 R3, desc[UR36][R2.64] ;  /* 0x0000002402037981 */ /* 0x000ea2000c1e1100 */
[----:B------:R-:W-:Y:S02]  /*1e10*/  IADD3 R8, R7, R8, RZ ;  /* 0x0000000807087210 */ /* 0x000fe40007ffe0ff */
[----:B------:R-:W-:Y:S02]  /*1e20*/  LOP3.LUT R4, R6, 0xff, RZ, 0xc0, !PT ;  /* 0x000000ff06047812 */ /* 0x000fe400078ec0ff */
[----:B------:R-:W-:Y:S02]  /*1e30*/  ISETP.GE.U32.AND P0, PT, R5, R8, PT ;  /* 0x000000080500720c */ /* 0x000fe40003f06070 */
[----:B------:R-:W-:-:S04]  /*1e40*/  SHF.R.S32.HI R9, RZ, 0x1f, R8 ;  /* 0x0000001fff097819 */ /* 0x000fc80000011408 */
[----:B------:R-:W-:-:S04]  /*1e50*/  ISETP.GE.AND.EX P0, PT, R0, R9, PT, P0 ;  /* 0x000000090000720c */ /* 0x000fc80003f06300 */
[----:B------:R-:W-:Y:S02]  /*1e60*/  SEL R7, RZ, 0xffffffff, P0 ;  /* 0xffffffffff077807 */ /* 0x000fe40000000000 */
[CC--:B--2---:R-:W-:Y:S02]  /*1e70*/  ISETP.NE.AND P1, PT, R4.reuse, R3.reuse, PT ;  /* 0x000000030400720c */ /* 0x0c4fe40003f25270 */
[----:B------:R-:W-:-:S11]  /*1e80*/  ISETP.GT.U32.AND P0, PT, R4, R3, PT ;  /* 0x000000030400720c */ /* 0x000fd60003f04070 */
[----:B------:R-:W-:-:S04]  /*1e90*/  @P1 SEL R7, RZ, 0xffffffff, !P0 ;  /* 0xffffffffff071807 */ /* 0x000fc80004000000 */
[----:B------:R-:W-:-:S04]  /*1ea0*/  LOP3.LUT R7, R7, 0x1, RZ, 0xc0, !PT ;  /* 0x0000000107077812 */ /* 0x000fc800078ec0ff */
[----:B------:R-:W-:-:S04]  /*1eb0*/  ISETP.NE.U32.AND P0, PT, R7, 0x1, PT ;  /* 0x000000010700780c */ /* 0x000fc80003f05070 */
[----:B------:R-:W-:Y:S02]  /*1ec0*/  SEL R6, R6, R3, !P0 ;  /* 0x0000000306067207 */ /* 0x000fe40004000000 */
[----:B------:R-:W-:Y:S02]  /*1ed0*/  SEL R5, R5, R8, !P0 ;  /* 0x0000000805057207 */ /* 0x000fe40004000000 */
[----:B------:R-:W-:-:S07]  /*1ee0*/  SEL R0, R0, R9, !P0 ;  /* 0x0000000900007207 */ /* 0x000fce0004000000 */
.L_x_4076:
[----:B------:R-:W-:Y:S05]  /*1ef0*/  BSYNC B1 ;  /* 0x0000000000017941 */ /* 0x000fea0003800000 */
.L_x_4075:
[----:B------:R-:W-:Y:S02]  /*1f00*/  LOP3.LUT R3, R6, 0xff, RZ, 0xc0, !PT ;  /* 0x000000ff06037812 */ /* 0x000fe400078ec0ff */
[----:B------:R-:W-:Y:S02]  /*1f10*/  LOP3.LUT R2, R15, 0xff, RZ, 0xc0, !PT ;  /* 0x000000ff0f027812 */ /* 0x000fe400078ec0ff */
[----:B------:R-:W-:Y:S02]  /*1f20*/  ISETP.GE.U32.AND P0, PT, R5, R18, PT ;  /* 0x000000120500720c */ /* 0x000fe40003f06070 */
[CC--:B------:R-:W-:Y:S02]  /*1f30*/  ISETP.NE.AND P2, PT, R3.reuse, R2.reuse, PT ;  /* 0x000000020300720c */ /* 0x0c0fe40003f45270 */
[----:B------:R-:W-:Y:S02]  /*1f40*/  ISETP.GE.AND.EX P0, PT, R0, R17, PT, P0 ;  /* 0x000000110000720c */ /* 0x000fe40003f06300 */
[----:B------:R-:W-:-:S02]  /*1f50*/  ISETP.GT.U32.AND P1, PT, R3, R2, PT ;  /* 0x000000020300720c */ /* 0x000fc40003f24070 */
[----:B------:R-:W-:Y:S02]  /*1f60*/  SEL R2, RZ, 0xffffffff, P0 ;  /* 0xffffffffff027807 */ /* 0x000fe40000000000 */
[----:B------:R-:W-:-:S05]  /*1f70*/  LOP3.LUT R3, R14, 0xff, RZ, 0xc0, !PT ;  /* 0x000000ff0e037812 */ /* 0x000fca00078ec0ff */
        /* <DEDUP_REMOVED lines=9> */
[----:B------:R-:W-:Y:S02]  /*2010*/  ISETP.GT.U32.AND P1, PT, R2, R3, PT ;  /* 0x000000030200720c */ /* 0x000fe40003f24070 */
[----:B------:R-:W-:Y:S02]  /*2020*/  ISETP.GE.AND.EX P0, PT, R9, R20, PT, P0 ;  /* 0x000000140900720c */ /* 0x000fe40003f06300 */
[----:B------:R-:W-:Y:S02]  /*2030*/  LOP3.LUT R3, R16, 0xff, RZ, 0xc0, !PT ;  /* 0x000000ff10037812 */ /* 0x000fe400078ec0ff */
        /* <DEDUP_REMOVED lines=11> */
[----:B------:R-:W-:-:S04]  /*20f0*/  ISETP.GE.AND.EX P0, PT, R9, R10, PT, P0 ;  /* 0x0000000a0900720c */ /* 0x000fc80003f06300 */
[----:B------:R-:W-:-:S03]  /*2100*/  SEL R0, RZ, 0xffffffff, P0 ;  /* 0xffffffffff007807 */ /* 0x000fc60000000000 */
[----:B------:R-:W-:-:S04]  /*2110*/  @P2 SEL R0, RZ, 0xffffffff, !P1 ;  /* 0xffffffffff002807 */ /* 0x000fc80004800000 */
[----:B------:R-:W-:-:S04]  /*2120*/  LOP3.LUT R0, R0, 0x1, RZ, 0xc0, !PT ;  /* 0x0000000100007812 */ /* 0x000fc800078ec0ff */
[----:B------:R-:W-:-:S04]  /*2130*/  ISETP.NE.U32.AND P0, PT, R0, 0x1, PT ;  /* 0x000000010000780c */ /* 0x000fc80003f05070 */
[----:B------:R-:W-:Y:S02]  /*2140*/  SEL R0, R15, R16, !P0 ;  /* 0x000000100f007207 */ /* 0x000fe40004000000 */
[----:B------:R-:W-:Y:S02]  /*2150*/  SEL R5, R2, R21, !P0 ;  /* 0x0000001502057207 */ /* 0x000fe40004000000 */
[----:B------:R-:W-:Y:S01]  /*2160*/  SEL R9, R9, R10, !P0 ;  /* 0x0000000a09097207 */ /* 0x000fe20004000000 */
[----:B------:R-:W-:Y:S06]  /*2170*/  BRA `(.L_x_4062) ;  /* 0x000000b000287947 */ /* 0x000fec0003800000 */
.L_x_4063:
[----:B------:R-:W0:Y:S08]  /*2180*/  LDC R0, c[0x0][0x398] ;  /* 0x0000e600ff007b82 */ /* 0x000e300000000800 */
[----:B------:R-:W1:Y:S01]  /*2190*/  LDC R14, c[0x0][0x268] ;  /* 0x00009a00ff0e7b82 */ /* 0x000e620000000800 */
[----:B0-----:R-:W-:Y:S02]  /*21a0*/  ISETP.EQ.AND P1, PT, R0, 0x1, PT ;  /* 0x000000010000780c */ /* 0x001fe40003f22270 */
[----:B-1----:R-:W-:-:S13]  /*21b0*/  ISETP.NE.AND P0, PT, R14, 0x1, PT ;  /* 0x000000010e00780c */ /* 0x002fda0003f05270 */
        /* <DEDUP_REMOVED lines=14> */
[C---:B------:R-:W-:Y:S01]  /*22a0*/  PRMT R21, R6.reuse, 0x7610, R21 ;  /* 0x0000761006157816 */ /* 0x040fe20000000015 */
[--C-:B------:R-:W-:Y:S01]  /*22b0*/  IMAD.MOV.U32 R25, RZ, RZ, R3.reuse ;  /* 0x000000ffff197224 */ /* 0x100fe200078e0003 */
[----:B------:R-:W-:Y:S01]  /*22c0*/  MOV R22, R4 ;  /* 0x0000000400167202 */ /* 0x000fe20000000f00 */
[----:B------:R-:W-:Y:S01]  /*22d0*/  IMAD.MOV.U32 R23, RZ, RZ, R4 ;  /* 0x000000ffff177224 */ /* 0x000fe200078e0004 */
[C---:B------:R-:W-:Y:S01]  /*22e0*/  PRMT R20, R6.reuse, 0x7610, R20 ;  /* 0x0000761006147816 */ /* 0x040fe20000000014 */
[----:B------:R-:W-:Y:S01]  /*22f0*/  IMAD.MOV.U32 R26, RZ, RZ, R3 ;  /* 0x000000ffff1a7224 */ /* 0x000fe200078e0003 */
[----:B------:R-:W-:Y:S01]  /*2300*/  PRMT R5, R6, 0x7610, R5 ;  /* 0x0000761006057816 */ /* 0x000fe20000000005 */
[----:B------:R-:W-:Y:S02]  /*2310*/  IMAD.MOV.U32 R24, RZ, RZ, R4 ;  /* 0x000000ffff187224 */ /* 0x000fe400078e0004 */
[----:B------:R-:W-:-:S02]  /*2320*/  IMAD.MOV.U32 R27, RZ, RZ, R3 ;  /* 0x000000ffff1b7224 */ /* 0x000fc400078e0003 */
[----:B------:R-:W-:Y:S05]  /*2330*/  @P0 BRA `(.L_x_4080) ;  /* 0x0000004400340947 */ /* 0x000fea0003800000 */
        /* <DEDUP_REMOVED lines=11> */
.L_x_4086:
        /* <DEDUP_REMOVED lines=157> */
[----:B------:R-:W-:Y:S01]  /*2dc0*/  ULDC UR38, c[0x0][0x2f8] ;  /* 0x0000be0000267ab9 */ /* 0x000fe20000000800 */
        /* <DEDUP_REMOVED lines=120> */
[----:B------:R-:W1:Y:S01]  /*3550*/  @P0 LDC R19, c[0x0][0x38c] ;  /* 0x0000e300ff130b82 */ /* 0x000e620000000800 */
[----:B------:R-:W-:-:S04]  /*3560*/  IMAD.MOV R4, RZ, RZ, -R17 ;  /* 0x000000ffff047224 */ /* 0x000fc800078e0a11 */
[----:B------:R-:W-:-:S03]  /*3570*/  IMAD R4, R4, UR34, R13 ;  /* 0x0000002204047c24 */ /* 0x000fc6000f8e020d */
[----:B------:R-:W2:Y:S01]  /*3580*/  @P0 LDC R2, c[0x0][0x3f8] ;  /* 0x0000fe00ff020b82 */ /* 0x000ea20000000800 */
[----:B------:R-:W-:Y:S02]  /*3590*/  IMAD R3, R4, UR25, R3 ;  /* 0x0000001904037c24 */ /* 0x000fe4000f8e0203 */
[----:B0-----:R-:W-:-:S05]  /*35a0*/  @P0 IMAD.HI.U32 R14, R17, R14, R16 ;  /* 0x0000000e110e0227 */ /* 0x001fca00078e0010 */
[----:B------:R-:W-:-:S05]  /*35b0*/  @P0 SHF.R.U32.HI R14, RZ, R15, R14 ;  /* 0x0000000fff0e0219 */ /* 0x000fca000001160e */
[----:B------:R-:W-:-:S04]  /*35c0*/  @P0 IMAD.MOV R16, RZ, RZ, -R14 ;  /* 0x000000ffff100224 */ /* 0x000fc800078e0a0e */
[----:B-1----:R-:W-:-:S04]  /*35d0*/  @P0 IMAD R19, R16, R19, R17 ;  /* 0x0000001310130224 */ /* 0x002fc800078e0211 */
[----:B--2---:R-:W-:-:S07]  /*35e0*/  @P0 IMAD R3, R19, R2, R3 ;  /* 0x0000000213030224 */ /* 0x004fce00078e0203 */
.L_x_4082:
[----:B------:R-:W-:Y:S02]  /*35f0*/  ULDC.64 UR34, c[0x0][0x5f8] ;  /* 0x00017e0000227ab9 */ /* 0x000fe40000000a00 */
[----:B------:R-:W-:-:S04]  /*3600*/  IADD3 R2, P0, P1, R3, UR34, R12 ;  /* 0x0000002203027c10 */ /* 0x000fc8000f91e00c */
[----:B------:R-:W-:-:S05]  /*3610*/  IADD3.X R3, RZ, UR35, R11, P0, P1 ;  /* 0x00000023ff037c10 */ /* 0x000fca00087e240b */
[----:B------:R0:W5:Y:S01]  /*3620*/  LDG.E.U8 R4, desc[UR36][R2.64] ;  /* 0x0000002402047981 */ /* 0x000162000c1e1100 */
[----:B------:R-:W-:Y:S05]  /*3630*/  @!P2 BRA `(.L_x_4083) ;  /* 0x0000000c00b8a947 */ /* 0x000fea0003800000 */
[----:B0-----:R-:W0:Y:S01]  /*3640*/  LDC.64 R2, c[0x0][0x268] ;  /* 0x00009a00ff027b82 */ /* 0x001e220000000a00 */
[----:B------:R-:W-:Y:S01]  /*3650*/  ULDC UR38, c[0x0][0x234] ;  /* 0x00008d0000267ab9 */ /* 0x000fe20000000800 */
[----:B------:R-:W-:Y:S01]  /*3660*/  MOV R14, RZ ;  /* 0x000000ff000e7202 */ /* 0x000fe20000000f00 */
        /* <DEDUP_REMOVED lines=225> */
[----:B------:R-:W-:-:S06]  /*4480*/  IMAD.MOV R13, RZ, RZ, -R3 ;  /* 0x000000ffff0d7224 */ /* 0x000fcc00078e0a03 */
        /* <DEDUP_REMOVED lines=9> */
.L_x_4083:
[----:B0-----:R-:W-:-:S04]  /*4520*/  IADD3 R2, P0, P1, R0, UR34, R12 ;  /* 0x0000002200027c10 */ /* 0x001fc8000f91e00c */
[----:B------:R-:W-:Y:S01]  /*4530*/  IADD3.X R3, RZ, UR35, R11, P0, P1 ;  /* 0x00000023ff037c10 */ /* 0x000fe200087e240b */
[----:B------:R-:W-:-:S05]  /*4540*/  IMAD.MOV.U32 R0, RZ, RZ, RZ ;  /* 0x000000ffff007224 */ /* 0x000fca00078e00ff */
[----:B------:R0:W5:Y:S02]  /*4550*/  LDG.E.U8 R3, desc[UR36][R2.64] ;  /* 0x0000002402037981 */ /* 0x000164000c1e1100 */
[----:B0-----:R-:W-:Y:S01]  /*4560*/  IMAD.MOV.U32 R2, RZ, RZ, RZ ;  /* 0x000000ffff027224 */ /* 0x001fe200078e00ff */
[----:B------:R-:W-:Y:S06]  /*4570*/  @!P2 BRA `(.L_x_4084) ;  /* 0x0000000c00b8a947 */ /* 0x000fec0003800000 */
[----:B------:R-:W0:Y:S08]  /*4580*/  LDC R16, c[0x0][0x234] ;  /* 0x00008d00ff107b82 */ /* 0x000e300000000800 */
[----:B------:R-:W1:Y:S01]  /*4590*/  LDC.64 R14, c[0x0][0x268] ;  /* 0x00009a00ff0e7b82 */ /* 0x000e620000000a00 */
[----:B0-----:R-:W-:Y:S02]  /*45a0*/  IMAD R17, R16, 0x2, R9 ;  /* 0x0000000210117824 */ /* 0x001fe400078e0209 */
[----:B------:R-:W-:-:S04]  /*45b0*/  IMAD.MOV.U32 R16, RZ, RZ, RZ ;  /* 0x000000ffff107224 */ /* 0x000fc800078e00ff */
[----:B------:R-:W-:Y:S01]  /*45c0*/  IMAD.HI.U32 R13, R17, UR30, R16 ;  /* 0x0000001e110d7c27 */ /* 0x000fe2000f8e0010 */
[----:B-1----:R-:W-:-:S04]  /*45d0*/  ISETP.NE.AND P0, PT, R14, 0x1, PT ;  /* 0x000000010e00780c */ /* 0x002fc80003f05270 */
        /* <DEDUP_REMOVED lines=232> */
.L_x_4084:
[----:B------:R-:W-:-:S04]  /*5460*/  IADD3 R14, P0, P1, R2, UR34, R12 ;  /* 0x00000022020e7c10 */ /* 0x000fc8000f91e00c */
[----:B------:R-:W-:-:S05]  /*5470*/  IADD3.X R15, RZ, UR35, R11, P0, P1 ;  /* 0x00000023ff0f7c10 */ /* 0x000fca00087e240b */
[----:B------:R0:W5:Y:S01]  /*5480*/  LDG.E.U8 R2, desc[UR36][R14.64] ;  /* 0x000000240e027981 */ /* 0x000162000c1e1100 */
[----:B------:R-:W-:Y:S05]  /*5490*/  @!P2 BRA `(.L_x_4085) ;  /* 0x0000000c00c0a947 */ /* 0x000fea0003800000 */
[----:B------:R-:W1:Y:S08]  /*54a0*/  LDC R16, c[0x0][0x234] ;  /* 0x00008d00ff107b82 */ /* 0x000e700000000800 */
[----:B0-----:R-:W0:Y:S01]  /*54b0*/  LDC.64 R14, c[0x0][0x268] ;  /* 0x00009a00ff0e7b82 */ /* 0x001e220000000a00 */
[----:B-1----:R-:W-:-:S04]  /*54c0*/  IMAD R17, R16, 0x2, R9 ;  /* 0x0000000210117824 */ /* 0x002fc800078e0209 */
        /* <DEDUP_REMOVED lines=237> */
.L_x_4085:
[----:B0-----:R-:W-:Y:S01]  /*63a0*/  IADD3 R14, P0, P1, R0, UR34, R12 ;  /* 0x00000022000e7c10 */ /* 0x001fe2000f91e00c */
[----:B------:R-:W-:-:S03]  /*63b0*/  ULDC UR4, c[0x0][0x234] ;  /* 0x00008d0000047ab9 */ /* 0x000fc60000000800 */
[----:B------:R-:W-:-:S05]  /*63c0*/  IADD3.X R15, RZ, UR35, R11, P0, P1 ;  /* 0x00000023ff0f7c10 */ /* 0x000fca00087e240b */
[----:B------:R0:W2:Y:S01]  /*63d0*/  LDG.E.U8 R14, desc[UR36][R14.64] ;  /* 0x000000240e0e7981 */ /* 0x0000a2000c1e1100 */
[----:B------:R-:W-:Y:S02]  /*63e0*/  LOP3.LUT R0, R20, 0xff, RZ, 0xc0, !PT ;  /* 0x000000ff14007812 */ /* 0x000fe400078ec0ff */
[C---:B-----5:R-:W-:Y:S02]  /*63f0*/  LOP3.LUT R13, R4.reuse, 0xffff, RZ, 0xc0, !PT ;  /* 0x0000ffff040d7812 */ /* 0x060fe400078ec0ff */
[----:B------:R-:W-:Y:S02]  /*6400*/  PRMT R17, R4, 0x9910, RZ ;  /* 0x0000991004117816 */ /* 0x000fe400000000ff */
[----:B------:R-:W-:Y:S02]  /*6410*/  ISETP.GT.U32.AND P0, PT, R0, R13, PT ;  /* 0x0000000d0000720c */ /* 0x000fe40003f04070 */
[----:B------:R-:W-:Y:S02]  /*6420*/  LOP3.LUT R13, R21, 0xff, RZ, 0xc0, !PT ;  /* 0x000000ff150d7812 */ /* 0x000fe400078ec0ff */
[----:B------:R-:W-:-:S02]  /*6430*/  LOP3.LUT R10, R3, 0xffff, RZ, 0xc0, !PT ;  /* 0x0000ffff030a7812 */ /* 0x000fc400078ec0ff */
[----:B------:R-:W-:Y:S02]  /*6440*/  ISETP.NE.AND P5, PT, R0, R17, PT ;  /* 0x000000110000720c */ /* 0x000fe40003fa5270 */
[----:B------:R-:W-:Y:S01]  /*6450*/  ISETP.GT.U32.AND P6, PT, R13, R10, PT ;  /* 0x0000000a0d00720c */ /* 0x000fe20003fc4070 */
[----:B------:R-:W-:Y:S01]  /*6460*/  IMAD.U32 R10, RZ, RZ, UR4 ;  /* 0x00000004ff0a7e24 */ /* 0x000fe2000f8e00ff */
[----:B------:R-:W-:Y:S01]  /*6470*/  PRMT R16, R3, 0x9910, RZ ;  /* 0x0000991003107816 */ /* 0x000fe200000000ff */
[----:B------:R-:W-:Y:S01]  /*6480*/  ULDC UR4, c[0x0][0x22c] ;  /* 0x00008b0000047ab9 */ /* 0x000fe20000000800 */
[----:B------:R-:W-:Y:S02]  /*6490*/  ISETP.GE.U32.AND P3, PT, R22, R9, PT ;  /* 0x000000091600720c */ /* 0x000fe40003f66070 */
[----:B------:R-:W-:Y:S02]  /*64a0*/  ISETP.NE.AND P4, PT, R13, R16, PT ;  /* 0x000000100d00720c */ /* 0x000fe40003f85270 */
[----:B------:R-:W-:-:S02]  /*64b0*/  IADD3 R13, R9, R10, RZ ;  /* 0x0000000a090d7210 */ /* 0x000fc40007ffe0ff */
[----:B------:R-:W-:Y:S02]  /*64c0*/  LOP3.LUT R0, R6, 0xff, RZ, 0xc0, !PT ;  /* 0x000000ff06007812 */ /* 0x000fe400078ec0ff */
[----:B------:R-:W-:Y:S02]  /*64d0*/  LOP3.LUT R17, R2, 0xffff, RZ, 0xc0, !PT ;  /* 0x0000ffff02117812 */ /* 0x000fe400078ec0ff */
[----:B------:R-:W-:Y:S02]  /*64e0*/  ISETP.GE.AND.EX P3, PT, R25, RZ, PT, P3 ;  /* 0x000000ff1900720c */ /* 0x000fe40003f66330 */
[----:B0-----:R-:W-:Y:S02]  /*64f0*/  SEL R15, RZ, 0xffffffff, !P0 ;  /* 0xffffffffff0f7807 */ /* 0x001fe40004000000 */
[----:B------:R-:W-:Y:S02]  /*6500*/  ISETP.GE.U32.AND P0, PT, R8, R13, PT ;  /* 0x0000000d0800720c */ /* 0x000fe40003f06070 */
[----:B------:R-:W-:-:S02]  /*6510*/  ISETP.GT.U32.AND P1, PT, R0, R17, PT ;  /* 0x000000110000720c */ /* 0x000fc40003f24070 */
[----:B------:R-:W-:Y:S02]  /*6520*/  PRMT R17, R2, 0x9910, RZ ;  /* 0x0000991002117816 */ /* 0x000fe400000000ff */
[----:B------:R-:W-:Y:S02]  /*6530*/  @!P5 SEL R15, RZ, 0xffffffff, P3 ;  /* 0xffffffffff0fd807 */ /* 0x000fe40001800000 */
[----:B------:R-:W-:Y:S02]  /*6540*/  ISETP.GE.AND.EX P0, PT, R7, RZ, PT, P0 ;  /* 0x000000ff0700720c */ /* 0x000fe40003f06300 */
[----:B------:R-:W-:Y:S02]  /*6550*/  ISETP.NE.AND P5, PT, R0, R17, PT ;  /* 0x000000110000720c */ /* 0x000fe40003fa5270 */
[----:B------:R-:W-:Y:S02]  /*6560*/  SEL R0, RZ, 0xffffffff, !P6 ;  /* 0xffffffffff007807 */ /* 0x000fe40007000000 */
[----:B------:R-:W-:-:S02]  /*6570*/  LOP3.LUT R15, R15, 0x1, RZ, 0xc0, !PT ;  /* 0x000000010f0f7812 */ /* 0x000fc400078ec0ff */
[----:B------:R-:W-:Y:S02]  /*6580*/  @!P4 SEL R0, RZ, 0xffffffff, P0 ;  /* 0xffffffffff00c807 */ /* 0x000fe40000000000 */
[----:B------:R-:W-:Y:S02]  /*6590*/  ISETP.NE.U32.AND P3, PT, R15, 0x1, PT ;  /* 0x000000010f00780c */ /* 0x000fe40003f65070 */
[----:B------:R-:W-:Y:S01]  /*65a0*/  LOP3.LUT R15, R0, 0x1, RZ, 0xc0, !PT ;  /* 0x00000001000f7812 */ /* 0x000fe200078ec0ff */
[--C-:B------:R-:W-:Y:S01]  /*65b0*/  IMAD.IADD R0, R13, 0x1, R10.reuse ;  /* 0x000000010d007824 */ /* 0x100fe200078e020a */
[----:B------:R-:W-:Y:S02]  /*65c0*/  LOP3.LUT R17, R5, 0xff, RZ, 0xc0, !PT ;  /* 0x000000ff05117812 */ /* 0x000fe400078ec0ff */
[----:B------:R-:W-:Y:S01]  /*65d0*/  ISETP.NE.U32.AND P4, PT, R15, 0x1, PT ;  /* 0x000000010f00780c */ /* 0x000fe20003f85070 */
[----:B------:R-:W-:Y:S01]  /*65e0*/  IMAD.IADD R15, R0, 0x1, R10 ;  /* 0x00000001000f7824 */ /* 0x000fe200078e020a */
[----:B------:R-:W-:-:S02]  /*65f0*/  SEL R22, R22, R9, !P3 ;  /* 0x0000000916167207 */ /* 0x000fc40005800000 */
[----:B------:R-:W-:Y:S02]  /*6600*/  SEL R9, RZ, 0xffffffff, !P1 ;  /* 0xffffffffff097807 */ /* 0x000fe40004800000 */
[----:B------:R-:W-:Y:S02]  /*6610*/  ISETP.GE.U32.AND P1, PT, R23, R0, PT ;  /* 0x000000001700720c */ /* 0x000fe40003f26070 */
[----:B------:R-:W-:Y:S02]  /*6620*/  SEL R8, R8, R13, !P4 ;  /* 0x0000000d08087207 */ /* 0x000fe40006000000 */
[----:B------:R-:W-:Y:S02]  /*6630*/  ISETP.GE.AND.EX P1, PT, R26, RZ, PT, P1 ;  /* 0x000000ff1a00720c */ /* 0x000fe40003f26310 */
[----:B------:R-:W-:Y:S02]  /*6640*/  SEL R20, R20, R4, !P3 ;  /* 0x0000000414147207 */ /* 0x000fe40005800000 */
[----:B------:R-:W-:-:S02]  /*6650*/  @!P5 SEL R9, RZ, 0xffffffff, P1 ;  /* 0xffffffffff09d807 */ /* 0x000fc40000800000 */
[----:B------:R-:W-:Y:S02]  /*6660*/  SEL R25, R25, RZ, !P3 ;  /* 0x000000ff19197207 */ /* 0x000fe40005800000 */
[----:B------:R-:W-:Y:S01]  /*6670*/  LOP3.LUT R13, R9, 0x1, RZ, 0xc0, !PT ;  /* 0x00000001090d7812 */ /* 0x000fe200078ec0ff */
[----:B------:R-:W-:Y:S01]  /*6680*/  IMAD.IADD R9, R15, 0x1, R10 ;  /* 0x000000010f097824 */ /* 0x000fe200078e020a */
[----:B------:R-:W-:Y:S02]  /*6690*/  SEL R21, R21, R3, !P4 ;  /* 0x0000000315157207 */ /* 0x000fe40006000000 */
[----:B------:R-:W-:Y:S02]  /*66a0*/  SEL R7, R7, RZ, !P4 ;  /* 0x000000ff07077207 */ /* 0x000fe40006000000 */
[CC--:B--2---:R-:W-:Y:S02]  /*66b0*/  ISETP.NE.AND P6, PT, R17.reuse, R14.reuse, PT ;  /* 0x0000000e1100720c */ /* 0x0c4fe40003fc5270 */
[----:B------:R-:W-:-:S04]  /*66c0*/  ISETP.GT.U32.AND P0, PT, R17, R14, PT ;  /* 0x0000000e1100720c */ /* 0x000fc80003f04070 */
[----:B------:R-:W-:Y:S02]  /*66d0*/  SEL R16, RZ, 0xffffffff, !P0 ;  /* 0xffffffffff107807 */ /* 0x000fe40004000000 */
[----:B------:R-:W-:-:S04]  /*66e0*/  ISETP.GE.U32.AND P0, PT, R24, R15, PT ;  /* 0x0000000f1800720c */ /* 0x000fc80003f06070 */
[----:B------:R-:W-:-:S04]  /*66f0*/  ISETP.GE.AND.EX P0, PT, R27, RZ, PT, P0 ;  /* 0x000000ff1b00720c */ /* 0x000fc80003f06300 */
[----:B------:R-:W-:Y:S02]  /*6700*/  @!P6 SEL R16, RZ, 0xffffffff, P0 ;  /* 0xffffffffff10e807 */ /* 0x000fe40000000000 */
[----:B------:R-:W-:Y:S01]  /*6710*/  ISETP.NE.U32.AND P0, PT, R13, 0x1, PT ;  /* 0x000000010d00780c */ /* 0x000fe20003f05070 */
[----:B------:R-:W-:Y:S01]  /*6720*/  IMAD.U32 R13, RZ, RZ, UR4 ;  /* 0x00000004ff0d7e24 */ /* 0x000fe2000f8e00ff */
[----:B------:R-:W-:Y:S02]  /*6730*/  LOP3.LUT R16, R16, 0x1, RZ, 0xc0, !PT ;  /* 0x0000000110107812 */ /* 0x000fe400078ec0ff */
        /* <DEDUP_REMOVED lines=11> */
.L_x_4081:
[----:B------:R-:W-:-:S05]  /*67f0*/  PRMT R0, R14, 0x7610, R0 ;  /* 0x000076100e007816 */ /* 0x000fca0000000000 */
[----:B------:R0:W-:Y:S02]  /*6800*/  STL.S16 [R1], R0 ;  /* 0x0000000001007387 */ /* 0x0001e40000100600 */
.L_x_4080:
[----:B------:R-:W-:Y:S05]  /*6810*/  BSYNC B1 ;  /* 0x0000000000017941 */ /* 0x000fea0003800000 */
.L_x_4079:
[----:B------:R-:W-:Y:S01]  /*6820*/  ISETP.GE.U32.AND P0, PT, R9, R13, PT ;  /* 0x0000000d0900720c */ /* 0x000fe20003f06070 */
[----:B------:R-:W-:-:S12]  /*6830*/  BSSY B1, `(.L_x_4087) ;  /* 0x000046b000017945 */ /* 0x000fd80003800000 */
[----:B------:R-:W-:Y:S05]  /*6840*/  @P0 BRA `(.L_x_4088) ;  /* 0x0000004400a40947 */ /* 0x000fea0003800000 */
[----:B------:R-:W1:Y:S01]  /*6850*/  LDC R4, c[0x0][0x268] ;  /* 0x00009a00ff047b82 */ /* 0x000e620000000800 */
[----:B0-----:R-:W-:Y:S01]  /*6860*/  IMAD.MOV.U32 R0, RZ, RZ, RZ ;  /* 0x000000ffff007224 */ /* 0x001fe200078e00ff */
[----:B-1----:R-:W-:-:S13]  /*6870*/  ISETP.NE.AND P1, PT, R4, RZ, PT ;  /* 0x000000ff0400720c */ /* 0x002fda0003f25270 */
[----:B------:R-:W-:Y:S05]  /*6880*/  @!P1 BRA `(.L_x_4089) ;  /* 0x0000001000449947 */ /* 0x000fea0003800000 */
        /* <DEDUP_REMOVED lines=262> */
[----:B------:R-:W-:Y:S01]  /*78f0*/  @P2 IMAD.MOV.U32 R14, RZ, RZ, RZ ;  /* 0x000000ffff0e2224 */ /* 0x000fe200078e00ff */
[----:B------:R-:W0:Y:S01]  /*7900*/  @P2 LDC R4, c[0x0][0x3f8] ;  /* 0x0000fe00ff042b82 */ /* 0x000e220000000800 */
[----:B------:R-:W-:-:S04]  /*7910*/  IMAD R17, R16, UR6, R17 ;  /* 0x0000000610117c24 */ /* 0x000fc8000f8e0211 */
[----:B------:R-:W-:-:S03]  /*7920*/  IMAD R0, R17, UR4, R0 ;  /* 0x0000000411007c24 */ /* 0x000fc6000f8e0200 */
[----:B------:R-:W1:Y:S02]  /*7930*/  @P2 LDC.64 R16, c[0x0][0x390] ;  /* 0x0000e400ff102b82 */ /* 0x000e640000000a00 */
[----:B-1----:R-:W-:-:S05]  /*7940*/  @P2 IMAD.HI.U32 R16, R15, R16, R14 ;  /* 0x000000100f102227 */ /* 0x002fca00078e000e */
[----:B------:R-:W-:Y:S02]  /*7950*/  @P2 SHF.R.U32.HI R16, RZ, R17, R16 ;  /* 0x00000011ff102219 */ /* 0x000fe40000011610 */
[----:B------:R-:W1:Y:S03]  /*7960*/  @P2 LDC R17, c[0x0][0x38c] ;  /* 0x0000e300ff112b82 */ /* 0x000e660000000800 */
[----:B------:R-:W-:-:S04]  /*7970*/  @P2 IMAD.MOV R14, RZ, RZ, -R16 ;  /* 0x000000ffff0e2224 */ /* 0x000fc800078e0a10 */
[----:B-1----:R-:W-:-:S04]  /*7980*/  @P2 IMAD R15, R17, R14, R15 ;  /* 0x0000000e110f2224 */ /* 0x002fc800078e020f */
[----:B0-----:R-:W-:-:S07]  /*7990*/  @P2 IMAD R0, R15, R4, R0 ;  /* 0x000000040f002224 */ /* 0x001fce00078e0200 */
.L_x_4089:
[----:B------:R-:W0:Y:S02]  /*79a0*/  LDC.64 R28, c[0x0][0x5f8] ;  /* 0x00017e00ff1c7b82 */ /* 0x000e240000000a00 */
[----:B0-----:R-:W-:-:S04]  /*79b0*/  IADD3 R14, P2, P3, R0, R28, R12 ;  /* 0x0000001c000e7210 */ /* 0x001fc80007b5e00c */
[----:B------:R-:W-:-:S05]  /*79c0*/  IADD3.X R15, RZ, R29, R11, P2, P3 ;  /* 0x0000001dff0f7210 */ /* 0x000fca00017e640b */
[----:B------:R1:W5:Y:S01]  /*79d0*/  LDG.E.U8 R4, desc[UR36][R14.64] ;  /* 0x000000240e047981 */ /* 0x000362000c1e1100 */
[----:B------:R-:W-:-:S05]  /*79e0*/  IMAD.IADD R19, R9, 0x1, R10 ;  /* 0x0000000109137824 */ /* 0x000fca00078e020a */
[----:B------:R-:W-:-:S13]  /*79f0*/  ISETP.GE.U32.AND P2, PT, R19, R13, PT ;  /* 0x0000000d1300720c */ /* 0x000fda0003f46070 */
[----:B-1----:R-:W-:Y:S05]  /*7a00*/  @P2 BRA `(.L_x_4088) ;  /* 0x0000003400342947 */ /* 0x002fea0003800000 */
[----:B------:R-:W0:Y:S01]  /*7a10*/  LDC R28, c[0x0][0x268] ;  /* 0x00009a00ff1c7b82 */ /* 0x000e220000000800 */
[----:B------:R-:W-:Y:S01]  /*7a20*/  IMAD.MOV.U32 R0, RZ, RZ, RZ ;  /* 0x000000ffff007224 */ /* 0x000fe200078e00ff */
[----:B------:R-:W-:Y:S06]  /*7a30*/  @!P1 BRA `(.L_x_4090) ;  /* 0x0000001000409947 */ /* 0x000fec0003800000 */
[----:B------:R-:W-:Y:S01]  /*7a40*/  IMAD.MOV.U32 R18, RZ, RZ, RZ ;  /* 0x000000ffff127224 */ /* 0x000fe200078e00ff */
[----:B------:R-:W-:Y:S01]  /*7a50*/  ULDC.64 UR4, c[0x0][0x270] ;  /* 0x00009c0000047ab9 */ /* 0x000fe20000000a00 */
[----:B0-----:R-:W-:Y:S02]  /*7a60*/  ISETP.NE.AND P2, PT, R28, 0x1, PT ;  /* 0x000000011c00780c */ /* 0x001fe40003f45270 */
        /* <DEDUP_REMOVED lines=265> */
[----:B------:R-:W-:-:S04]  /*8b00*/  @P2 SHF.R.U32.HI R16, RZ, R17, R16 ;  /* 0x00000011ff102219 */ /* 0x000fc80000011610 */
[----:B------:R-:W-:-:S05]  /*8b10*/  @P2 IADD3 R16, -R16, RZ, RZ ;  /* 0x000000ff10102210 */ /* 0x000fca0007ffe1ff */
[----:B-1----:R-:W-:-:S04]  /*8b20*/  @P2 IMAD R3, R3, R16, R15 ;  /* 0x0000001003032224 */ /* 0x002fc800078e020f */
[----:B0-----:R-:W-:-:S07]  /*8b30*/  @P2 IMAD R0, R3, R14, R0 ;  /* 0x0000000e03002224 */ /* 0x001fce00078e0200 */
.L_x_4090:
[----:B------:R-:W-:Y:S02]  /*8b40*/  ULDC UR4, c[0x0][0x5f8] ;  /* 0x00017e0000047ab9 */ /* 0x000fe40000000800 */
[----:B------:R-:W-:-:S04]  /*8b50*/  IADD3 R14, P2, P3, R0, UR4, R12 ;  /* 0x00000004000e7c10 */ /* 0x000fc8000fb5e00c */
[----:B------:R-:W-:-:S05]  /*8b60*/  IADD3.X R15, RZ, R29, R11, P2, P3 ;  /* 0x0000001dff0f7210 */ /* 0x000fca00017e640b */
[----:B------:R1:W5:Y:S01]  /*8b70*/  LDG.E.U8 R3, desc[UR36][R14.64] ;  /* 0x000000240e037981 */ /* 0x000362000c1e1100 */
[----:B------:R-:W-:-:S05]  /*8b80*/  IMAD.IADD R19, R19, 0x1, R10 ;  /* 0x0000000113137824 */ /* 0x000fca00078e020a */
[----:B------:R-:W-:-:S13]  /*8b90*/  ISETP.GE.U32.AND P2, PT, R19, R13, PT ;  /* 0x0000000d1300720c */ /* 0x000fda0003f46070 */
[----:B-1----:R-:W-:Y:S05]  /*8ba0*/  @P2 BRA `(.L_x_4088) ;  /* 0x0000002000cc2947 */ /* 0x002fea0003800000 */
[----:B------:R-:W-:Y:S01]  /*8bb0*/  IMAD.MOV.U32 R0, RZ, RZ, RZ ;  /* 0x000000ffff007224 */ /* 0x000fe200078e00ff */
[----:B------:R-:W-:Y:S06]  /*8bc0*/  @!P1 BRA `(.L_x_4091) ;  /* 0x0000001000409947 */ /* 0x000fec0003800000 */
[----:B------:R-:W-:Y:S01]  /*8bd0*/  IMAD.MOV.U32 R18, RZ, RZ, RZ ;  /* 0x000000ffff127224 */ /* 0x000fe200078e00ff */
[----:B------:R-:W-:Y:S01]  /*8be0*/  ULDC.64 UR4, c[0x0][0x270] ;  /* 0x00009c0000047ab9 */ /* 0x000fe20000000a00 */
[----:B0-----:R-:W-:Y:S02]  /*8bf0*/  ISETP.NE.AND P2, PT, R28, 0x1, PT ;  /* 0x000000011c00780c */ /* 0x001fe40003f45270 */
        /* <DEDUP_REMOVED lines=259> */
[----:B------:R-:W-:Y:S02]  /*9c30*/  IMAD R17, R2, UR6, R17 ;  /* 0x0000000602117c24 */ /* 0x000fe4000f8e0211 */
[----:B------:R-:W0:Y:S02]  /*9c40*/  @P2 LDC R2, c[0x0][0x38c] ;  /* 0x0000e300ff022b82 */ /* 0x000e240000000800 */
[----:B------:R-:W-:-:S06]  /*9c50*/  IMAD R0, R17, UR4, R0 ;  /* 0x0000000411007c24 */ /* 0x000fcc000f8e0200 */
[----:B------:R-:W1:Y:S02]  /*9c60*/  @P2 LDC.64 R16, c[0x0][0x390] ;  /* 0x0000e400ff102b82 */ /* 0x000e640000000a00 */
[----:B-1----:R-:W-:-:S05]  /*9c70*/  @P2 IMAD.HI.U32 R16, R15, R16, R14 ;  /* 0x000000100f102227 */ /* 0x002fca00078e000e */
[----:B------:R-:W-:-:S05]  /*9c80*/  @P2 SHF.R.U32.HI R16, RZ, R17, R16 ;  /* 0x00000011ff102219 */ /* 0x000fca0000011610 */
[----:B------:R-:W-:-:S04]  /*9c90*/  @P2 IMAD.MOV R16, RZ, RZ, -R16 ;  /* 0x000000ffff102224 */ /* 0x000fc800078e0a10 */
[----:B0-----:R-:W-:Y:S02]  /*9ca0*/  @P2 IMAD R15, R2, R16, R15 ;  /* 0x00000010020f2224 */ /* 0x001fe400078e020f */
[----:B------:R-:W0:Y:S02]  /*9cb0*/  @P2 LDC R2, c[0x0][0x3f8] ;  /* 0x0000fe00ff022b82 */ /* 0x000e240000000800 */
[----:B0-----:R-:W-:-:S07]  /*9cc0*/  @P2 IMAD R0, R15, R2, R0 ;  /* 0x000000020f002224 */ /* 0x001fce00078e0200 */
.L_x_4091:
[----:B0-----:R-:W0:Y:S02]  /*9cd0*/  LDC R28, c[0x0][0x5f8] ;  /* 0x00017e00ff1c7b82 */ /* 0x001e240000000800 */
[----:B0-----:R-:W-:-:S04]  /*9ce0*/  IADD3 R14, P2, P3, R0, R28, R12 ;  /* 0x0000001c000e7210 */ /* 0x001fc80007b5e00c */
[----:B------:R-:W-:-:S05]  /*9cf0*/  IADD3.X R15, RZ, R29, R11, P2, P3 ;  /* 0x0000001dff0f7210 */ /* 0x000fca00017e640b */
[----:B------:R0:W5:Y:S02]  /*9d00*/  LDG.E.U8 R2, desc[UR36][R14.64] ;  /* 0x000000240e027981 */ /* 0x000164000c1e1100 */
[----:B0-----:R-:W-:-:S05]  /*9d10*/  IMAD.IADD R15, R19, 0x1, R10 ;  /* 0x00000001130f7824 */ /* 0x001fca00078e020a */
[----:B------:R-:W-:-:S13]  /*9d20*/  ISETP.GE.U32.AND P2, PT, R15, R13, PT ;  /* 0x0000000d0f00720c */ /* 0x000fda0003f46070 */
[----:B------:R-:W-:Y:S05]  /*9d30*/  @P2 BRA `(.L_x_4088) ;  /* 0x0000001000682947 */ /* 0x000fea0003800000 */
[----:B------:R-:W-:Y:S01]  /*9d40*/  MOV R0, RZ ;  /* 0x000000ff00007202 */ /* 0x000fe20000000f00 */
        /* <DEDUP_REMOVED lines=277> */
.L_x_4092:
[----:B------:R-:W-:-:S04]  /*aea0*/  IADD3 R14, P1, P2, R0, R28, R12 ;  /* 0x0000001c000e7210 */ /* 0x000fc80007a3e00c */
[----:B------:R-:W-:-:S05]  /*aeb0*/  IADD3.X R15, RZ, R29, R11, P1, P2 ;  /* 0x0000001dff0f7210 */ /* 0x000fca0000fe440b */
[----:B------:R-:W2:Y:S04]  /*aec0*/  LDG.E.U8 R0, desc[UR36][R14.64] ;  /* 0x000000240e007981 */ /* 0x000ea8000c1e1100 */
[----:B--2---:R1:W-:Y:S02]  /*aed0*/  STL [R1], R0 ;  /* 0x0000000001007387 */ /* 0x0043e40000100800 */
.L_x_4088:
[----:B------:R-:W-:Y:S05]  /*aee0*/  BSYNC B1 ;  /* 0x0000000000017941 */ /* 0x000fea0003800000 */
.L_x_4087:
[----:B------:R-:W-:Y:S04]  /*aef0*/  BSSY B1, `(.L_x_4093) ;  /* 0x0000040000017945 */ /* 0x000fe80003800000 */
[----:B------:R-:W-:Y:S05]  /*af00*/  @P0 BRA `(.L_x_4094) ;  /* 0x0000000000f80947 */ /* 0x000fea0003800000 */
[----:B01---5:R-:W-:Y:S02]  /*af10*/  LOP3.LUT R0, R4, 0xff, RZ, 0xc0, !PT ;  /* 0x000000ff04007812 */ /* 0x023fe400078ec0ff */
[----:B------:R-:W-:Y:S02]  /*af20*/  LOP3.LUT R11, R20, 0xff, RZ, 0xc0, !PT ;  /* 0x000000ff140b7812 */ /* 0x000fe400078ec0ff */
[----:B------:R-:W-:Y:S02]  /*af30*/  ISETP.GE.U32.AND P0, PT, R22, R9, PT ;  /* 0x000000091600720c */ /* 0x000fe40003f06070 */
[CC--:B------:R-:W-:Y:S02]  /*af40*/  ISETP.NE.AND P2, PT, R11.reuse, R0.reuse, PT ;  /* 0x000000000b00720c */ /* 0x0c0fe40003f45270 */
[----:B------:R-:W-:Y:S01]  /*af50*/  ISETP.GT.U32.AND P1, PT, R11, R0, PT ;  /* 0x000000000b00720c */ /* 0x000fe20003f24070 */
        /* <DEDUP_REMOVED lines=11> */
[----:B------:R-:W-:Y:S01]  /*b010*/  LOP3.LUT R0, R3, 0xff, RZ, 0xc0, !PT ;  /* 0x000000ff03007812 */ /* 0x000fe200078ec0ff */
[----:B------:R-:W-:Y:S01]  /*b020*/  IMAD.IADD R4, R11, 0x1, R10 ;  /* 0x000000010b047824 */ /* 0x000fe200078e020a */
[----:B------:R-:W-:Y:S02]  /*b030*/  LOP3.LUT R9, R21, 0xff, RZ, 0xc0, !PT ;  /* 0x000000ff15097812 */ /* 0x000fe400078ec0ff */
[----:B------:R-:W-:Y:S02]  /*b040*/  ISETP.GE.U32.AND P0, PT, R8, R11, PT ;  /* 0x0000000b0800720c */ /* 0x000fe40003f06070 */
[CC--:B------:R-:W-:Y:S02]  /*b050*/  ISETP.NE.AND P2, PT, R9.reuse, R0.reuse, PT ;  /* 0x000000000900720c */ /* 0x0c0fe40003f45270 */
[----:B------:R-:W-:Y:S02]  /*b060*/  ISETP.GT.U32.AND P1, PT, R9, R0, PT ;  /* 0x000000000900720c */ /* 0x000fe40003f24070 */
        /* <DEDUP_REMOVED lines=27> */
[----:B------:R-:W-:Y:S02]  /*b220*/  LOP3.LUT R3, R5, 0xff, RZ, 0xc0, !PT ;  /* 0x000000ff05037812 */ /* 0x000fe400078ec0ff */
[----:B------:R-:W-:-:S04]  /*b230*/  ISETP.GE.U32.AND P0, PT, R24, R9, PT ;  /* 0x000000091800720c */ /* 0x000fc80003f06070 */
[----:B------:R-:W-:Y:S02]  /*b240*/  ISETP.GE.AND.EX P0, PT, R27, RZ, PT, P0 ;  /* 0x000000ff1b00720c */ /* 0x000fe40003f06300 */
[----:B--2---:R-:W-:-:S04]  /*b250*/  LOP3.LUT R0, R12, 0xff, RZ, 0xc0, !PT ;  /* 0x000000ff0c007812 */ /* 0x004fc800078ec0ff */
[CC--:B------:R-:W-:Y:S02]  /*b260*/  ISETP.NE.AND P2, PT, R3.reuse, R0.reuse, PT ;  /* 0x000000000300720c */ /* 0x0c0fe40003f45270 */
[----:B------:R-:W-:-:S04]  /*b270*/  ISETP.GT.U32.AND P1, PT, R3, R0, PT ;  /* 0x000000000300720c */ /* 0x000fc80003f24070 */
[----:B------:R-:W-:-:S07]  /*b280*/  SEL R0, RZ, 0xffffffff, !P1 ;  /* 0xffffffffff007807 */ /* 0x000fce0004800000 */
[----:B------:R-:W-:-:S04]  /*b290*/  @!P2 SEL R0, RZ, 0xffffffff, P0 ;  /* 0xffffffffff00a807 */ /* 0x000fc80000000000 */
[----:B------:R-:W-:-:S04]  /*b2a0*/  LOP3.LUT R0, R0, 0x1, RZ, 0xc0, !PT ;  /* 0x0000000100007812 */ /* 0x000fc800078ec0ff */
[----:B------:R-:W-:-:S04]  /*b2b0*/  ISETP.NE.U32.AND P0, PT, R0, 0x1, PT ;  /* 0x000000010000780c */ /* 0x000fc80003f05070 */
[----:B------:R-:W-:Y:S02]  /*b2c0*/  SEL R5, R5, R12, !P0 ;  /* 0x0000000c05057207 */ /* 0x000fe40004000000 */
[----:B------:R-:W-:Y:S02]  /*b2d0*/  SEL R24, R24, R9, !P0 ;  /* 0x0000000918187207 */ /* 0x000fe40004000000 */
[----:B------:R-:W-:-:S07]  /*b2e0*/  SEL R27, R27, RZ, !P0 ;  /* 0x000000ff1b1b7207 */ /* 0x000fce0004000000 */
.L_x_4094:
[----:B------:R-:W-:Y:S05]  /*b2f0*/  BSYNC B1 ;  /* 0x0000000000017941 */ /* 0x000fea0003800000 */
.L_x_4093:
[----:B01----:R-:W-:Y:S02]  /*b300*/  LOP3.LUT R0, R20, 0xff, RZ, 0xc0, !PT ;  /* 0x000000ff14007812 */ /* 0x003fe400078ec0ff */
[----:B-----5:R-:W-:Y:S02]  /*b310*/  LOP3.LUT R3, R21, 0xff, RZ, 0xc0, !PT ;  /* 0x000000ff15037812 */ /* 0x020fe400078ec0ff */
[----:B------:R-:W-:Y:S02]  /*b320*/  ISETP.GE.U32.AND P0, PT, R22, R8, PT ;  /* 0x000000081600720c */ /* 0x000fe40003f06070 */
[C---:B------:R-:W-:Y:S02]  /*b330*/  ISETP.NE.AND P2, PT, R0.reuse, R3, PT ;  /* 0x000000030000720c */ /* 0x040fe40003f45270 */
        /* <DEDUP_REMOVED lines=36> */
.L_x_4078:
        /* <DEDUP_REMOVED lines=8> */
[----:B------:R-:W-:-:S05]  /*b600*/  PRMT R17, R6, 0x7610, R17 ;  /* 0x0000761006117816 */ /* 0x000fca0000000011 */
        /* <DEDUP_REMOVED lines=9> */
.L_x_4098:
[----:B------:R-:W-:Y:S01]  /*b6a0*/  ULDC UR6, c[0x0][0x398] ;  /* 0x0000e60000067ab9 */ /* 0x000fe20000000800 */
[----:B------:R-:W-:Y:S01]  /*b6b0*/  ULDC.64 UR4, c[0x0][0x5f8] ;  /* 0x00017e0000047ab9 */ /* 0x000fe20000000a00 */
[----:B------:R-:W-:-:S05]  /*b6c0*/  IMAD R15, R9, UR6, RZ ;  /* 0x00000006090f7c24 */ /* 0x000fca000f8e02ff */
[----:B------:R-:W-:-:S04]  /*b6d0*/  IADD3 R14, P0, P1, R15, UR4, R12 ;  /* 0x000000040f0e7c10 */ /* 0x000fc8000f91e00c */
[----:B------:R-:W-:-:S05]  /*b6e0*/  IADD3.X R15, RZ, UR5, R11, P0, P1 ;  /* 0x00000005ff0f7c10 */ /* 0x000fca00087e240b */
[----:B------:R0:W2:Y:S01]  /*b6f0*/  LDG.E.U8 R23, desc[UR36][R14.64] ;  /* 0x000000240e177981 */ /* 0x0000a2000c1e1100 */
[----:B------:R-:W-:-:S04]  /*b700*/  IMAD.IADD R21, R10, 0x1, R9 ;  /* 0x000000010a157824 */ /* 0x000fc800078e0209 */
[C---:B------:R-:W-:Y:S02]  /*b710*/  IMAD R25, R21.reuse, UR6, RZ ;  /* 0x0000000615197c24 */ /* 0x040fe4000f8e02ff */
[----:B------:R-:W-:-:S03]  /*b720*/  IMAD.IADD R27, R21, 0x1, R10 ;  /* 0x00000001151b7824 */ /* 0x000fc600078e020a */
[----:B0-----:R-:W-:Y:S01]  /*b730*/  IADD3 R14, P0, P1, R25, UR4, R12 ;  /* 0x00000004190e7c10 */ /* 0x001fe2000f91e00c */
[----:B------:R-:W-:-:S03]  /*b740*/  IMAD R29, R27, UR6, RZ ;  /* 0x000000061b1d7c24 */ /* 0x000fc6000f8e02ff */
[----:B------:R-:W-:Y:S02]  /*b750*/  IADD3.X R15, RZ, UR5, R11, P0, P1 ;  /* 0x00000005ff0f7c10 */ /* 0x000fe400087e240b */
[----:B------:R-:W-:-:S03]  /*b760*/  LOP3.LUT R20, R16, 0xff, RZ, 0xc0, !PT ;  /* 0x000000ff10147812 */ /* 0x000fc600078ec0ff */
[----:B------:R0:W3:Y:S01]  /*b770*/  LDG.E.U8 R25, desc[UR36][R14.64] ;  /* 0x000000240e197981 */ /* 0x0000e2000c1e1100 */
[----:B------:R-:W-:-:S04]  /*b780*/  ISETP.GE.U32.AND P0, PT, R2, R9, PT ;  /* 0x000000090200720c */ /* 0x000fc80003f06070 */
[----:B------:R-:W-:Y:S02]  /*b790*/  ISETP.GE.AND.EX P0, PT, R3, RZ, PT, P0 ;  /* 0x000000ff0300720c */ /* 0x000fe40003f06300 */
[----:B0-----:R-:W-:-:S04]  /*b7a0*/  IADD3 R14, P1, P3, R29, UR4, R12 ;  /* 0x000000041d0e7c10 */ /* 0x001fc8000fb3e00c */
[----:B------:R-:W-:Y:S02]  /*b7b0*/  IADD3.X R15, RZ, UR5, R11, P1, P3 ;  /* 0x00000005ff0f7c10 */ /* 0x000fe40008fe640b */
[----:B------:R-:W-:-:S03]  /*b7c0*/  SEL R24, RZ, 0xffffffff, P0 ;  /* 0xffffffffff187807 */ /* 0x000fc60000000000 */
[----:B------:R0:W4:Y:S01]  /*b7d0*/  LDG.E.U8 R29, desc[UR36][R14.64] ;  /* 0x000000240e1d7981 */ /* 0x000122000c1e1100 */
[CC--:B--2---:R-:W-:Y:S02]  /*b7e0*/  ISETP.NE.AND P2, PT, R20.reuse, R23.reuse, PT ;  /* 0x000000171400720c */ /* 0x0c4fe40003f45270 */
[----:B------:R-:W-:Y:S01]  /*b7f0*/  ISETP.GT.U32.AND P1, PT, R20, R23, PT ;  /* 0x000000171400720c */ /* 0x000fe20003f24070 */
[----:B------:R-:W-:-:S04]  /*b800*/  IMAD.IADD R20, R27, 0x1, R10 ;  /* 0x000000011b147824 */ /* 0x000fc800078e020a */
[----:B------:R-:W-:-:S06]  /*b810*/  IMAD R22, R20, UR6, RZ ;  /* 0x0000000614167c24 */ /* 0x000fcc000f8e02ff */
[----:B------:R-:W-:Y:S02]  /*b820*/  @P2 SEL R24, RZ, 0xffffffff, !P1 ;  /* 0xffffffffff182807 */ /* 0x000fe40004800000 */
[----:B0-----:R-:W-:-:S04]  /*b830*/  IADD3 R14, P0, P2, R22, UR4, R12 ;  /* 0x00000004160e7c10 */ /* 0x001fc8000fa1e00c */
[----:B------:R-:W-:-:S05]  /*b840*/  IADD3.X R15, RZ, UR5, R11, P0, P2 ;  /* 0x00000005ff0f7c10 */ /* 0x000fca00087e440b */
[----:B------:R0:W2:Y:S01]  /*b850*/  LDG.E.U8 R22, desc[UR36][R14.64] ;  /* 0x000000240e167981 */ /* 0x0000a2000c1e1100 */
[----:B------:R-:W-:-:S04]  /*b860*/  LOP3.LUT R24, R24, 0x1, RZ, 0xc0, !PT ;  /* 0x0000000118187812 */ /* 0x000fc800078ec0ff */
[----:B------:R-:W-:Y:S02]  /*b870*/  ISETP.NE.U32.AND P1, PT, R24, 0x1, PT ;  /* 0x000000011800780c */ /* 0x000fe40003f25070 */
[----:B------:R-:W-:-:S04]  /*b880*/  LOP3.LUT R24, R0, 0xff, RZ, 0xc0, !PT ;  /* 0x000000ff00187812 */ /* 0x000fc800078ec0ff */
[----:B---3--:R-:W-:Y:S02]  /*b890*/  ISETP.NE.AND P3, PT, R24, R25, PT ;  /* 0x000000191800720c */ /* 0x008fe40003f65270 */
[----:B------:R-:W-:Y:S02]  /*b8a0*/  ISETP.GE.U32.AND P0, PT, R8, R21, PT ;  /* 0x000000150800720c */ /* 0x000fe40003f06070 */
[----:B0-----:R-:W-:Y:S02]  /*b8b0*/  LOP3.LUT R14, R6, 0xff, RZ, 0xc0, !PT ;  /* 0x000000ff060e7812 */ /* 0x001fe400078ec0ff */
[----:B------:R-:W-:Y:S02]  /*b8c0*/  ISETP.GE.AND.EX P0, PT, R7, RZ, PT, P0 ;  /* 0x000000ff0700720c */ /* 0x000fe40003f06300 */
[----:B------:R-:W-:Y:S02]  /*b8d0*/  ISETP.GT.U32.AND P2, PT, R24, R25, PT ;  /* 0x000000191800720c */ /* 0x000fe40003f44070 */
[----:B----4-:R-:W-:-:S02]  /*b8e0*/  ISETP.NE.AND P4, PT, R14, R29, PT ;  /* 0x0000001d0e00720c */ /* 0x010fc40003f85270 */
[----:B------:R-:W-:Y:S02]  /*b8f0*/  SEL R2, R2, R9, !P1 ;  /* 0x0000000902027207 */ /* 0x000fe40004800000 */
[----:B------:R-:W-:Y:S02]  /*b900*/  SEL R9, RZ, 0xffffffff, P0 ;  /* 0xffffffffff097807 */ /* 0x000fe40000000000 */
[----:B------:R-:W-:Y:S02]  /*b910*/  @P3 SEL R9, RZ, 0xffffffff, !P2 ;  /* 0xffffffffff093807 */ /* 0x000fe40005000000 */
[----:B------:R-:W-:Y:S02]  /*b920*/  ISETP.GE.U32.AND P0, PT, R4, R27, PT ;  /* 0x0000001b0400720c */ /* 0x000fe40003f06070 */
[----:B------:R-:W-:Y:S02]  /*b930*/  LOP3.LUT R15, R17, 0xff, RZ, 0xc0, !PT ;  /* 0x000000ff110f7812 */ /* 0x000fe400078ec0ff */
[----:B------:R-:W-:-:S02]  /*b940*/  LOP3.LUT R9, R9, 0x1, RZ, 0xc0, !PT ;  /* 0x0000000109097812 */ /* 0x000fc400078ec0ff */
[----:B------:R-:W-:Y:S02]  /*b950*/  ISETP.GE.AND.EX P0, PT, R5, RZ, PT, P0 ;  /* 0x000000ff0500720c */ /* 0x000fe40003f06300 */
[----:B------:R-:W-:Y:S02]  /*b960*/  ISETP.GT.U32.AND P3, PT, R14, R29, PT ;  /* 0x0000001d0e00720c */ /* 0x000fe40003f64070 */
[----:B------:R-:W-:Y:S02]  /*b970*/  ISETP.NE.U32.AND P2, PT, R9, 0x1, PT ;  /* 0x000000010900780c */ /* 0x000fe40003f45070 */
[----:B------:R-:W-:Y:S02]  /*b980*/  SEL R9, RZ, 0xffffffff, P0 ;  /* 0xffffffffff097807 */ /* 0x000fe40000000000 */
[----:B------:R-:W-:Y:S02]  /*b990*/  @P4 SEL R9, RZ, 0xffffffff, !P3 ;  /* 0xffffffffff094807 */ /* 0x000fe40005800000 */
[----:B------:R-:W-:-:S02]  /*b9a0*/  ISETP.GE.U32.AND P0, PT, R18, R20, PT ;  /* 0x000000141200720c */ /* 0x000fc40003f06070 */
[----:B------:R-:W-:Y:S02]  /*b9b0*/  LOP3.LUT R9, R9, 0x1, RZ, 0xc0, !PT ;  /* 0x0000000109097812 */ /* 0x000fe400078ec0ff */
[----:B------:R-:W-:Y:S02]  /*b9c0*/  ISETP.GE.AND.EX P0, PT, R19, RZ, PT, P0 ;  /* 0x000000ff1300720c */ /* 0x000fe40003f06300 */
[----:B------:R-:W-:Y:S02]  /*b9d0*/  ISETP.NE.U32.AND P3, PT, R9, 0x1, PT ;  /* 0x000000010900780c */ /* 0x000fe40003f65070 */
[----:B------:R-:W-:Y:S02]  /*b9e0*/  SEL R9, RZ, 0xffffffff, P0 ;  /* 0xffffffffff097807 */ /* 0x000fe40000000000 */
[----:B------:R-:W-:Y:S02]  /*b9f0*/  SEL R8, R8, R21, !P2 ;  /* 0x0000001508087207 */ /* 0x000fe40005000000 */
[----:B------:R-:W-:-:S02]  /*ba00*/  SEL R4, R4, R27, !P3 ;  /* 0x0000001b04047207 */ /* 0x000fc40005800000 */
[----:B------:R-:W-:Y:S02]  /*ba10*/  SEL R16, R16, R23, !P1 ;  /* 0x0000001710107207 */ /* 0x000fe40004800000 */
[----:B------:R-:W-:Y:S02]  /*ba20*/  SEL R3, R3, RZ, !P1 ;  /* 0x000000ff03037207 */ /* 0x000fe40004800000 */
[----:B------:R-:W-:Y:S02]  /*ba30*/  SEL R0, R0, R25, !P2 ;  /* 0x0000001900007207 */ /* 0x000fe40005000000 */
[----:B------:R-:W-:Y:S02]  /*ba40*/  SEL R7, R7, RZ, !P2 ;  /* 0x000000ff07077207 */ /* 0x000fe40005000000 */
[----:B------:R-:W-:Y:S02]  /*ba50*/  SEL R6, R6, R29, !P3 ;  /* 0x0000001d06067207 */ /* 0x000fe40005800000 */
[----:B------:R-:W-:-:S02]  /*ba60*/  SEL R5, R5, RZ, !P3 ;  /* 0x000000ff05057207 */ /* 0x000fc40005800000 */
[CC--:B--2---:R-:W-:Y:S02]  /*ba70*/  ISETP.NE.AND P5, PT, R15.reuse, R22.reuse, PT ;  /* 0x000000160f00720c */ /* 0x0c4fe40003fa5270 */
[----:B------:R-:W-:-:S11]  /*ba80*/  ISETP.GT.U32.AND P4, PT, R15, R22, PT ;  /* 0x000000160f00720c */ /* 0x000fd60003f84070 */
        /* <DEDUP_REMOVED lines=11> */
.L_x_4097:
[----:B------:R-:W-:Y:S02]  /*bb40*/  PRMT R24, R25, 0x7610, R24 ;  /* 0x0000761019187816 */ /* 0x000fe40000000018 */
[----:B------:R-:W-:-:S07]  /*bb50*/  PRMT R25, R29, 0x7610, R25 ;  /* 0x000076101d197816 */ /* 0x000fce0000000019 */
.L_x_4096:
[----:B------:R-:W-:Y:S05]  /*bb60*/  BSYNC B1 ;  /* 0x0000000000017941 */ /* 0x000fea0003800000 */
.L_x_4095:
[----:B------:R-:W-:Y:S01]  /*bb70*/  ISETP.GE.U32.AND P0, PT, R9, R13, PT ;  /* 0x0000000d0900720c */ /* 0x000fe20003f06070 */
[----:B------:R-:W-:-:S12]  /*bb80*/  BSSY B1, `(.L_x_4099) ;  /* 0x000001c000017945 */ /* 0x000fd80003800000 */
[----:B------:R-:W-:Y:S05]  /*bb90*/  @P0 BRA `(.L_x_4100) ;  /* 0x0000000000680947 */ /* 0x000fea0003800000 */
[----:B------:R-:W0:Y:S08]  /*bba0*/  LDC R26, c[0x0][0x398] ;  /* 0x0000e600ff1a7b82 */ /* 0x000e300000000800 */
[----:B------:R-:W1:Y:S01]  /*bbb0*/  LDC.64 R14, c[0x0][0x5f8] ;  /* 0x00017e00ff0e7b82 */ /* 0x000e620000000a00 */
[----:B0-----:R-:W-:-:S05]  /*bbc0*/  IMAD R21, R9, R26, RZ ;  /* 0x0000001a09157224 */ /* 0x001fca00078e02ff */
[----:B-1----:R-:W-:-:S04]  /*bbd0*/  IADD3 R20, P1, P2, R21, R14, R12 ;  /* 0x0000000e15147210 */ /* 0x002fc80007a3e00c */
[----:B------:R-:W-:-:S05]  /*bbe0*/  IADD3.X R21, RZ, R15, R11, P1, P2 ;  /* 0x0000000fff157210 */ /* 0x000fca0000fe440b */
[----:B------:R0:W5:Y:S01]  /*bbf0*/  LDG.E.U8 R23, desc[UR36][R20.64] ;  /* 0x0000002414177981 */ /* 0x000162000c1e1100 */
[----:B------:R-:W-:-:S04]  /*bc00*/  IADD3 R27, R9, R10, RZ ;  /* 0x0000000a091b7210 */ /* 0x000fc80007ffe0ff */
        /* <DEDUP_REMOVED lines=9> */
[C---:B------:R-:W-:Y:S02]  /*bca0*/  IMAD.IADD R25, R27.reuse, 0x1, R10 ;  /* 0x000000011b197824 */ /* 0x040fe400078e020a */
        /* <DEDUP_REMOVED lines=9> */
.L_x_4100:
[----:B------:R-:W-:Y:S05]  /*bd40*/  BSYNC B1 ;  /* 0x0000000000017941 */ /* 0x000fea0003800000 */
.L_x_4099:
[----:B------:R-:W-:Y:S04]  /*bd50*/  BSSY B1, `(.L_x_4101) ;  /* 0x000003f000017945 */ /* 0x000fe80003800000 */
[----:B------:R-:W-:Y:S05]  /*bd60*/  @P0 BRA `(.L_x_4102) ;  /* 0x0000000000f40947 */ /* 0x000fea0003800000 */
[----:B-----5:R-:W-:Y:S01]  /*bd70*/  LOP3.LUT R11, R23, 0xff, RZ, 0xc0, !PT ;  /* 0x000000ff170b7812 */ /* 0x020fe200078ec0ff */
[----:B0-----:R-:W-:Y:S01]  /*bd80*/  IMAD.IADD R15, R9, 0x1, R10 ;  /* 0x00000001090f7824 */ /* 0x001fe200078e020a */
        /* <DEDUP_REMOVED lines=47> */
[----:B------:R-:W-:Y:S02]  /*c080*/  LOP3.LUT R10, R17, 0xff, RZ, 0xc0, !PT ;  /* 0x000000ff110a7812 */ /* 0x000fe400078ec0ff */
[----:B------:R-:W-:Y:S02]  /*c090*/  ISETP.GE.U32.AND P0, PT, R18, R15, PT ;  /* 0x0000000f1200720c */ /* 0x000fe40003f06070 */
[CC--:B------:R-:W-:Y:S02]  /*c0a0*/  ISETP.NE.AND P2, PT, R10.reuse, R9.reuse, PT ;  /* 0x000000090a00720c */ /* 0x0c0fe40003f45270 */
[----:B------:R-:W-:Y:S02]  /*c0b0*/  ISETP.GT.U32.AND P1, PT, R10, R9, PT ;  /* 0x000000090a00720c */ /* 0x000fe40003f24070 */
        /* <DEDUP_REMOVED lines=8> */
.L_x_4102:
[----:B------:R-:W-:Y:S05]  /*c140*/  BSYNC B1 ;  /* 0x0000000000017941 */ /* 0x000fea0003800000 */
.L_x_4101:
[----:B------:R-:W-:Y:S02]  /*c150*/  LOP3.LUT R9, R16, 0xff, RZ, 0xc0, !PT ;  /* 0x000000ff10097812 */ /* 0x000fe400078ec0ff */
[----:B------:R-:W-:Y:S02]  /*c160*/  LOP3.LUT R10, R0, 0xff, RZ, 0xc0, !PT ;  /* 0x000000ff000a7812 */ /* 0x000fe400078ec0ff */
[----:B------:R-:W-:Y:S02]  /*c170*/  ISETP.GE.U32.AND P0, PT, R2, R8, PT ;  /* 0x000000080200720c */ /* 0x000fe40003f06070 */
[-C--:B------:R-:W-:Y:S02]  /*c180*/  ISETP.NE.AND P2, PT, R9, R10.reuse, PT ;  /* 0x0000000a0900720c */ /* 0x080fe40003f45270 */
        /* <DEDUP_REMOVED lines=36> */
.L_x_4077:
[----:B------:R-:W0:Y:S01]  /*c3d0*/  LDC R19, c[0x0][0x234] ;  /* 0x00008d00ff137b82 */ /* 0x000e220000000800 */
[----:B------:R-:W-:Y:S01]  /*c3e0*/  ULDC.U8 UR4, c[0x0][0x218] ;  /* 0x0000860000047ab9 */ /* 0x000fe20000000000 */
[----:B------:R-:W-:Y:S01]  /*c3f0*/  BSSY B1, `(.L_x_4103) ;  /* 0x0000062000017945 */ /* 0x000fe20003800000 */
[----:B------:R-:W-:Y:S02]  /*c400*/  IMAD.U32 R10, RZ, RZ, UR4 ;  /* 0x00000004ff0a7e24 */ /* 0x000fe4000f8e00ff */
[----:B------:R-:W-:Y:S02]  /*c410*/  IMAD.U32 R16, RZ, RZ, UR4 ;  /* 0x00000004ff107e24 */ /* 0x000fe4000f8e00ff */
[----:B------:R-:W-:Y:S01]  /*c420*/  IMAD.U32 R17, RZ, RZ, UR4 ;  /* 0x00000004ff117e24 */ /* 0x000fe2000f8e00ff */
[----:B------:R-:W1:Y:S01]  /*c430*/  LDC R3, c[0x0][0x220] ;  /* 0x00008800ff037b82 */ /* 0x000e620000000800 */
[----:B------:R-:W-:-:S07]  /*c440*/  IMAD.U32 R18, RZ, RZ, UR4 ;  /* 0x00000004ff127e24 */ /* 0x000fce000f8e00ff */
[----:B------:R-:W2:Y:S01]  /*c450*/  LDC R7, c[0x0][0x224] ;  /* 0x00008900ff077b82 */ /* 0x000ea20000000800 */
[----:B0-----:R-:W-:-:S05]  /*c460*/  IMAD R0, R19, 0x3, R2 ;  /* 0x0000000313007824 */ /* 0x001fca00078e0202 */
[----:B------:R-:W-:Y:S02]  /*c470*/  ISETP.GE.U32.AND P0, PT, R0, R13, PT ;  /* 0x0000000d0000720c */ /* 0x000fe40003f06070 */
[----:B------:R-:W-:Y:S01]  /*c480*/  MOV R0, R2 ;  /* 0x0000000200007202 */ /* 0x000fe20000000f00 */
[--C-:B-1----:R-:W-:Y:S01]  /*c490*/  IMAD.MOV.U32 R2, RZ, RZ, R3.reuse ;  /* 0x000000ffff027224 */ /* 0x102fe200078e0003 */
[----:B------:R-:W-:Y:S01]  /*c4a0*/  MOV R4, R3 ;  /* 0x0000000300047202 */ /* 0x000fe20000000f00 */
[----:B------:R-:W-:Y:S02]  /*c4b0*/  IMAD.MOV.U32 R5, RZ, RZ, R3 ;  /* 0x000000ffff057224 */ /* 0x000fe400078e0003 */
[--C-:B--2---:R-:W-:Y:S02]  /*c4c0*/  IMAD.MOV.U32 R6, RZ, RZ, R7.reuse ;  /* 0x000000ffff067224 */ /* 0x104fe400078e0007 */
[--C-:B------:R-:W-:Y:S02]  /*c4d0*/  IMAD.MOV.U32 R8, RZ, RZ, R7.reuse ;  /* 0x000000ffff087224 */ /* 0x100fe400078e0007 */
[----:B------:R-:W-:-:S02]  /*c4e0*/  IMAD.MOV.U32 R9, RZ, RZ, R7 ;  /* 0x000000ffff097224 */ /* 0x000fc400078e0007 */
[----:B------:R-:W-:Y:S05]  /*c4f0*/  @P0 BRA `(.L_x_4104) ;  /* 0x0000000400440947 */ /* 0x000fea0003800000 */
[----:B------:R-:W-:Y:S01]  /*c500*/  BSSY B2, `(.L_x_4105) ;  /* 0x000004d000027945 */ /* 0x000fe20003800000 */
[----:B------:R-:W-:Y:S01]  /*c510*/  IMAD.MOV.U32 R4, RZ, RZ, R3 ;  /* 0x000000ffff047224 */ /* 0x000fe200078e0003 */
[----:B------:R-:W-:Y:S01]  /*c520*/  MOV R5, R3 ;  /* 0x0000000300057202 */ /* 0x000fe20000000f00 */
[--C-:B------:R-:W-:Y:S01]  /*c530*/  IMAD.MOV.U32 R8, RZ, RZ, R7.reuse ;  /* 0x000000ffff087224 */ /* 0x100fe200078e0007 */
[C---:B------:R-:W-:Y:S01]  /*c540*/  PRMT R16, R10.reuse, 0x7610, R16 ;  /* 0x000076100a107816 */ /* 0x040fe20000000010 */
[----:B------:R-:W-:Y:S01]  /*c550*/  IMAD.MOV.U32 R9, RZ, RZ, R7 ;  /* 0x000000ffff097224 */ /* 0x000fe200078e0007 */
[C---:B------:R-:W-:Y:S02]  /*c560*/  PRMT R17, R10.reuse, 0x7610, R17 ;  /* 0x000076100a117816 */ /* 0x040fe40000000011 */
[----:B------:R-:W-:-:S07]  /*c570*/  PRMT R18, R10, 0x7610, R18 ;  /* 0x000076100a127816 */ /* 0x000fce0000000012 */
.L_x_4106:
[----:B------:R-:W-:Y:S02]  /*c580*/  ULDC.64 UR4, c[0x0][0x5f8] ;  /* 0x00017e0000047ab9 */ /* 0x000fe40000000a00 */
[----:B------:R-:W-:-:S04]  /*c590*/  IADD3 R14, P0, P1, R0, UR4, R12 ;  /* 0x00000004000e7c10 */ /* 0x000fc8000f91e00c */
[----:B------:R-:W-:Y:S01]  /*c5a0*/  IADD3.X R15, RZ, UR5, R11, P0, P1 ;  /* 0x00000005ff0f7c10 */ /* 0x000fe200087e240b */
[----:B------:R-:W-:-:S04]  /*c5b0*/  IMAD.IADD R23, R0, 0x1, R19 ;  /* 0x0000000100177824 */ /* 0x000fc800078e0213 */
[----:B------:R0:W2:Y:S02]  /*c5c0*/  LDG.E.U8 R20, desc[UR36][R14.64] ;  /* 0x000000240e147981 */ /* 0x0000a4000c1e1100 */
[----:B0-----:R-:W-:-:S04]  /*c5d0*/  IADD3 R14, P0, P1, R23, UR4, R12 ;  /* 0x00000004170e7c10 */ /* 0x001fc8000f91e00c */
[----:B------:R-:W-:-:S05]  /*c5e0*/  IADD3.X R15, RZ, UR5, R11, P0, P1 ;  /* 0x00000005ff0f7c10 */ /* 0x000fca00087e240b */
[----:B------:R0:W3:Y:S01]  /*c5f0*/  LDG.E.U8 R21, desc[UR36][R14.64] ;  /* 0x000000240e157981 */ /* 0x0000e2000c1e1100 */
[----:B------:R-:W-:-:S04]  /*c600*/  IMAD.IADD R23, R23, 0x1, R19 ;  /* 0x0000000117177824 */ /* 0x000fc800078e0213 */
[C---:B------:R-:W-:Y:S01]  /*c610*/  IMAD.IADD R22, R23.reuse, 0x1, R19 ;  /* 0x0000000117167824 */ /* 0x040fe200078e0213 */
[----:B0-----:R-:W-:-:S04]  /*c620*/  IADD3 R14, P0, P1, R23, UR4, R12 ;  /* 0x00000004170e7c10 */ /* 0x001fc8000f91e00c */
[----:B------:R-:W-:-:S05]  /*c630*/  IADD3.X R15, RZ, UR5, R11, P0, P1 ;  /* 0x00000005ff0f7c10 */ /* 0x000fca00087e240b */
[----:B------:R0:W4:Y:S02]  /*c640*/  LDG.E.U8 R25, desc[UR36][R14.64] ;  /* 0x000000240e197981 */ /* 0x000124000c1e1100 */
[----:B0-----:R-:W-:-:S04]  /*c650*/  IADD3 R14, P0, P1, R22, UR4, R12 ;  /* 0x00000004160e7c10 */ /* 0x001fc8000f91e00c */
[----:B------:R-:W-:-:S05]  /*c660*/  IADD3.X R15, RZ, UR5, R11, P0, P1 ;  /* 0x00000005ff0f7c10 */ /* 0x000fca00087e240b */
[----:B------:R0:W5:Y:S01]  /*c670*/  LDG.E.U8 R27, desc[UR36][R14.64] ;  /* 0x000000240e1b7981 */ /* 0x000162000c1e1100 */
[----:B------:R-:W-:Y:S02]  /*c680*/  LOP3.LUT R29, R17, 0xff, RZ, 0xc0, !PT ;  /* 0x000000ff111d7812 */ /* 0x000fe400078ec0ff */
[----:B------:R-:W-:-:S04]  /*c690*/  ISETP.GE.U32.AND P0, PT, R3, R0, PT ;  /* 0x000000000300720c */ /* 0x000fc80003f06070 */
[----:B------:R-:W-:Y:S02]  /*c6a0*/  ISETP.GE.AND.EX P0, PT, R7, RZ, PT, P0 ;  /* 0x000000ff0700720c */ /* 0x000fe40003f06300 */
[----:B0-----:R-:W-:Y:S02]  /*c6b0*/  LOP3.LUT R14, R16, 0xff, RZ, 0xc0, !PT ;  /* 0x000000ff100e7812 */ /* 0x001fe400078ec0ff */
[----:B------:R-:W-:Y:S02]  /*c6c0*/  SEL R24, RZ, 0xffffffff, P0 ;  /* 0xffffffffff187807 */ /* 0x000fe40000000000 */
[----:B------:R-:W-:-:S04]  /*c6d0*/  IADD3 R15, R0, R19, RZ ;  /* 0x00000013000f7210 */ /* 0x000fc80007ffe0ff */
[----:B------:R-:W-:-:S04]  /*c6e0*/  ISETP.GE.U32.AND P0, PT, R2, R15, PT ;  /* 0x0000000f0200720c */ /* 0x000fc80003f06070 */
[----:B------:R-:W-:Y:S02]  /*c6f0*/  ISETP.GE.AND.EX P0, PT, R6, RZ, PT, P0 ;  /* 0x000000ff0600720c */ /* 0x000fe40003f06300 */
[CC--:B--2---:R-:W-:Y:S02]  /*c700*/  ISETP.NE.AND P2, PT, R29.reuse, R20.reuse, PT ;  /* 0x000000141d00720c */ /* 0x0c4fe40003f45270 */
[----:B------:R-:W-:-:S11]  /*c710*/  ISETP.GT.U32.AND P1, PT, R29, R20, PT ;  /* 0x000000141d00720c */ /* 0x000fd60003f24070 */
[----:B------:R-:W-:-:S04]  /*c720*/  @P2 SEL R24, RZ, 0xffffffff, !P1 ;  /* 0xffffffffff182807 */ /* 0x000fc80004800000 */
[----:B------:R-:W-:Y:S02]  /*c730*/  LOP3.LUT R24, R24, 0x1, RZ, 0xc0, !PT ;  /* 0x0000000118187812 */ /* 0x000fe400078ec0ff */
[-C--:B---3--:R-:W-:Y:S02]  /*c740*/  ISETP.NE.AND P3, PT, R14, R21.reuse, PT ;  /* 0x000000150e00720c */ /* 0x088fe40003f65270 */
[----:B------:R-:W-:Y:S02]  /*c750*/  ISETP.NE.U32.AND P1, PT, R24, 0x1, PT ;  /* 0x000000011800780c */ /* 0x000fe40003f25070 */
[----:B------:R-:W-:Y:S02]  /*c760*/  ISETP.GT.U32.AND P2, PT, R14, R21, PT ;  /* 0x000000150e00720c */ /* 0x000fe40003f44070 */
[----:B------:R-:W-:Y:S02]  /*c770*/  SEL R3, R3, R0, !P1 ;  /* 0x0000000003037207 */ /* 0x000fe40004800000 */
[----:B------:R-:W-:-:S02]  /*c780*/  SEL R0, RZ, 0xffffffff, P0 ;  /* 0xffffffffff007807 */ /* 0x000fc40000000000 */
[----:B------:R-:W-:Y:S02]  /*c790*/  ISETP.GE.U32.AND P0, PT, R4, R23, PT ;  /* 0x000000170400720c */ /* 0x000fe40003f06070 */
[----:B------:R-:W-:Y:S02]  /*c7a0*/  LOP3.LUT R14, R18, 0xff, RZ, 0xc0, !PT ;  /* 0x000000ff120e7812 */ /* 0x000fe400078ec0ff */
[----:B------:R-:W-:Y:S02]  /*c7b0*/  @P3 SEL R0, RZ, 0xffffffff, !P2 ;  /* 0xffffffffff003807 */ /* 0x000fe40005000000 */
[----:B------:R-:W-:Y:S02]  /*c7c0*/  ISETP.GE.AND.EX P0, PT, R8, RZ, PT, P0 ;  /* 0x000000ff0800720c */ /* 0x000fe40003f06300 */
[----:B------:R-:W-:Y:S02]  /*c7d0*/  LOP3.LUT R0, R0, 0x1, RZ, 0xc0, !PT ;  /* 0x0000000100007812 */ /* 0x000fe400078ec0ff */
[----:B------:R-:W-:-:S02]  /*c7e0*/  SEL R17, R17, R20, !P1 ;  /* 0x0000001411117207 */ /* 0x000fc40004800000 */
[----:B------:R-:W-:Y:S02]  /*c7f0*/  ISETP.NE.U32.AND P2, PT, R0, 0x1, PT ;  /* 0x000000010000780c */ /* 0x000fe40003f45070 */
[----:B------:R-:W-:Y:S02]  /*c800*/  LOP3.LUT R0, R10, 0xff, RZ, 0xc0, !PT ;  /* 0x000000ff0a007812 */ /* 0x000fe400078ec0ff */
[----:B------:R-:W-:Y:S02]  /*c810*/  SEL R2, R2, R15, !P2 ;  /* 0x0000000f02027207 */ /* 0x000fe40005000000 */
[CC--:B----4-:R-:W-:Y:S02]  /*c820*/  ISETP.NE.AND P4, PT, R0.reuse, R25.reuse, PT ;  /* 0x000000190000720c */ /* 0x0d0fe40003f85270 */
[----:B------:R-:W-:Y:S02]  /*c830*/  ISETP.GT.U32.AND P3, PT, R0, R25, PT ;  /* 0x000000190000720c */ /* 0x000fe40003f64070 */
[----:B------:R-:W-:-:S02]  /*c840*/  SEL R0, RZ, 0xffffffff, P0 ;  /* 0xffffffffff007807 */ /* 0x000fc40000000000 */
[----:B------:R-:W-:Y:S02]  /*c850*/  ISETP.GE.U32.AND P0, PT, R5, R22, PT ;  /* 0x000000160500720c */ /* 0x000fe40003f06070 */
[----:B------:R-:W-:Y:S02]  /*c860*/  SEL R7, R7, RZ, !P1 ;  /* 0x000000ff07077207 */ /* 0x000fe40004800000 */
[CC--:B-----5:R-:W-:Y:S02]  /*c870*/  ISETP.NE.AND P5, PT, R14.reuse, R27.reuse, PT ;  /* 0x0000001b0e00720c */ /* 0x0e0fe40003fa5270 */
[----:B------:R-:W-:Y:S02]  /*c880*/  ISETP.GE.AND.EX P0, PT, R9, RZ, PT, P0 ;  /* 0x000000ff0900720c */ /* 0x000fe40003f06300 */
[----:B------:R-:W-:Y:S02]  /*c890*/  @P4 SEL R0, RZ, 0xffffffff, !P3 ;  /* 0xffffffffff004807 */ /* 0x000fe40005800000 */
[----:B------:R-:W-:-:S02]  /*c8a0*/  ISETP.GT.U32.AND P4, PT, R14, R27, PT ;  /* 0x0000001b0e00720c */ /* 0x000fc40003f84070 */
[----:B------:R-:W-:Y:S02]  /*c8b0*/  LOP3.LUT R0, R0, 0x1, RZ, 0xc0, !PT ;  /* 0x0000000100007812 */ /* 0x000fe400078ec0ff */
[----:B------:R-:W-:Y:S02]  /*c8c0*/  SEL R16, R16, R21, !P2 ;  /* 0x0000001510107207 */ /* 0x000fe40005000000 */
[----:B------:R-:W-:Y:S02]  /*c8d0*/  ISETP.NE.U32.AND P3, PT, R0, 0x1, PT ;  /* 0x000000010000780c */ /* 0x000fe40003f65070 */
[----:B------:R-:W-:Y:S02]  /*c8e0*/  SEL R0, RZ, 0xffffffff, P0 ;  /* 0xffffffffff007807 */ /* 0x000fe40000000000 */
[----:B------:R-:W-:Y:S02]  /*c8f0*/  @P5 SEL R0, RZ, 0xffffffff, !P4 ;  /* 0xffffffffff005807 */ /* 0x000fe40006000000 */
[----:B------:R-:W-:-:S02]  /*c900*/  SEL R4, R4, R23, !P3 ;  /* 0x0000001704047207 */ /* 0x000fc40005800000 */
[----:B------:R-:W-:Y:S01]  /*c910*/  LOP3.LUT R14, R0, 0x1, RZ, 0xc0, !PT ;  /* 0x00000001000e7812 */ /* 0x000fe200078ec0ff */
[----:B------:R-:W-:Y:S01]  /*c920*/  IMAD.IADD R0, R22, 0x1, R19 ;  /* 0x0000000116007824 */ /* 0x000fe200078e0213 */
[----:B------:R-:W-:Y:S02]  /*c930*/  SEL R6, R6, RZ, !P2 ;  /* 0x000000ff06067207 */ /* 0x000fe40005000000 */
[----:B------:R-:W-:Y:S01]  /*c940*/  ISETP.NE.U32.AND P0, PT, R14, 0x1, PT ;  /* 0x000000010e00780c */ /* 0x000fe20003f05070 */
[----:B------:R-:W-:Y:S01]  /*c950*/  IMAD R14, R19, 0x3, R0 ;  /* 0x00000003130e7824 */ /* 0x000fe200078e0200 */
[----:B------:R-:W-:Y:S02]  /*c960*/  SEL R10, R10, R25, !P3 ;  /* 0x000000190a0a7207 */ /* 0x000fe40005800000 */
[----:B------:R-:W-:Y:S02]  /*c970*/  SEL R5, R5, R22, !P0 ;  /* 0x0000001605057207 */ /* 0x000fe40004000000 */
[----:B------:R-:W-:-:S02]  /*c980*/  ISETP.GE.U32.AND P4, PT, R14, R13, PT ;  /* 0x0000000d0e00720c */ /* 0x000fc40003f86070 */
[----:B------:R-:W-:Y:S02]  /*c990*/  SEL R18, R18, R27, !P0 ;  /* 0x0000001b12127207 */ /* 0x000fe40004000000 */
[----:B------:R-:W-:Y:S02]  /*c9a0*/  SEL R8, R8, RZ, !P3 ;  /* 0x000000ff08087207 */ /* 0x000fe40005800000 */
[----:B------:R-:W-:-:S07]  /*c9b0*/  SEL R9, R9, RZ, !P0 ;  /* 0x000000ff09097207 */ /* 0x000fce0004000000 */
[----:B------:R-:W-:Y:S05]  /*c9c0*/  @!P4 BRA `(.L_x_4106) ;  /* 0xfffffff800ecc947 */ /* 0x000fea000383ffff */
[----:B------:R-:W-:Y:S05]  /*c9d0*/  BSYNC B2 ;  /* 0x0000000000027941 */ /* 0x000fea0003800000 */
.L_x_4105:
[----:B------:R-:W-:Y:S02]  /*c9e0*/  PRMT R23, R20, 0x7610, R23 ;  /* 0x0000761014177816 */ /* 0x000fe40000000017 */
[----:B------:R-:W-:Y:S02]  /*c9f0*/  PRMT R24, R21, 0x7610, R24 ;  /* 0x0000761015187816 */ /* 0x000fe40000000018 */
[----:B------:R-:W-:-:S07]  /*ca00*/  PRMT R22, R27, 0x7610, R22 ;  /* 0x000076101b167816 */ /* 0x000fce0000000016 */
.L_x_4104:
[----:B------:R-:W-:Y:S05]  /*ca10*/  BSYNC B1 ;  /* 0x0000000000017941 */ /* 0x000fea0003800000 */
.L_x_4103:
        /* <DEDUP_REMOVED lines=24> */
.L_x_4108:
[----:B------:R-:W-:Y:S05]  /*cba0*/  BSYNC B1 ;  /* 0x0000000000017941 */ /* 0x000fea0003800000 */
.L_x_4107:
        /* <DEDUP_REMOVED lines=63> */
.L_x_4110:
[----:B------:R-:W-:Y:S05]  /*cfa0*/  BSYNC B1 ;  /* 0x0000000000017941 */ /* 0x000fea0003800000 */
.L_x_4109:
        /* <DEDUP_REMOVED lines=38> */
[----:B------:R-:W-:-:S07]  /*d210*/  SEL R9, R8, R9, !P0 ;  /* 0x0000000908097207 */ /* 0x000fce0004000000 */
.L_x_4062:
[----:B------:R-:W-:Y:S05]  /*d220*/  BSYNC B0 ;  /* 0x0000000000007941 */ /* 0x000fea0003800000 */
.L_x_4061:
        /* <DEDUP_REMOVED lines=20> */
.L_x_4114:
        /* <DEDUP_REMOVED lines=10> */
[----:B------:R-:W-:-:S04]  /*d410*/  LOP3.LUT R4, R0, 0xff, RZ, 0xc0, !PT ;  /* 0x000000ff00047812 */ /* 0x000fc800078ec0ff */
[----:B------:R-:W-:-:S05]  /*d420*/  LEA R2, R2, UR4, 0x4 ;  /* 0x0000000402027c11 */ /* 0x000fca000f8e20ff */
[----:B------:R-:W1:Y:S04]  /*d430*/  LDS.U8 R13, [R2] ;  /* 0x00000000020d7984 */ /* 0x000e680000000000 */
[----:B------:R-:W3:Y:S01]  /*d440*/  LDS.64 R6, [R2+0x8] ;  /* 0x0000080002067984 */ /* 0x000ee20000000a00 */
[CC--:B-1----:R-:W-:Y:S02]  /*d450*/  ISETP.NE.AND P2, PT, R4.reuse, R13.reuse, PT ;  /* 0x0000000d0400720c */ /* 0x0c2fe40003f45270 */
[----:B------:R-:W-:Y:S02]  /*d460*/  ISETP.GT.U32.AND P1, PT, R4, R13, PT ;  /* 0x0000000d0400720c */ /* 0x000fe40003f24070 */
        /* <DEDUP_REMOVED lines=8> */
[----:B--2---:R-:W-:Y:S01]  /*d4f0*/  SEL R9, R9, R7, !P0 ;  /* 0x0000000709097207 */ /* 0x004fe20004000000 */
[----:B------:R-:W-:Y:S01]  /*d500*/  IMAD.MOV.U32 R8, RZ, RZ, R5 ;  /* 0x000000ffff087224 */ /* 0x000fe200078e0005 */
[----:B------:R-:W-:Y:S01]  /*d510*/  PRMT R0, R4, 0x7610, R0 ;  /* 0x0000761004007816 */ /* 0x000fe20000000000 */
[----:B------:R1:W-:Y:S04]  /*d520*/  STS.U8 [R11], R4 ;  /* 0x000000040b007388 */ /* 0x0003e80000000000 */
[----:B------:R1:W-:Y:S02]  /*d530*/  STS.64 [R11+0x8], R8 ;  /* 0x000008080b007388 */ /* 0x0003e40000000a00 */
.L_x_4113:
[----:B------:R-:W-:Y:S05]  /*d540*/  BSYNC B0 ;  /* 0x0000000000007941 */ /* 0x000fea0003800000 */
.L_x_4112:
[----:B------:R-:W-:Y:S01]  /*d550*/  MOV R2, R10 ;  /* 0x0000000a00027202 */ /* 0x000fe20000000f00 */
[----:B------:R-:W-:Y:S06]  /*d560*/  @P3 BRA `(.L_x_4114) ;  /* 0xfffffffc00803947 */ /* 0x000fec000383ffff */
.L_x_4111:
[----:B------:R-:W-:Y:S02]  /*d570*/  ULDC UR4, c[0x0][0x240] ;  /* 0x0000900000047ab9 */ /* 0x000fe40000000800 */
[----:B------:R-:W-:-:S13]  /*d580*/  ISETP.NE.AND P0, PT, RZ, UR4, PT ;  /* 0x00000004ff007c0c */ /* 0x000fda000bf05270 */
[----:B------:R-:W-:Y:S05]  /*d590*/  @!P0 BRA `(.L_x_4115) ;  /* 0x0000000400248947 */ /* 0x000fea0003800000 */
[----:B------:R-:W3:Y:S02]  /*d5a0*/  LDC R12, c[0x0][RZ] ;  /* 0x00000000ff0c7b82 */ /* 0x000ee40000000800 */
[----:B---3--:R-:W-:Y:S01]  /*d5b0*/  ISETP.GT.AND P0, PT, R12, 0x20, PT ;  /* 0x000000200c00780c */ /* 0x008fe20003f04270 */
[----:B------:R-:W-:-:S12]  /*d5c0*/  IMAD.MOV.U32 R2, RZ, RZ, R12 ;  /* 0x000000ffff027224 */ /* 0x000fd800078e000c */
[----:B------:R-:W-:Y:S05]  /*d5d0*/  @!P0 BRA `(.L_x_4116) ;  /* 0x0000000000b48947 */ /* 0x000fea0003800000 */
[----:B-1----:R-:W1:Y:S01]  /*d5e0*/  S2R R4, SR_TID.Y ;  /* 0x0000000000047919 */ /* 0x002e620000002200 */
[----:B------:R-:W3:Y:S01]  /*d5f0*/  S2UR UR5, SR_CgaCtaId ;  /* 0x00000000000579c3 */ /* 0x000ee20000008800 */
[----:B------:R-:W-:Y:S01]  /*d600*/  UMOV UR4, 0x400 ;  /* 0x0000040000047882 */ /* 0x000fe20000000000 */
[----:B--2---:R-:W-:Y:S01]  /*d610*/  IMAD.MOV.U32 R8, RZ, RZ, R5 ;  /* 0x000000ffff087224 */ /* 0x004fe200078e0005 */
        /* <DEDUP_REMOVED lines=11> */
.L_x_4119:
[C---:B------:R-:W-:Y:S01]  /*d6d0*/  IMAD.IADD R2, R3.reuse, 0x1, R4 ;  /* 0x0000000103027824 */ /* 0x040fe200078e0204 */
[----:B------:R-:W-:Y:S04]  /*d6e0*/  BAR.SYNC.DEFER_BLOCKING 0x0 ;  /* 0x0000000000007b1d */ /* 0x000fe80000010000 */
[----:B------:R-:W-:Y:S02]  /*d6f0*/  ISETP.GE.U32.AND P0, PT, R2, R12, PT ;  /* 0x0000000c0200720c */ /* 0x000fe40003f06070 */
[----:B------:R-:W-:Y:S02]  /*d700*/  BSSY B0, `(.L_x_4117) ;  /* 0x0000016000007945 */ /* 0x000fe40003800000 */
[----:B------:R-:W-:-:S13]  /*d710*/  ISETP.GE.U32.OR P0, PT, R3, R4, P0 ;  /* 0x000000040300720c */ /* 0x000fda0000706470 */
[----:B-1----:R-:W-:Y:S05]  /*d720*/  @P0 BRA `(.L_x_4118) ;  /* 0x00000000004c0947 */ /* 0x002fea0003800000 */
[----:B------:R-:W-:Y:S01]  /*d730*/  IMAD R2, R4, 0x10, R11 ;  /* 0x0000001004027824 */ /* 0x000fe200078e020b */
[----:B------:R-:W-:-:S04]  /*d740*/  LOP3.LUT R8, R0, 0xff, RZ, 0xc0, !PT ;  /* 0x000000ff00087812 */ /* 0x000fc800078ec0ff */
[----:B------:R-:W1:Y:S04]  /*d750*/  LDS.U8 R13, [R2] ;  /* 0x00000000020d7984 */ /* 0x000e680000000000 */
[----:B------:R-:W2:Y:S01]  /*d760*/  LDS.64 R6, [R2+0x8] ;  /* 0x0000080002067984 */ /* 0x000ea20000000a00 */
[CC--:B-1----:R-:W-:Y:S02]  /*d770*/  ISETP.NE.AND P2, PT, R8.reuse, R13.reuse, PT ;  /* 0x0000000d0800720c */ /* 0x0c2fe40003f45270 */
[----:B------:R-:W-:Y:S02]  /*d780*/  ISETP.GT.U32.AND P1, PT, R8, R13, PT ;  /* 0x0000000d0800720c */ /* 0x000fe40003f24070 */
        /* <DEDUP_REMOVED lines=8> */
[----:B------:R-:W-:Y:S02]  /*d810*/  SEL R9, R9, R7, !P0 ;  /* 0x0000000709097207 */ /* 0x000fe40004000000 */
[----:B------:R-:W-:Y:S01]  /*d820*/  MOV R8, R5 ;  /* 0x0000000500087202 */ /* 0x000fe20000000f00 */
[----:B------:R1:W-:Y:S01]  /*d830*/  STS.U8 [R11], R10 ;  /* 0x0000000a0b007388 */ /* 0x0003e20000000000 */
[----:B------:R-:W-:-:S03]  /*d840*/  PRMT R0, R10, 0x7610, R0 ;  /* 0x000076100a007816 */ /* 0x000fc60000000000 */
[----:B------:R1:W-:Y:S04]  /*d850*/  STS.64 [R11+0x8], R8 ;  /* 0x000008080b007388 */ /* 0x0003e80000000a00 */
.L_x_4118:
[----:B------:R-:W-:Y:S05]  /*d860*/  BSYNC B0 ;  /* 0x0000000000007941 */ /* 0x000fea0003800000 */
.L_x_4117:
[----:B------:R-:W-:-:S04]  /*d870*/  SHF.R.S32.HI R4, RZ, 0x1, R4 ;  /* 0x00000001ff047819 */ /* 0x000fc80000011404 */
[----:B------:R-:W-:-:S13]  /*d880*/  ISETP.GE.AND P0, PT, R4, 0x20, PT ;  /* 0x000000200400780c */ /* 0x000fda0003f06270 */
[----:B------:R-:W-:Y:S05]  /*d890*/  @P0 BRA `(.L_x_4119) ;  /* 0xfffffffc008c0947 */ /* 0x000fea000383ffff */
[----:B------:R-:W-:-:S07]  /*d8a0*/  IMAD.MOV.U32 R2, RZ, RZ, 0x20 ;  /* 0x00000020ff027424 */ /* 0x000fce00078e00ff */
.L_x_4116:
[----:B------:R-:W-:Y:S01]  /*d8b0*/  BAR.SYNC.DEFER_BLOCKING 0x0 ;  /* 0x0000000000007b1d */ /* 0x000fe20000010000 */
[----:B------:R-:W-:-:S13]  /*d8c0*/  ISETP.GE.AND P0, PT, R2, 0x2, PT ;  /* 0x000000020200780c */ /* 0x000fda0003f06270 */
[----:B------:R-:W-:Y:S05]  /*d8d0*/  @!P0 BRA `(.L_x_4115) ;  /* 0x0000000000548947 */ /* 0x000fea0003800000 */
[----:B-1----:R-:W-:-:S07]  /*d8e0*/  IMAD.MOV.U32 R4, RZ, RZ, 0x1 ;  /* 0x00000001ff047424 */ /* 0x002fce00078e00ff */
.L_x_4120:
[C---:B------:R-:W-:Y:S01]  /*d8f0*/  LOP3.LUT R7, R0.reuse, 0xff, RZ, 0xc0, !PT ;  /* 0x000000ff00077812 */ /* 0x040fe200078ec0ff */
[----:B--2---:R-:W1:Y:S01]  /*d900*/  SHFL.DOWN PT, R8, R5, R4, 0x1f ;  /* 0x08001f0405087589 */ /* 0x004e6200000e0000 */
[----:B------:R-:W-:-:S03]  /*d910*/  LOP3.LUT R10, R0, 0xff, RZ, 0xc0, !PT ;  /* 0x000000ff000a7812 */ /* 0x000fc600078ec0ff */
[----:B------:R-:W2:Y:S04]  /*d920*/  SHFL.DOWN PT, R6, R9, R4, 0x1f ;  /* 0x08001f0409067589 */ /* 0x000ea800000e0000 */
[----:B------:R3:W4:Y:S02]  /*d930*/  SHFL.DOWN PT, R7, R7, R4, 0x1f ;  /* 0x08001f0407077589 */ /* 0x00072400000e0000 */
[----:B---3--:R-:W-:Y:S01]  /*d940*/  IMAD.SHL.U32 R4, R4, 0x2, RZ ;  /* 0x0000000204047824 */ /* 0x008fe200078e00ff */
[----:B-1----:R-:W-:-:S04]  /*d950*/  ISETP.GE.U32.AND P0, PT, R5, R8, PT ;  /* 0x000000080500720c */ /* 0x002fc80003f06070 */
[----:B--2---:R-:W-:Y:S02]  /*d960*/  ISETP.GE.AND.EX P0, PT, R9, R6, PT, P0 ;  /* 0x000000060900720c */ /* 0x004fe40003f06300 */
[----:B----4-:R-:W-:-:S04]  /*d970*/  LOP3.LUT R11, R7, 0xff, RZ, 0xc0, !PT ;  /* 0x000000ff070b7812 */ /* 0x010fc800078ec0ff */
[CC--:B------:R-:W-:Y:S02]  /*d980*/  ISETP.NE.AND P2, PT, R10.reuse, R11.reuse, PT ;  /* 0x0000000b0a00720c */ /* 0x0c0fe40003f45270 */
[----:B------:R-:W-:Y:S02]  /*d990*/  ISETP.GT.U32.AND P1, PT, R10, R11, PT ;  /* 0x0000000b0a00720c */ /* 0x000fe40003f24070 */
[----:B------:R-:W-:-:S09]  /*d9a0*/  SEL R10, RZ, 0xffffffff, P0 ;  /* 0xffffffffff0a7807 */ /* 0x000fd20000000000 */
        /* <DEDUP_REMOVED lines=8> */
.L_x_4115:
[----:B-1----:R-:W1:Y:S01]  /*da30*/  LDC R4, c[0x0][0x3fc] ;  /* 0x0000ff00ff047b82 */ /* 0x002e620000000800 */
[----:B------:R-:W-:Y:S01]  /*da40*/  ULDC UR4, c[0x0][0x24c] ;  /* 0x0000930000047ab9 */ /* 0x000fe20000000800 */
[----:B------:R-:W-:Y:S02]  /*da50*/  IMAD.MOV.U32 R2, RZ, RZ, RZ ;  /* 0x000000ffff027224 */ /* 0x000fe400078e00ff */
[----:B--2---:R-:W-:Y:S01]  /*da60*/  IMAD R11, R3, UR4, RZ ;  /* 0x00000004030b7c24 */ /* 0x004fe2000f8e02ff */
[----:B-1----:R-:W-:-:S13]  /*da70*/  ISETP.NE.AND P0, PT, R4, RZ, PT ;  /* 0x000000ff0400720c */ /* 0x002fda0003f05270 */
        /* <DEDUP_REMOVED lines=280> */
.L_x_4121:
[----:B------:R-:W-:Y:S01]  /*ec00*/  ULDC.64 UR4, c[0x0][0x610] ;  /* 0x0001840000047ab9 */ /* 0x000fe20000000a00 */
[----:B------:R-:W-:Y:S02]  /*ec10*/  CS2R R6, SRZ ;  /* 0x0000000000067805 */ /* 0x000fe4000001ff00 */
[----:B------:R-:W-:Y:S01]  /*ec20*/  ISETP.NE.U32.AND P0, PT, RZ, UR4, PT ;  /* 0x00000004ff007c0c */ /* 0x000fe2000bf05070 */
[----:B------:R-:W-:-:S03]  /*ec30*/  IMAD.MOV.U32 R4, RZ, RZ, RZ ;  /* 0x000000ffff047224 */ /* 0x000fc600078e00ff */
[----:B------:R-:W-:-:S13]  /*ec40*/  ISETP.NE.AND.EX P0, PT, RZ, UR5, PT, P0 ;  /* 0x00000005ff007c0c */ /* 0x000fda000bf05300 */
[----:B------:R-:W-:Y:S05]  /*ec50*/  @!P0 BRA `(.L_x_4122) ;  /* 0x0000000800108947 */ /* 0x000fea0003800000 */
[----:B0-----:R-:W-:Y:S02]  /*ec60*/  IMAD.MOV.U32 R14, RZ, RZ, 0x8 ;  /* 0x00000008ff0e7424 */ /* 0x001fe400078e00ff */
[----:B------:R-:W-:Y:S02]  /*ec70*/  IMAD.MOV.U32 R13, RZ, RZ, RZ ;  /* 0x000000ffff0d7224 */ /* 0x000fe400078e00ff */
[----:B------:R-:W-:Y:S02]  /*ec80*/  IMAD.MOV.U32 R6, RZ, RZ, 0x10 ;  /* 0x00000010ff067424 */ /* 0x000fe400078e00ff */
[----:B------:R-:W-:-:S07]  /*ec90*/  IMAD.MOV.U32 R7, RZ, RZ, 0x0 ;  /* 0x00000000ff077424 */ /* 0x000fce00078e00ff */
.L_x_4125:
        /* <DEDUP_REMOVED lines=8> */
[----:B-----5:R-:W-:Y:S05]  /*ed20*/  CALL.REL.NOINC `($__internal_37_$__cuda_sm20_rem_u64) ;  /* 0x0000003c00ac7944 */ /* 0x020fea0003c00000 */
[----:B------:R-:W-:Y:S02]  /*ed30*/  IMAD.MOV.U32 R6, RZ, RZ, R4 ;  /* 0x000000ffff067224 */ /* 0x000fe400078e0004 */
[----:B------:R-:W-:Y:S01]  /*ed40*/  IMAD.MOV.U32 R7, RZ, RZ, R13 ;  /* 0x000000ffff077224 */ /* 0x000fe200078e000d */
[----:B------:R-:W-:Y:S06]  /*ed50*/  BRA `(.L_x_4124) ;  /* 0x00000000004c7947 */ /* 0x000fec0003800000 */
.L_x_4123:
        /* <DEDUP_REMOVED lines=19> */
.L_x_4124:
[----:B------:R-:W-:Y:S01]  /*ee90*/  ISETP.NE.U32.AND P0, PT, R6, RZ, PT ;  /* 0x000000ff0600720c */ /* 0x000fe20003f05070 */
[----:B------:R-:W-:Y:S02]  /*eea0*/  IMAD.MOV.U32 R14, RZ, RZ, R8 ;  /* 0x000000ffff0e7224 */ /* 0x000fe400078e0008 */
[----:B------:R-:W-:Y:S01]  /*eeb0*/  IMAD.MOV.U32 R13, RZ, RZ, R10 ;  /* 0x000000ffff0d7224 */ /* 0x000fe200078e000a */
[----:B------:R-:W-:-:S13]  /*eec0*/  ISETP.NE.AND.EX P0, PT, R7, RZ, PT, P0 ;  /* 0x000000ff0700720c */ /* 0x000fda0003f05300 */
[----:B------:R-:W-:Y:S05]  /*eed0*/  @P0 BRA `(.L_x_4125) ;  /* 0xfffffffc00700947 */ /* 0x000fea000383ffff */
[----:B------:R-:W-:-:S13]  /*eee0*/  ISETP.NE.U32.AND P2, PT, R10, RZ, PT ;  /* 0x000000ff0a00720c */ /* 0x000fda0003f45070 */
[----:B------:R-:W-:Y:S05]  /*eef0*/  @!P2 BRA `(.L_x_4126) ;  /* 0x00000000001ca947 */ /* 0x000fea0003800000 */
[----:B------:R-:W-:Y:S01]  /*ef00*/  IMAD.MOV.U32 R6, RZ, RZ, 0x10 ;  /* 0x00000010ff067424 */ /* 0x000fe200078e00ff */
[----:B------:R-:W-:Y:S01]  /*ef10*/  MOV R4, 0xef40 ;  /* 0x0000ef4000047802 */ /* 0x000fe20000000f00 */
[----:B------:R-:W-:-:S07]  /*ef20*/  IMAD.MOV.U32 R7, RZ, RZ, RZ ;  /* 0x000000ffff077224 */ /* 0x000fce00078e00ff */
[----:B-----5:R-:W-:Y:S05]  /*ef30*/  CALL.REL.NOINC `($__internal_36_$__cuda_sm20_div_u64) ;  /* 0x0000003800107944 */ /* 0x020fea0003c00000 */
[----:B------:R-:W-:Y:S01]  /*ef40*/  MOV R12, R14 ;  /* 0x0000000e000c7202 */ /* 0x000fe20000000f00 */
[----:B------:R-:W-:Y:S01]  /*ef50*/  IMAD.MOV.U32 R13, RZ, RZ, R15 ;  /* 0x000000ffff0d7224 */ /* 0x000fe200078e000f */
[----:B------:R-:W-:Y:S06]  /*ef60*/  BRA `(.L_x_4127) ;  /* 0x00000000004c7947 */ /* 0x000fec0003800000 */
.L_x_4126:
        /* <DEDUP_REMOVED lines=19> */
.L_x_4127:
[----:B------:R-:W-:Y:S05]  /*f0a0*/  @!P2 BRA `(.L_x_4128) ;  /* 0x000000000014a947 */ /* 0x000fea0003800000 */
[----:B------:R-:W-:Y:S01]  /*f0b0*/  IMAD.MOV.U32 R6, RZ, RZ, 0x8 ;  /* 0x00000008ff067424 */ /* 0x000fe200078e00ff */
[----:B------:R-:W-:Y:S01]  /*f0c0*/  MOV R4, 0xf0f0 ;  /* 0x0000f0f000047802 */ /* 0x000fe20000000f00 */
[----:B------:R-:W-:-:S07]  /*f0d0*/  IMAD.MOV.U32 R7, RZ, RZ, RZ ;  /* 0x000000ffff077224 */ /* 0x000fce00078e00ff */
[----:B-----5:R-:W-:Y:S05]  /*f0e0*/  CALL.REL.NOINC `($__internal_36_$__cuda_sm20_div_u64) ;  /* 0x0000003400a47944 */ /* 0x020fea0003c00000 */
[----:B------:R-:W-:Y:S05]  /*f0f0*/  BRA `(.L_x_4129) ;  /* 0x00000000004c7947 */ /* 0x000fea0003800000 */
.L_x_4128:
        /* <DEDUP_REMOVED lines=17> */
[----:B------:R-:W-:Y:S02]  /*f210*/  @P1 IADD3 R14, R14, 0x1, RZ ;  /* 0x000000010e0e1810 */ /* 0x000fe40007ffe0ff */
[----:B------:R-:W-:-:S07]  /*f220*/  @!P2 LOP3.LUT R14, RZ, R8, RZ, 0x33, !PT ;  /* 0x00000008ff0ea212 */ /* 0x000fce00078e33ff */
.L_x_4129:
        /* <DEDUP_REMOVED lines=10> */
[----:B-----5:R-:W-:Y:S05]  /*f2d0*/  CALL.REL.NOINC `($__internal_36_$__cuda_sm20_div_u64) ;  /* 0x0000003400287944 */ /* 0x020fea0003c00000 */
[----:B------:R-:W-:Y:S01]  /*f2e0*/  MOV R6, R14 ;  /* 0x0000000e00067202 */ /* 0x000fe20000000f00 */
[----:B------:R-:W-:Y:S01]  /*f2f0*/  IMAD.MOV.U32 R7, RZ, RZ, R15 ;  /* 0x000000ffff077224 */ /* 0x000fe200078e000f */
[----:B------:R-:W-:Y:S06]  /*f300*/  BRA `(.L_x_4132) ;  /* 0x0000000000507947 */ /* 0x000fec0003800000 */
.L_x_4131:
        /* <DEDUP_REMOVED lines=20> */
.L_x_4132:
[----:B------:R-:W-:Y:S05]  /*f450*/  BSYNC B0 ;  /* 0x0000000000007941 */ /* 0x000fea0003800000 */
.L_x_4130:
[----:B------:R-:W-:Y:S02]  /*f460*/  ULDC.64 UR4, c[0x0][0x610] ;  /* 0x0001840000047ab9 */ /* 0x000fe40000000a00 */
[----:B------:R-:W-:-:S04]  /*f470*/  IADD3 R6, P0, R6, UR4, RZ ;  /* 0x0000000406067c10 */ /* 0x000fc8000ff1e0ff */
[----:B------:R-:W-:-:S05]  /*f480*/  IADD3.X R7, R7, UR5, RZ, P0, !PT ;  /* 0x0000000507077c10 */ /* 0x000fca00087fe4ff */
[----:B------:R-:W-:-:S07]  /*f490*/  IMAD.MOV.U32 R4, RZ, RZ, R7 ;  /* 0x000000ffff047224 */ /* 0x000fce00078e0007 */
.L_x_4122:
[----:B------:R-:W-:Y:S02]  /*f4a0*/  ULDC UR4, c[0x0][0x248] ;  /* 0x0000920000047ab9 */ /* 0x000fe40000000800 */
[----:B------:R-:W-:-:S13]  /*f4b0*/  ISETP.NE.AND P0, PT, RZ, UR4, PT ;  /* 0x00000004ff007c0c */ /* 0x000fda000bf05270 */
[----:B------:R-:W-:Y:S05]  /*f4c0*/  @!P0 BRA `(.L_x_4133) ;  /* 0x0000002800948947 */ /* 0x000fea0003800000 */
[----:B------:R-:W1:Y:S01]  /*f4d0*/  LDC R16, c[0x0][0x3fc] ;  /* 0x0000ff00ff107b82 */ /* 0x000e620000000800 */
[----:B------:R-:W2:Y:S01]  /*f4e0*/  S2R R17, SR_TID.Y ;  /* 0x0000000000117919 */ /* 0x000ea20000002200 */
[----:B------:R-:W-:Y:S02]  /*f4f0*/  ULDC UR4, c[0x0][0x24c] ;  /* 0x0000930000047ab9 */ /* 0x000fe40000000800 */
[----:B------:R-:W-:Y:S01]  /*f500*/  IMAD R2, R3, UR4, RZ ;  /* 0x0000000403027c24 */ /* 0x000fe2000f8e02ff */
[----:B------:R-:W3:Y:S01]  /*f510*/  S2R R8, SR_CTAID.X ;  /* 0x0000000000087919 */ /* 0x000ee20000002500 */
[----:B------:R-:W-:Y:S01]  /*f520*/  ULDC UR4, c[0x0][0x250] ;  /* 0x0000940000047ab9 */ /* 0x000fe20000000800 */
[----:B-1----:R-:W-:Y:S01]  /*f530*/  ISETP.NE.AND P0, PT, R16, RZ, PT ;  /* 0x000000ff1000720c */ /* 0x002fe20003f05270 */
        /* <DEDUP_REMOVED lines=9> */
[----:B0-----:R-:W-:-:S05]  /*f5d0*/  IMAD.HI.U32 R14, R11, UR7, R10 ;  /* 0x000000070b0e7c27 */ /* 0x001fca000f8e000a */
[----:B------:R-:W-:Y:S01]  /*f5e0*/  SHF.R.U32.HI R15, RZ, UR4, R14 ;  /* 0x00000004ff0f7c19 */ /* 0x000fe2000801160e */
[----:B------:R-:W-:-:S04]  /*f5f0*/  ULDC UR4, c[0x0][0x52c] ;  /* 0x00014b0000047ab9 */ /* 0x000fc80000000800 */
[----:B------:R-:W-:-:S04]  /*f600*/  IMAD.MOV R13, RZ, RZ, -R15 ;  /* 0x000000ffff0d7224 */ /* 0x000fc800078e0a0f */
[----:B------:R-:W-:-:S04]  /*f610*/  IMAD R13, R13, UR6, R11 ;  /* 0x000000060d0d7c24 */ /* 0x000fc8000f8e020b */
[----:B------:R-:W-:Y:S01]  /*f620*/  IMAD R2, R13, UR4, RZ ;  /* 0x000000040d027c24 */ /* 0x000fe2000f8e02ff */
        /* <DEDUP_REMOVED lines=263> */
.L_x_4134:
        /* <DEDUP_REMOVED lines=15> */
.L_x_4136:
[----:B-1----:R-:W-:Y:S05]  /*10790*/  BSYNC B0 ;  /* 0x0000000000007941 */ /* 0x002fea0003800000 */
.L_x_4135:
[----:B------:R-:W-:Y:S01]  /*107a0*/  PRMT R10, R10, 0x9910, RZ ;  /* 0x000099100a0a7816 */ /* 0x000fe200000000ff */
[----:B------:R-:W-:Y:S01]  /*107b0*/  BSSY B0, `(.L_x_4137) ;  /* 0x0000010000007945 */ /* 0x000fe20003800000 */
[----:B------:R-:W-:Y:S02]  /*107c0*/  LOP3.LUT P0, RZ, R3, R17, RZ, 0xfc, !PT ;  /* 0x0000001103ff7212 */ /* 0x000fe4000780fcff */
[----:B------:R-:W-:-:S13]  /*107d0*/  ISETP.NE.AND P1, PT, R10, RZ, PT ;  /* 0x000000ff0a00720c */ /* 0x000fda0003f25270 */
[----:B------:R-:W-:Y:S05]  /*107e0*/  @!P1 BRA `(.L_x_4138) ;  /* 0x0000000000309947 */ /* 0x000fea0003800000 */
[----:B------:R-:W1:Y:S01]  /*107f0*/  S2UR UR4, SR_CTAID.Y ;  /* 0x00000000000479c3 */ /* 0x000e620000002600 */
[----:B------:R-:W-:-:S07]  /*10800*/  ISETP.NE.AND P2, PT, RZ, UR9, PT ;  /* 0x00000009ff007c0c */ /* 0x000fce000bf45270 */
[----:B------:R-:W1:Y:S08]  /*10810*/  LDC R13, c[0x0][0x10] ;  /* 0x00000400ff0d7b82 */ /* 0x000e700000000800 */
[----:B------:R-:W2:Y:S01]  /*10820*/  LDC.64 R10, c[0x0][0x618] ;  /* 0x00018600ff0a7b82 */ /* 0x000ea20000000a00 */
[----:B-1----:R-:W-:Y:S01]  /*10830*/  IMAD R12, R8, R13, UR4 ;  /* 0x00000004080c7e24 */ /* 0x002fe2000f8e020d */
[----:B------:R-:W-:Y:S01]  /*10840*/  ULDC UR4, c[0x0][0x0] ;  /* 0x0000000000047ab9 */ /* 0x000fe20000000800 */
[----:B------:R-:W-:-:S02]  /*10850*/  MOV R13, R9 ;  /* 0x00000009000d7202 */ /* 0x000fc40000000f00 */
[----:B------:R-:W-:-:S04]  /*10860*/  @!P2 IMAD R12, R12, UR4, R3 ;  /* 0x000000040c0cac24 */ /* 0x000fc8000f8e0203 */
[----:B--2---:R-:W-:-:S04]  /*10870*/  IMAD.WIDE.U32 R10, R12, 0x10, R10 ;  /* 0x000000100c0a7825 */ /* 0x004fc800078e000a */
[----:B------:R-:W-:Y:S01]  /*10880*/  IMAD.MOV.U32 R12, RZ, RZ, R5 ;  /* 0x000000ffff0c7224 */ /* 0x000fe200078e0005 */
[----:B------:R1:W-:Y:S04]  /*10890*/  STG.E.U8 desc[UR36][R10.64], R0 ;  /* 0x000000000a007986 */ /* 0x0003e8000c101124 */
[----:B------:R1:W-:Y:S02]  /*108a0*/  STG.E.64 desc[UR36][R10.64+0x8], R12 ;  /* 0x0000080c0a007986 */ /* 0x0003e4000c101b24 */
.L_x_4138:
[----:B------:R-:W-:Y:S05]  /*108b0*/  BSYNC B0 ;  /* 0x0000000000007941 */ /* 0x000fea0003800000 */
.L_x_4137:
        /* <DEDUP_REMOVED lines=35> */
.L_x_4140:
[----:B------:R-:W-:Y:S05]  /*10af0*/  BSYNC B0 ;  /* 0x0000000000007941 */ /* 0x000fea0003800000 */
.L_x_4139:
        /* <DEDUP_REMOVED lines=28> */
[----:B------:R-:W1:Y:S01]  /*10cc0*/  LDC R19, c[0x0][0x4] ;  /* 0x00000100ff137b82 */ /* 0x000e620000000800 */
[----:B------:R-:W-:Y:S01]  /*10cd0*/  BSSY B1, `(.L_x_4144) ;  /* 0x0000018000017945 */ /* 0x000fe20003800000 */
[----:B------:R-:W-:Y:S01]  /*10ce0*/  MOV R16, R12 ;  /* 0x0000000c00107202 */ /* 0x000fe20000000f00 */
[----:B------:R-:W-:-:S05]  /*10cf0*/  IMAD R17, R8, UR5, RZ ;  /* 0x0000000508117c24 */ /* 0x000fca000f8e02ff */
[----:B------:R-:W2:Y:S01]  /*10d00*/  LDC.64 R10, c[0x0][0x618] ;  /* 0x00018600ff0a7b82 */ /* 0x000ea20000000a00 */
[----:B-1----:R-:W-:-:S07]  /*10d10*/  IMAD R19, R19, UR4, RZ ;  /* 0x0000000413137c24 */ /* 0x002fce000f8e02ff */
.L_x_4145:
[----:B0-----:R-:W-:-:S04]  /*10d20*/  IMAD.IADD R15, R17, 0x1, R16 ;  /* 0x00000001110f7824 */ /* 0x001fc800078e0210 */
[----:B--2---:R-:W-:-:S05]  /*10d30*/  IMAD.WIDE.U32 R14, R15, 0x10, R10 ;  /* 0x000000100f0e7825 */ /* 0x004fca00078e000a */
[----:B------:R-:W2:Y:S04]  /*10d40*/  LDG.E.U8 R21, desc[UR36][R14.64] ;  /* 0x000000240e157981 */ /* 0x000ea8000c1e1100 */
[----:B------:R-:W3:Y:S01]  /*10d50*/  LDG.E.64 R12, desc[UR36][R14.64+0x8] ;  /* 0x000008240e0c7981 */ /* 0x000ee2000c1e1b00 */
[----:B------:R-:W-:Y:S01]  /*10d60*/  LOP3.LUT R8, R5, 0xff, RZ, 0xc0, !PT ;  /* 0x000000ff05087812 */ /* 0x000fe200078ec0ff */
[----:B------:R-:W-:-:S03]  /*10d70*/  IMAD.IADD R16, R19, 0x1, R16 ;  /* 0x0000000113107824 */ /* 0x000fc600078e0210 */
[CC--:B--2---:R-:W-:Y:S02]  /*10d80*/  ISETP.NE.AND P3, PT, R8.reuse, R21.reuse, PT ;  /* 0x000000150800720c */ /* 0x0c4fe40003f65270 */
[----:B------:R-:W-:Y:S02]  /*10d90*/  ISETP.GT.U32.AND P2, PT, R8, R21, PT ;  /* 0x000000150800720c */ /* 0x000fe40003f44070 */
[----:B---3--:R-:W-:Y:S02]  /*10da0*/  ISETP.GE.U32.AND P0, PT, R0, R12, PT ;  /* 0x0000000c0000720c */ /* 0x008fe40003f06070 */
        /* <DEDUP_REMOVED lines=11> */
.L_x_4144:
[----:B------:R-:W-:Y:S05]  /*10e60*/  BRA `(.L_x_4143) ;  /* 0x0000000000787947 */ /* 0x000fea0003800000 */
.L_x_4142:
[----:B------:R-:W1:Y:S01]  /*10e70*/  S2R R12, SR_TID.Y ;  /* 0x00000000000c7919 */ /* 0x000e620000002200 */
[----:B------:R-:W-:Y:S02]  /*10e80*/  ULDC UR5, c[0x0][0x23c] ;  /* 0x00008f0000057ab9 */ /* 0x000fe40000000800 */
[----:B-1----:R-:W-:-:S13]  /*10e90*/  ISETP.GE.U32.AND P0, PT, R12, UR5, PT ;  /* 0x000000050c007c0c */ /* 0x002fda000bf06070 */
[----:B------:R-:W-:Y:S05]  /*10ea0*/  @P0 BRA `(.L_x_4143) ;  /* 0x0000000000680947 */ /* 0x000fea0003800000 */
[----:B------:R-:W-:Y:S01]  /*10eb0*/  ULDC UR4, c[0x0][0x10] ;  /* 0x0000040000047ab9 */ /* 0x000fe20000000800 */
[----:B------:R-:W1:Y:S01]  /*10ec0*/  LDC R19, c[0x0][RZ] ;  /* 0x00000000ff137b82 */ /* 0x000e620000000800 */
[----:B------:R-:W-:Y:S02]  /*10ed0*/  IMAD.MOV.U32 R17, RZ, RZ, R12 ;  /* 0x000000ffff117224 */ /* 0x000fe400078e000c */
[----:B------:R-:W-:-:S05]  /*10ee0*/  IMAD R8, R8, UR4, RZ ;  /* 0x0000000408087c24 */ /* 0x000fca000f8e02ff */
[----:B------:R-:W2:Y:S08]  /*10ef0*/  LDC.64 R10, c[0x0][0x618] ;  /* 0x00018600ff0a7b82 */ /* 0x000eb00000000a00 */
[----:B0-----:R-:W0:Y:S02]  /*10f00*/  LDC R20, c[0x0][0x4] ;  /* 0x00000100ff147b82 */ /* 0x001e240000000800 */
.L_x_4146:
[----:B------:R-:W-:-:S04]  /*10f10*/  IMAD.IADD R12, R8, 0x1, R17 ;  /* 0x00000001080c7824 */ /* 0x000fc800078e0211 */
[----:B-1----:R-:W-:-:S04]  /*10f20*/  IMAD R15, R12, R19, R3 ;  /* 0x000000130c0f7224 */ /* 0x002fc800078e0203 */
[----:B--2---:R-:W-:-:S05]  /*10f30*/  IMAD.WIDE.U32 R14, R15, 0x10, R10 ;  /* 0x000000100f0e7825 */ /* 0x004fca00078e000a */
[----:B------:R-:W2:Y:S04]  /*10f40*/  LDG.E.U8 R16, desc[UR36][R14.64] ;  /* 0x000000240e107981 */ /* 0x000ea8000c1e1100 */
[----:B------:R-:W3:Y:S01]  /*10f50*/  LDG.E.64 R12, desc[UR36][R14.64+0x8] ;  /* 0x000008240e0c7981 */ /* 0x000ee2000c1e1b00 */
[----:B------:R-:W-:Y:S02]  /*10f60*/  LOP3.LUT R21, R5, 0xff, RZ, 0xc0, !PT ;  /* 0x000000ff05157812 */ /* 0x000fe400078ec0ff */
[----:B0-----:R-:W-:Y:S02]  /*10f70*/  IADD3 R17, R20, R17, RZ ;  /* 0x0000001114117210 */ /* 0x001fe40007ffe0ff */
[CC--:B--2---:R-:W-:Y:S02]  /*10f80*/  ISETP.NE.AND P3, PT, R21.reuse, R16.reuse, PT ;  /* 0x000000101500720c */ /* 0x0c4fe40003f65270 */
[----:B------:R-:W-:-:S02]  /*10f90*/  ISETP.GT.U32.AND P2, PT, R21, R16, PT ;  /* 0x000000101500720c */ /* 0x000fc40003f44070 */
        /* <DEDUP_REMOVED lines=11> */
.L_x_4143:
[----:B------:R-:W-:Y:S05]  /*11050*/  BSYNC B0 ;  /* 0x0000000000007941 */ /* 0x000fea0003800000 */
.L_x_4141:
[----:B------:R-:W1:Y:S01]  /*11060*/  S2R R12, SR_TID.Y ;  /* 0x00000000000c7919 */ /* 0x000e620000002200 */
        /* <DEDUP_REMOVED lines=11> */
[----:B------:R1:W-:Y:S01]  /*11120*/  STS.U8 [R12], R5 ;  /* 0x000000050c007388 */ /* 0x0003e20000000000 */
[----:B------:R-:W-:Y:S05]  /*11130*/  @!P0 BRA `(.L_x_4147) ;  /* 0x0000000000888947 */ /* 0x000fea0003800000 */
[----:B-1----:R-:W-:-:S07]  /*11140*/  IMAD.U32 R10, RZ, RZ, UR4 ;  /* 0x00000004ff0a7e24 */ /* 0x002fce000f8e00ff */
.L_x_4150:
        /* <DEDUP_REMOVED lines=10> */
[----:B0-----:R-:W-:-:S04]  /*111f0*/  LOP3.LUT R14, R5, 0xff, RZ, 0xc0, !PT ;  /* 0x000000ff050e7812 */ /* 0x001fc800078ec0ff */
[----:B------:R-:W-:-:S05]  /*11200*/  LEA R13, R10, UR7, 0x4 ;  /* 0x000000070a0d7c11 */ /* 0x000fca000f8e20ff */
[----:B------:R-:W0:Y:S04]  /*11210*/  LDS.U8 R15, [R13] ;  /* 0x000000000d0f7984 */ /* 0x000e280000000000 */
[----:B------:R-:W1:Y:S01]  /*11220*/  LDS.64 R10, [R13+0x8] ;  /* 0x000008000d0a7984 */ /* 0x000e620000000a00 */
[CC--:B0-----:R-:W-:Y:S02]  /*11230*/  ISETP.NE.AND P4, PT, R14.reuse, R15.reuse, PT ;  /* 0x0000000f0e00720c */ /* 0x0c1fe40003f85270 */
[----:B------:R-:W-:Y:S02]  /*11240*/  ISETP.GT.U32.AND P3, PT, R14, R15, PT ;  /* 0x0000000f0e00720c */ /* 0x000fe40003f64070 */
        /* <DEDUP_REMOVED lines=10> */
[----:B------:R-:W-:Y:S02]  /*112f0*/  MOV R10, R0 ;  /* 0x00000000000a7202 */ /* 0x000fe40000000f00 */
[----:B------:R-:W-:Y:S01]  /*11300*/  PRMT R5, R15, 0x7610, R5 ;  /* 0x000076100f057816 */ /* 0x000fe20000000005 */
[----:B------:R1:W-:Y:S04]  /*11310*/  STS.U8 [R12], R15 ;  /* 0x0000000f0c007388 */ /* 0x0003e80000000000 */
[----:B------:R1:W-:Y:S02]  /*11320*/  STS.64 [R12+0x8], R10 ;  /* 0x0000080a0c007388 */ /* 0x0003e40000000a00 */
.L_x_4149:
[----:B------:R-:W-:Y:S05]  /*11330*/  BSYNC B0 ;  /* 0x0000000000007941 */ /* 0x000fea0003800000 */
.L_x_4148:
[----:B-1----:R-:W-:Y:S01]  /*11340*/  IMAD.MOV.U32 R10, RZ, RZ, R16 ;  /* 0x000000ffff0a7224 */ /* 0x002fe200078e0010 */
[----:B------:R-:W-:Y:S06]  /*11350*/  @P2 BRA `(.L_x_4150) ;  /* 0xfffffffc007c2947 */ /* 0x000fec000383ffff */
.L_x_4147:
[----:B------:R-:W-:Y:S02]  /*11360*/  ULDC UR4, c[0x0][0x240] ;  /* 0x0000900000047ab9 */ /* 0x000fe40000000800 */
[----:B------:R-:W-:-:S13]  /*11370*/  ISETP.NE.AND P0, PT, RZ, UR4, PT ;  /* 0x00000004ff007c0c */ /* 0x000fda000bf05270 */
[----:B------:R-:W-:Y:S05]  /*11380*/  @!P0 BRA `(.L_x_4151) ;  /* 0x00000004000c8947 */ /* 0x000fea0003800000 */
[----:B------:R-:W-:Y:S01]  /*11390*/  ISETP.GT.AND P0, PT, R8, 0x20, PT ;  /* 0x000000200800780c */ /* 0x000fe20003f04270 */
[----:B------:R-:W-:-:S12]  /*113a0*/  IMAD.MOV.U32 R13, RZ, RZ, R8 ;  /* 0x000000ffff0d7224 */ /* 0x000fd800078e0008 */
[----:B------:R-:W-:Y:S05]  /*113b0*/  @!P0 BRA `(.L_x_4152) ;  /* 0x0000000000a08947 */ /* 0x000fea0003800000 */
[----:B-1----:R-:W-:Y:S01]  /*113c0*/  IMAD.MOV.U32 R10, RZ, RZ, R0 ;  /* 0x000000ffff0a7224 */ /* 0x002fe200078e0000 */
[----:B------:R-:W-:Y:S01]  /*113d0*/  MOV R11, R9 ;  /* 0x00000009000b7202 */ /* 0x000fe20000000f00 */
[----:B------:R2:W-:Y:S01]  /*113e0*/  STS.U8 [R12], R5 ;  /* 0x000000050c007388 */ /* 0x0005e20000000000 */
[----:B------:R-:W-:-:S03]  /*113f0*/  LEA.HI R13, R8, R8, RZ, 0x1 ;  /* 0x00000008080d7211 */ /* 0x000fc600078f08ff */
[----:B------:R2:W-:Y:S01]  /*11400*/  STS.64 [R12+0x8], R10 ;  /* 0x0000080a0c007388 */ /* 0x0005e20000000a00 */
[----:B0-----:R-:W-:Y:S01]  /*11410*/  SHF.R.S32.HI R14, RZ, 0x1, R13 ;  /* 0x00000001ff0e7819 */ /* 0x001fe2000001140d */
[----:B------:R-:W-:-:S03]  /*11420*/  IMAD.MOV.U32 R13, RZ, RZ, 0x20 ;  /* 0x00000020ff0d7424 */ /* 0x000fc600078e00ff */
[----:B------:R-:W-:-:S13]  /*11430*/  ISETP.GE.AND P0, PT, R14, 0x20, PT ;  /* 0x000000200e00780c */ /* 0x000fda0003f06270 */
[----:B--2---:R-:W-:Y:S05]  /*11440*/  @!P0 BRA `(.L_x_4152) ;  /* 0x00000000007c8947 */ /* 0x004fea0003800000 */
.L_x_4155:
[----:B0-----:R-:W-:Y:S01]  /*11450*/  IMAD.IADD R11, R3, 0x1, R14 ;  /* 0x00000001030b7824 */ /* 0x001fe200078e020e */
[----:B------:R-:W-:Y:S04]  /*11460*/  BAR.SYNC.DEFER_BLOCKING 0x0 ;  /* 0x0000000000007b1d */ /* 0x000fe80000010000 */
[----:B------:R-:W-:Y:S02]  /*11470*/  ISETP.GE.U32.AND P0, PT, R11, R8, PT ;  /* 0x000000080b00720c */ /* 0x000fe40003f06070 */
[----:B------:R-:W-:Y:S02]  /*11480*/  BSSY B0, `(.L_x_4153) ;  /* 0x0000017000007945 */ /* 0x000fe40003800000 */
[----:B------:R-:W-:-:S13]  /*11490*/  ISETP.GE.U32.OR P0, PT, R3, R14, P0 ;  /* 0x0000000e0300720c */ /* 0x000fda0000706470 */
[----:B------:R-:W-:Y:S05]  /*114a0*/  @P0 BRA `(.L_x_4154) ;  /* 0x0000000000500947 */ /* 0x000fea0003800000 */
[----:B------:R-:W-:Y:S01]  /*114b0*/  IMAD R13, R14, 0x10, R12 ;  /* 0x000000100e0d7824 */ /* 0x000fe200078e020c */
[----:B------:R-:W-:-:S04]  /*114c0*/  LOP3.LUT R15, R5, 0xff, RZ, 0xc0, !PT ;  /* 0x000000ff050f7812 */ /* 0x000fc800078ec0ff */
        /* <DEDUP_REMOVED lines=18> */
.L_x_4154:
[----:B------:R-:W-:Y:S05]  /*115f0*/  BSYNC B0 ;  /* 0x0000000000007941 */ /* 0x000fea0003800000 */
.L_x_4153:
[----:B------:R-:W-:-:S04]  /*11600*/  SHF.R.S32.HI R14, RZ, 0x1, R14 ;  /* 0x00000001ff0e7819 */ /* 0x000fc8000001140e */
[----:B------:R-:W-:-:S13]  /*11610*/  ISETP.GE.AND P0, PT, R14, 0x20, PT ;  /* 0x000000200e00780c */ /* 0x000fda0003f06270 */
[----:B------:R-:W-:Y:S05]  /*11620*/  @P0 BRA `(.L_x_4155) ;  /* 0xfffffffc00880947 */ /* 0x000fea000383ffff */
[----:B------:R-:W-:-:S07]  /*11630*/  IMAD.MOV.U32 R13, RZ, RZ, 0x20 ;  /* 0x00000020ff0d7424 */ /* 0x000fce00078e00ff */
.L_x_4152:
[----:B------:R-:W-:Y:S01]  /*11640*/  BAR.SYNC.DEFER_BLOCKING 0x0 ;  /* 0x0000000000007b1d */ /* 0x000fe20000010000 */
[----:B------:R-:W-:-:S13]  /*11650*/  ISETP.GE.AND P0, PT, R13, 0x2, PT ;  /* 0x000000020d00780c */ /* 0x000fda0003f06270 */
[----:B------:R-:W-:Y:S05]  /*11660*/  @!P0 BRA `(.L_x_4151) ;  /* 0x0000000000548947 */ /* 0x000fea0003800000 */
[----:B------:R-:W-:-:S07]  /*11670*/  IMAD.MOV.U32 R8, RZ, RZ, 0x1 ;  /* 0x00000001ff087424 */ /* 0x000fce00078e00ff */
.L_x_4156:
[C---:B------:R-:W-:Y:S01]  /*11680*/  LOP3.LUT R3, R5.reuse, 0xff, RZ, 0xc0, !PT ;  /* 0x000000ff05037812 */ /* 0x040fe200078ec0ff */
[----:B01----:R-:W0:Y:S01]  /*11690*/  SHFL.DOWN PT, R11, R0, R8, 0x1f ;  /* 0x08001f08000b7589 */ /* 0x003e2200000e0000 */
[----:B------:R-:W-:-:S03]  /*116a0*/  LOP3.LUT R15, R5, 0xff, RZ, 0xc0, !PT ;  /* 0x000000ff050f7812 */ /* 0x000fc600078ec0ff */
[----:B------:R-:W1:Y:S04]  /*116b0*/  SHFL.DOWN PT, R10, R3, R8, 0x1f ;  /* 0x08001f08030a7589 */ /* 0x000e6800000e0000 */
[----:B------:R2:W3:Y:S02]  /*116c0*/  SHFL.DOWN PT, R12, R9, R8, 0x1f ;  /* 0x08001f08090c7589 */ /* 0x0004e400000e0000 */
[----:B--2---:R-:W-:Y:S01]  /*116d0*/  IMAD.SHL.U32 R8, R8, 0x2, RZ ;  /* 0x0000000208087824 */ /* 0x004fe200078e00ff */
[----:B0-----:R-:W-:Y:S02]  /*116e0*/  ISETP.GE.U32.AND P0, PT, R0, R11, PT ;  /* 0x0000000b0000720c */ /* 0x001fe40003f06070 */
[----:B-1----:R-:W-:-:S04]  /*116f0*/  LOP3.LUT R14, R10, 0xff, RZ, 0xc0, !PT ;  /* 0x000000ff0a0e7812 */ /* 0x002fc800078ec0ff */
[----:B------:R-:W-:Y:S02]  /*11700*/  ISETP.NE.AND P3, PT, R15, R14, PT ;  /* 0x0000000e0f00720c */ /* 0x000fe40003f65270 */
[----:B---3--:R-:W-:Y:S02]  /*11710*/  ISETP.GE.AND.EX P0, PT, R9, R12, PT, P0 ;  /* 0x0000000c0900720c */ /* 0x008fe40003f06300 */
[----:B------:R-:W-:Y:S02]  /*11720*/  ISETP.GT.U32.AND P2, PT, R15, R14, PT ;  /* 0x0000000e0f00720c */ /* 0x000fe40003f44070 */
[----:B------:R-:W-:-:S07]  /*11730*/  SEL R14, RZ, 0xffffffff, P0 ;  /* 0xffffffffff0e7807 */ /* 0x000fce0000000000 */
        /* <DEDUP_REMOVED lines=8> */
.L_x_4151:
[----:B------:R-:W-:Y:S05]  /*117c0*/  @!P1 EXIT ;  /* 0x000000000000994d */ /* 0x000fea0003800000 */
[----:B01----:R-:W0:Y:S01]  /*117d0*/  LDC.64 R10, c[0x0][0x628] ;  /* 0x00018a00ff0a7b82 */ /* 0x003e220000000a00 */
        /* <DEDUP_REMOVED lines=12> */
[----:B------:R-:W2:Y:S04]  /*118a0*/  LDG.E.U8 R0, desc[UR36][R6.64] ;  /* 0x0000002406007981 */ /* 0x000ea8000c1e1100 */
[----:B------:R-:W3:Y:S01]  /*118b0*/  LDG.E.64 R8, desc[UR36][R6.64+0x8] ;  /* 0x0000082406087981 */ /* 0x000ee2000c1e1b00 */
[----:B------:R-:W-:-:S04]  /*118c0*/  LOP3.LUT R3, R5, 0xff, RZ, 0xc0, !PT ;  /* 0x000000ff05037812 */ /* 0x000fc800078ec0ff */
[CC--:B--2---:R-:W-:Y:S02]  /*118d0*/  ISETP.NE.AND P2, PT, R0.reuse, R3.reuse, PT ;  /* 0x000000030000720c */ /* 0x0c4fe40003f45270 */
[----:B------:R-:W-:Y:S02]  /*118e0*/  ISETP.GT.U32.AND P1, PT, R0, R3, PT ;  /* 0x000000030000720c */ /* 0x000fe40003f24070 */
[----:B---3--:R-:W-:Y:S02]  /*118f0*/  ISETP.GE.U32.AND P0, PT, R8, R16, PT ;  /* 0x000000100800720c */ /* 0x008fe40003f06070 */
[----:B------:R-:W-:Y:S02]  /*11900*/  SEL R3, RZ, 0xffffffff, !P1 ;  /* 0xffffffffff037807 */ /* 0x000fe40004800000 */
[----:B------:R-:W-:-:S05]  /*11910*/  ISETP.GE.AND.EX P0, PT, R9, R17, PT, P0 ;  /* 0x000000110900720c */ /* 0x000fca0003f06300 */
[----:B------:R-:W-:-:S04]  /*11920*/  @!P2 SEL R3, RZ, 0xffffffff, P0 ;  /* 0xffffffffff03a807 */ /* 0x000fc80000000000 */
[----:B------:R-:W-:-:S04]  /*11930*/  LOP3.LUT R3, R3, 0x1, RZ, 0xc0, !PT ;  /* 0x0000000103037812 */ /* 0x000fc800078ec0ff */
[----:B------:R-:W-:-:S04]  /*11940*/  ISETP.NE.U32.AND P0, PT, R3, 0x1, PT ;  /* 0x000000010300780c */ /* 0x000fc80003f05070 */
[----:B------:R-:W-:Y:S02]  /*11950*/  SEL R5, R0, R5, !P0 ;  /* 0x0000000500057207 */ /* 0x000fe40004000000 */
[----:B------:R-:W-:Y:S02]  /*11960*/  SEL R16, R8, R16, !P0 ;  /* 0x0000001008107207 */ /* 0x000fe40004000000 */
[----:B------:R-:W-:-:S07]  /*11970*/  SEL R17, R9, R17, !P0 ;  /* 0x0000001109117207 */ /* 0x000fce0004000000 */
.L_x_4158:
        /* <DEDUP_REMOVED lines=20> */
.L_x_4160:
[----:B------:R-:W-:Y:S02]  /*11ac0*/  ULDC.64 UR4, c[0x0][0x600] ;  /* 0x0001800000047ab9 */ /* 0x000fe40000000a00 */
[----:B------:R-:W-:-:S05]  /*11ad0*/  IADD3 R2, P0, R2, UR4, RZ ;  /* 0x0000000402027c10 */ /* 0x000fca000ff1e0ff */
[----:B------:R-:W-:-:S05]  /*11ae0*/  IMAD.X R3, RZ, RZ, UR5, P0 ;  /* 0x00000005ff037e24 */ /* 0x000fca00080e06ff */
[----:B------:R-:W-:Y:S01]  /*11af0*/  STG.E.64 desc[UR36][R2.64], R16 ;  /* 0x0000001002007986 */ /* 0x000fe2000c101b24 */
[----:B------:R-:W-:Y:S05]  /*11b00*/  EXIT ;  /* 0x000000000000794d */ /* 0x000fea0003800000 */
.L_x_4159:
[----:B------:R-:W-:Y:S04]  /*11b10*/  STG.E.64 desc[UR36][R6.64+0x8], R16 ;  /* 0x0000081006007986 */ /* 0x000fe8000c101b24 */
[----:B------:R-:W-:Y:S01]  /*11b20*/  STG.E.U8 desc[UR36][R6.64], R5 ;  /* 0x0000000506007986 */ /* 0x000fe2000c101124 */
[----:B------:R-:W-:Y:S05]  /*11b30*/  EXIT ;  /* 0x000000000000794d */ /* 0x000fea0003800000 */
.L_x_4157:
        /* <DEDUP_REMOVED lines=17> */
.L_x_4162:
[----:B------:R-:W-:-:S07]  /*11c50*/  CS2R R16, SRZ ;  /* 0x0000000000107805 */ /* 0x000fce000001ff00 */
.L_x_4161:
        /* <DEDUP_REMOVED lines=22> */
.L_x_4164:
[----:B------:R-:W-:Y:S02]  /*11dc0*/  ULDC.64 UR4, c[0x0][0x600] ;  /* 0x0001800000047ab9 */ /* 0x000fe40000000a00 */
[----:B------:R-:W-:-:S05]  /*11dd0*/  IADD3 R2, P0, R2, UR4, RZ ;  /* 0x0000000402027c10 */ /* 0x000fca000ff1e0ff */
[----:B------:R-:W-:-:S05]  /*11de0*/  IMAD.X R3, RZ, RZ, UR5, P0 ;  /* 0x00000005ff037e24 */ /* 0x000fca00080e06ff */
[----:B------:R-:W-:Y:S01]  /*11df0*/  STG.E.64 desc[UR36][R2.64], R16 ;  /* 0x0000001002007986 */ /* 0x000fe2000c101b24 */
[----:B------:R-:W-:Y:S05]  /*11e00*/  EXIT ;  /* 0x000000000000794d */ /* 0x000fea0003800000 */
.L_x_4163:
[----:B------:R-:W-:Y:S01]  /*11e10*/  MOV R0, 0x0 ;  /* 0x0000000000007802 */ /* 0x000fe20000000f00 */
[----:B------:R-:W-:Y:S01]  /*11e20*/  ULDC.64 UR4, c[0x4][0x3c8] ;  /* 0x0100f20000047ab9 */ /* 0x000fe20000000a00 */
[----:B------:R-:W-:Y:S01]  /*11e30*/  ULDC.64 UR6, c[0x4][0x3c0] ;  /* 0x0100f00000067ab9 */ /* 0x000fe20000000a00 */
[----:B------:R-:W-:Y:S01]  /*11e40*/  IMAD.U32 R4, RZ, RZ, UR4 ;  /* 0x00000004ff047e24 */ /* 0x000fe2000f8e00ff */
[----:B------:R0:W1:Y:S01]  /*11e50*/  LDC.64 R2, c[0x4][R0] ;  /* 0x0100000000027b82 */ /* 0x0000620000000a00 */
        /* <DEDUP_REMOVED lines=10> */
[----:B-1---5:R-:W-:Y:S05]  /*11f00*/  CALL.ABS.NOINC R2 ;  /* 0x0000000002007343 */ /* 0x022fea0003c00000 */
.L_x_4165:
[----:B------:R-:W-:Y:S05]  /*11f10*/  EXIT ;  /* 0x000000000000794d */ /* 0x000fea0003800000 */
.L_x_4133:
        /* <DEDUP_REMOVED lines=25> */
[----:B------:R-:W-:Y:S02]  /*120b0*/  IMAD.X R17, R9, 0x1, R4, P1 ;  /* 0x0000000109117824 */ /* 0x000fe400008e0604 */
        /* <DEDUP_REMOVED lines=18> */
.L_x_4167:
        /* <DEDUP_REMOVED lines=20> */
.L_x_4169:
[----:B------:R-:W-:Y:S02]  /*12320*/  ULDC.64 UR4, c[0x0][0x600] ;  /* 0x0001800000047ab9 */ /* 0x000fe40000000a00 */
[----:B------:R-:W-:-:S05]  /*12330*/  IADD3 R2, P0, R2, UR4, RZ ;  /* 0x0000000402027c10 */ /* 0x000fca000ff1e0ff */
[----:B------:R-:W-:-:S05]  /*12340*/  IMAD.X R3, RZ, RZ, UR5, P0 ;  /* 0x00000005ff037e24 */ /* 0x000fca00080e06ff */
[----:B------:R-:W-:Y:S01]  /*12350*/  STG.E.64 desc[UR36][R2.64], R16 ;  /* 0x0000001002007986 */ /* 0x000fe2000c101b24 */
[----:B------:R-:W-:Y:S05]  /*12360*/  EXIT ;  /* 0x000000000000794d */ /* 0x000fea0003800000 */
.L_x_4168:
[----:B------:R-:W-:Y:S04]  /*12370*/  STG.E.64 desc[UR36][R6.64+0x8], R16 ;  /* 0x0000081006007986 */ /* 0x000fe8000c101b24 */
[----:B------:R-:W-:Y:S01]  /*12380*/  STG.E.U8 desc[UR36][R6.64], R0 ;  /* 0x0000000006007986 */ /* 0x000fe2000c101124 */
[----:B------:R-:W-:Y:S05]  /*12390*/  EXIT ;  /* 0x000000000000794d */ /* 0x000fea0003800000 */
.L_x_4166:
[----:B------:R-:W-:Y:S05]  /*123a0*/  @!P2 BRA `(.L_x_4170) ;  /* 0x000000000044a947 */ /* 0x000fea0003800000 */
[----:B------:R-:W-:Y:S01]  /*123b0*/  MOV R0, 0x0 ;  /* 0x0000000000007802 */ /* 0x000fe20000000f00 */
[----:B------:R-:W-:Y:S01]  /*123c0*/  ULDC.64 UR4, c[0x4][0x3c8] ;  /* 0x0100f20000047ab9 */ /* 0x000fe20000000a00 */
[----:B------:R-:W-:Y:S01]  /*123d0*/  ULDC.64 UR6, c[0x4][0xe8] ;  /* 0x01003a0000067ab9 */ /* 0x000fe20000000a00 */
[----:B------:R-:W-:Y:S01]  /*123e0*/  IMAD.U32 R4, RZ, RZ, UR4 ;  /* 0x00000004ff047e24 */ /* 0x000fe2000f8e00ff */
[----:B0-----:R0:W1:Y:S01]  /*123f0*/  LDC.64 R14, c[0x4][R0] ;  /* 0x01000000000e7b82 */ /* 0x0010620000000a00 */
        /* <DEDUP_REMOVED lines=11> */
.L_x_4171:
[----:B------:R-:W-:-:S07]  /*124b0*/  CS2R R16, SRZ ;  /* 0x0000000000107805 */ /* 0x000fce000001ff00 */
.L_x_4170:
        /* <DEDUP_REMOVED lines=21> */
[----:B0----5:R-:W-:Y:S05]  /*12610*/  CALL.ABS.NOINC R14 ;  /* 0x000000000e007343 */ /* 0x021fea0003c00000 */
.L_x_4173:
[----:B------:R-:W-:Y:S02]  /*12620*/  ULDC.64 UR4, c[0x0][0x600] ;  /* 0x0001800000047ab9 */ /* 0x000fe40000000a00 */
[----:B------:R-:W-:-:S05]  /*12630*/  IADD3 R2, P0, R2, UR4, RZ ;  /* 0x0000000402027c10 */ /* 0x000fca000ff1e0ff */
[----:B------:R-:W-:-:S05]  /*12640*/  IMAD.X R3, RZ, RZ, UR5, P0 ;  /* 0x00000005ff037e24 */ /* 0x000fca00080e06ff */
[----:B------:R-:W-:Y:S01]  /*12650*/  STG.E.64 desc[UR36][R2.64], R16 ;  /* 0x0000001002007986 */ /* 0x000fe2000c101b24 */
[----:B------:R-:W-:Y:S05]  /*12660*/  EXIT ;  /* 0x000000000000794d */ /* 0x000fea0003800000 */
.L_x_4172:
        /* <DEDUP_REMOVED lines=13> */
[----:B-1----:R-:W-:-:S07]  /*12740*/  IMAD.MOV.U32 R13, RZ, RZ, RZ ;  /* 0x000000ffff0d7224 */ /* 0x002fce00078e00ff */
[----:B0-----:R-:W-:-:S07]  /*12750*/  LEPC R20, `(.L_x_4174) ;  /* 0x000000001014794e */ /* 0x001fce0000000000 */
[----:B--2--5:R-:W-:Y:S05]  /*12760*/  CALL.ABS.NOINC R2 ;  /* 0x0000000002007343 */ /* 0x024fea0003c00000 */
.L_x_4174:
[----:B------:R-:W-:Y:S05]  /*12770*/  EXIT ;  /* 0x000000000000794d */ /* 0x000fea0003800000 */
        .weak           $__internal_36_$__cuda_sm20_div_u64
        .type           $__internal_36_$__cuda_sm20_div_u64,@function
        .size           $__internal_36_$__cuda_sm20_div_u64,($__internal_37_$__cuda_sm20_rem_u64 - $__internal_36_$__cuda_sm20_div_u64)
$__internal_36_$__cuda_sm20_div_u64:
        /* <DEDUP_REMOVED lines=25> */
[----:B------:R-:W-:Y:S01]  /*12910*/  IMAD.X R14, RZ, RZ, ~R15, P0 ;  /* 0x000000ffff0e7224 */ /* 0x000fe200000e0e0f */
[----:B------:R-:W-:-:S03]  /*12920*/  MOV R15, RZ ;  /* 0x000000ff000f7202 */ /* 0x000fc60000000f00 */
        /* <DEDUP_REMOVED lines=34> */
[----:B------:R-:W-:Y:S01]  /*12b50*/  ISETP.NE.U32.AND P1, PT, R8, RZ, PT ;  /* 0x000000ff0800720c */ /* 0x000fe20003f25070 */
[----:B------:R-:W-:Y:S01]  /*12b60*/  IMAD.X R15, RZ, RZ, R6, P3 ;  /* 0x000000ffff0f7224 */ /* 0x000fe200018e0606 */
[----:B------:R-:W-:-:S02]  /*12b70*/  SEL R14, R14, R19, P0 ;  /* 0x000000130e0e7207 */ /* 0x000fc40000000000 */
[----:B------:R-:W-:Y:S02]  /*12b80*/  ISETP.NE.AND.EX P1, PT, R10, RZ, PT, P1 ;  /* 0x000000ff0a00720c */ /* 0x000fe40003f25310 */
[----:B------:R-:W-:Y:S01]  /*12b90*/  SEL R15, R15, R6, P0 ;  /* 0x000000060f0f7207 */ /* 0x000fe20000000000 */
[----:B------:R-:W-:Y:S01]  /*12ba0*/  IMAD.MOV.U32 R6, RZ, RZ, R4 ;  /* 0x000000ffff067224 */ /* 0x000fe200078e0004 */
[----:B------:R-:W-:Y:S02]  /*12bb0*/  SEL R14, R14, 0xffffffff, P1 ;  /* 0xffffffff0e0e7807 */ /* 0x000fe40000800000 */
[----:B------:R-:W-:Y:S01]  /*12bc0*/  SEL R15, R15, 0xffffffff, P1 ;  /* 0xffffffff0f0f7807 */ /* 0x000fe20000800000 */
[----:B------:R-:W-:Y:S06]  /*12bd0*/  RET.REL.NODEC R6 `(_ZN2at6native13reduce_kernelILi512ELi1ENS0_8ReduceOpIhNS0_9ArgMaxOpsIhEEjlLi4ELi4EEEEEvT1_) ;  /* 0xfffffed406087950 */ /* 0x000fec0003c3ffff */
        .weak           $__internal_37_$__cuda_sm20_rem_u64
        .type           $__internal_37_$__cuda_sm20_rem_u64,@function
        .size           $__internal_37_$__cuda_sm20_rem_u64,(.L_x_6994 - $__internal_37_$__cuda_sm20_rem_u64)
$__internal_37_$__cuda_sm20_rem_u64:
        /* <DEDUP_REMOVED lines=64> */
[----:B------:R-:W-:Y:S06]  /*12fe0*/  RET.REL.NODEC R6 `(_ZN2at6native13reduce_kernelILi512ELi1ENS0_8ReduceOpIhNS0_9ArgMaxOpsIhEEjlLi4ELi4EEEEEvT1_) ;  /* 0xfffffed006047950 */ /* 0x000fec0003c3ffff */
.L_x_4175:
        /* <DEDUP_REMOVED lines=9> */
.L_x_6994:


//--------------------- .text._ZN2at6native13reduce_kernelILi256ELi2ENS0_8ReduceOpIhNS0_9ArgMaxOpsIhEEjlLi4ELi4EEEEEvT1_ --------------------------
	.section	.text._ZN2at6native13reduce_kernelILi256ELi2ENS0_8ReduceOpIhNS0_9ArgMaxOpsIhEEjlLi4ELi4EEEEEvT1_,"ax",@progbits
	.align	128
        .global         _ZN2at6native13reduce_kernelILi256ELi2ENS0_8ReduceOpIhNS0_9ArgMaxOpsIhEEjlLi4ELi4EEEEEvT1_
        .type           _ZN2at6native13reduce_kernelILi256ELi2ENS0_8ReduceOpIhNS0_9ArgMaxOpsIhEEjlLi4ELi4EEEEEvT1_,@function
        .size           _ZN2at6native13reduce_kernelILi256ELi2ENS0_8ReduceOpIhNS0_9ArgMaxOpsIhEEjlLi4ELi4EEEEEvT1_,(.L_x_6996 - _ZN2at6native13reduce_kernelILi256ELi2ENS0_8ReduceOpIhNS0_9ArgMaxOpsIhEEjlLi4ELi4EEEEEvT1_)
        .other          _ZN2at6native13reduce_kernelILi256ELi2ENS0_8ReduceOpIhNS0_9ArgMaxOpsIhEEjlLi4ELi4EEEEEvT1_,@"STO_CUDA_ENTRY STV_DEFAULT"
_ZN2at6native13reduce_kernelILi256ELi2ENS0_8ReduceOpIhNS0_9ArgMaxOpsIhEEjlLi4ELi4EEEEEvT1_:
.text._ZN2at6native13reduce_kernelILi256ELi2ENS0_8ReduceOpIhNS0_9ArgMaxOpsIhEEjlLi4ELi4EEEEEvT1_:
        /* <DEDUP_REMOVED lines=288> */
.L_x_4176:
        /* <DEDUP_REMOVED lines=41> */
.L_x_4180:
        /* <DEDUP_REMOVED lines=9> */
[----:B-1----:R-:W-:Y:S01]  /*1520*/  PRMT R0, R13, 0x7610, R0 ;  /* 0x000076100d007816 */ /* 0x002fe20000000000 */
[----:B--2---:R-:W-:Y:S02]  /*1530*/  IMAD.MOV.U32 R3, RZ, RZ, R10 ;  /* 0x000000ffff037224 */ /* 0x004fe400078e000a */
        /* <DEDUP_REMOVED lines=20> */
.L_x_4186:
[----:B------:R-:W-:Y:S05]  /*1680*/  BSYNC B2 ;  /* 0x0000000000027941 */ /* 0x000fea0003800000 */
.L_x_4185:
        /* <DEDUP_REMOVED lines=24> */
.L_x_4184:
[----:B------:R-:W-:Y:S05]  /*1810*/  BSYNC B1 ;  /* 0x0000000000017941 */ /* 0x000fea0003800000 */
.L_x_4183:
        /* <DEDUP_REMOVED lines=8> */
.L_x_4182:
[----:B------:R-:W-:Y:S05]  /*18a0*/  BSYNC B0 ;  /* 0x0000000000007941 */ /* 0x000fea0003800000 */
.L_x_4181:
[----:B------:R-:W0:Y:S01]  /*18b0*/  LDC.64 R20, c[0x0][0x240] ;  /* 0x00009000ff147b82 */ /* 0x000e220000000a00 */
[----:B------:R-:W-:Y:S01]  /*18c0*/  BSSY B0, `(.L_x_4187) ;  /* 0x000005a000007945 */ /* 0x000fe20003800000 */
[----:B------:R-:W-:Y:S01]  /*18d0*/  ISETP.NE.AND P2, PT, R2, RZ, PT ;  /* 0x000000ff0200720c */ /* 0x000fe20003f45270 */
[--C-:B------:R-:W-:Y:S01]  /*18e0*/  IMAD.MOV.U32 R34, RZ, RZ, R10.reuse ;  /* 0x000000ffff227224 */ /* 0x100fe200078e000a */
[----:B------:R-:W-:Y:S01]  /*18f0*/  PRMT R11, R13, 0x7610, R11 ;  /* 0x000076100d0b7816 */ /* 0x000fe2000000000b */
[--C-:B------:R-:W-:Y:S02]  /*1900*/  IMAD.MOV.U32 R35, RZ, RZ, R7.reuse ;  /* 0x000000ffff237224 */ /* 0x100fe400078e0007 */
[----:B------:R-:W-:Y:S01]  /*1910*/  IMAD.MOV.U32 R9, RZ, RZ, R7 ;  /* 0x000000ffff097224 */ /* 0x000fe200078e0007 */
[----:B------:R-:W1:Y:S01]  /*1920*/  LDC R8, c[0x0][0x248] ;  /* 0x00009200ff087b82 */ /* 0x000e620000000800 */
[----:B------:R-:W-:Y:S02]  /*1930*/  IMAD.MOV.U32 R12, RZ, RZ, R10 ;  /* 0x000000ffff0c7224 */ /* 0x000fe400078e000a */
[----:B0-----:R-:W-:Y:S01]  /*1940*/  IMAD R20, R17, R20, RZ ;  /* 0x0000001411147224 */ /* 0x001fe200078e02ff */
[----:B------:R-:W-:-:S03]  /*1950*/  ISETP.NE.AND P3, PT, R21, RZ, PT ;  /* 0x000000ff1500720c */ /* 0x000fc60003f65270 */
[----:B------:R-:W-:-:S04]  /*1960*/  IMAD R5, R2, R21, R20 ;  /* 0x0000001502057224 */ /* 0x000fc800078e0214 */
[----:B-1----:R-:W-:-:S04]  /*1970*/  IMAD R14, R8, UR36, R5 ;  /* 0x00000024080e7c24 */ /* 0x002fc8000f8e0205 */
        /* <DEDUP_REMOVED lines=9> */
.L_x_4189:
[----:B------:R-:W-:Y:S02]  /*1a10*/  IMAD.MOV.U32 R18, RZ, RZ, R16 ;  /* 0x000000ffff127224 */ /* 0x000fe400078e0010 */
[----:B------:R-:W-:Y:S01]  /*1a20*/  IMAD.IADD R28, R15, 0x1, R24 ;  /* 0x000000010f1c7824 */ /* 0x000fe200078e0218 */
[----:B------:R-:W-:Y:S01]  /*1a30*/  LOP3.LUT R31, R5, 0xff, RZ, 0xc0, !PT ;  /* 0x000000ff051f7812 */ /* 0x000fe200078ec0ff */
[----:B------:R-:W-:Y:S01]  /*1a40*/  IMAD.WIDE.U32 R20, R14, 0x4, R18 ;  /* 0x000000040e147825 */ /* 0x000fe200078e0012 */
[----:B------:R-:W-:-:S04]  /*1a50*/  ULDC UR4, c[0x0][0x234] ;  /* 0x00008d0000047ab9 */ /* 0x000fc80000000800 */
[----:B------:R0:W2:Y:S01]  /*1a60*/  LDG.E R29, desc[UR60][R20.64] ;  /* 0x0000003c141d7981 */ /* 0x0000a2000c1e1900 */
[----:B------:R-:W-:Y:S01]  /*1a70*/  LOP3.LUT R18, R0, 0xff, RZ, 0xc0, !PT ;  /* 0x000000ff00127812 */ /* 0x000fe200078ec0ff */
[----:B------:R-:W-:Y:S01]  /*1a80*/  VIADD R27, R28, 0x1 ;  /* 0x000000011c1b7836 */ /* 0x000fe20000000000 */
[----:B------:R-:W-:Y:S01]  /*1a90*/  ISETP.GE.U32.AND P1, PT, R3, R28, PT ;  /* 0x0000001c0300720c */ /* 0x000fe20003f26070 */
[----:B------:R-:W-:Y:S02]  /*1aa0*/  VIADD R14, R14, UR4 ;  /* 0x000000040e0e7c36 */ /* 0x000fe40008000000 */
[----:B------:R-:W-:Y:S01]  /*1ab0*/  VIADD R33, R28, 0x3 ;  /* 0x000000031c217836 */ /* 0x000fe20000000000 */
[----:B------:R-:W-:Y:S02]  /*1ac0*/  ISETP.GE.AND.EX P1, PT, R4, RZ, PT, P1 ;  /* 0x000000ff0400720c */ /* 0x000fe40003f26310 */
[----:B------:R-:W-:Y:S02]  /*1ad0*/  ISETP.GE.U32.AND P0, PT, R12, R27, PT ;  /* 0x0000001b0c00720c */ /* 0x000fe40003f06070 */
[----:B0-----:R-:W-:-:S02]  /*1ae0*/  SEL R21, RZ, 0xffffffff, P1 ;  /* 0xffffffffff157807 */ /* 0x001fc40000800000 */
[----:B------:R-:W-:Y:S02]  /*1af0*/  ISETP.GE.AND.EX P0, PT, R7, RZ, PT, P0 ;  /* 0x000000ff0700720c */ /* 0x000fe40003f06300 */
[C---:B--2---:R-:W-:Y:S02]  /*1b00*/  LOP3.LUT R15, R29.reuse, 0xff, RZ, 0xc0, !PT ;  /* 0x000000ff1d0f7812 */ /* 0x044fe400078ec0ff */
[----:B------:R-:W-:Y:S02]  /*1b10*/  PRMT R20, R29, 0x7771, RZ ;  /* 0x000077711d147816 */ /* 0x000fe400000000ff */
[----:B------:R-:W-:Y:S02]  /*1b20*/  ISETP.NE.AND P4, PT, R18, R15, PT ;  /* 0x0000000f1200720c */ /* 0x000fe40003f85270 */
[----:B------:R-:W-:Y:S02]  /*1b30*/  LOP3.LUT R15, R13, 0xff, RZ, 0xc0, !PT ;  /* 0x000000ff0d0f7812 */ /* 0x000fe400078ec0ff */
[----:B------:R-:W-:-:S02]  /*1b40*/  PRMT R25, R29, 0x7770, RZ ;  /* 0x000077701d197816 */ /* 0x000fc400000000ff */
[----:B------:R-:W-:Y:S02]  /*1b50*/  ISETP.NE.AND P6, PT, R15, R20, PT ;  /* 0x000000140f00720c */ /* 0x000fe40003fc5270 */
[----:B------:R-:W-:Y:S02]  /*1b60*/  ISETP.GT.U32.AND P5, PT, R18, R25, PT ;  /* 0x000000191200720c */ /* 0x000fe40003fa4070 */
[C---:B------:R-:W-:Y:S02]  /*1b70*/  PRMT R18, R29.reuse, 0x7771, RZ ;  /* 0x000077711d127816 */ /* 0x040fe400000000ff */
[----:B------:R-:W-:Y:S02]  /*1b80*/  PRMT R26, R29, 0x7773, RZ ;  /* 0x000077731d1a7816 */ /* 0x000fe400000000ff */
[----:B------:R-:W-:Y:S02]  /*1b90*/  ISETP.GT.U32.AND P1, PT, R15, R18, PT ;  /* 0x000000120f00720c */ /* 0x000fe40003f24070 */
[----:B------:R-:W-:-:S02]  /*1ba0*/  PRMT R32, R29, 0x7773, RZ ;  /* 0x000077731d207816 */ /* 0x000fc400000000ff */
[----:B------:R-:W-:Y:S02]  /*1bb0*/  LOP3.LUT R15, R11, 0xff, RZ, 0xc0, !PT ;  /* 0x000000ff0b0f7812 */ /* 0x000fe400078ec0ff */
[C---:B------:R-:W-:Y:S02]  /*1bc0*/  PRMT R30, R29.reuse, 0x7772, RZ ;  /* 0x000077721d1e7816 */ /* 0x040fe400000000ff */
[----:B------:R-:W-:Y:S02]  /*1bd0*/  PRMT R20, R29, 0x7772, RZ ;  /* 0x000077721d147816 */ /* 0x000fe400000000ff */
[----:B------:R-:W-:Y:S02]  /*1be0*/  SEL R29, RZ, 0xffffffff, !P1 ;  /* 0xffffffffff1d7807 */ /* 0x000fe40004800000 */
[----:B------:R-:W-:Y:S02]  /*1bf0*/  @P4 SEL R21, RZ, 0xffffffff, !P5 ;  /* 0xffffffffff154807 */ /* 0x000fe40006800000 */
[----:B------:R-:W-:-:S02]  /*1c00*/  @!P6 SEL R29, RZ, 0xffffffff, P0 ;  /* 0xffffffffff1de807 */ /* 0x000fc40000000000 */
[C---:B------:R-:W-:Y:S02]  /*1c10*/  ISETP.GT.U32.AND P5, PT, R31.reuse, R26, PT ;  /* 0x0000001a1f00720c */ /* 0x040fe40003fa4070 */
[----:B------:R-:W-:Y:S01]  /*1c20*/  ISETP.NE.AND P6, PT, R31, R32, PT ;  /* 0x000000201f00720c */ /* 0x000fe20003fc5270 */
[----:B------:R-:W-:Y:S01]  /*1c30*/  VIADD R31, R28, 0x2 ;  /* 0x000000021c1f7836 */ /* 0x000fe20000000000 */
[C---:B------:R-:W-:Y:S02]  /*1c40*/  ISETP.NE.AND P4, PT, R15.reuse, R30, PT ;  /* 0x0000001e0f00720c */ /* 0x040fe40003f85270 */
[----:B------:R-:W-:Y:S01]  /*1c50*/  ISETP.GT.U32.AND P1, PT, R15, R20, PT ;  /* 0x000000140f00720c */ /* 0x000fe20003f24070 */
[----:B------:R-:W-:Y:S01]  /*1c60*/  IMAD.SHL.U32 R15, R14, 0x4, RZ ;  /* 0x000000040e0f7824 */ /* 0x000fe200078e00ff */
[----:B------:R-:W-:Y:S02]  /*1c70*/  ISETP.GE.U32.AND P0, PT, R10, R31, PT ;  /* 0x0000001f0a00720c */ /* 0x000fe40003f06070 */
[----:B------:R-:W-:Y:S01]  /*1c80*/  SEL R30, RZ, 0xffffffff, !P1 ;  /* 0xffffffffff1e7807 */ /* 0x000fe20004800000 */
[----:B------:R-:W-:Y:S01]  /*1c90*/  VIADD R37, R15, 0x3 ;  /* 0x000000030f257836 */ /* 0x000fe20000000000 */
[----:B------:R-:W-:-:S02]  /*1ca0*/  ISETP.GE.U32.AND P1, PT, R34, R33, PT ;  /* 0x000000212200720c */ /* 0x000fc40003f26070 */
[----:B------:R-:W-:Y:S02]  /*1cb0*/  ISETP.GE.AND.EX P0, PT, R9, RZ, PT, P0 ;  /* 0x000000ff0900720c */ /* 0x000fe40003f06300 */
        /* <DEDUP_REMOVED lines=24> */
[----:B------:R-:W-:Y:S01]  /*1e40*/  SEL R35, R35, RZ, !P6 ;  /* 0x000000ff23237207 */ /* 0x000fe20007000000 */
[----:B------:R-:W-:Y:S06]  /*1e50*/  @!P0 BRA `(.L_x_4189) ;  /* 0xfffffff800ec8947 */ /* 0x000fec000383ffff */
.L_x_4188:
[----:B------:R-:W-:Y:S05]  /*1e60*/  BSYNC B0 ;  /* 0x0000000000007941 */ /* 0x000fea0003800000 */
.L_x_4187:
        /* <DEDUP_REMOVED lines=8> */
.L_x_4191:
[----:B------:R-:W-:Y:S05]  /*1ef0*/  BSYNC B0 ;  /* 0x0000000000007941 */ /* 0x000fea0003800000 */
.L_x_4190:
        /* <DEDUP_REMOVED lines=11> */
[----:B------:R-:W-:Y:S01]  /*1fb0*/  IMAD.IADD R24, R21, 0x1, R24 ;  /* 0x0000000115187824 */ /* 0x000fe200078e0218 */
[----:B------:R-:W-:-:S04]  /*1fc0*/  LOP3.LUT R6, R0, 0xff, RZ, 0xc0, !PT ;  /* 0x000000ff00067812 */ /* 0x000fc800078ec0ff */
        /* <DEDUP_REMOVED lines=12> */
.L_x_4193:
[----:B------:R-:W-:Y:S05]  /*2090*/  BSYNC B0 ;  /* 0x0000000000007941 */ /* 0x000fea0003800000 */
.L_x_4192:
[----:B------:R-:W-:Y:S02]  /*20a0*/  LOP3.LUT R15, R0, 0xff, RZ, 0xc0, !PT ;  /* 0x000000ff000f7812 */ /* 0x000fe400078ec0ff */
[----:B------:R-:W-:Y:S02]  /*20b0*/  LOP3.LUT R6, R13, 0xff, RZ, 0xc0, !PT ;  /* 0x000000ff0d067812 */ /* 0x000fe400078ec0ff */
[----:B------:R-:W-:Y:S02]  /*20c0*/  ISETP.GE.U32.AND P0, PT, R3, R12, PT ;  /* 0x0000000c0300720c */ /* 0x000fe40003f06070 */
[CC--:B------:R-:W-:Y:S02]  /*20d0*/  ISETP.NE.AND P2, PT, R15.reuse, R6.reuse, PT ;  /* 0x000000060f00720c */ /* 0x0c0fe40003f45270 */
[----:B------:R-:W-:Y:S02]  /*20e0*/  ISETP.GE.AND.EX P0, PT, R4, R7, PT, P0 ;  /* 0x000000070400720c */ /* 0x000fe40003f06300 */
[----:B------:R-:W-:-:S02]  /*20f0*/  ISETP.GT.U32.AND P1, PT, R15, R6, PT ;  /* 0x000000060f00720c */ /* 0x000fc40003f24070 */
[----:B------:R-:W-:-:S07]  /*2100*/  SEL R6, RZ, 0xffffffff, P0 ;  /* 0xffffffffff067807 */ /* 0x000fce0000000000 */
        /* <DEDUP_REMOVED lines=10> */
[----:B------:R-:W-:Y:S02]  /*21b0*/  ISETP.GT.U32.AND P1, PT, R6, R13, PT ;  /* 0x0000000d0600720c */ /* 0x000fe40003f24070 */
[----:B------:R-:W-:Y:S02]  /*21c0*/  ISETP.GE.AND.EX P0, PT, R8, R9, PT, P0 ;  /* 0x000000090800720c */ /* 0x000fe40003f06300 */
[----:B------:R-:W-:Y:S02]  /*21d0*/  LOP3.LUT R4, R5, 0xff, RZ, 0xc0, !PT ;  /* 0x000000ff05047812 */ /* 0x000fe400078ec0ff */
[----:B------:R-:W-:Y:S02]  /*21e0*/  SEL R3, RZ, 0xffffffff, P0 ;  /* 0xffffffffff037807 */ /* 0x000fe40000000000 */
        /* <DEDUP_REMOVED lines=14> */
[----:B------:R-:W-:Y:S02]  /*22d0*/  ISETP.NE.U32.AND P0, PT, R3, 0x1, PT ;  /* 0x000000010300780c */ /* 0x000fe40003f05070 */
[----:B------:R-:W-:Y:S02]  /*22e0*/  PRMT R3, RZ, 0x7610, R3 ;  /* 0x00007610ff037816 */ /* 0x000fe40000000003 */
[----:B------:R-:W-:Y:S02]  /*22f0*/  SEL R0, R0, R5, !P0 ;  /* 0x0000000500007207 */ /* 0x000fe40004000000 */
[----:B------:R-:W-:Y:S02]  /*2300*/  SEL R34, R7, R34, !P0 ;  /* 0x0000002207227207 */ /* 0x000fe40004000000 */
[----:B------:R-:W-:Y:S02]  /*2310*/  SEL R35, R6, R35, !P0 ;  /* 0x0000002306237207 */ /* 0x000fe40004000000 */
[----:B------:R-:W-:-:S02]  /*2320*/  CS2R R6, SRZ ;  /* 0x0000000000067805 */ /* 0x000fc4000001ff00 */
[----:B------:R-:W-:Y:S01]  /*2330*/  PRMT R9, R0, 0x7610, R9 ;  /* 0x0000761000097816 */ /* 0x000fe20000000009 */
[----:B------:R-:W-:Y:S06]  /*2340*/  BRA `(.L_x_4178) ;  /* 0x000000d000e87947 */ /* 0x000fec0003800000 */
.L_x_4179:
        /* <DEDUP_REMOVED lines=45> */
[----:B------:R-:W-:Y:S01]  /*2620*/  IMAD.MOV.U32 R24, RZ, RZ, R11 ;  /* 0x000000ffff187224 */ /* 0x000fe200078e000b */
        /* <DEDUP_REMOVED lines=15> */
.L_x_4202:
        /* <DEDUP_REMOVED lines=287> */
.L_x_4198:
        /* <DEDUP_REMOVED lines=242> */
.L_x_4199:
        /* <DEDUP_REMOVED lines=243> */
.L_x_4200:
        /* <DEDUP_REMOVED lines=242> */
.L_x_4201:
[----:B------:R-:W-:Y:S01]  /*6680*/  LOP3.LUT R29, R41, 0xfffffffe, RZ, 0xc0, !PT ;  /* 0xfffffffe291d7812 */ /* 0x000fe200078ec0ff */
[----:B------:R-:W-:-:S03]  /*6690*/  ULDC UR4, c[0x0][0x234] ;  /* 0x00008d0000047ab9 */ /* 0x000fc60000000800 */
[----:B------:R-:W-:-:S05]  /*66a0*/  IADD3 R28, P0, R29, R16, RZ ;  /* 0x000000101d1c7210 */ /* 0x000fca0007f1e0ff */
[----:B------:R-:W-:-:S05]  /*66b0*/  IMAD.X R29, RZ, RZ, R19, P0 ;  /* 0x000000ffff1d7224 */ /* 0x000fca00000e0613 */
[----:B------:R2:W3:Y:S01]  /*66c0*/  LDG.E.U16 R46, desc[UR60][R28.64] ;  /* 0x0000003c1c2e7981 */ /* 0x0004e2000c1e1500 */
[C---:B------:R-:W-:Y:S02]  /*66d0*/  PRMT R44, R35.reuse, 0x9910, RZ ;  /* 0x00009910232c7816 */ /* 0x040fe400000000ff */
[----:B------:R-:W-:Y:S02]  /*66e0*/  LOP3.LUT R43, R8, 0xff, RZ, 0xc0, !PT ;  /* 0x000000ff082b7812 */ /* 0x000fe400078ec0ff */
[----:B------:R-:W-:Y:S02]  /*66f0*/  LOP3.LUT R48, R35, 0xffff, RZ, 0xc0, !PT ;  /* 0x0000ffff23307812 */ /* 0x000fe400078ec0ff */
[----:B------:R-:W-:Y:S02]  /*6700*/  ISETP.NE.AND P2, PT, R43, R44, PT ;  /* 0x0000002c2b00720c */ /* 0x000fe40003f45270 */
[----:B------:R-:W-:Y:S02]  /*6710*/  ISETP.GE.U32.AND P0, PT, R11, R36, PT ;  /* 0x000000240b00720c */ /* 0x000fe40003f06070 */
[----:B------:R-:W-:-:S02]  /*6720*/  LOP3.LUT R45, R7, 0xff, RZ, 0xc0, !PT ;  /* 0x000000ff072d7812 */ /* 0x000fc400078ec0ff */
[----:B--2---:R-:W-:Y:S02]  /*6730*/  LOP3.LUT R28, R40, 0xffff, RZ, 0xc0, !PT ;  /* 0x0000ffff281c7812 */ /* 0x004fe400078ec0ff */
[----:B------:R-:W-:Y:S02]  /*6740*/  ISETP.GT.U32.AND P6, PT, R43, R48, PT ;  /* 0x000000302b00720c */ /* 0x000fe40003fc4070 */
[----:B------:R-:W-:Y:S02]  /*6750*/  ISETP.GE.AND.EX P0, PT, R10, RZ, PT, P0 ;  /* 0x000000ff0a00720c */ /* 0x000fe40003f06300 */
[----:B------:R-:W-:Y:S02]  /*6760*/  LOP3.LUT R41, R9, 0xff, RZ, 0xc0, !PT ;  /* 0x000000ff09297812 */ /* 0x000fe400078ec0ff */
[----:B------:R-:W-:Y:S02]  /*6770*/  PRMT R48, R38, 0x9910, RZ ;  /* 0x0000991026307816 */ /* 0x000fe400000000ff */
[----:B------:R-:W-:-:S02]  /*6780*/  ISETP.GT.U32.AND P5, PT, R45, R28, PT ;  /* 0x0000001c2d00720c */ /* 0x000fc40003fa4070 */
[----:B------:R-:W-:Y:S02]  /*6790*/  SEL R28, RZ, 0xffffffff, !P6 ;  /* 0xffffffffff1c7807 */ /* 0x000fe40007000000 */
[----:B------:R-:W-:Y:S02]  /*67a0*/  @!P2 SEL R28, RZ, 0xffffffff, P0 ;  /* 0xffffffffff1ca807 */ /* 0x000fe40000000000 */
[----:B------:R-:W-:Y:S02]  /*67b0*/  LOP3.LUT R50, R38, 0xffff, RZ, 0xc0, !PT ;  /* 0x0000ffff26327812 */ /* 0x000fe400078ec0ff */
[----:B------:R-:W-:Y:S02]  /*67c0*/  ISETP.NE.AND P6, PT, R41, R48, PT ;  /* 0x000000302900720c */ /* 0x000fe40003fc5270 */
[----:B------:R-:W-:Y:S02]  /*67d0*/  ISETP.GE.U32.AND P0, PT, R13, R36, PT ;  /* 0x000000240d00720c */ /* 0x000fe40003f06070 */
[----:B------:R-:W-:-:S02]  /*67e0*/  LOP3.LUT R44, R6, 0xff, RZ, 0xc0, !PT ;  /* 0x000000ff062c7812 */ /* 0x000fc400078ec0ff */
[----:B------:R-:W-:Y:S02]  /*67f0*/  LOP3.LUT R29, R37, 0xffff, RZ, 0xc0, !PT ;  /* 0x0000ffff251d7812 */ /* 0x000fe400078ec0ff */
[----:B------:R-:W-:Y:S01]  /*6800*/  ISETP.GT.U32.AND P3, PT, R41, R50, PT ;  /* 0x000000322900720c */ /* 0x000fe20003f64070 */
[----:B------:R-:W-:Y:S01]  /*6810*/  IMAD.U32 R41, RZ, RZ, UR4 ;  /* 0x00000004ff297e24 */ /* 0x000fe2000f8e00ff */
[----:B------:R-:W-:Y:S01]  /*6820*/  ISETP.GE.AND.EX P0, PT, R12, RZ, PT, P0 ;  /* 0x000000ff0c00720c */ /* 0x000fe20003f06300 */
[----:B------:R-:W-:Y:S01]  /*6830*/  ULDC UR4, c[0x0][0x22c] ;  /* 0x00008b0000047ab9 */ /* 0x000fe20000000800 */
[----:B------:R-:W-:Y:S01]  /*6840*/  PRMT R48, R40, 0x9910, RZ ;  /* 0x0000991028307816 */ /* 0x000fe200000000ff */
[----:B------:R-:W-:Y:S01]  /*6850*/  IMAD.IADD R49, R36, 0x1, R41 ;  /* 0x0000000124317824 */ /* 0x000fe200078e0229 */
[----:B------:R-:W-:Y:S02]  /*6860*/  ISETP.GT.U32.AND P4, PT, R44, R29, PT ;  /* 0x0000001d2c00720c */ /* 0x000fe40003f84070 */
[----:B------:R-:W-:-:S02]  /*6870*/  SEL R29, RZ, 0xffffffff, P0 ;  /* 0xffffffffff1d7807 */ /* 0x000fc40000000000 */
[----:B------:R-:W-:Y:S02]  /*6880*/  ISETP.NE.AND P0, PT, R45, R48, PT ;  /* 0x000000302d00720c */ /* 0x000fe40003f05270 */
[----:B------:R-:W-:Y:S02]  /*6890*/  @P6 SEL R29, RZ, 0xffffffff, !P3 ;  /* 0xffffffffff1d6807 */ /* 0x000fe40005800000 */
[----:B------:R-:W-:Y:S02]  /*68a0*/  PRMT R51, R37, 0x9910, RZ ;  /* 0x0000991025337816 */ /* 0x000fe400000000ff */
[----:B------:R-:W-:Y:S02]  /*68b0*/  ISETP.GE.U32.AND P6, PT, R14, R49, PT ;  /* 0x000000310e00720c */ /* 0x000fe40003fc6070 */
[----:B------:R-:W-:Y:S02]  /*68c0*/  LOP3.LUT R43, R5, 0xff, RZ, 0xc0, !PT ;  /* 0x000000ff052b7812 */ /* 0x000fe400078ec0ff */
[----:B------:R-:W-:-:S02]  /*68d0*/  LOP3.LUT R50, R42, 0xffff, RZ, 0xc0, !PT ;  /* 0x0000ffff2a327812 */ /* 0x000fc400078ec0ff */
[----:B------:R-:W-:Y:S02]  /*68e0*/  ISETP.NE.AND P3, PT, R44, R51, PT ;  /* 0x000000332c00720c */ /* 0x000fe40003f65270 */
[----:B------:R-:W-:Y:S02]  /*68f0*/  ISETP.GE.AND.EX P6, PT, R15, RZ, PT, P6 ;  /* 0x000000ff0f00720c */ /* 0x000fe40003fc6360 */
[----:B------:R-:W-:Y:S02]  /*6900*/  ISETP.GT.U32.AND P2, PT, R43, R50, PT ;  /* 0x000000322b00720c */ /* 0x000fe40003f44070 */
[----:B------:R-:W-:Y:S02]  /*6910*/  SEL R48, RZ, 0xffffffff, !P5 ;  /* 0xffffffffff307807 */ /* 0x000fe40006800000 */
[----:B------:R-:W-:Y:S02]  /*6920*/  PRMT R50, R42, 0x9910, RZ ;  /* 0x000099102a327816 */ /* 0x000fe400000000ff */
[----:B------:R-:W-:-:S02]  /*6930*/  @!P0 SEL R48, RZ, 0xffffffff, P6 ;  /* 0xffffffffff308807 */ /* 0x000fc40003000000 */
[----:B------:R-:W-:Y:S02]  /*6940*/  ISETP.GE.U32.AND P0, PT, R18, R49, PT ;  /* 0x000000311200720c */ /* 0x000fe40003f06070 */
[----:B------:R-:W-:Y:S02]  /*6950*/  LOP3.LUT R44, R4, 0xff, RZ, 0xc0, !PT ;  /* 0x000000ff042c7812 */ /* 0x000fe400078ec0ff */
[C---:B------:R-:W-:Y:S02]  /*6960*/  LOP3.LUT R45, R39.reuse, 0xffff, RZ, 0xc0, !PT ;  /* 0x0000ffff272d7812 */ /* 0x040fe400078ec0ff */
[----:B------:R-:W-:Y:S02]  /*6970*/  PRMT R51, R39, 0x9910, RZ ;  /* 0x0000991027337816 */ /* 0x000fe400000000ff */
[----:B------:R-:W-:Y:S01]  /*6980*/  ISETP.NE.AND P6, PT, R43, R50, PT ;  /* 0x000000322b00720c */ /* 0x000fe20003fc5270 */
[----:B------:R-:W-:Y:S01]  /*6990*/  IMAD.IADD R43, R49, 0x1, R41 ;  /* 0x00000001312b7824 */ /* 0x000fe200078e0229 */
[----:B------:R-:W-:-:S02]  /*69a0*/  ISETP.GE.AND.EX P0, PT, R21, RZ, PT, P0 ;  /* 0x000000ff1500720c */ /* 0x000fc40003f06300 */
[----:B------:R-:W-:Y:S01]  /*69b0*/  ISETP.GT.U32.AND P5, PT, R44, R45, PT ;  /* 0x0000002d2c00720c */ /* 0x000fe20003fa4070 */
[----:B------:R-:W-:Y:S01]  /*69c0*/  IMAD.MOV.U32 R45, RZ, RZ, R51 ;  /* 0x000000ffff2d7224 */ /* 0x000fe200078e0033 */
[----:B------:R-:W-:Y:S02]  /*69d0*/  SEL R50, RZ, 0xffffffff, !P4 ;  /* 0xffffffffff327807 */ /* 0x000fe40006000000 */
[----:B------:R-:W-:Y:S02]  /*69e0*/  @!P3 SEL R50, RZ, 0xffffffff, P0 ;  /* 0xffffffffff32b807 */ /* 0x000fe40000000000 */
[----:B------:R-:W-:Y:S02]  /*69f0*/  ISETP.GE.U32.AND P0, PT, R30, R43, PT ;  /* 0x0000002b1e00720c */ /* 0x000fe40003f06070 */
[----:B------:R-:W-:Y:S02]  /*6a00*/  LOP3.LUT R29, R29, 0x1, RZ, 0xc0, !PT ;  /* 0x000000011d1d7812 */ /* 0x000fe400078ec0ff */
[----:B------:R-:W-:-:S02]  /*6a10*/  ISETP.NE.AND P4, PT, R44, R45, PT ;  /* 0x0000002d2c00720c */ /* 0x000fc40003f85270 */
[----:B------:R-:W-:Y:S02]  /*6a20*/  ISETP.GE.AND.EX P0, PT, R25, RZ, PT, P0 ;  /* 0x000000ff1900720c */ /* 0x000fe40003f06300 */
[----:B------:R-:W-:Y:S02]  /*6a30*/  SEL R44, RZ, 0xffffffff, !P2 ;  /* 0xffffffffff2c7807 */ /* 0x000fe40005000000 */
[----:B------:R-:W-:Y:S02]  /*6a40*/  ISETP.NE.U32.AND P2, PT, R29, 0x1, PT ;  /* 0x000000011d00780c */ /* 0x000fe40003f45070 */
[----:B------:R-:W-:Y:S02]  /*6a50*/  LOP3.LUT R28, R28, 0x1, RZ, 0xc0, !PT ;  /* 0x000000011c1c7812 */ /* 0x000fe400078ec0ff */
[----:B------:R-:W-:Y:S02]  /*6a60*/  LOP3.LUT R52, R0, 0xff, RZ, 0xc0, !PT ;  /* 0x000000ff00347812 */ /* 0x000fe400078ec0ff */
[----:B------:R-:W-:-:S02]  /*6a70*/  @!P6 SEL R44, RZ, 0xffffffff, P0 ;  /* 0xffffffffff2ce807 */ /* 0x000fc40000000000 */
[----:B------:R-:W-:Y:S02]  /*6a80*/  ISETP.GE.U32.AND P0, PT, R32, R43, PT ;  /* 0x0000002b2000720c */ /* 0x000fe40003f06070 */
[----:B------:R-:W-:Y:S02]  /*6a90*/  ISETP.NE.U32.AND P3, PT, R28, 0x1, PT ;  /* 0x000000011c00780c */ /* 0x000fe40003f65070 */
[----:B------:R-:W-:Y:S02]  /*6aa0*/  SEL R28, RZ, 0xffffffff, !P5 ;  /* 0xffffffffff1c7807 */ /* 0x000fe40006800000 */
[----:B------:R-:W-:Y:S02]  /*6ab0*/  ISETP.GE.AND.EX P0, PT, R31, RZ, PT, P0 ;  /* 0x000000ff1f00720c */ /* 0x000fe40003f06300 */
[----:B------:R-:W-:Y:S02]  /*6ac0*/  LOP3.LUT R51, R3, 0xff, RZ, 0xc0, !PT ;  /* 0x000000ff03337812 */ /* 0x000fe400078ec0ff */
[----:B------:R-:W-:-:S02]  /*6ad0*/  @!P4 SEL R28, RZ, 0xffffffff, P0 ;  /* 0xffffffffff1cc807 */ /* 0x000fc40000000000 */
[-C--:B------:R-:W-:Y:S02]  /*6ae0*/  SEL R11, R11, R36.reuse, !P3 ;  /* 0x000000240b0b7207 */ /* 0x080fe40005800000 */
[----:B------:R-:W-:Y:S02]  /*6af0*/  SEL R13, R13, R36, !P2 ;  /* 0x000000240d0d7207 */ /* 0x000fe40005000000 */
[----:B------:R-:W-:Y:S02]  /*6b00*/  LOP3.LUT R48, R48, 0x1, RZ, 0xc0, !PT ;  /* 0x0000000130307812 */ /* 0x000fe400078ec0ff */
[----:B------:R-:W-:Y:S02]  /*6b10*/  LOP3.LUT R28, R28, 0x1, RZ, 0xc0, !PT ;  /* 0x000000011c1c7812 */ /* 0x000fe400078ec0ff */
[----:B------:R-:W-:Y:S02]  /*6b20*/  LOP3.LUT R44, R44, 0x1, RZ, 0xc0, !PT ;  /* 0x000000012c2c7812 */ /* 0x000fe400078ec0ff */
[----:B------:R-:W-:-:S02]  /*6b30*/  SEL R8, R8, R35, !P3 ;  /* 0x0000002308087207 */ /* 0x000fc40005800000 */
[----:B------:R-:W-:Y:S02]  /*6b40*/  SEL R10, R10, RZ, !P3 ;  /* 0x000000ff0a0a7207 */ /* 0x000fe40005800000 */
[----:B------:R-:W-:Y:S02]  /*6b50*/  LOP3.LUT R50, R50, 0x1, RZ, 0xc0, !PT ;  /* 0x0000000132327812 */ /* 0x000fe400078ec0ff */
[----:B------:R-:W-:Y:S02]  /*6b60*/  SEL R9, R9, R38, !P2 ;  /* 0x0000002609097207 */ /* 0x000fe40005000000 */
[----:B------:R-:W-:Y:S02]  /*6b70*/  SEL R12, R12, RZ, !P2 ;  /* 0x000000ff0c0c7207 */ /* 0x000fe40005000000 */
[C---:B---3--:R-:W-:Y:S02]  /*6b80*/  LOP3.LUT R29, R46.reuse, 0xff, RZ, 0xc0, !PT ;  /* 0x000000ff2e1d7812 */ /* 0x048fe400078ec0ff */
[----:B------:R-:W-:-:S02]  /*6b90*/  PRMT R45, R46, 0x7770, RZ ;  /* 0x000077702e2d7816 */ /* 0x000fc400000000ff */
[C---:B------:R-:W-:Y:S01]  /*6ba0*/  ISETP.NE.AND P6, PT, R52.reuse, R29, PT ;  /* 0x0000001d3400720c */ /* 0x040fe20003fc5270 */
[----:B------:R-:W-:Y:S01]  /*6bb0*/  IMAD.IADD R29, R43, 0x1, R41 ;  /* 0x000000012b1d7824 */ /* 0x000fe200078e0229 */
[----:B------:R-:W-:Y:S02]  /*6bc0*/  ISETP.GT.U32.AND P5, PT, R52, R45, PT ;  /* 0x0000002d3400720c */ /* 0x000fe40003fa4070 */
[----:B------:R-:W-:Y:S02]  /*6bd0*/  PRMT R52, R46, 0x7771, RZ ;  /* 0x000077712e347816 */ /* 0x000fe400000000ff */
[----:B------:R-:W-:Y:S02]  /*6be0*/  ISETP.GE.U32.AND P0, PT, R34, R29, PT ;  /* 0x0000001d2200720c */ /* 0x000fe40003f06070 */
[----:B------:R-:W-:Y:S02]  /*6bf0*/  ISETP.NE.AND P4, PT, R51, R52, PT ;  /* 0x000000343300720c */ /* 0x000fe40003f85270 */
[----:B------:R-:W-:-:S02]  /*6c00*/  ISETP.GE.AND.EX P0, PT, R33, RZ, PT, P0 ;  /* 0x000000ff2100720c */ /* 0x000fc40003f06300 */
[----:B------:R-:W-:Y:S02]  /*6c10*/  SEL R36, RZ, 0xffffffff, !P5 ;  /* 0xffffffffff247807 */ /* 0x000fe40006800000 */
[----:B------:R-:W-:Y:S02]  /*6c20*/  PRMT R46, R46, 0x7771, RZ ;  /* 0x000077712e2e7816 */ /* 0x000fe400000000ff */
[----:B------:R-:W-:Y:S02]  /*6c30*/  ISETP.GE.U32.AND P5, PT, R24, R29, PT ;  /* 0x0000001d1800720c */ /* 0x000fe40003fa6070 */
[----:B------:R-:W-:Y:S02]  /*6c40*/  @!P6 SEL R36, RZ, 0xffffffff, P0 ;  /* 0xffffffffff24e807 */ /* 0x000fe40000000000 */
[----:B------:R-:W-:Y:S02]  /*6c50*/  ISETP.GT.U32.AND P6, PT, R51, R46, PT ;  /* 0x0000002e3300720c */ /* 0x000fe40003fc4070 */
[----:B------:R-:W-:-:S02]  /*6c60*/  ISETP.GE.AND.EX P5, PT, R20, RZ, PT, P5 ;  /* 0x000000ff1400720c */ /* 0x000fc40003fa6350 */
[----:B------:R-:W-:Y:S02]  /*6c70*/  ISETP.NE.U32.AND P0, PT, R48, 0x1, PT ;  /* 0x000000013000780c */ /* 0x000fe40003f05070 */
[----:B------:R-:W-:Y:S02]  /*6c80*/  SEL R48, RZ, 0xffffffff, !P6 ;  /* 0xffffffffff307807 */ /* 0x000fe40007000000 */
[----:B------:R-:W-:Y:S02]  /*6c90*/  @!P4 SEL R48, RZ, 0xffffffff, P5 ;  /* 0xffffffffff30c807 */ /* 0x000fe40002800000 */
[----:B------:R-:W-:Y:S02]  /*6ca0*/  ISETP.NE.U32.AND P4, PT, R28, 0x1, PT ;  /* 0x000000011c00780c */ /* 0x000fe40003f85070 */
[----:B------:R-:W-:Y:S02]  /*6cb0*/  ISETP.NE.U32.AND P5, PT, R44, 0x1, PT ;  /* 0x000000012c00780c */ /* 0x000fe40003fa5070 */
[----:B------:R-:W-:Y:S01]  /*6cc0*/  LOP3.LUT R28, R36, 0x1, RZ, 0xc0, !PT ;  /* 0x00000001241c7812 */ /* 0x000fe200078ec0ff */
[----:B------:R-:W-:Y:S01]  /*6cd0*/  IMAD.IADD R36, R29, 0x1, R41 ;  /* 0x000000011d247824 */ /* 0x000fe200078e0229 */
[----:B------:R-:W-:-:S02]  /*6ce0*/  SEL R30, R30, R43, !P5 ;  /* 0x0000002b1e1e7207 */ /* 0x000fc40006800000 */
[----:B------:R-:W-:Y:S01]  /*6cf0*/  SEL R32, R32, R43, !P4 ;  /* 0x0000002b20207207 */ /* 0x000fe20006000000 */
[----:B------:R-:W-:Y:S01]  /*6d00*/  IMAD.U32 R43, RZ, RZ, UR4 ;  /* 0x00000004ff2b7e24 */ /* 0x000fe2000f8e00ff */
[----:B------:R-:W-:Y:S01]  /*6d10*/  ISETP.NE.U32.AND P3, PT, R28, 0x1, PT ;  /* 0x000000011c00780c */ /* 0x000fe20003f65070 */
[----:B------:R-:W-:Y:S01]  /*6d20*/  IMAD R28, R41, 0x3, R36 ;  /* 0x00000003291c7824 */ /* 0x000fe200078e0224 */
[----:B------:R-:W-:Y:S02]  /*6d30*/  SEL R14, R14, R49, !P0 ;  /* 0x000000310e0e7207 */ /* 0x000fe40004000000 */
[----:B------:R-:W-:Y:S02]  /*6d40*/  SEL R7, R7, R40, !P0 ;  /* 0x0000002807077207 */ /* 0x000fe40004000000 */
[----:B------:R-:W-:Y:S02]  /*6d50*/  SEL R15, R15, RZ, !P0 ;  /* 0x000000ff0f0f7207 */ /* 0x000fe40004000000 */
[----:B------:R-:W-:-:S02]  /*6d60*/  ISETP.GE.U32.AND P0, PT, R28, R43, PT ;  /* 0x0000002b1c00720c */ /* 0x000fc40003f06070 */
[----:B------:R-:W-:Y:S02]  /*6d70*/  LOP3.LUT R48, R48, 0x1, RZ, 0xc0, !PT ;  /* 0x0000000130307812 */ /* 0x000fe400078ec0ff */
[----:B------:R-:W-:Y:S02]  /*6d80*/  ISETP.NE.U32.AND P6, PT, R50, 0x1, PT ;  /* 0x000000013200780c */ /* 0x000fe40003fc5070 */
[----:B------:R-:W-:Y:S02]  /*6d90*/  ISETP.NE.U32.AND P2, PT, R48, 0x1, PT ;  /* 0x000000013000780c */ /* 0x000fe40003f45070 */
[----:B------:R-:W-:Y:S02]  /*6da0*/  SEL R18, R18, R49, !P6 ;  /* 0x0000003112127207 */ /* 0x000fe40007000000 */
[-C--:B------:R-:W-:Y:S02]  /*6db0*/  SEL R34, R34, R29.reuse, !P3 ;  /* 0x0000001d22227207 */ /* 0x080fe40005800000 */
[----:B------:R-:W-:-:S02]  /*6dc0*/  SEL R24, R24, R29, !P2 ;  /* 0x0000001d18187207 */ /* 0x000fc40005000000 */
[----:B------:R-:W-:Y:S02]  /*6dd0*/  SEL R6, R6, R37, !P6 ;  /* 0x0000002506067207 */ /* 0x000fe40007000000 */
[----:B------:R-:W-:Y:S02]  /*6de0*/  SEL R21, R21, RZ, !P6 ;  /* 0x000000ff15157207 */ /* 0x000fe40007000000 */
[----:B------:R-:W-:Y:S02]  /*6df0*/  SEL R5, R5, R42, !P5 ;  /* 0x0000002a05057207 */ /* 0x000fe40006800000 */
[----:B------:R-:W-:Y:S02]  /*6e00*/  SEL R25, R25, RZ, !P5 ;  /* 0x000000ff19197207 */ /* 0x000fe40006800000 */
[----:B------:R-:W-:Y:S02]  /*6e10*/  SEL R4, R4, R39, !P4 ;  /* 0x0000002704047207 */ /* 0x000fe40006000000 */
[----:B------:R-:W-:-:S02]  /*6e20*/  SEL R31, R31, RZ, !P4 ;  /* 0x000000ff1f1f7207 */ /* 0x000fc40006000000 */
[----:B------:R-:W-:Y:S02]  /*6e30*/  SEL R0, R0, R45, !P3 ;  /* 0x0000002d00007207 */ /* 0x000fe40005800000 */
[----:B------:R-:W-:Y:S02]  /*6e40*/  SEL R3, R3, R46, !P2 ;  /* 0x0000002e03037207 */ /* 0x000fe40005000000 */
[----:B------:R-:W-:Y:S02]  /*6e50*/  SEL R33, R33, RZ, !P3 ;  /* 0x000000ff21217207 */ /* 0x000fe40005800000 */
[----:B------:R-:W-:Y:S01]  /*6e60*/  SEL R20, R20, RZ, !P2 ;  /* 0x000000ff14147207 */ /* 0x000fe20005000000 */
[----:B------:R-:W-:Y:S06]  /*6e70*/  @!P0 BRA `(.L_x_4202) ;  /* 0xffffffb800288947 */ /* 0x000fec000383ffff */
[----:B------:R-:W-:Y:S05]  /*6e80*/  BSYNC B1 ;  /* 0x0000000000017941 */ /* 0x000fea0003800000 */
.L_x_4197:
[----:B------:R-:W-:Y:S05]  /*6e90*/  BSYNC B0 ;  /* 0x0000000000007941 */ /* 0x000fea0003800000 */
.L_x_4196:
        /* <DEDUP_REMOVED lines=280> */
.L_x_4205:
[----:B-1----:R-:W-:-:S04]  /*8020*/  LOP3.LUT R27, R35, 0xfffffffe, RZ, 0xc0, !PT ;  /* 0xfffffffe231b7812 */ /* 0x002fc800078ec0ff */
        /* <DEDUP_REMOVED lines=282> */
.L_x_4206:
        /* <DEDUP_REMOVED lines=283> */
.L_x_4207:
        /* <DEDUP_REMOVED lines=283> */
.L_x_4208:
[----:B------:R-:W-:-:S04]  /*b530*/  LOP3.LUT R27, R45, 0xfffffffe, RZ, 0xc0, !PT ;  /* 0xfffffffe2d1b7812 */ /* 0x000fc800078ec0ff */
[----:B------:R-:W-:-:S05]  /*b540*/  IADD3 R26, P1, R27, R16, RZ ;  /* 0x000000101b1a7210 */ /* 0x000fca0007f3e0ff */
[----:B------:R-:W-:-:S05]  /*b550*/  IMAD.X R27, RZ, RZ, R19, P1 ;  /* 0x000000ffff1b7224 */ /* 0x000fca00008e0613 */
[----:B------:R-:W2:Y:S02]  /*b560*/  LDG.E.U16 R26, desc[UR60][R26.64] ;  /* 0x0000003c1a1a7981 */ /* 0x000ea4000c1e1500 */
[C---:B--2---:R-:W-:Y:S02]  /*b570*/  PRMT R45, R26.reuse, 0x7770, RZ ;  /* 0x000077701a2d7816 */ /* 0x044fe400000000ff */
[----:B------:R-:W-:-:S07]  /*b580*/  PRMT R46, R26, 0x7771, RZ ;  /* 0x000077711a2e7816 */ /* 0x000fce00000000ff */
.L_x_4204:
[----:B------:R-:W-:Y:S05]  /*b590*/  BSYNC B0 ;  /* 0x0000000000007941 */ /* 0x000fea0003800000 */
.L_x_4203:
[----:B------:R-:W-:Y:S04]  /*b5a0*/  BSSY B0, `(.L_x_4209) ;  /* 0x0000073000007945 */ /* 0x000fe80003800000 */
[----:B------:R-:W-:Y:S05]  /*b5b0*/  @P0 BRA `(.L_x_4210) ;  /* 0x0000000400c40947 */ /* 0x000fea0003800000 */
[----:B-1----:R-:W-:Y:S02]  /*b5c0*/  LOP3.LUT R26, R38, 0xff, RZ, 0xc0, !PT ;  /* 0x000000ff261a7812 */ /* 0x002fe400078ec0ff */
[----:B------:R-:W-:Y:S02]  /*b5d0*/  LOP3.LUT R27, R9, 0xff, RZ, 0xc0, !PT ;  /* 0x000000ff091b7812 */ /* 0x000fe400078ec0ff */
[----:B------:R-:W-:Y:S02]  /*b5e0*/  ISETP.GE.U32.AND P1, PT, R13, R36, PT ;  /* 0x000000240d00720c */ /* 0x000fe40003f26070 */
[----:B------:R-:W-:Y:S02]  /*b5f0*/  ISETP.NE.AND P2, PT, R27, R26, PT ;  /* 0x0000001a1b00720c */ /* 0x000fe40003f45270 */
[----:B------:R-:W-:Y:S02]  /*b600*/  LOP3.LUT R16, R35, 0xff, RZ, 0xc0, !PT ;  /* 0x000000ff23107812 */ /* 0x000fe400078ec0ff */
[----:B------:R-:W-:-:S02]  /*b610*/  LOP3.LUT R19, R8, 0xff, RZ, 0xc0, !PT ;  /* 0x000000ff08137812 */ /* 0x000fc400078ec0ff */
[----:B------:R-:W-:Y:S02]  /*b620*/  ISETP.GT.U32.AND P5, PT, R27, R26, PT ;  /* 0x0000001a1b00720c */ /* 0x000fe40003fa4070 */
[----:B------:R-:W-:Y:S02]  /*b630*/  ISETP.GE.AND.EX P1, PT, R12, RZ, PT, P1 ;  /* 0x000000ff0c00720c */ /* 0x000fe40003f26310 */
[CC--:B------:R-:W-:Y:S02]  /*b640*/  ISETP.NE.AND P3, PT, R19.reuse, R16.reuse, PT ;  /* 0x000000101300720c */ /* 0x0c0fe40003f65270 */
[----:B------:R-:W-:Y:S02]  /*b650*/  ISETP.GT.U32.AND P4, PT, R19, R16, PT ;  /* 0x000000101300720c */ /* 0x000fe40003f84070 */
        /* <DEDUP_REMOVED lines=25> */
[-C--:B------:R-:W-:Y:S02]  /*b7f0*/  ISETP.GE.U32.AND P1, PT, R18, R19.reuse, PT ;  /* 0x000000131200720c */ /* 0x080fe40003f26070 */
[----:B------:R-:W-:Y:S01]  /*b800*/  ISETP.GT.U32.AND P5, PT, R29, R26, PT ;  /* 0x0000001a1d00720c */ /* 0x000fe20003fa4070 */
[----:B------:R-:W-:Y:S01]  /*b810*/  IMAD.IADD R29, R19, 0x1, R41 ;  /* 0x00000001131d7824 */ /* 0x000fe200078e0229 */
[----:B------:R-:W-:Y:S02]  /*b820*/  ISETP.GE.U32.AND P0, PT, R14, R19, PT ;  /* 0x000000130e00720c */ /* 0x000fe40003f06070 */
[----:B------:R-:W-:Y:S02]  /*b830*/  ISETP.GE.AND.EX P1, PT, R21, RZ, PT, P1 ;  /* 0x000000ff1500720c */ /* 0x000fe40003f26310 */
[----:B------:R-:W-:Y:S02]  /*b840*/  ISETP.GT.U32.AND P4, PT, R27, R16, PT ;  /* 0x000000101b00720c */ /* 0x000fe40003f84070 */
        /* <DEDUP_REMOVED lines=17> */
[----:B------:R-:W-:Y:S01]  /*b960*/  LOP3.LUT R26, R39, 0xff, RZ, 0xc0, !PT ;  /* 0x000000ff271a7812 */ /* 0x000fe200078ec0ff */
[----:B------:R-:W-:Y:S01]  /*b970*/  IMAD.IADD R41, R29, 0x1, R41 ;  /* 0x000000011d297824 */ /* 0x000fe200078e0229 */
[----:B------:R-:W-:Y:S02]  /*b980*/  LOP3.LUT R27, R4, 0xff, RZ, 0xc0, !PT ;  /* 0x000000ff041b7812 */ /* 0x000fe400078ec0ff */
[----:B------:R-:W-:Y:S02]  /*b990*/  LOP3.LUT R16, R42, 0xff, RZ, 0xc0, !PT ;  /* 0x000000ff2a107812 */ /* 0x000fe400078ec0ff */
[----:B------:R-:W-:Y:S02]  /*b9a0*/  LOP3.LUT R19, R5, 0xff, RZ, 0xc0, !PT ;  /* 0x000000ff05137812 */ /* 0x000fe400078ec0ff */
[----:B------:R-:W-:Y:S02]  /*b9b0*/  ISETP.NE.AND P2, PT, R27, R26, PT ;  /* 0x0000001a1b00720c */ /* 0x000fe40003f45270 */
[----:B------:R-:W-:-:S02]  /*b9c0*/  ISETP.NE.AND P3, PT, R19, R16, PT ;  /* 0x000000101300720c */ /* 0x000fc40003f65270 */
[-C--:B------:R-:W-:Y:S02]  /*b9d0*/  ISETP.GE.U32.AND P1, PT, R32, R29.reuse, PT ;  /* 0x0000001d2000720c */ /* 0x080fe40003f26070 */
[----:B------:R-:W-:Y:S02]  /*b9e0*/  ISETP.GT.U32.AND P5, PT, R27, R26, PT ;  /* 0x0000001a1b00720c */ /* 0x000fe40003fa4070 */
        /* <DEDUP_REMOVED lines=27> */
[----:B------:R-:W-:Y:S02]  /*bba0*/  ISETP.GE.U32.AND P1, PT, R24, R41, PT ;  /* 0x000000291800720c */ /* 0x000fe40003f26070 */
[----:B------:R-:W-:Y:S02]  /*bbb0*/  ISETP.GT.U32.AND P4, PT, R19, R16, PT ;  /* 0x000000101300720c */ /* 0x000fe40003f84070 */
[----:B------:R-:W-:Y:S02]  /*bbc0*/  ISETP.GT.U32.AND P5, PT, R27, R26, PT ;  /* 0x0000001a1b00720c */ /* 0x000fe40003fa4070 */
        /* <DEDUP_REMOVED lines=16> */
.L_x_4210:
[----:B------:R-:W-:Y:S05]  /*bcd0*/  BSYNC B0 ;  /* 0x0000000000007941 */ /* 0x000fea0003800000 */
.L_x_4209:
[----:B------:R-:W-:Y:S02]  /*bce0*/  LOP3.LUT R16, R8, 0xff, RZ, 0xc0, !PT ;  /* 0x000000ff08107812 */ /* 0x000fe400078ec0ff */
[----:B------:R-:W-:Y:S02]  /*bcf0*/  LOP3.LUT R19, R7, 0xff, RZ, 0xc0, !PT ;  /* 0x000000ff07137812 */ /* 0x000fe400078ec0ff */
[----:B-1----:R-:W-:Y:S02]  /*bd00*/  LOP3.LUT R26, R9, 0xff, RZ, 0xc0, !PT ;  /* 0x000000ff091a7812 */ /* 0x002fe400078ec0ff */
[----:B------:R-:W-:Y:S02]  /*bd10*/  LOP3.LUT R27, R6, 0xff, RZ, 0xc0, !PT ;  /* 0x000000ff061b7812 */ /* 0x000fe400078ec0ff */
[----:B------:R-:W-:Y:S02]  /*bd20*/  ISETP.NE.AND P3, PT, R16, R19, PT ;  /* 0x000000131000720c */ /* 0x000fe40003f65270 */
[----:B------:R-:W-:-:S02]  /*bd30*/  ISETP.GE.U32.AND P0, PT, R11, R14, PT ;  /* 0x0000000e0b00720c */ /* 0x000fc40003f06070 */
[----:B------:R-:W-:Y:S02]  /*bd40*/  ISETP.NE.AND P2, PT, R26, R27, PT ;  /* 0x0000001b1a00720c */ /* 0x000fe40003f45270 */
[----:B------:R-:W-:Y:S02]  /*bd50*/  ISETP.GE.U32.AND P1, PT, R13, R18, PT ;  /* 0x000000120d00720c */ /* 0x000fe40003f26070 */
[----:B------:R-:W-:Y:S02]  /*bd60*/  ISETP.GE.AND.EX P0, PT, R10, R15, PT, P0 ;  /* 0x0000000f0a00720c */ /* 0x000fe40003f06300 */
[----:B------:R-:W-:Y:S02]  /*bd70*/  ISETP.GT.U32.AND P4, PT, R16, R19, PT ;  /* 0x000000131000720c */ /* 0x000fe40003f84070 */
[----:B------:R-:W-:Y:S02]  /*bd80*/  ISETP.GE.AND.EX P1, PT, R12, R21, PT, P1 ;  /* 0x000000150c00720c */ /* 0x000fe40003f26310 */
[----:B------:R-:W-:-:S02]  /*bd90*/  SEL R16, RZ, 0xffffffff, P0 ;  /* 0xffffffffff107807 */ /* 0x000fc40000000000 */
[----:B------:R-:W-:Y:S02]  /*bda0*/  ISETP.GT.U32.AND P0, PT, R26, R27, PT ;  /* 0x0000001b1a00720c */ /* 0x000fe40003f04070 */
[----:B------:R-:W-:Y:S02]  /*bdb0*/  @P3 SEL R16, RZ, 0xffffffff, !P4 ;  /* 0xffffffffff103807 */ /* 0x000fe40006000000 */
[----:B------:R-:W-:Y:S02]  /*bdc0*/  SEL R19, RZ, 0xffffffff, P1 ;  /* 0xffffffffff137807 */ /* 0x000fe40000800000 */
[----:B------:R-:W-:Y:S02]  /*bdd0*/  @P2 SEL R19, RZ, 0xffffffff, !P0 ;  /* 0xffffffffff132807 */ /* 0x000fe40004000000 */
[----:B------:R-:W-:Y:S02]  /*bde0*/  LOP3.LUT R16, R16, 0x1, RZ, 0xc0, !PT ;  /* 0x0000000110107812 */ /* 0x000fe400078ec0ff */
[----:B------:R-:W-:-:S02]  /*bdf0*/  LOP3.LUT R19, R19, 0x1, RZ, 0xc0, !PT ;  /* 0x0000000113137812 */ /* 0x000fc400078ec0ff */
[----:B------:R-:W-:Y:S02]  /*be00*/  ISETP.NE.U32.AND P0, PT, R16, 0x1, PT ;  /* 0x000000011000780c */ /* 0x000fe40003f05070 */
[----:B------:R-:W-:Y:S02]  /*be10*/  ISETP.NE.U32.AND P1, PT, R19, 0x1, PT ;  /* 0x000000011300780c */ /* 0x000fe40003f25070 */
[----:B------:R-:W-:Y:S02]  /*be20*/  SEL R8, R8, R7, !P0 ;  /* 0x0000000708087207 */ /* 0x000fe40004000000 */
[----:B------:R-:W-:Y:S02]  /*be30*/  SEL R9, R9, R6, !P1 ;  /* 0x0000000609097207 */ /* 0x000fe40004800000 */
[----:B------:R-:W-:Y:S02]  /*be40*/  LOP3.LUT R7, R5, 0xff, RZ, 0xc0, !PT ;  /* 0x000000ff05077812 */ /* 0x000fe400078ec0ff */
[----:B------:R-:W-:-:S02]  /*be50*/  LOP3.LUT R6, R8, 0xff, RZ, 0xc0, !PT ;  /* 0x000000ff08067812 */ /* 0x000fc400078ec0ff */
[----:B------:R-:W-:Y:S02]  /*be60*/  SEL R19, R11, R14, !P0 ;  /* 0x0000000e0b137207 */ /* 0x000fe40004000000 */
[----:B------:R-:W-:Y:S02]  /*be70*/  SEL R14, R10, R15, !P0 ;  /* 0x0000000f0a0e7207 */ /* 0x000fe40004000000 */
[----:B------:R-:W-:Y:S02]  /*be80*/  LOP3.LUT R11, R4, 0xff, RZ, 0xc0, !PT ;  /* 0x000000ff040b7812 */ /* 0x000fe400078ec0ff */
[----:B------:R-:W-:Y:S02]  /*be90*/  LOP3.LUT R10, R9, 0xff, RZ, 0xc0, !PT ;  /* 0x000000ff090a7812 */ /* 0x000fe400078ec0ff */
[----:B------:R-:W-:Y:S02]  /*bea0*/  ISETP.NE.AND P3, PT, R6, R7, PT ;  /* 0x000000070600720c */ /* 0x000fe40003f65270 */
[----:B------:R-:W-:-:S02]  /*beb0*/  SEL R15, R13, R18, !P1 ;  /* 0x000000120d0f7207 */ /* 0x000fc40004800000 */
[----:B------:R-:W-:Y:S02]  /*bec0*/  ISETP.NE.AND P2, PT, R10, R11, PT ;  /* 0x0000000b0a00720c */ /* 0x000fe40003f45270 */
[----:B------:R-:W-:Y:S02]  /*bed0*/  ISETP.GE.U32.AND P0, PT, R19, R30, PT ;  /* 0x0000001e1300720c */ /* 0x000fe40003f06070 */
[----:B------:R-:W-:Y:S02]  /*bee0*/  SEL R12, R12, R21, !P1 ;  /* 0x000000150c0c7207 */ /* 0x000fe40004800000 */
[----:B------:R-:W-:Y:S02]  /*bef0*/  ISETP.GE.U32.AND P1, PT, R15, R32, PT ;  /* 0x000000200f00720c */ /* 0x000fe40003f26070 */
[----:B------:R-:W-:Y:S02]  /*bf00*/  ISETP.GE.AND.EX P0, PT, R14, R25, PT, P0 ;  /* 0x000000190e00720c */ /* 0x000fe40003f06300 */
[----:B------:R-:W-:-:S02]  /*bf10*/  ISETP.GT.U32.AND P4, PT, R6, R7, PT ;  /* 0x000000070600720c */ /* 0x000fc40003f84070 */
[----:B------:R-:W-:Y:S02]  /*bf20*/  ISETP.GE.AND.EX P1, PT, R12, R31, PT, P1 ;  /* 0x0000001f0c00720c */ /* 0x000fe40003f26310 */
[----:B------:R-:W-:Y:S02]  /*bf30*/  ISETP.GT.U32.AND P5, PT, R10, R11, PT ;  /* 0x0000000b0a00720c */ /* 0x000fe40003fa4070 */
[----:B------:R-:W-:Y:S02]  /*bf40*/  SEL R6, RZ, 0xffffffff, P0 ;  /* 0xffffffffff067807 */ /* 0x000fe40000000000 */
[----:B------:R-:W-:Y:S02]  /*bf50*/  @P3 SEL R6, RZ, 0xffffffff, !P4 ;  /* 0xffffffffff063807 */ /* 0x000fe40006000000 */
[----:B------:R-:W-:Y:S02]  /*bf60*/  SEL R7, RZ, 0xffffffff, P1 ;  /* 0xffffffffff077807 */ /* 0x000fe40000800000 */
        /* <DEDUP_REMOVED lines=8> */
[----:B------:R-:W-:Y:S02]  /*bff0*/  LOP3.LUT R7, R0, 0xff, RZ, 0xc0, !PT ;  /* 0x000000ff00077812 */ /* 0x000fe400078ec0ff */
[----:B------:R-:W-:Y:S02]  /*c000*/  LOP3.LUT R4, R5, 0xff, RZ, 0xc0, !PT ;  /* 0x000000ff05047812 */ /* 0x000fe400078ec0ff */
[----:B------:R-:W-:Y:S02]  /*c010*/  SEL R31, R12, R31, !P1 ;  /* 0x0000001f0c1f7207 */ /* 0x000fe40004800000 */
[----:B------:R-:W-:Y:S02]  /*c020*/  SEL R13, R19, R30, !P0 ;  /* 0x0000001e130d7207 */ /* 0x000fe40004000000 */
[----:B------:R-:W-:-:S02]  /*c030*/  LOP3.LUT R9, R3, 0xff, RZ, 0xc0, !PT ;  /* 0x000000ff03097812 */ /* 0x000fc400078ec0ff */
[----:B------:R-:W-:Y:S02]  /*c040*/  LOP3.LUT R6, R8, 0xff, RZ, 0xc0, !PT ;  /* 0x000000ff08067812 */ /* 0x000fe400078ec0ff */
[----:B------:R-:W-:Y:S02]  /*c050*/  ISETP.GE.U32.AND P1, PT, R11, R24, PT ;  /* 0x000000180b00720c */ /* 0x000fe40003f26070 */
[----:B------:R-:W-:Y:S02]  /*c060*/  ISETP.NE.AND P2, PT, R4, R7, PT ;  /* 0x000000070400720c */ /* 0x000fe40003f45270 */
[----:B------:R-:W-:Y:S02]  /*c070*/  SEL R10, R14, R25, !P0 ;  /* 0x000000190e0a7207 */ /* 0x000fe40004000000 */
[----:B------:R-:W-:Y:S02]  /*c080*/  ISETP.NE.AND P3, PT, R6, R9, PT ;  /* 0x000000090600720c */ /* 0x000fe40003f65270 */
[----:B------:R-:W-:-:S02]  /*c090*/  ISETP.GE.U32.AND P0, PT, R13, R34, PT ;  /* 0x000000220d00720c */ /* 0x000fc40003f06070 */
[----:B------:R-:W-:Y:S02]  /*c0a0*/  ISETP.GE.AND.EX P1, PT, R31, R20, PT, P1 ;  /* 0x000000141f00720c */ /* 0x000fe40003f26310 */
[----:B------:R-:W-:Y:S02]  /*c0b0*/  ISETP.GT.U32.AND P4, PT, R6, R9, PT ;  /* 0x000000090600720c */ /* 0x000fe40003f84070 */
[----:B------:R-:W-:Y:S02]  /*c0c0*/  ISETP.GE.AND.EX P0, PT, R10, R33, PT, P0 ;  /* 0x000000210a00720c */ /* 0x000fe40003f06300 */
[----:B------:R-:W-:Y:S02]  /*c0d0*/  SEL R6, RZ, 0xffffffff, P1 ;  /* 0xffffffffff067807 */ /* 0x000fe40000800000 */
[----:B------:R-:W-:Y:S02]  /*c0e0*/  ISETP.GT.U32.AND P1, PT, R4, R7, PT ;  /* 0x000000070400720c */ /* 0x000fe40003f24070 */
        /* <DEDUP_REMOVED lines=15> */
.L_x_4195:
        /* <DEDUP_REMOVED lines=42> */
.L_x_4214:
        /* <DEDUP_REMOVED lines=9> */
[----:B------:R-:W-:Y:S01]  /*c510*/  IADD3 R6, P0, R7, R16, RZ ;  /* 0x0000001007067210 */ /* 0x000fe20007f1e0ff */
[----:B------:R-:W-:-:S04]  /*c520*/  IMAD R8, R38, R39, RZ ;  /* 0x0000002726087224 */ /* 0x000fc800078e02ff */
[----:B------:R-:W-:Y:S01]  /*c530*/  IMAD.X R7, RZ, RZ, R19, P0 ;  /* 0x000000ffff077224 */ /* 0x000fe200000e0613 */
[----:B------:R-:W-:-:S04]  /*c540*/  LOP3.LUT R9, R8, 0xfffffffe, RZ, 0xc0, !PT ;  /* 0xfffffffe08097812 */ /* 0x000fc800078ec0ff */
[----:B------:R1:W3:Y:S01]  /*c550*/  LDG.E.U16 R6, desc[UR60][R6.64] ;  /* 0x0000003c06067981 */ /* 0x0002e2000c1e1500 */
[----:B------:R-:W-:Y:S01]  /*c560*/  IADD3 R8, P0, R9, R16, RZ ;  /* 0x0000001009087210 */ /* 0x000fe20007f1e0ff */
[----:B------:R-:W-:-:S04]  /*c570*/  IMAD.IADD R47, R38, 0x1, R41 ;  /* 0x00000001262f7824 */ /* 0x000fc800078e0229 */
[----:B------:R-:W-:Y:S02]  /*c580*/  IMAD.X R9, RZ, RZ, R19, P0 ;  /* 0x000000ffff097224 */ /* 0x000fe400000e0613 */
[----:B0-----:R-:W-:-:S03]  /*c590*/  IMAD R4, R47, R39, RZ ;  /* 0x000000272f047224 */ /* 0x001fc600078e02ff */
[----:B------:R-:W4:Y:S02]  /*c5a0*/  LDG.E.U16 R46, desc[UR60][R8.64] ;  /* 0x0000003c082e7981 */ /* 0x000f24000c1e1500 */
[----:B------:R-:W-:-:S04]  /*c5b0*/  LOP3.LUT R5, R4, 0xfffffffe, RZ, 0xc0, !PT ;  /* 0xfffffffe04057812 */ /* 0x000fc800078ec0ff */
        /* <DEDUP_REMOVED lines=9> */
[----:B0-----:R-:W-:Y:S02]  /*c650*/  SEL R4, RZ, 0xffffffff, P0 ;  /* 0xffffffffff047807 */ /* 0x001fe40000000000 */
[----:B------:R-:W-:Y:S02]  /*c660*/  SEL R5, RZ, 0xffffffff, P1 ;  /* 0xffffffffff057807 */ /* 0x000fe40000800000 */
[----:B------:R-:W-:Y:S02]  /*c670*/  ISETP.GE.U32.AND P0, PT, R18, R45, PT ;  /* 0x0000002d1200720c */ /* 0x000fe40003f06070 */
[----:B------:R-:W-:Y:S02]  /*c680*/  LOP3.LUT R44, R26, 0xff, RZ, 0xc0, !PT ;  /* 0x000000ff1a2c7812 */ /* 0x000fe400078ec0ff */
[----:B------:R-:W-:Y:S02]  /*c690*/  ISETP.GE.AND.EX P0, PT, R21, RZ, PT, P0 ;  /* 0x000000ff1500720c */ /* 0x000fe40003f06300 */
[----:B------:R-:W-:-:S02]  /*c6a0*/  LOP3.LUT R52, R32, 0xff, RZ, 0xc0, !PT ;  /* 0x000000ff20347812 */ /* 0x000fc400078ec0ff */
[----:B------:R-:W-:Y:S02]  /*c6b0*/  LOP3.LUT R50, R0, 0xff, RZ, 0xc0, !PT ;  /* 0x000000ff00327812 */ /* 0x000fe400078ec0ff */
[C---:B--2---:R-:W-:Y:S02]  /*c6c0*/  PRMT R53, R51.reuse, 0x7771, RZ ;  /* 0x0000777133357816 */ /* 0x044fe400000000ff */
[----:B------:R-:W-:Y:S02]  /*c6d0*/  LOP3.LUT R42, R51, 0xff, RZ, 0xc0, !PT ;  /* 0x000000ff332a7812 */ /* 0x000fe400078ec0ff */
[----:B------:R-:W-:Y:S02]  /*c6e0*/  ISETP.NE.AND P2, PT, R40, R53, PT ;  /* 0x000000352800720c */ /* 0x000fe40003f45270 */
[----:B------:R-:W-:Y:S02]  /*c6f0*/  ISETP.NE.AND P3, PT, R7, R42, PT ;  /* 0x0000002a0700720c */ /* 0x000fe40003f65270 */
[----:B------:R-:W-:-:S02]  /*c700*/  PRMT R8, R51, 0x7770, RZ ;  /* 0x0000777033087816 */ /* 0x000fc400000000ff */
[----:B------:R-:W-:Y:S02]  /*c710*/  PRMT R51, R51, 0x7771, RZ ;  /* 0x0000777133337816 */ /* 0x000fe400000000ff */
[----:B------:R-:W-:Y:S02]  /*c720*/  ISETP.GT.U32.AND P4, PT, R7, R8, PT ;  /* 0x000000080700720c */ /* 0x000fe40003f84070 */
[----:B------:R-:W-:-:S04]  /*c730*/  ISETP.GT.U32.AND P5, PT, R40, R51, PT ;  /* 0x000000332800720c */ /* 0x000fc80003fa4070 */
[----:B------:R-:W-:Y:S02]  /*c740*/  @P2 SEL R5, RZ, 0xffffffff, !P5 ;  /* 0xffffffffff052807 */ /* 0x000fe40006800000 */
[----:B------:R-:W-:Y:S02]  /*c750*/  @P3 SEL R4, RZ, 0xffffffff, !P4 ;  /* 0xffffffffff043807 */ /* 0x000fe40006000000 */
[----:B------:R-:W-:Y:S02]  /*c760*/  LOP3.LUT R5, R5, 0x1, RZ, 0xc0, !PT ;  /* 0x0000000105057812 */ /* 0x000fe400078ec0ff */
[----:B------:R-:W-:Y:S02]  /*c770*/  LOP3.LUT R4, R4, 0x1, RZ, 0xc0, !PT ;  /* 0x0000000104047812 */ /* 0x000fe400078ec0ff */
[----:B------:R-:W-:Y:S02]  /*c780*/  ISETP.NE.U32.AND P3, PT, R5, 0x1, PT ;  /* 0x000000010500780c */ /* 0x000fe40003f65070 */
[----:B------:R-:W-:-:S02]  /*c790*/  ISETP.NE.U32.AND P4, PT, R4, 0x1, PT ;  /* 0x000000010400780c */ /* 0x000fc40003f85070 */
[-C--:B------:R-:W-:Y:S02]  /*c7a0*/  SEL R15, R15, R36.reuse, !P3 ;  /* 0x000000240f0f7207 */ /* 0x080fe40005800000 */
[----:B------:R-:W-:Y:S01]  /*c7b0*/  SEL R11, R11, R36, !P4 ;  /* 0x000000240b0b7207 */ /* 0x000fe20006000000 */
[----:B------:R-:W-:Y:S01]  /*c7c0*/  IMAD.IADD R36, R47, 0x1, R41 ;  /* 0x000000012f247824 */ /* 0x000fe200078e0229 */
[----:B------:R-:W-:Y:S02]  /*c7d0*/  LOP3.LUT R4, R14, 0xff, RZ, 0xc0, !PT ;  /* 0x000000ff0e047812 */ /* 0x000fe400078ec0ff */
[C---:B---3--:R-:W-:Y:S01]  /*c7e0*/  LOP3.LUT R5, R6.reuse, 0xff, RZ, 0xc0, !PT ;  /* 0x000000ff06057812 */ /* 0x048fe200078ec0ff */
[----:B------:R-:W-:Y:S01]  /*c7f0*/  IMAD R40, R41, 0x3, R36 ;  /* 0x0000000329287824 */ /* 0x000fe200078e0224 */
[----:B------:R-:W-:Y:S02]  /*c800*/  PRMT R42, R6, 0x7771, RZ ;  /* 0x00007771062a7816 */ /* 0x000fe400000000ff */
[----:B------:R-:W-:-:S02]  /*c810*/  ISETP.NE.AND P2, PT, R4, R5, PT ;  /* 0x000000050400720c */ /* 0x000fc40003f45270 */
[----:B------:R-:W-:Y:S02]  /*c820*/  LOP3.LUT R5, R25, 0xff, RZ, 0xc0, !PT ;  /* 0x000000ff19057812 */ /* 0x000fe400078ec0ff */
[----:B------:R-:W-:Y:S02]  /*c830*/  ISETP.GE.U32.AND P1, PT, R40, R43, PT ;  /* 0x0000002b2800720c */ /* 0x000fe40003f26070 */
[----:B------:R-:W-:Y:S02]  /*c840*/  SEL R40, RZ, 0xffffffff, P0 ;  /* 0xffffffffff287807 */ /* 0x000fe40000000000 */
[----:B------:R-:W-:Y:S02]  /*c850*/  ISETP.GE.U32.AND P0, PT, R24, R45, PT ;  /* 0x0000002d1800720c */ /* 0x000fe40003f06070 */
[----:B------:R-:W-:Y:S02]  /*c860*/  PRMT R9, R6, 0x7770, RZ ;  /* 0x0000777006097816 */ /* 0x000fe400000000ff */
[----:B------:R-:W-:-:S02]  /*c870*/  ISETP.NE.AND P5, PT, R5, R42, PT ;  /* 0x0000002a0500720c */ /* 0x000fc40003fa5270 */
[----:B------:R-:W-:Y:S02]  /*c880*/  ISETP.GE.AND.EX P0, PT, R20, RZ, PT, P0 ;  /* 0x000000ff1400720c */ /* 0x000fe40003f06300 */
[----:B------:R-:W-:Y:S02]  /*c890*/  ISETP.GT.U32.AND P6, PT, R4, R9, PT ;  /* 0x000000090400720c */ /* 0x000fe40003fc4070 */
[----:B------:R-:W-:Y:S02]  /*c8a0*/  PRMT R4, R6, 0x7771, RZ ;  /* 0x0000777106047816 */ /* 0x000fe400000000ff */
[----:B----4-:R-:W-:Y:S02]  /*c8b0*/  LOP3.LUT R7, R46, 0xff, RZ, 0xc0, !PT ;  /* 0x000000ff2e077812 */ /* 0x010fe400078ec0ff */
[----:B------:R-:W-:Y:S02]  /*c8c0*/  SEL R42, RZ, 0xffffffff, P0 ;  /* 0xffffffffff2a7807 */ /* 0x000fe40000000000 */
[----:B------:R-:W-:-:S02]  /*c8d0*/  @P2 SEL R40, RZ, 0xffffffff, !P6 ;  /* 0xffffffffff282807 */ /* 0x000fc40007000000 */
[----:B------:R-:W-:Y:S02]  /*c8e0*/  ISETP.GE.U32.AND P0, PT, R30, R38, PT ;  /* 0x000000261e00720c */ /* 0x000fe40003f06070 */
[----:B------:R-:W-:Y:S02]  /*c8f0*/  ISETP.GT.U32.AND P6, PT, R5, R4, PT ;  /* 0x000000040500720c */ /* 0x000fe40003fc4070 */
[----:B------:R-:W-:Y:S02]  /*c900*/  ISETP.NE.AND P2, PT, R44, R7, PT ;  /* 0x000000072c00720c */ /* 0x000fe40003f45270 */
[C---:B------:R-:W-:Y:S02]  /*c910*/  PRMT R6, R46.reuse, 0x7771, RZ ;  /* 0x000077712e067816 */ /* 0x040fe400000000ff */
[----:B------:R-:W-:Y:S02]  /*c920*/  LOP3.LUT R7, R31, 0xff, RZ, 0xc0, !PT ;  /* 0x000000ff1f077812 */ /* 0x000fe400078ec0ff */
[----:B------:R-:W-:-:S02]  /*c930*/  PRMT R5, R46, 0x7770, RZ ;  /* 0x000077702e057816 */ /* 0x000fc400000000ff */
[----:B------:R-:W-:Y:S02]  /*c940*/  ISETP.GE.AND.EX P0, PT, R29, RZ, PT, P0 ;  /* 0x000000ff1d00720c */ /* 0x000fe40003f06300 */
[----:B------:R-:W-:Y:S02]  /*c950*/  @P5 SEL R42, RZ, 0xffffffff, !P6 ;  /* 0xffffffffff2a5807 */ /* 0x000fe40007000000 */
[----:B------:R-:W-:Y:S02]  /*c960*/  ISETP.NE.AND P6, PT, R7, R6, PT ;  /* 0x000000060700720c */ /* 0x000fe40003fc5270 */
[----:B------:R-:W-:Y:S02]  /*c970*/  ISETP.GT.U32.AND P5, PT, R44, R5, PT ;  /* 0x000000052c00720c */ /* 0x000fe40003fa4070 */
[----:B------:R-:W-:Y:S02]  /*c980*/  SEL R44, RZ, 0xffffffff, P0 ;  /* 0xffffffffff2c7807 */ /* 0x000fe40000000000 */
[----:B------:R-:W-:-:S02]  /*c990*/  ISETP.GE.U32.AND P0, PT, R37, R38, PT ;  /* 0x000000262500720c */ /* 0x000fc40003f06070 */
[----:B-----5:R-:W-:Y:S02]  /*c9a0*/  PRMT R53, R49, 0x7771, RZ ;  /* 0x0000777131357816 */ /* 0x020fe400000000ff */
[----:B------:R-:W-:Y:S02]  /*c9b0*/  PRMT R6, R46, 0x7771, RZ ;  /* 0x000077712e067816 */ /* 0x000fe400000000ff */
[----:B------:R-:W-:Y:S02]  /*c9c0*/  ISETP.GE.AND.EX P0, PT, R35, RZ, PT, P0 ;  /* 0x000000ff2300720c */ /* 0x000fe40003f06300 */
[----:B------:R-:W-:Y:S02]  /*c9d0*/  @P2 SEL R44, RZ, 0xffffffff, !P5 ;  /* 0xffffffffff2c2807 */ /* 0x000fe40006800000 */
[----:B------:R-:W-:Y:S02]  /*c9e0*/  ISETP.GT.U32.AND P5, PT, R7, R6, PT ;  /* 0x000000060700720c */ /* 0x000fe40003fa4070 */
[----:B------:R-:W-:-:S02]  /*c9f0*/  ISETP.NE.AND P2, PT, R52, R53, PT ;  /* 0x000000353400720c */ /* 0x000fc40003f45270 */
[----:B------:R-:W-:Y:S02]  /*ca00*/  LOP3.LUT R53, R49, 0xff, RZ, 0xc0, !PT ;  /* 0x000000ff31357812 */ /* 0x000fe400078ec0ff */
[----:B------:R-:W-:Y:S02]  /*ca10*/  SEL R48, RZ, 0xffffffff, P0 ;  /* 0xffffffffff307807 */ /* 0x000fe40000000000 */
[-C--:B------:R-:W-:Y:S02]  /*ca20*/  ISETP.GE.U32.AND P0, PT, R28, R47.reuse, PT ;  /* 0x0000002f1c00720c */ /* 0x080fe40003f06070 */
[----:B------:R-:W-:Y:S02]  /*ca30*/  @P6 SEL R48, RZ, 0xffffffff, !P5 ;  /* 0xffffffffff306807 */ /* 0x000fe40006800000 */
[----:B------:R-:W-:Y:S02]  /*ca40*/  ISETP.GE.U32.AND P5, PT, R34, R47, PT ;  /* 0x0000002f2200720c */ /* 0x000fe40003fa6070 */
[----:B------:R-:W-:-:S02]  /*ca50*/  ISETP.NE.AND P6, PT, R50, R53, PT ;  /* 0x000000353200720c */ /* 0x000fc40003fc5270 */
[----:B------:R-:W-:Y:S02]  /*ca60*/  ISETP.GE.AND.EX P0, PT, R27, RZ, PT, P0 ;  /* 0x000000ff1b00720c */ /* 0x000fe40003f06300 */
[----:B------:R-:W-:Y:S02]  /*ca70*/  PRMT R7, R49, 0x7771, RZ ;  /* 0x0000777131077816 */ /* 0x000fe400000000ff */
[----:B------:R-:W-:Y:S02]  /*ca80*/  ISETP.GE.AND.EX P5, PT, R33, RZ, PT, P5 ;  /* 0x000000ff2100720c */ /* 0x000fe40003fa6350 */
[----:B------:R-:W-:Y:S02]  /*ca90*/  PRMT R49, R49, 0x7770, RZ ;  /* 0x0000777031317816 */ /* 0x000fe400000000ff */
[----:B------:R-:W-:Y:S02]  /*caa0*/  SEL R46, RZ, 0xffffffff, P0 ;  /* 0xffffffffff2e7807 */ /* 0x000fe40000000000 */
[----:B------:R-:W-:-:S02]  /*cab0*/  ISETP.GT.U32.AND P0, PT, R52, R7, PT ;  /* 0x000000073400720c */ /* 0x000fc40003f04070 */
[----:B------:R-:W-:Y:S02]  /*cac0*/  SEL R52, RZ, 0xffffffff, P5 ;  /* 0xffffffffff347807 */ /* 0x000fe40002800000 */
[----:B------:R-:W-:Y:S02]  /*cad0*/  ISETP.GT.U32.AND P5, PT, R50, R49, PT ;  /* 0x000000313200720c */ /* 0x000fe40003fa4070 */
[----:B------:R-:W-:Y:S02]  /*cae0*/  @P2 SEL R46, RZ, 0xffffffff, !P0 ;  /* 0xffffffffff2e2807 */ /* 0x000fe40004000000 */
[----:B------:R-:W-:Y:S02]  /*caf0*/  @P6 SEL R52, RZ, 0xffffffff, !P5 ;  /* 0xffffffffff346807 */ /* 0x000fe40006800000 */
[----:B------:R-:W-:Y:S02]  /*cb00*/  LOP3.LUT R40, R40, 0x1, RZ, 0xc0, !PT ;  /* 0x0000000128287812 */ /* 0x000fe400078ec0ff */
[----:B------:R-:W-:-:S02]  /*cb10*/  LOP3.LUT R42, R42, 0x1, RZ, 0xc0, !PT ;  /* 0x000000012a2a7812 */ /* 0x000fc400078ec0ff */
[----:B------:R-:W-:Y:S02]  /*cb20*/  LOP3.LUT R44, R44, 0x1, RZ, 0xc0, !PT ;  /* 0x000000012c2c7812 */ /* 0x000fe400078ec0ff */
[----:B------:R-:W-:Y:S02]  /*cb30*/  LOP3.LUT R48, R48, 0x1, RZ, 0xc0, !PT ;  /* 0x0000000130307812 */ /* 0x000fe400078ec0ff */
[----:B------:R-:W-:Y:S02]  /*cb40*/  LOP3.LUT R52, R52, 0x1, RZ, 0xc0, !PT ;  /* 0x0000000134347812 */ /* 0x000fe400078ec0ff */
[----:B------:R-:W-:Y:S02]  /*cb50*/  LOP3.LUT R46, R46, 0x1, RZ, 0xc0, !PT ;  /* 0x000000012e2e7812 */ /* 0x000fe400078ec0ff */
[----:B------:R-:W-:Y:S02]  /*cb60*/  SEL R3, R3, R8, !P4 ;  /* 0x0000000803037207 */ /* 0x000fe40006000000 */
[----:B------:R-:W-:-:S02]  /*cb70*/  SEL R10, R10, RZ, !P4 ;  /* 0x000000ff0a0a7207 */ /* 0x000fc40006000000 */
        /* <DEDUP_REMOVED lines=15> */
[----:B------:R-:W-:Y:S02]  /*cc70*/  SEL R21, R21, RZ, !P0 ;  /* 0x000000ff15157207 */ /* 0x000fe40004000000 */
[----:B------:R-:W-:Y:S02]  /*cc80*/  SEL R25, R25, R4, !P2 ;  /* 0x0000000419197207 */ /* 0x000fe40005000000 */
[----:B------:R-:W-:-:S02]  /*cc90*/  SEL R26, R26, R5, !P6 ;  /* 0x000000051a1a7207 */ /* 0x000fc40007000000 */
[----:B------:R-:W-:Y:S02]  /*cca0*/  SEL R20, R20, RZ, !P2 ;  /* 0x000000ff14147207 */ /* 0x000fe40005000000 */
        /* <DEDUP_REMOVED lines=9> */
.L_x_4213:
[----:B------:R-:W-:Y:S02]  /*cd40*/  PRMT R38, R4, 0x7610, R38 ;  /* 0x0000761004267816 */ /* 0x000fe40000000026 */
[----:B------:R-:W-:Y:S02]  /*cd50*/  PRMT R47, R5, 0x7610, R47 ;  /* 0x00007610052f7816 */ /* 0x000fe4000000002f */
[----:B------:R-:W-:Y:S02]  /*cd60*/  PRMT R40, R6, 0x7610, R40 ;  /* 0x0000761006287816 */ /* 0x000fe40000000028 */
[----:B------:R-:W-:-:S07]  /*cd70*/  PRMT R45, R7, 0x7610, R45 ;  /* 0x00007610072d7816 */ /* 0x000fce000000002d */
.L_x_4212:
[----:B------:R-:W-:Y:S05]  /*cd80*/  BSYNC B0 ;  /* 0x0000000000007941 */ /* 0x000fea0003800000 */
.L_x_4211:
        /* <DEDUP_REMOVED lines=41> */
.L_x_4216:
[----:B------:R-:W-:Y:S05]  /*d020*/  BSYNC B0 ;  /* 0x0000000000007941 */ /* 0x000fea0003800000 */
.L_x_4215:
[----:B------:R-:W-:Y:S04]  /*d030*/  BSSY B0, `(.L_x_4217) ;  /* 0x0000073000007945 */ /* 0x000fe80003800000 */
[----:B------:R-:W-:Y:S05]  /*d040*/  @P0 BRA `(.L_x_4218) ;  /* 0x0000000400c40947 */ /* 0x000fea0003800000 */
[----:B------:R-:W-:Y:S02]  /*d050*/  LOP3.LUT R6, R51, 0xff, RZ, 0xc0, !PT ;  /* 0x000000ff33067812 */ /* 0x000fe400078ec0ff */
        /* <DEDUP_REMOVED lines=64> */
[----:B------:R-:W-:Y:S02]  /*d460*/  ISETP.GE.U32.AND P1, PT, R37, R8, PT ;  /* 0x000000082500720c */ /* 0x000fe40003f26070 */
        /* <DEDUP_REMOVED lines=47> */
.L_x_4218:
[----:B------:R-:W-:Y:S05]  /*d760*/  BSYNC B0 ;  /* 0x0000000000007941 */ /* 0x000fea0003800000 */
.L_x_4217:
        /* <DEDUP_REMOVED lines=13> */
[----:B------:R-:W-:Y:S02]  /*d840*/  SEL R5, RZ, 0xffffffff, P1 ;  /* 0xffffffffff057807 */ /* 0x000fe40000800000 */
[----:B------:R-:W-:Y:S02]  /*d850*/  @P3 SEL R4, RZ, 0xffffffff, !P4 ;  /* 0xffffffffff043807 */ /* 0x000fe40006000000 */
        /* <DEDUP_REMOVED lines=15> */
[----:B------:R-:W-:Y:S02]  /*d950*/  SEL R10, R10, R21, !P0 ;  /* 0x000000150a0a7207 */ /* 0x000fe40004000000 */
[----:B------:R-:W-:Y:S02]  /*d960*/  SEL R8, R13, R20, !P1 ;  /* 0x000000140d087207 */ /* 0x000fe40004800000 */
[----:B------:R-:W-:Y:S02]  /*d970*/  ISETP.GE.U32.AND P0, PT, R9, R30, PT ;  /* 0x0000001e0900720c */ /* 0x000fe40003f06070 */
[----:B------:R-:W-:Y:S02]  /*d980*/  ISETP.GE.U32.AND P1, PT, R24, R37, PT ;  /* 0x000000251800720c */ /* 0x000fe40003f26070 */
[----:B------:R-:W-:Y:S02]  /*d990*/  ISETP.GE.AND.EX P0, PT, R10, R29, PT, P0 ;  /* 0x0000001d0a00720c */ /* 0x000fe40003f06300 */
[----:B------:R-:W-:-:S02]  /*d9a0*/  ISETP.GE.AND.EX P1, PT, R8, R35, PT, P1 ;  /* 0x000000230800720c */ /* 0x000fc40003f26310 */
[----:B------:R-:W-:Y:S02]  /*d9b0*/  ISETP.GT.U32.AND P4, PT, R4, R7, PT ;  /* 0x000000070400720c */ /* 0x000fe40003f84070 */
[----:B------:R-:W-:Y:S02]  /*d9c0*/  ISETP.GT.U32.AND P5, PT, R5, R6, PT ;  /* 0x000000060500720c */ /* 0x000fe40003fa4070 */
        /* <DEDUP_REMOVED lines=13> */
[----:B------:R-:W-:Y:S02]  /*daa0*/  LOP3.LUT R7, R0, 0xff, RZ, 0xc0, !PT ;  /* 0x000000ff00077812 */ /* 0x000fe400078ec0ff */
[----:B------:R-:W-:Y:S02]  /*dab0*/  LOP3.LUT R4, R3, 0xff, RZ, 0xc0, !PT ;  /* 0x000000ff03047812 */ /* 0x000fe400078ec0ff */
[----:B------:R-:W-:-:S02]  /*dac0*/  SEL R8, R8, R35, !P1 ;  /* 0x0000002308087207 */ /* 0x000fc40004800000 */
[----:B------:R-:W-:Y:S02]  /*dad0*/  SEL R9, R9, R30, !P0 ;  /* 0x0000001e09097207 */ /* 0x000fe40004000000 */
[----:B------:R-:W-:Y:S02]  /*dae0*/  ISETP.NE.AND P3, PT, R5, R6, PT ;  /* 0x000000060500720c */ /* 0x000fe40003f65270 */
[----:B------:R-:W-:Y:S02]  /*daf0*/  ISETP.GE.U32.AND P1, PT, R37, R28, PT ;  /* 0x0000001c2500720c */ /* 0x000fe40003f26070 */
[----:B------:R-:W-:Y:S02]  /*db00*/  ISETP.NE.AND P2, PT, R4, R7, PT ;  /* 0x000000070400720c */ /* 0x000fe40003f45270 */
[----:B------:R-:W-:Y:S02]  /*db10*/  SEL R10, R10, R29, !P0 ;  /* 0x0000001d0a0a7207 */ /* 0x000fe40004000000 */
        /* <DEDUP_REMOVED lines=22> */
.L_x_4194:
        /* <DEDUP_REMOVED lines=12> */
[----:B0-----:R-:W-:-:S05]  /*dd40*/  IMAD R0, R37, 0x3, R38 ;  /* 0x0000000325007824 */ /* 0x001fca00078e0226 */
[----:B------:R-:W-:Y:S01]  /*dd50*/  ISETP.GE.U32.AND P0, PT, R0, R43, PT ;  /* 0x0000002b0000720c */ /* 0x000fe20003f06070 */
[----:B------:R-:W-:Y:S02]  /*dd60*/  IMAD.U32 R0, RZ, RZ, UR4 ;  /* 0x00000004ff007e24 */ /* 0x000fe4000f8e00ff */
        /* <DEDUP_REMOVED lines=35> */
.L_x_4222:
[----:B------:R-:W-:-:S04]  /*dfa0*/  LOP3.LUT R5, R38, 0xfffffffe, RZ, 0xc0, !PT ;  /* 0xfffffffe26057812 */ /* 0x000fc800078ec0ff */
[----:B------:R-:W-:-:S05]  /*dfb0*/  IADD3 R4, P0, R5, R16, RZ ;  /* 0x0000001005047210 */ /* 0x000fca0007f1e0ff */
[----:B------:R-:W-:-:S05]  /*dfc0*/  IMAD.X R5, RZ, RZ, R19, P0 ;  /* 0x000000ffff057224 */ /* 0x000fca00000e0613 */
[----:B------:R0:W2:Y:S01]  /*dfd0*/  LDG.E.U16 R39, desc[UR60][R4.64] ;  /* 0x0000003c04277981 */ /* 0x0000a2000c1e1500 */
[----:B------:R-:W-:-:S05]  /*dfe0*/  IMAD.IADD R40, R38, 0x1, R37 ;  /* 0x0000000126287824 */ /* 0x000fca00078e0225 */
[----:B------:R-:W-:-:S04]  /*dff0*/  LOP3.LUT R7, R40, 0xfffffffe, RZ, 0xc0, !PT ;  /* 0xfffffffe28077812 */ /* 0x000fc800078ec0ff */
[----:B------:R-:W-:Y:S01]  /*e000*/  IADD3 R6, P0, R7, R16, RZ ;  /* 0x0000001007067210 */ /* 0x000fe20007f1e0ff */
[----:B------:R-:W-:-:S04]  /*e010*/  IMAD.IADD R44, R40, 0x1, R37 ;  /* 0x00000001282c7824 */ /* 0x000fc800078e0225 */
[----:B------:R-:W-:Y:S01]  /*e020*/  IMAD.X R7, RZ, RZ, R19, P0 ;  /* 0x000000ffff077224 */ /* 0x000fe200000e0613 */
[----:B------:R-:W-:-:S05]  /*e030*/  LOP3.LUT R9, R44, 0xfffffffe, RZ, 0xc0, !PT ;  /* 0xfffffffe2c097812 */ /* 0x000fca00078ec0ff */
[----:B------:R-:W3:Y:S01]  /*e040*/  LDG.E.U16 R7, desc[UR60][R6.64] ;  /* 0x0000003c06077981 */ /* 0x000ee2000c1e1500 */
        /* <DEDUP_REMOVED lines=8> */
[----:B------:R-:W-:Y:S02]  /*e0d0*/  LOP3.LUT R48, R0, 0xff, RZ, 0xc0, !PT ;  /* 0x000000ff00307812 */ /* 0x000fe400078ec0ff */
        /* <DEDUP_REMOVED lines=10> */
[----:B--2---:R-:W-:-:S02]  /*e180*/  PRMT R6, R39, 0x7771, RZ ;  /* 0x0000777127067816 */ /* 0x004fc400000000ff */
[----:B------:R-:W-:Y:S02]  /*e190*/  LOP3.LUT R45, R39, 0xff, RZ, 0xc0, !PT ;  /* 0x000000ff272d7812 */ /* 0x000fe400078ec0ff */
[----:B------:R-:W-:Y:S02]  /*e1a0*/  ISETP.NE.AND P2, PT, R41, R6, PT ;  /* 0x000000062900720c */ /* 0x000fe40003f45270 */
[C---:B------:R-:W-:Y:S02]  /*e1b0*/  ISETP.NE.AND P3, PT, R48.reuse, R45, PT ;  /* 0x0000002d3000720c */ /* 0x040fe40003f65270 */
[C---:B------:R-:W-:Y:S02]  /*e1c0*/  PRMT R9, R39.reuse, 0x7770, RZ ;  /* 0x0000777027097816 */ /* 0x040fe400000000ff */
[----:B------:R-:W-:Y:S02]  /*e1d0*/  PRMT R6, R39, 0x7771, RZ ;  /* 0x0000777127067816 */ /* 0x000fe400000000ff */
[----:B------:R-:W-:-:S02]  /*e1e0*/  ISETP.GT.U32.AND P4, PT, R48, R9, PT ;  /* 0x000000093000720c */ /* 0x000fc40003f84070 */
[----:B------:R-:W-:Y:S02]  /*e1f0*/  ISETP.GT.U32.AND P5, PT, R41, R6, PT ;  /* 0x000000062900720c */ /* 0x000fe40003fa4070 */
[----:B------:R-:W-:Y:S02]  /*e200*/  LOP3.LUT R48, R10, 0xff, RZ, 0xc0, !PT ;  /* 0x000000ff0a307812 */ /* 0x000fe400078ec0ff */
[----:B------:R-:W-:Y:S02]  /*e210*/  @P2 SEL R5, RZ, 0xffffffff, !P5 ;  /* 0xffffffffff052807 */ /* 0x000fe40006800000 */
[----:B------:R-:W-:Y:S02]  /*e220*/  @P3 SEL R4, RZ, 0xffffffff, !P4 ;  /* 0xffffffffff043807 */ /* 0x000fe40006000000 */
[----:B------:R-:W-:Y:S02]  /*e230*/  LOP3.LUT R5, R5, 0x1, RZ, 0xc0, !PT ;  /* 0x0000000105057812 */ /* 0x000fe400078ec0ff */
[----:B------:R-:W-:-:S02]  /*e240*/  LOP3.LUT R4, R4, 0x1, RZ, 0xc0, !PT ;  /* 0x0000000104047812 */ /* 0x000fc400078ec0ff */
[----:B------:R-:W-:Y:S02]  /*e250*/  ISETP.NE.U32.AND P3, PT, R5, 0x1, PT ;  /* 0x000000010500780c */ /* 0x000fe40003f65070 */
[----:B------:R-:W-:Y:S02]  /*e260*/  ISETP.NE.U32.AND P4, PT, R4, 0x1, PT ;  /* 0x000000010400780c */ /* 0x000fe40003f85070 */
[----:B------:R-:W-:Y:S02]  /*e270*/  LOP3.LUT R5, R11, 0xff, RZ, 0xc0, !PT ;  /* 0x000000ff0b057812 */ /* 0x000fe400078ec0ff */
[----:B---3--:R-:W-:Y:S02]  /*e280*/  LOP3.LUT R4, R7, 0xff, RZ, 0xc0, !PT ;  /* 0x000000ff07047812 */ /* 0x008fe400078ec0ff */
[-C--:B------:R-:W-:Y:S02]  /*e290*/  SEL R29, R29, R38.reuse, !P4 ;  /* 0x000000261d1d7207 */ /* 0x080fe40006000000 */
[----:B------:R-:W-:Y:S01]  /*e2a0*/  SEL R30, R30, R38, !P3 ;  /* 0x000000261e1e7207 */ /* 0x000fe20005800000 */
[----:B------:R-:W-:Y:S01]  /*e2b0*/  IMAD.IADD R38, R42, 0x1, R37 ;  /* 0x000000012a267824 */ /* 0x000fe200078e0225 */
[----:B------:R-:W-:-:S02]  /*e2c0*/  ISETP.NE.AND P2, PT, R5, R4, PT ;  /* 0x000000040500720c */ /* 0x000fc40003f45270 */
[----:B------:R-:W-:Y:S01]  /*e2d0*/  PRMT R39, R7, 0x7771, RZ ;  /* 0x0000777107277816 */ /* 0x000fe200000000ff */
[----:B------:R-:W-:Y:S01]  /*e2e0*/  IMAD R50, R37, 0x3, R38 ;  /* 0x0000000325327824 */ /* 0x000fe200078e0226 */
[----:B------:R-:W-:Y:S02]  /*e2f0*/  SEL R41, RZ, 0xffffffff, P0 ;  /* 0xffffffffff297807 */ /* 0x000fe40000000000 */
[----:B------:R-:W-:Y:S02]  /*e300*/  PRMT R4, R7, 0x7770, RZ ;  /* 0x0000777007047816 */ /* 0x000fe400000000ff */
[----:B------:R-:W-:Y:S02]  /*e310*/  ISETP.GE.U32.AND P0, PT, R31, R40, PT ;  /* 0x000000281f00720c */ /* 0x000fe40003f06070 */
[----:B------:R-:W-:Y:S02]  /*e320*/  ISETP.NE.AND P5, PT, R48, R39, PT ;  /* 0x000000273000720c */ /* 0x000fe40003fa5270 */
[----:B------:R-:W-:-:S02]  /*e330*/  ISETP.GT.U32.AND P6, PT, R5, R4, PT ;  /* 0x000000040500720c */ /* 0x000fc40003fc4070 */
[----:B------:R-:W-:Y:S02]  /*e340*/  ISETP.GE.AND.EX P0, PT, R25, RZ, PT, P0 ;  /* 0x000000ff1900720c */ /* 0x000fe40003f06300 */
[----:B------:R-:W-:Y:S02]  /*e350*/  ISETP.GE.U32.AND P1, PT, R50, R43, PT ;  /* 0x0000002b3200720c */ /* 0x000fe40003f26070 */
[----:B------:R-:W-:Y:S02]  /*e360*/  PRMT R5, R7, 0x7771, RZ ;  /* 0x0000777107057816 */ /* 0x000fe400000000ff */
[----:B------:R-:W-:Y:S02]  /*e370*/  LOP3.LUT R50, R12, 0xff, RZ, 0xc0, !PT ;  /* 0x000000ff0c327812 */ /* 0x000fe400078ec0ff */
[----:B----4-:R-:W-:Y:S02]  /*e380*/  LOP3.LUT R7, R8, 0xff, RZ, 0xc0, !PT ;  /* 0x000000ff08077812 */ /* 0x010fe400078ec0ff */
[----:B------:R-:W-:-:S02]  /*e390*/  SEL R47, RZ, 0xffffffff, P0 ;  /* 0xffffffffff2f7807 */ /* 0x000fc40000000000 */
[----:B------:R-:W-:Y:S02]  /*e3a0*/  @P2 SEL R41, RZ, 0xffffffff, !P6 ;  /* 0xffffffffff292807 */ /* 0x000fe40007000000 */
[----:B------:R-:W-:Y:S02]  /*e3b0*/  ISETP.GE.U32.AND P0, PT, R34, R44, PT ;  /* 0x0000002c2200720c */ /* 0x000fe40003f06070 */
[----:B------:R-:W-:Y:S02]  /*e3c0*/  ISETP.GT.U32.AND P6, PT, R48, R5, PT ;  /* 0x000000053000720c */ /* 0x000fe40003fc4070 */
[----:B------:R-:W-:Y:S02]  /*e3d0*/  ISETP.NE.AND P2, PT, R50, R7, PT ;  /* 0x000000073200720c */ /* 0x000fe40003f45270 */
[----:B------:R-:W-:Y:S02]  /*e3e0*/  PRMT R48, R8, 0x7771, RZ ;  /* 0x0000777108307816 */ /* 0x000fe400000000ff */
[----:B------:R-:W-:-:S02]  /*e3f0*/  LOP3.LUT R39, R13, 0xff, RZ, 0xc0, !PT ;  /* 0x000000ff0d277812 */ /* 0x000fc400078ec0ff */
[----:B------:R-:W-:Y:S02]  /*e400*/  ISETP.GE.AND.EX P0, PT, R26, RZ, PT, P0 ;  /* 0x000000ff1a00720c */ /* 0x000fe40003f06300 */
[----:B------:R-:W-:Y:S02]  /*e410*/  @P5 SEL R47, RZ, 0xffffffff, !P6 ;  /* 0xffffffffff2f5807 */ /* 0x000fe40007000000 */
[----:B------:R-:W-:Y:S02]  /*e420*/  PRMT R7, R8, 0x7770, RZ ;  /* 0x0000777008077816 */ /* 0x000fe400000000ff */
[----:B------:R-:W-:Y:S02]  /*e430*/  ISETP.NE.AND P6, PT, R39, R48, PT ;  /* 0x000000302700720c */ /* 0x000fe40003fc5270 */
[----:B------:R-:W-:Y:S02]  /*e440*/  SEL R45, RZ, 0xffffffff, P0 ;  /* 0xffffffffff2d7807 */ /* 0x000fe40000000000 */
[----:B------:R-:W-:-:S02]  /*e450*/  ISETP.GE.U32.AND P0, PT, R35, R44, PT ;  /* 0x0000002c2300720c */ /* 0x000fc40003f06070 */
[----:B------:R-:W-:Y:S02]  /*e460*/  ISETP.GT.U32.AND P5, PT, R50, R7, PT ;  /* 0x000000073200720c */ /* 0x000fe40003fa4070 */
[----:B------:R-:W-:Y:S02]  /*e470*/  PRMT R8, R8, 0x7771, RZ ;  /* 0x0000777108087816 */ /* 0x000fe400000000ff */
[----:B-----5:R-:W-:Y:S02]  /*e480*/  PRMT R49, R46, 0x7771, RZ ;  /* 0x000077712e317816 */ /* 0x020fe400000000ff */
[----:B------:R-:W-:Y:S02]  /*e490*/  LOP3.LUT R50, R14, 0xff, RZ, 0xc0, !PT ;  /* 0x000000ff0e327812 */ /* 0x000fe400078ec0ff */
[----:B------:R-:W-:Y:S02]  /*e4a0*/  ISETP.GE.AND.EX P0, PT, R27, RZ, PT, P0 ;  /* 0x000000ff1b00720c */ /* 0x000fe40003f06300 */
[----:B------:R-:W-:-:S02]  /*e4b0*/  @P2 SEL R45, RZ, 0xffffffff, !P5 ;  /* 0xffffffffff2d2807 */ /* 0x000fc40006800000 */
[----:B------:R-:W-:Y:S02]  /*e4c0*/  ISETP.GT.U32.AND P5, PT, R39, R8, PT ;  /* 0x000000082700720c */ /* 0x000fe40003fa4070 */
[----:B------:R-:W-:Y:S02]  /*e4d0*/  ISETP.NE.AND P2, PT, R50, R49, PT ;  /* 0x000000313200720c */ /* 0x000fe40003f45270 */
[----:B------:R-:W-:Y:S02]  /*e4e0*/  LOP3.LUT R48, R46, 0xff, RZ, 0xc0, !PT ;  /* 0x000000ff2e307812 */ /* 0x000fe400078ec0ff */
[----:B------:R-:W-:Y:S02]  /*e4f0*/  SEL R49, RZ, 0xffffffff, P0 ;  /* 0xffffffffff317807 */ /* 0x000fe40000000000 */
[----:B------:R-:W-:Y:S02]  /*e500*/  ISETP.GE.U32.AND P0, PT, R33, R42, PT ;  /* 0x0000002a2100720c */ /* 0x000fe40003f06070 */
[----:B------:R-:W-:-:S02]  /*e510*/  @P6 SEL R49, RZ, 0xffffffff, !P5 ;  /* 0xffffffffff316807 */ /* 0x000fc40006800000 */
[----:B------:R-:W-:Y:S02]  /*e520*/  ISETP.GE.U32.AND P5, PT, R36, R42, PT ;  /* 0x0000002a2400720c */ /* 0x000fe40003fa6070 */
[----:B------:R-:W-:Y:S02]  /*e530*/  ISETP.NE.AND P6, PT, R51, R48, PT ;  /* 0x000000303300720c */ /* 0x000fe40003fc5270 */
[----:B------:R-:W-:Y:S02]  /*e540*/  ISETP.GE.AND.EX P0, PT, R24, RZ, PT, P0 ;  /* 0x000000ff1800720c */ /* 0x000fe40003f06300 */
[----:B------:R-:W-:Y:S02]  /*e550*/  PRMT R39, R46, 0x7771, RZ ;  /* 0x000077712e277816 */ /* 0x000fe400000000ff */
[----:B------:R-:W-:Y:S02]  /*e560*/  ISETP.GE.AND.EX P5, PT, R28, RZ, PT, P5 ;  /* 0x000000ff1c00720c */ /* 0x000fe40003fa6350 */
[----:B------:R-:W-:-:S02]  /*e570*/  PRMT R46, R46, 0x7770, RZ ;  /* 0x000077702e2e7816 */ /* 0x000fc400000000ff */
[----:B------:R-:W-:Y:S02]  /*e580*/  SEL R48, RZ, 0xffffffff, P0 ;  /* 0xffffffffff307807 */ /* 0x000fe40000000000 */
[----:B------:R-:W-:Y:S02]  /*e590*/  ISETP.GT.U32.AND P0, PT, R50, R39, PT ;  /* 0x000000273200720c */ /* 0x000fe40003f04070 */
[----:B------:R-:W-:Y:S02]  /*e5a0*/  SEL R50, RZ, 0xffffffff, P5 ;  /* 0xffffffffff327807 */ /* 0x000fe40002800000 */
[----:B------:R-:W-:Y:S02]  /*e5b0*/  ISETP.GT.U32.AND P5, PT, R51, R46, PT ;  /* 0x0000002e3300720c */ /* 0x000fe40003fa4070 */
[----:B------:R-:W-:Y:S02]  /*e5c0*/  @P2 SEL R48, RZ, 0xffffffff, !P0 ;  /* 0xffffffffff302807 */ /* 0x000fe40004000000 */
[----:B------:R-:W-:-:S02]  /*e5d0*/  @P6 SEL R50, RZ, 0xffffffff, !P5 ;  /* 0xffffffffff326807 */ /* 0x000fc40006800000 */
[----:B------:R-:W-:Y:S02]  /*e5e0*/  LOP3.LUT R41, R41, 0x1, RZ, 0xc0, !PT ;  /* 0x0000000129297812 */ /* 0x000fe400078ec0ff */
[----:B------:R-:W-:Y:S02]  /*e5f0*/  LOP3.LUT R47, R47, 0x1, RZ, 0xc0, !PT ;  /* 0x000000012f2f7812 */ /* 0x000fe400078ec0ff */
[----:B------:R-:W-:Y:S02]  /*e600*/  LOP3.LUT R45, R45, 0x1, RZ, 0xc0, !PT ;  /* 0x000000012d2d7812 */ /* 0x000fe400078ec0ff */
        /* <DEDUP_REMOVED lines=22> */
[----:B------:R-:W-:Y:S02]  /*e770*/  SEL R12, R12, R7, !P6 ;  /* 0x000000070c0c7207 */ /* 0x000fe40007000000 */
[----:B------:R-:W-:Y:S02]  /*e780*/  SEL R25, R25, RZ, !P2 ;  /* 0x000000ff19197207 */ /* 0x000fe40005000000 */
        /* <DEDUP_REMOVED lines=9> */
.L_x_4221:
[----:B------:R-:W-:Y:S02]  /*e820*/  PRMT R40, R6, 0x7610, R40 ;  /* 0x0000761006287816 */ /* 0x000fe40000000028 */
[----:B------:R-:W-:Y:S02]  /*e830*/  PRMT R42, R4, 0x7610, R42 ;  /* 0x00007610042a7816 */ /* 0x000fe4000000002a */
[----:B------:R-:W-:Y:S02]  /*e840*/  PRMT R41, R5, 0x7610, R41 ;  /* 0x0000761005297816 */ /* 0x000fe40000000029 */
[----:B------:R-:W-:-:S07]  /*e850*/  PRMT R45, R7, 0x7610, R45 ;  /* 0x00007610072d7816 */ /* 0x000fce000000002d */
.L_x_4220:
[----:B------:R-:W-:Y:S05]  /*e860*/  BSYNC B0 ;  /* 0x0000000000007941 */ /* 0x000fea0003800000 */
.L_x_4219:
        /* <DEDUP_REMOVED lines=37> */
.L_x_4224:
[----:B------:R-:W-:Y:S05]  /*eac0*/  BSYNC B0 ;  /* 0x0000000000007941 */ /* 0x000fea0003800000 */
.L_x_4223:
[----:B------:R-:W-:Y:S04]  /*ead0*/  BSSY B0, `(.L_x_4225) ;  /* 0x0000073000007945 */ /* 0x000fe80003800000 */
[----:B------:R-:W-:Y:S05]  /*eae0*/  @P0 BRA `(.L_x_4226) ;  /* 0x0000000400c40947 */ /* 0x000fea0003800000 */
[----:B------:R-:W-:Y:S02]  /*eaf0*/  LOP3.LUT R4, R9, 0xff, RZ, 0xc0, !PT ;  /* 0x000000ff09047812 */ /* 0x000fe400078ec0ff */
[----:B------:R-:W-:Y:S02]  /*eb00*/  LOP3.LUT R5, R0, 0xff, RZ, 0xc0, !PT ;  /* 0x000000ff00057812 */ /* 0x000fe400078ec0ff */
[----:B------:R-:W-:Y:S02]  /*eb10*/  LOP3.LUT R6, R40, 0xff, RZ, 0xc0, !PT ;  /* 0x000000ff28067812 */ /* 0x000fe400078ec0ff */
[----:B------:R-:W-:Y:S02]  /*eb20*/  ISETP.NE.AND P3, PT, R5, R4, PT ;  /* 0x000000040500720c */ /* 0x000fe40003f65270 */
[----:B------:R-:W-:Y:S02]  /*eb30*/  LOP3.LUT R7, R3, 0xff, RZ, 0xc0, !PT ;  /* 0x000000ff03077812 */ /* 0x000fe400078ec0ff */
[----:B------:R-:W-:-:S02]  /*eb40*/  ISETP.GE.U32.AND P0, PT, R29, R38, PT ;  /* 0x000000261d00720c */ /* 0x000fc40003f06070 */
[----:B------:R-:W-:Y:S02]  /*eb50*/  ISETP.GT.U32.AND P4, PT, R5, R4, PT ;  /* 0x000000040500720c */ /* 0x000fe40003f84070 */
[----:B------:R-:W-:Y:S02]  /*eb60*/  ISETP.NE.AND P2, PT, R7, R6, PT ;  /* 0x000000060700720c */ /* 0x000fe40003f45270 */
[----:B------:R-:W-:Y:S02]  /*eb70*/  ISETP.GE.AND.EX P0, PT, R18, RZ, PT, P0 ;  /* 0x000000ff1200720c */ /* 0x000fe40003f06300 */
[----:B------:R-:W-:Y:S02]  /*eb80*/  SEL R4, RZ, 0xffffffff, !P4 ;  /* 0xffffffffff047807 */ /* 0x000fe40006000000 */
[----:B------:R-:W-:Y:S02]  /*eb90*/  @!P3 SEL R4, RZ, 0xffffffff, P0 ;  /* 0xffffffffff04b807 */ /* 0x000fe40000000000 */
[----:B------:R-:W-:-:S02]  /*eba0*/  ISETP.GE.U32.AND P1, PT, R30, R38, PT ;  /* 0x000000261e00720c */ /* 0x000fc40003f26070 */
[----:B------:R-:W-:Y:S02]  /*ebb0*/  ISETP.GT.U32.AND P5, PT, R7, R6, PT ;  /* 0x000000060700720c */ /* 0x000fe40003fa4070 */
        /* <DEDUP_REMOVED lines=100> */
.L_x_4226:
[----:B------:R-:W-:Y:S05]  /*f200*/  BSYNC B0 ;  /* 0x0000000000007941 */ /* 0x000fea0003800000 */
.L_x_4225:
        /* <DEDUP_REMOVED lines=78> */
.L_x_4178:
[----:B------:R-:W-:Y:S05]  /*f6f0*/  BSYNC B6 ;  /* 0x0000000000067941 */ /* 0x000fea0003800000 */
.L_x_4177:
        /* <DEDUP_REMOVED lines=15> */
[----:B------:R1:W-:Y:S04]  /*f7f0*/  STS.U8 [R15], R9 ;  /* 0x000000090f007388 */ /* 0x0003e80000000000 */
[----:B------:R1:W-:Y:S02]  /*f800*/  STS.U8 [R15+0x10], R3 ;  /* 0x000010030f007388 */ /* 0x0003e40000000000 */
[----:B------:R-:W-:Y:S05]  /*f810*/  @!P0 BRA `(.L_x_4227) ;  /* 0x0000000000c08947 */ /* 0x000fea0003800000 */
.L_x_4230:
        /* <DEDUP_REMOVED lines=9> */
[----:B------:R-:W-:Y:S01]  /*f8b0*/  IMAD R0, R5, R16, R17 ;  /* 0x0000001005007224 */ /* 0x000fe200078e0211 */
[----:B------:R-:W-:Y:S02]  /*f8c0*/  LOP3.LUT R8, R9, 0xff, RZ, 0xc0, !PT ;  /* 0x000000ff09087812 */ /* 0x000fe400078ec0ff */
[----:B------:R-:W-:Y:S01]  /*f8d0*/  LOP3.LUT R12, R3, 0xff, RZ, 0xc0, !PT ;  /* 0x000000ff030c7812 */ /* 0x000fe200078ec0ff */
[----:B------:R-:W-:-:S05]  /*f8e0*/  IMAD R0, R0, 0x20, R13 ;  /* 0x0000002000007824 */ /* 0x000fca00078e020d */
[----:B------:R-:W2:Y:S04]  /*f8f0*/  LDS.U8 R19, [R0] ;  /* 0x0000000000137984 */ /* 0x000ea80000000000 */
[----:B------:R-:W3:Y:S04]  /*f900*/  LDS.U8 R21, [R0+0x10] ;  /* 0x0000100000157984 */ /* 0x000ee80000000000 */
[----:B------:R-:W4:Y:S04]  /*f910*/  LDS.64 R4, [R0+0x8] ;  /* 0x0000080000047984 */ /* 0x000f280000000a00 */
[----:B------:R-:W5:Y:S01]  /*f920*/  LDS.64 R10, [R0+0x18] ;  /* 0x00001800000a7984 */ /* 0x000f620000000a00 */
[----:B--2---:R-:W-:-:S02]  /*f930*/  ISETP.NE.AND P3, PT, R8, R19, PT ;  /* 0x000000130800720c */ /* 0x004fc40003f65270 */
[----:B------:R-:W-:Y:S02]  /*f940*/  ISETP.GT.U32.AND P6, PT, R8, R19, PT ;  /* 0x000000130800720c */ /* 0x000fe40003fc4070 */
[CC--:B---3--:R-:W-:Y:S02]  /*f950*/  ISETP.NE.AND P4, PT, R12.reuse, R21.reuse, PT ;  /* 0x000000150c00720c */ /* 0x0c8fe40003f85270 */
[----:B------:R-:W-:Y:S02]  /*f960*/  ISETP.GT.U32.AND P5, PT, R12, R21, PT ;  /* 0x000000150c00720c */ /* 0x000fe40003fa4070 */
        /* <DEDUP_REMOVED lines=12> */
[----:B-1----:R-:W-:Y:S02]  /*fa30*/  SEL R34, R34, R4, !P0 ;  /* 0x0000000422227207 */ /* 0x002fe40004000000 */
[----:B------:R-:W-:Y:S02]  /*fa40*/  SEL R35, R35, R5, !P0 ;  /* 0x0000000523237207 */ /* 0x000fe40004000000 */
[----:B------:R-:W-:-:S02]  /*fa50*/  SEL R6, R6, R10, !P1 ;  /* 0x0000000a06067207 */ /* 0x000fc40004800000 */
[----:B------:R-:W-:Y:S01]  /*fa60*/  SEL R7, R7, R11, !P1 ;  /* 0x0000000b07077207 */ /* 0x000fe20004800000 */
[----:B------:R2:W-:Y:S01]  /*fa70*/  STS.64 [R15+0x8], R34 ;  /* 0x000008220f007388 */ /* 0x0005e20000000a00 */
[----:B------:R-:W-:Y:S02]  /*fa80*/  SEL R0, R9, R19, !P0 ;  /* 0x0000001309007207 */ /* 0x000fe40004000000 */
[----:B------:R-:W-:Y:S01]  /*fa90*/  SEL R4, R3, R21, !P1 ;  /* 0x0000001503047207 */ /* 0x000fe20004800000 */
[----:B------:R2:W-:Y:S01]  /*faa0*/  STS.64 [R15+0x18], R6 ;  /* 0x000018060f007388 */ /* 0x0005e20000000a00 */
[----:B------:R-:W-:Y:S02]  /*fab0*/  PRMT R9, R0, 0x7610, R9 ;  /* 0x0000761000097816 */ /* 0x000fe40000000009 */
[----:B------:R-:W-:Y:S01]  /*fac0*/  PRMT R3, R4, 0x7610, R3 ;  /* 0x0000761004037816 */ /* 0x000fe20000000003 */
[----:B------:R2:W-:Y:S04]  /*fad0*/  STS.U8 [R15], R0 ;  /* 0x000000000f007388 */ /* 0x0005e80000000000 */
[----:B------:R2:W-:Y:S02]  /*fae0*/  STS.U8 [R15+0x10], R4 ;  /* 0x000010040f007388 */ /* 0x0005e40000000000 */
.L_x_4229:
[----:B------:R-:W-:Y:S05]  /*faf0*/  BSYNC B0 ;  /* 0x0000000000007941 */ /* 0x000fea0003800000 */
.L_x_4228:
[----:B--2---:R-:W-:Y:S01]  /*fb00*/  IMAD.MOV.U32 R0, RZ, RZ, R14 ;  /* 0x000000ffff007224 */ /* 0x004fe200078e000e */
[----:B------:R-:W-:Y:S06]  /*fb10*/  @P2 BRA `(.L_x_4230) ;  /* 0xfffffffc00402947 */ /* 0x000fec000383ffff */
.L_x_4227:
[----:B------:R-:W-:Y:S02]  /*fb20*/  ULDC UR4, c[0x0][0x240] ;  /* 0x0000900000047ab9 */ /* 0x000fe40000000800 */
[----:B------:R-:W-:-:S13]  /*fb30*/  ISETP.NE.AND P0, PT, RZ, UR4, PT ;  /* 0x00000004ff007c0c */ /* 0x000fda000bf05270 */
[----:B------:R-:W-:Y:S05]  /*fb40*/  @!P0 BRA `(.L_x_4231) ;  /* 0x0000000400b48947 */ /* 0x000fea0003800000 */
[----:B-1----:R-:W1:Y:S02]  /*fb50*/  LDC R15, c[0x0][RZ] ;  /* 0x00000000ff0f7b82 */ /* 0x002e640000000800 */
[----:B-1----:R-:W-:Y:S01]  /*fb60*/  ISETP.GT.AND P0, PT, R15, 0x20, PT ;  /* 0x000000200f00780c */ /* 0x002fe20003f04270 */
[----:B------:R-:W-:-:S12]  /*fb70*/  IMAD.MOV.U32 R0, RZ, RZ, R15 ;  /* 0x000000ffff007224 */ /* 0x000fd800078e000f */
[----:B------:R-:W-:Y:S05]  /*fb80*/  @!P0 BRA `(.L_x_4232) ;  /* 0x0000000000fc8947 */ /* 0x000fea0003800000 */
[----:B------:R-:W1:Y:S01]  /*fb90*/  S2UR UR5, SR_CgaCtaId ;  /* 0x00000000000579c3 */ /* 0x000e620000008800 */
[----:B------:R-:W-:Y:S01]  /*fba0*/  UMOV UR4, 0x400 ;  /* 0x0000040000047882 */ /* 0x000fe20000000000 */
[----:B------:R-:W-:Y:S01]  /*fbb0*/  IMAD R0, R2, R15, R17 ;  /* 0x0000000f02007224 */ /* 0x000fe200078e0211 */
[----:B------:R-:W-:-:S04]  /*fbc0*/  UIADD3 UR4, UR4, 0x10, URZ ;  /* 0x0000001004047890 */ /* 0x000fc8000fffe03f */
[----:B-1----:R-:W-:-:S06]  /*fbd0*/  ULEA UR4, UR5, UR4, 0x18 ;  /* 0x0000000405047291 */ /* 0x002fcc000f8ec03f */
        /* <DEDUP_REMOVED lines=11> */
.L_x_4235:
[----:B------:R-:W-:Y:S01]  /*fc90*/  IMAD.IADD R4, R17, 0x1, R0 ;  /* 0x0000000111047824 */ /* 0x000fe200078e0200 */
[----:B------:R-:W-:Y:S05]  /*fca0*/  WARPSYNC.ALL ;  /* 0x0000000000007948 */ /* 0x000fea0003800000 */
[----:B------:R-:W-:Y:S01]  /*fcb0*/  BAR.SYNC.DEFER_BLOCKING 0x0 ;  /* 0x0000000000007b1d */ /* 0x000fe20000010000 */
[----:B------:R-:W-:-:S04]  /*fcc0*/  ISETP.GE.U32.AND P0, PT, R4, R15, PT ;  /* 0x0000000f0400720c */ /* 0x000fc80003f06070 */
[----:B------:R-:W-:Y:S01]  /*fcd0*/  ISETP.GE.U32.OR P0, PT, R17, R0, P0 ;  /* 0x000000001100720c */ /* 0x000fe20000706470 */
[----:B------:R-:W-:-:S12]  /*fce0*/  BSSY B0, `(.L_x_4233) ;  /* 0x0000025000007945 */ /* 0x000fd80003800000 */
[----:B--2---:R-:W-:Y:S05]  /*fcf0*/  @P0 BRA `(.L_x_4234) ;  /* 0x00000000008c0947 */ /* 0x004fea0003800000 */
[----:B------:R-:W-:Y:S01]  /*fd00*/  IMAD R8, R0, 0x20, R13 ;  /* 0x0000002000087824 */ /* 0x000fe200078e020d */
[----:B------:R-:W-:Y:S02]  /*fd10*/  LOP3.LUT R19, R9, 0xff, RZ, 0xc0, !PT ;  /* 0x000000ff09137812 */ /* 0x000fe400078ec0ff */
[----:B------:R-:W-:Y:S02]  /*fd20*/  LOP3.LUT R21, R3, 0xff, RZ, 0xc0, !PT ;  /* 0x000000ff03157812 */ /* 0x000fe400078ec0ff */
        /* <DEDUP_REMOVED lines=32> */
.L_x_4234:
[----:B------:R-:W-:Y:S05]  /*ff30*/  BSYNC B0 ;  /* 0x0000000000007941 */ /* 0x000fea0003800000 */
.L_x_4233:
[----:B------:R-:W-:-:S04]  /*ff40*/  SHF.R.S32.HI R0, RZ, 0x1, R0 ;  /* 0x00000001ff007819 */ /* 0x000fc80000011400 */
[----:B------:R-:W-:-:S13]  /*ff50*/  ISETP.GE.AND P0, PT, R0, 0x20, PT ;  /* 0x000000200000780c */ /* 0x000fda0003f06270 */
[----:B------:R-:W-:Y:S05]  /*ff60*/  @P0 BRA `(.L_x_4235) ;  /* 0xfffffffc00480947 */ /* 0x000fea000383ffff */
[----:B------:R-:W-:-:S07]  /*ff70*/  IMAD.MOV.U32 R0, RZ, RZ, 0x20 ;  /* 0x00000020ff007424 */ /* 0x000fce00078e00ff */
.L_x_4232:
[----:B------:R-:W-:Y:S01]  /*ff80*/  ISETP.GE.AND P0, PT, R0, 0x2, PT ;  /* 0x000000020000780c */ /* 0x000fe20003f06270 */
[----:B------:R-:W-:Y:S05]  /*ff90*/  WARPSYNC.ALL ;  /* 0x0000000000007948 */ /* 0x000fea0003800000 */
[----:B------:R-:W-:Y:S07]  /*ffa0*/  BAR.SYNC.DEFER_BLOCKING 0x0 ;  /* 0x0000000000007b1d */ /* 0x000fee0000010000 */
[----:B------:R-:W-:Y:S05]  /*ffb0*/  @!P0 BRA `(.L_x_4231) ;  /* 0x0000000000988947 */ /* 0x000fea0003800000 */
[----:B------:R-:W-:-:S07]  /*ffc0*/  IMAD.MOV.U32 R5, RZ, RZ, 0x1 ;  /* 0x00000001ff057424 */ /* 0x000fce00078e00ff */
.L_x_4236:
[----:B--2---:R-:W-:Y:S01]  /*ffd0*/  LOP3.LUT R12, R3, 0xff, RZ, 0xc0, !PT ;  /* 0x000000ff030c7812 */ /* 0x004fe200078ec0ff */
[----:B------:R-:W2:Y:S01]  /*ffe0*/  SHFL.DOWN PT, R11, R34, R5, 0x1f ;  /* 0x08001f05220b7589 */ /* 0x000ea200000e0000 */
[----:B------:R-:W-:Y:S02]  /*fff0*/  LOP3.LUT R4, R9, 0xff, RZ, 0xc0, !PT ;  /* 0x000000ff09047812 */ /* 0x000fe400078ec0ff */
[----:B------:R-:W-:Y:S01]  /*10000*/  LOP3.LUT R16, R3, 0xff, RZ, 0xc0, !PT ;  /* 0x000000ff03107812 */ /* 0x000fe200078ec0ff */
[----:B------:R-:W3:Y:S01]  /*10010*/  SHFL.DOWN PT, R15, R6, R5, 0x1f ;  /* 0x08001f05060f7589 */ /* 0x000ee200000e0000 */
[----:B------:R-:W-:-:S03]  /*10020*/  LOP3.LUT R10, R9, 0xff, RZ, 0xc0, !PT ;  /* 0x000000ff090a7812 */ /* 0x000fc600078ec0ff */
[----:B------:R-:W4:Y:S04]  /*10030*/  SHFL.DOWN PT, R12, R12, R5, 0x1f ;  /* 0x08001f050c0c7589 */ /* 0x000f2800000e0000 */
[----:B------:R-:W1:Y:S04]  /*10040*/  SHFL.DOWN PT, R4, R4, R5, 0x1f ;  /* 0x08001f0504047589 */ /* 0x000e6800000e0000 */
[----:B------:R-:W5:Y:S04]  /*10050*/  SHFL.DOWN PT, R8, R35, R5, 0x1f ;  /* 0x08001f0523087589 */ /* 0x000f6800000e0000 */
[----:B------:R0:W5:Y:S01]  /*10060*/  SHFL.DOWN PT, R14, R7, R5, 0x1f ;  /* 0x08001f05070e7589 */ /* 0x00016200000e0000 */
[----:B--2---:R-:W-:-:S02]  /*10070*/  ISETP.GE.U32.AND P0, PT, R34, R11, PT ;  /* 0x0000000b2200720c */ /* 0x004fc40003f06070 */
[----:B---3--:R-:W-:Y:S01]  /*10080*/  ISETP.GE.U32.AND P1, PT, R6, R15, PT ;  /* 0x0000000f0600720c */ /* 0x008fe20003f26070 */
[----:B0-----:R-:W-:Y:S01]  /*10090*/  IMAD.SHL.U32 R5, R5, 0x2, RZ ;  /* 0x0000000205057824 */ /* 0x001fe200078e00ff */
[----:B----4-:R-:W-:Y:S02]  /*100a0*/  LOP3.LUT R19, R12, 0xff, RZ, 0xc0, !PT ;  /* 0x000000ff0c137812 */ /* 0x010fe400078ec0ff */
[----:B-1----:R-:W-:Y:S02]  /*100b0*/  LOP3.LUT R13, R4, 0xff, RZ, 0xc0, !PT ;  /* 0x000000ff040d7812 */ /* 0x002fe400078ec0ff */
[----:B------:R-:W-:Y:S02]  /*100c0*/  ISETP.NE.AND P2, PT, R16, R19, PT ;  /* 0x000000131000720c */ /* 0x000fe40003f45270 */
[----:B------:R-:W-:Y:S02]  /*100d0*/  ISETP.NE.AND P3, PT, R10, R13, PT ;  /* 0x0000000d0a00720c */ /* 0x000fe40003f65270 */
[----:B-----5:R-:W-:-:S02]  /*100e0*/  ISETP.GE.AND.EX P0, PT, R35, R8, PT, P0 ;  /* 0x000000082300720c */ /* 0x020fc40003f06300 */
[----:B------:R-:W-:Y:S02]  /*100f0*/  ISETP.GT.U32.AND P4, PT, R10, R13, PT ;  /* 0x0000000d0a00720c */ /* 0x000fe40003f84070 */
[----:B------:R-:W-:Y:S02]  /*10100*/  ISETP.GE.AND.EX P1, PT, R7, R14, PT, P1 ;  /* 0x0000000e0700720c */ /* 0x000fe40003f26310 */
[----:B------:R-:W-:Y:S02]  /*10110*/  SEL R10, RZ, 0xffffffff, P0 ;  /* 0xffffffffff0a7807 */ /* 0x000fe40000000000 */
[----:B------:R-:W-:Y:S02]  /*10120*/  ISETP.GT.U32.AND P0, PT, R16, R19, PT ;  /* 0x000000131000720c */ /* 0x000fe40003f04070 */
        /* <DEDUP_REMOVED lines=15> */
.L_x_4231:
[----:B------:R-:W3:Y:S01]  /*10220*/  LDC R0, c[0x0][0x3fc] ;  /* 0x0000ff00ff007b82 */ /* 0x000ee20000000800 */
[----:B------:R-:W-:Y:S02]  /*10230*/  CS2R R18, SRZ ;  /* 0x0000000000127805 */ /* 0x000fe4000001ff00 */
        /* <DEDUP_REMOVED lines=276> */
.L_x_4237:
        /* <DEDUP_REMOVED lines=275> */
.L_x_4238:
        /* <DEDUP_REMOVED lines=11> */
.L_x_4244:
[----:B------:R-:W-:Y:S01]  /*12560*/  LOP3.LUT R0, R10, R5, RZ, 0xfc, !PT ;  /* 0x000000050a007212 */ /* 0x000fe200078efcff */
[----:B------:R-:W-:Y:S01]  /*12570*/  BSSY B1, `(.L_x_4241) ;  /* 0x000001f000017945 */ /* 0x000fe20003800000 */
[----:B------:R-:W-:Y:S02]  /*12580*/  IMAD.MOV.U32 R11, RZ, RZ, R5 ;  /* 0x000000ffff0b7224 */ /* 0x000fe400078e0005 */
[----:B------:R-:W-:Y:S01]  /*12590*/  ISETP.NE.U32.AND P0, PT, R0, RZ, PT ;  /* 0x000000ff0000720c */ /* 0x000fe20003f05070 */
[----:B------:R-:W-:-:S12]  /*125a0*/  IMAD.MOV.U32 R0, RZ, RZ, R4 ;  /* 0x000000ffff007224 */ /* 0x000fd800078e0004 */
[----:B------:R-:W-:Y:S05]  /*125b0*/  @!P0 BRA `(.L_x_4242) ;  /* 0x00000000001c8947 */ /* 0x000fea0003800000 */
[----:B-12---:R-:W-:Y:S02]  /*125c0*/  IMAD.MOV.U32 R13, RZ, RZ, R5 ;  /* 0x000000ffff0d7224 */ /* 0x006fe400078e0005 */
[----:B------:R-:W-:Y:S01]  /*125d0*/  IMAD.MOV.U32 R5, RZ, RZ, R8 ;  /* 0x000000ffff057224 */ /* 0x000fe200078e0008 */
[----:B------:R-:W-:-:S07]  /*125e0*/  MOV R8, 0x12600 ;  /* 0x0001260000087802 */ /* 0x000fce0000000f00 */
[----:B0-----:R-:W-:Y:S05]  /*125f0*/  CALL.REL.NOINC `($__internal_39_$__cuda_sm20_rem_u64) ;  /* 0x0000005c00f47944 */ /* 0x001fea0003c00000 */
[----:B------:R-:W-:Y:S02]  /*12600*/  IMAD.MOV.U32 R4, RZ, RZ, R10 ;  /* 0x000000ffff047224 */ /* 0x000fe400078e000a */
[----:B------:R-:W-:Y:S01]  /*12610*/  IMAD.MOV.U32 R5, RZ, RZ, R13 ;  /* 0x000000ffff057224 */ /* 0x000fe200078e000d */
[----:B------:R-:W-:Y:S06]  /*12620*/  BRA `(.L_x_4243) ;  /* 0x00000000004c7947 */ /* 0x000fec0003800000 */
.L_x_4242:
[----:B------:R-:W3:Y:S01]  /*12630*/  I2F.U32.RP R5, R4 ;  /* 0x0000000400057306 */ /* 0x000ee20000209000 */
[----:B------:R-:W-:-:S07]  /*12640*/  ISETP.NE.U32.AND P1, PT, R4, RZ, PT ;  /* 0x000000ff0400720c */ /* 0x000fce0003f25070 */
[----:B---3--:R-:W2:Y:S02]  /*12650*/  MUFU.RCP R5, R5 ;  /* 0x0000000500057308 */ /* 0x008ea40000001000 */
[----:B--2---:R-:W-:Y:S02]  /*12660*/  VIADD R12, R5, 0xffffffe ;  /* 0x0ffffffe050c7836 */ /* 0x004fe40000000000 */
[----:B------:R-:W-:-:S04]  /*12670*/  IMAD.MOV.U32 R5, RZ, RZ, RZ ;  /* 0x000000ffff057224 */ /* 0x000fc800078e00ff */
[----:B-1----:R1:W2:Y:S02]  /*12680*/  F2I.FTZ.U32.TRUNC.NTZ R13, R12 ;  /* 0x0000000c000d7305 */ /* 0x0022a4000021f000 */
        /* <DEDUP_REMOVED lines=13> */
.L_x_4243:
[----:B------:R-:W-:Y:S05]  /*12760*/  BSYNC B1 ;  /* 0x0000000000017941 */ /* 0x000fea0003800000 */
.L_x_4241:
[----:B------:R-:W-:Y:S01]  /*12770*/  ISETP.NE.U32.AND P0, PT, R4, RZ, PT ;  /* 0x000000ff0400720c */ /* 0x000fe20003f05070 */
[----:B------:R-:W-:Y:S02]  /*12780*/  IMAD.MOV.U32 R8, RZ, RZ, R0 ;  /* 0x000000ffff087224 */ /* 0x000fe400078e0000 */
[----:B------:R-:W-:Y:S01]  /*12790*/  IMAD.MOV.U32 R10, RZ, RZ, R11 ;  /* 0x000000ffff0a7224 */ /* 0x000fe200078e000b */
[----:B------:R-:W-:-:S13]  /*127a0*/  ISETP.NE.AND.EX P0, PT, R5, RZ, PT, P0 ;  /* 0x000000ff0500720c */ /* 0x000fda0003f05300 */
[----:B------:R-:W-:Y:S05]  /*127b0*/  @P0 BRA `(.L_x_4244) ;  /* 0xfffffffc00680947 */ /* 0x000fea000383ffff */
[----:B------:R-:W-:Y:S05]  /*127c0*/  BSYNC B0 ;  /* 0x0000000000007941 */ /* 0x000fea0003800000 */
.L_x_4240:
[----:B------:R-:W-:Y:S01]  /*127d0*/  ISETP.NE.U32.AND P2, PT, R11, RZ, PT ;  /* 0x000000ff0b00720c */ /* 0x000fe20003f45070 */
[----:B------:R-:W-:-:S12]  /*127e0*/  BSSY B0, `(.L_x_4245) ;  /* 0x000001c000007945 */ /* 0x000fd80003800000 */
[----:B------:R-:W-:Y:S05]  /*127f0*/  @!P2 BRA `(.L_x_4246) ;  /* 0x00000000001ca947 */ /* 0x000fea0003800000 */
[----:B------:R-:W-:Y:S01]  /*12800*/  IMAD.MOV.U32 R8, RZ, RZ, 0x10 ;  /* 0x00000010ff087424 */ /* 0x000fe200078e00ff */
[----:B------:R-:W-:Y:S01]  /*12810*/  MOV R10, 0x12840 ;  /* 0x00012840000a7802 */ /* 0x000fe20000000f00 */
[----:B------:R-:W-:-:S07]  /*12820*/  IMAD.MOV.U32 R12, RZ, RZ, RZ ;  /* 0x000000ffff0c7224 */ /* 0x000fce00078e00ff */
[----:B0-----:R-:W-:Y:S05]  /*12830*/  CALL.REL.NOINC `($__internal_38_$__cuda_sm20_div_u64) ;  /* 0x00000058004c7944 */ /* 0x001fea0003c00000 */
[----:B------:R-:W-:Y:S02]  /*12840*/  IMAD.MOV.U32 R4, RZ, RZ, R8 ;  /* 0x000000ffff047224 */ /* 0x000fe400078e0008 */
[----:B------:R-:W-:Y:S01]  /*12850*/  IMAD.MOV.U32 R5, RZ, RZ, R15 ;  /* 0x000000ffff057224 */ /* 0x000fe200078e000f */
[----:B------:R-:W-:Y:S06]  /*12860*/  BRA `(.L_x_4247) ;  /* 0x00000000004c7947 */ /* 0x000fec0003800000 */
.L_x_4246:
        /* <DEDUP_REMOVED lines=19> */
.L_x_4247:
[----:B------:R-:W-:Y:S05]  /*129a0*/  BSYNC B0 ;  /* 0x0000000000007941 */ /* 0x000fea0003800000 */
.L_x_4245:
[----:B------:R-:W-:Y:S04]  /*129b0*/  BSSY B0, `(.L_x_4248) ;  /* 0x000001c000007945 */ /* 0x000fe80003800000 */
        /* <DEDUP_REMOVED lines=8> */
.L_x_4249:
        /* <DEDUP_REMOVED lines=19> */
.L_x_4250:
[----:B------:R-:W-:Y:S05]  /*12b70*/  BSYNC B0 ;  /* 0x0000000000007941 */ /* 0x000fea0003800000 */
.L_x_4248:
        /* <DEDUP_REMOVED lines=9> */
[----:B0-----:R-:W-:Y:S05]  /*12c10*/  CALL.REL.NOINC `($__internal_38_$__cuda_sm20_div_u64) ;  /* 0x0000005400547944 */ /* 0x001fea0003c00000 */
[----:B------:R-:W-:Y:S02]  /*12c20*/  IMAD.MOV.U32 R4, RZ, RZ, R8 ;  /* 0x000000ffff047224 */ /* 0x000fe400078e0008 */
[----:B------:R-:W-:Y:S01]  /*12c30*/  IMAD.MOV.U32 R5, RZ, RZ, R15 ;  /* 0x000000ffff057224 */ /* 0x000fe200078e000f */
[----:B------:R-:W-:Y:S06]  /*12c40*/  BRA `(.L_x_4253) ;  /* 0x0000000000507947 */ /* 0x000fec0003800000 */
.L_x_4252:
        /* <DEDUP_REMOVED lines=20> */
.L_x_4253:
[----:B------:R-:W-:Y:S05]  /*12d90*/  BSYNC B0 ;  /* 0x0000000000007941 */ /* 0x000fea0003800000 */
.L_x_4251:
[----:B------:R-:W-:Y:S02]  /*12da0*/  ULDC.64 UR4, c[0x0][0x610] ;  /* 0x0001840000047ab9 */ /* 0x000fe40000000a00 */
[----:B------:R-:W-:-:S04]  /*12db0*/  IADD3 R4, P0, R4, UR4, RZ ;  /* 0x0000000404047c10 */ /* 0x000fc8000ff1e0ff */
[----:B------:R-:W-:-:S05]  /*12dc0*/  IADD3.X R5, R5, UR5, RZ, P0, !PT ;  /* 0x0000000505057c10 */ /* 0x000fca00087fe4ff */
[----:B------:R-:W-:-:S07]  /*12dd0*/  IMAD.MOV.U32 R0, RZ, RZ, R5 ;  /* 0x000000ffff007224 */ /* 0x000fce00078e0005 */
.L_x_4239:
[----:B------:R-:W-:Y:S02]  /*12de0*/  ULDC UR4, c[0x0][0x248] ;  /* 0x0000920000047ab9 */ /* 0x000fe40000000800 */
[----:B------:R-:W-:-:S13]  /*12df0*/  ISETP.NE.AND P0, PT, RZ, UR4, PT ;  /* 0x00000004ff007c0c */ /* 0x000fda000bf05270 */
[----:B------:R-:W-:Y:S05]  /*12e00*/  @!P0 BRA `(.L_x_4254) ;  /* 0x0000004400988947 */ /* 0x000fea0003800000 */
[----:B------:R-:W3:Y:S01]  /*12e10*/  LDC R8, c[0x0][0x3fc] ;  /* 0x0000ff00ff087b82 */ /* 0x000ee20000000800 */
[----:B------:R-:W4:Y:S01]  /*12e20*/  S2R R10, SR_CTAID.X ;  /* 0x00000000000a7919 */ /* 0x000f220000002500 */
[----:B------:R-:W-:Y:S01]  /*12e30*/  ULDC UR4, c[0x0][0x24c] ;  /* 0x0000930000047ab9 */ /* 0x000fe20000000800 */
[----:B--2---:R-:W-:Y:S02]  /*12e40*/  IMAD.MOV.U32 R16, RZ, RZ, RZ ;  /* 0x000000ffff107224 */ /* 0x004fe400078e00ff */
[----:B------:R-:W-:Y:S01]  /*12e50*/  IMAD R11, R17, UR4, RZ ;  /* 0x00000004110b7c24 */ /* 0x000fe2000f8e02ff */
[----:B------:R-:W-:Y:S01]  /*12e60*/  ULDC UR4, c[0x0][0x250] ;  /* 0x0000940000047ab9 */ /* 0x000fe20000000800 */
[----:B------:R-:W-:Y:S02]  /*12e70*/  IMAD.MOV.U32 R22, RZ, RZ, RZ ;  /* 0x000000ffff167224 */ /* 0x000fe400078e00ff */
[----:B------:R-:W-:Y:S01]  /*12e80*/  IMAD R11, R2, UR4, R11 ;  /* 0x00000004020b7c24 */ /* 0x000fe2000f8e020b */
[----:B------:R-:W-:Y:S01]  /*12e90*/  ULDC UR4, c[0x0][0x238] ;  /* 0x00008e0000047ab9 */ /* 0x000fe20000000800 */
[----:B---3--:R-:W-:-:S02]  /*12ea0*/  ISETP.NE.AND P0, PT, R8, RZ, PT ;  /* 0x000000ff0800720c */ /* 0x008fc40003f05270 */
[----:B----4-:R-:W-:-:S04]  /*12eb0*/  IMAD R11, R10, UR4, R11 ;  /* 0x000000040a0b7c24 */ /* 0x010fc8000f8e020b */
[----:B-1----:R-:W-:-:S07]  /*12ec0*/  IMAD.SHL.U32 R13, R11, 0x2, RZ ;  /* 0x000000020b0d7824 */ /* 0x002fce00078e00ff */
        /* <DEDUP_REMOVED lines=274> */
.L_x_4255:
        /* <DEDUP_REMOVED lines=275> */
.L_x_4256:
        /* <DEDUP_REMOVED lines=14> */
.L_x_4258:
[----:B------:R-:W-:Y:S05]  /*15200*/  BSYNC B0 ;  /* 0x0000000000007941 */ /* 0x000fea0003800000 */
.L_x_4257:
        /* <DEDUP_REMOVED lines=17> */
.L_x_4260:
[----:B------:R-:W-:Y:S05]  /*15320*/  BSYNC B0 ;  /* 0x0000000000007941 */ /* 0x000fea0003800000 */
.L_x_4259:
        /* <DEDUP_REMOVED lines=35> */
.L_x_4262:
[----:B------:R-:W-:Y:S05]  /*15560*/  BSYNC B0 ;  /* 0x0000000000007941 */ /* 0x000fea0003800000 */
.L_x_4261:
[----:B------:R-:W3:Y:S08]  /*15570*/  S2UR UR5, SR_CgaCtaId ;  /* 0x00000000000579c3 */ /* 0x000ef00000008800 */
[----:B------:R-:W-:Y:S06]  /*15580*/  BAR.SYNC.DEFER_BLOCKING 0x0 ;  /* 0x0000000000007b1d */ /* 0x000fec0000010000 */
[----:B------:R-:W-:-:S02]  /*15590*/  UMOV UR4, 0x400 ;  /* 0x0000040000047882 */ /* 0x000fc40000000000 */
[----:B---3--:R-:W-:-:S09]  /*155a0*/  ULEA UR6, UR5, UR4, 0x18 ;  /* 0x0000000405067291 */ /* 0x008fd2000f8ec03f */
[----:B-12---:R-:W1:Y:S02]  /*155b0*/  LDS.U8 R3, [UR6] ;  /* 0x00000006ff037984 */ /* 0x006e640008000000 */
        /* <DEDUP_REMOVED lines=28> */
[----:B------:R-:W1:Y:S01]  /*15780*/  LDC R24, c[0x0][0x4] ;  /* 0x00000100ff187b82 */ /* 0x000e620000000800 */
[----:B------:R-:W-:Y:S01]  /*15790*/  BSSY B1, `(.L_x_4266) ;  /* 0x0000029000017945 */ /* 0x000fe20003800000 */
[----:B------:R-:W-:Y:S01]  /*157a0*/  IMAD.MOV.U32 R23, RZ, RZ, R14 ;  /* 0x000000ffff177224 */ /* 0x000fe200078e000e */
[----:B------:R-:W-:Y:S01]  /*157b0*/  PRMT R9, R3, 0x7610, R9 ;  /* 0x0000761003097816 */ /* 0x000fe20000000009 */
[----:B------:R-:W-:Y:S02]  /*157c0*/  IMAD.U32 R8, RZ, RZ, UR10 ;  /* 0x0000000aff087e24 */ /* 0x000fe4000f8e00ff */
[----:B------:R-:W-:Y:S02]  /*157d0*/  IMAD.U32 R11, RZ, RZ, UR11 ;  /* 0x0000000bff0b7e24 */ /* 0x000fe4000f8e00ff */
[----:B------:R-:W2:Y:S01]  /*157e0*/  LDC.64 R12, c[0x0][0x618] ;  /* 0x00018600ff0c7b82 */ /* 0x000ea20000000a00 */
[----:B------:R-:W-:-:S02]  /*157f0*/  IMAD R10, R10, UR7, RZ ;  /* 0x000000070a0a7c24 */ /* 0x000fc4000f8e02ff */
[----:B-1----:R-:W-:-:S07]  /*15800*/  IMAD R24, R24, UR6, RZ ;  /* 0x0000000618187c24 */ /* 0x002fce000f8e02ff */
.L_x_4267:
[----:B------:R-:W-:-:S04]  /*15810*/  IMAD.IADD R21, R10, 0x1, R23 ;  /* 0x000000010a157824 */ /* 0x000fc800078e0217 */
[----:B--2---:R-:W-:-:S05]  /*15820*/  IMAD.WIDE.U32 R20, R21, 0x20, R12 ;  /* 0x0000002015147825 */ /* 0x004fca00078e000c */
[----:B------:R-:W2:Y:S04]  /*15830*/  LDG.E.U8 R26, desc[UR60][R20.64] ;  /* 0x0000003c141a7981 */ /* 0x000ea8000c1e1100 */
[----:B------:R-:W3:Y:S04]  /*15840*/  LDG.E.U8 R28, desc[UR60][R20.64+0x10] ;  /* 0x0000103c141c7981 */ /* 0x000ee8000c1e1100 */
[----:B------:R-:W4:Y:S04]  /*15850*/  LDG.E.64 R14, desc[UR60][R20.64+0x8] ;  /* 0x0000083c140e7981 */ /* 0x000f28000c1e1b00 */
[----:B------:R-:W5:Y:S01]  /*15860*/  LDG.E.64 R18, desc[UR60][R20.64+0x18] ;  /* 0x0000183c14127981 */ /* 0x000f62000c1e1b00 */
[----:B------:R-:W-:Y:S01]  /*15870*/  LOP3.LUT R25, R3, 0xff, RZ, 0xc0, !PT ;  /* 0x000000ff03197812 */ /* 0x000fe200078ec0ff */
[----:B------:R-:W-:Y:S01]  /*15880*/  IMAD.IADD R23, R24, 0x1, R23 ;  /* 0x0000000118177824 */ /* 0x000fe200078e0217 */
[----:B------:R-:W-:-:S02]  /*15890*/  LOP3.LUT R27, R9, 0xff, RZ, 0xc0, !PT ;  /* 0x000000ff091b7812 */ /* 0x000fc400078ec0ff */
[CC--:B--2---:R-:W-:Y:S02]  /*158a0*/  ISETP.NE.AND P3, PT, R25.reuse, R26.reuse, PT ;  /* 0x0000001a1900720c */ /* 0x0c4fe40003f65270 */
[----:B------:R-:W-:Y:S02]  /*158b0*/  ISETP.GT.U32.AND P6, PT, R25, R26, PT ;  /* 0x0000001a1900720c */ /* 0x000fe40003fc4070 */
[CC--:B---3--:R-:W-:Y:S02]  /*158c0*/  ISETP.NE.AND P4, PT, R27.reuse, R28.reuse, PT ;  /* 0x0000001c1b00720c */ /* 0x0c8fe40003f85270 */
[----:B------:R-:W-:Y:S02]  /*158d0*/  ISETP.GT.U32.AND P5, PT, R27, R28, PT ;  /* 0x0000001c1b00720c */ /* 0x000fe40003fa4070 */
[----:B----4-:R-:W-:Y:S02]  /*158e0*/  ISETP.GE.U32.AND P1, PT, R6, R14, PT ;  /* 0x0000000e0600720c */ /* 0x010fe40003f26070 */
[----:B------:R-:W-:-:S02]  /*158f0*/  SEL R25, RZ, 0xffffffff, !P6 ;  /* 0xffffffffff197807 */ /* 0x000fc40007000000 */
[----:B-----5:R-:W-:Y:S02]  /*15900*/  ISETP.GE.U32.AND P0, PT, R8, R18, PT ;  /* 0x000000120800720c */ /* 0x020fe40003f06070 */
[----:B------:R-:W-:Y:S02]  /*15910*/  ISETP.GE.AND.EX P1, PT, R7, R15, PT, P1 ;  /* 0x0000000f0700720c */ /* 0x000fe40003f26310 */
[----:B------:R-:W-:Y:S02]  /*15920*/  ISETP.GE.AND.EX P0, PT, R11, R19, PT, P0 ;  /* 0x000000130b00720c */ /* 0x000fe40003f06300 */
[----:B------:R-:W-:Y:S02]  /*15930*/  @!P3 SEL R25, RZ, 0xffffffff, P1 ;  /* 0xffffffffff19b807 */ /* 0x000fe40000800000 */
[----:B------:R-:W-:Y:S02]  /*15940*/  ISETP.GE.U32.AND P3, PT, R23, UR8, PT ;  /* 0x0000000817007c0c */ /* 0x000fe4000bf66070 */
        /* <DEDUP_REMOVED lines=14> */
.L_x_4266:
[----:B------:R-:W-:Y:S05]  /*15a30*/  BRA `(.L_x_4265) ;  /* 0x0000000000c47947 */ /* 0x000fea0003800000 */
.L_x_4264:
[----:B------:R-:W-:Y:S01]  /*15a40*/  ULDC UR7, c[0x0][0x23c] ;  /* 0x00008f0000077ab9 */ /* 0x000fe20000000800 */
[----:B------:R-:W-:Y:S01]  /*15a50*/  PRMT R9, R3, 0x7610, R9 ;  /* 0x0000761003097816 */ /* 0x000fe20000000009 */
[----:B------:R-:W-:Y:S01]  /*15a60*/  IMAD.U32 R8, RZ, RZ, UR10 ;  /* 0x0000000aff087e24 */ /* 0x000fe2000f8e00ff */
[----:B------:R-:W-:Y:S01]  /*15a70*/  ISETP.GE.U32.AND P0, PT, R2, UR7, PT ;  /* 0x0000000702007c0c */ /* 0x000fe2000bf06070 */
[----:B------:R-:W-:-:S12]  /*15a80*/  IMAD.U32 R11, RZ, RZ, UR11 ;  /* 0x0000000bff0b7e24 */ /* 0x000fd8000f8e00ff */
[----:B------:R-:W-:Y:S05]  /*15a90*/  @P0 BRA `(.L_x_4265) ;  /* 0x0000000000ac0947 */ /* 0x000fea0003800000 */
[----:B------:R-:W-:Y:S01]  /*15aa0*/  ULDC UR6, c[0x0][0x10] ;  /* 0x0000040000067ab9 */ /* 0x000fe20000000800 */
[----:B------:R-:W1:Y:S01]  /*15ab0*/  LDC R27, c[0x0][RZ] ;  /* 0x00000000ff1b7b82 */ /* 0x000e620000000800 */
[----:B------:R-:W-:Y:S01]  /*15ac0*/  PRMT R9, R3, 0x7610, R9 ;  /* 0x0000761003097816 */ /* 0x000fe20000000009 */
[----:B------:R-:W-:Y:S02]  /*15ad0*/  IMAD.U32 R8, RZ, RZ, UR10 ;  /* 0x0000000aff087e24 */ /* 0x000fe4000f8e00ff */
[----:B------:R-:W-:Y:S02]  /*15ae0*/  IMAD.U32 R11, RZ, RZ, UR11 ;  /* 0x0000000bff0b7e24 */ /* 0x000fe4000f8e00ff */
[----:B------:R-:W-:Y:S02]  /*15af0*/  IMAD.MOV.U32 R23, RZ, RZ, R2 ;  /* 0x000000ffff177224 */ /* 0x000fe400078e0002 */
[----:B------:R-:W2:Y:S01]  /*15b00*/  LDC.64 R12, c[0x0][0x618] ;  /* 0x00018600ff0c7b82 */ /* 0x000ea20000000a00 */
[----:B------:R-:W-:-:S07]  /*15b10*/  IMAD R10, R10, UR6, RZ ;  /* 0x000000060a0a7c24 */ /* 0x000fce000f8e02ff */
[----:B------:R-:W3:Y:S02]  /*15b20*/  LDC R28, c[0x0][0x4] ;  /* 0x00000100ff1c7b82 */ /* 0x000ee40000000800 */
.L_x_4268:
[----:B------:R-:W-:-:S04]  /*15b30*/  IMAD.IADD R14, R10, 0x1, R23 ;  /* 0x000000010a0e7824 */ /* 0x000fc800078e0217 */
[----:B-1----:R-:W-:-:S04]  /*15b40*/  IMAD R21, R14, R27, R17 ;  /* 0x0000001b0e157224 */ /* 0x002fc800078e0211 */
[----:B--2---:R-:W-:-:S05]  /*15b50*/  IMAD.WIDE.U32 R20, R21, 0x20, R12 ;  /* 0x0000002015147825 */ /* 0x004fca00078e000c */
[----:B------:R-:W2:Y:S04]  /*15b60*/  LDG.E.U8 R24, desc[UR60][R20.64] ;  /* 0x0000003c14187981 */ /* 0x000ea8000c1e1100 */
[----:B------:R-:W4:Y:S04]  /*15b70*/  LDG.E.64 R18, desc[UR60][R20.64+0x8] ;  /* 0x0000083c14127981 */ /* 0x000f28000c1e1b00 */
[----:B------:R-:W5:Y:S04]  /*15b80*/  LDG.E.U8 R26, desc[UR60][R20.64+0x10] ;  /* 0x0000103c141a7981 */ /* 0x000f68000c1e1100 */
[----:B------:R-:W5:Y:S01]  /*15b90*/  LDG.E.64 R14, desc[UR60][R20.64+0x18] ;  /* 0x0000183c140e7981 */ /* 0x000f62000c1e1b00 */
[----:B------:R-:W-:-:S02]  /*15ba0*/  LOP3.LUT R25, R3, 0xff, RZ, 0xc0, !PT ;  /* 0x000000ff03197812 */ /* 0x000fc400078ec0ff */
[----:B------:R-:W-:Y:S01]  /*15bb0*/  LOP3.LUT R29, R9, 0xff, RZ, 0xc0, !PT ;  /* 0x000000ff091d7812 */ /* 0x000fe200078ec0ff */
[----:B---3--:R-:W-:Y:S01]  /*15bc0*/  IMAD.IADD R23, R28, 0x1, R23 ;  /* 0x000000011c177824 */ /* 0x008fe200078e0217 */
[C---:B--2---:R-:W-:Y:S02]  /*15bd0*/  ISETP.NE.AND P3, PT, R25.reuse, R24, PT ;  /* 0x000000181900720c */ /* 0x044fe40003f65270 */
[----:B----4-:R-:W-:Y:S02]  /*15be0*/  ISETP.GE.U32.AND P1, PT, R6, R18, PT ;  /* 0x000000120600720c */ /* 0x010fe40003f26070 */
[----:B------:R-:W-:Y:S02]  /*15bf0*/  ISETP.GT.U32.AND P6, PT, R25, R24, PT ;  /* 0x000000181900720c */ /* 0x000fe40003fc4070 */
[----:B-----5:R-:W-:Y:S02]  /*15c00*/  ISETP.NE.AND P4, PT, R29, R26, PT ;  /* 0x0000001a1d00720c */ /* 0x020fe40003f85270 */
[----:B------:R-:W-:-:S02]  /*15c10*/  ISETP.GE.AND.EX P1, PT, R7, R19, PT, P1 ;  /* 0x000000130700720c */ /* 0x000fc40003f26310 */
[----:B------:R-:W-:Y:S02]  /*15c20*/  ISETP.GE.U32.AND P0, PT, R8, R14, PT ;  /* 0x0000000e0800720c */ /* 0x000fe40003f06070 */
[----:B------:R-:W-:Y:S02]  /*15c30*/  SEL R25, RZ, 0xffffffff, !P6 ;  /* 0xffffffffff197807 */ /* 0x000fe40007000000 */
[----:B------:R-:W-:Y:S02]  /*15c40*/  @!P3 SEL R25, RZ, 0xffffffff, P1 ;  /* 0xffffffffff19b807 */ /* 0x000fe40000800000 */
[----:B------:R-:W-:Y:S02]  /*15c50*/  ISETP.GT.U32.AND P5, PT, R29, R26, PT ;  /* 0x0000001a1d00720c */ /* 0x000fe40003fa4070 */
[----:B------:R-:W-:Y:S02]  /*15c60*/  ISETP.GE.AND.EX P0, PT, R11, R15, PT, P0 ;  /* 0x0000000f0b00720c */ /* 0x000fe40003f06300 */
[----:B------:R-:W-:-:S02]  /*15c70*/  LOP3.LUT R25, R25, 0x1, RZ, 0xc0, !PT ;  /* 0x0000000119197812 */ /* 0x000fc400078ec0ff */
[----:B------:R-:W-:Y:S02]  /*15c80*/  SEL R20, RZ, 0xffffffff, !P5 ;  /* 0xffffffffff147807 */ /* 0x000fe40006800000 */
[----:B------:R-:W-:Y:S02]  /*15c90*/  @!P4 SEL R20, RZ, 0xffffffff, P0 ;  /* 0xffffffffff14c807 */ /* 0x000fe40000000000 */
[----:B------:R-:W-:-:S04]  /*15ca0*/  ISETP.NE.U32.AND P0, PT, R25, 0x1, PT ;  /* 0x000000011900780c */ /* 0x000fc80003f05070 */
[----:B------:R-:W-:Y:S02]  /*15cb0*/  SEL R6, R6, R18, !P0 ;  /* 0x0000001206067207 */ /* 0x000fe40004000000 */
[----:B------:R-:W-:Y:S02]  /*15cc0*/  SEL R7, R7, R19, !P0 ;  /* 0x0000001307077207 */ /* 0x000fe40004000000 */
[----:B------:R-:W-:Y:S02]  /*15cd0*/  SEL R3, R3, R24, !P0 ;  /* 0x0000001803037207 */ /* 0x000fe40004000000 */
[----:B------:R-:W-:Y:S02]  /*15ce0*/  ISETP.GE.U32.AND P0, PT, R23, UR7, PT ;  /* 0x0000000717007c0c */ /* 0x000fe4000bf06070 */
[----:B------:R-:W-:-:S04]  /*15cf0*/  LOP3.LUT R20, R20, 0x1, RZ, 0xc0, !PT ;  /* 0x0000000114147812 */ /* 0x000fc800078ec0ff */
[----:B------:R-:W-:-:S04]  /*15d00*/  ISETP.NE.U32.AND P1, PT, R20, 0x1, PT ;  /* 0x000000011400780c */ /* 0x000fc80003f25070 */
[----:B------:R-:W-:Y:S02]  /*15d10*/  SEL R9, R9, R26, !P1 ;  /* 0x0000001a09097207 */ /* 0x000fe40004800000 */
[----:B------:R-:W-:Y:S02]  /*15d20*/  SEL R8, R8, R14, !P1 ;  /* 0x0000000e08087207 */ /* 0x000fe40004800000 */
[----:B------:R-:W-:Y:S01]  /*15d30*/  SEL R11, R11, R15, !P1 ;  /* 0x0000000f0b0b7207 */ /* 0x000fe20004800000 */
[----:B------:R-:W-:Y:S06]  /*15d40*/  @!P0 BRA `(.L_x_4268) ;  /* 0xfffffffc00788947 */ /* 0x000fec000383ffff */
.L_x_4265:
[----:B------:R-:W-:Y:S05]  /*15d50*/  BSYNC B0 ;  /* 0x0000000000007941 */ /* 0x000fea0003800000 */
.L_x_4263:
        /* <DEDUP_REMOVED lines=12> */
[----:B------:R1:W-:Y:S04]  /*15e20*/  STS.U8 [R12], R3 ;  /* 0x000000030c007388 */ /* 0x0003e80000000000 */
[----:B------:R1:W-:Y:S01]  /*15e30*/  STS.U8 [R12+0x10], R9 ;  /* 0x000010090c007388 */ /* 0x0003e20000000000 */
[----:B------:R-:W-:Y:S05]  /*15e40*/  @!P0 BRA `(.L_x_4269) ;  /* 0x0000000000c88947 */ /* 0x000fea0003800000 */
[----:B------:R-:W-:-:S07]  /*15e50*/  IMAD.U32 R13, RZ, RZ, UR5 ;  /* 0x00000005ff0d7e24 */ /* 0x000fce000f8e00ff */
.L_x_4272:
        /* <DEDUP_REMOVED lines=9> */
[----:B------:R-:W-:Y:S02]  /*15ef0*/  LOP3.LUT R20, R3, 0xff, RZ, 0xc0, !PT ;  /* 0x000000ff03147812 */ /* 0x000fe400078ec0ff */
[----:B------:R-:W-:Y:S02]  /*15f00*/  LOP3.LUT R23, R9, 0xff, RZ, 0xc0, !PT ;  /* 0x000000ff09177812 */ /* 0x000fe400078ec0ff */
[----:B------:R-:W-:-:S05]  /*15f10*/  LEA R13, R13, UR4, 0x5 ;  /* 0x000000040d0d7c11 */ /* 0x000fca000f8e28ff */
[----:B------:R-:W1:Y:S04]  /*15f20*/  LDS.U8 R21, [R13] ;  /* 0x000000000d157984 */ /* 0x000e680000000000 */
[----:B------:R-:W2:Y:S04]  /*15f30*/  LDS.U8 R24, [R13+0x10] ;  /* 0x000010000d187984 */ /* 0x000ea80000000000 */
[----:B------:R-:W3:Y:S04]  /*15f40*/  LDS.64 R18, [R13+0x18] ;  /* 0x000018000d127984 */ /* 0x000ee80000000a00 */
[----:B------:R-:W4:Y:S01]  /*15f50*/  LDS.64 R14, [R13+0x8] ;  /* 0x000008000d0e7984 */ /* 0x000f220000000a00 */
[----:B-1----:R-:W-:-:S02]  /*15f60*/  ISETP.GT.U32.AND P0, PT, R20, R21, PT ;  /* 0x000000151400720c */ /* 0x002fc40003f04070 */
[----:B------:R-:W-:Y:S02]  /*15f70*/  ISETP.NE.AND P4, PT, R20, R21, PT ;  /* 0x000000151400720c */ /* 0x000fe40003f85270 */
[C---:B--2---:R-:W-:Y:S02]  /*15f80*/  ISETP.NE.AND P5, PT, R23.reuse, R24, PT ;  /* 0x000000181700720c */ /* 0x044fe40003fa5270 */
[----:B------:R-:W-:Y:S02]  /*15f90*/  SEL R20, RZ, 0xffffffff, !P0 ;  /* 0xffffffffff147807 */ /* 0x000fe40004000000 */
[----:B---3--:R-:W-:Y:S02]  /*15fa0*/  ISETP.GE.U32.AND P0, PT, R8, R18, PT ;  /* 0x000000120800720c */ /* 0x008fe40003f06070 */
[----:B------:R-:W-:Y:S02]  /*15fb0*/  ISETP.GT.U32.AND P6, PT, R23, R24, PT ;  /* 0x000000181700720c */ /* 0x000fe40003fc4070 */
[----:B----4-:R-:W-:-:S02]  /*15fc0*/  ISETP.GE.U32.AND P1, PT, R6, R14, PT ;  /* 0x0000000e0600720c */ /* 0x010fc40003f26070 */
[----:B------:R-:W-:Y:S02]  /*15fd0*/  ISETP.GE.AND.EX P0, PT, R11, R19, PT, P0 ;  /* 0x000000130b00720c */ /* 0x000fe40003f06300 */
[----:B------:R-:W-:Y:S02]  /*15fe0*/  SEL R13, RZ, 0xffffffff, !P6 ;  /* 0xffffffffff0d7807 */ /* 0x000fe40007000000 */
[----:B------:R-:W-:Y:S02]  /*15ff0*/  ISETP.GE.AND.EX P1, PT, R7, R15, PT, P1 ;  /* 0x0000000f0700720c */ /* 0x000fe40003f26310 */
        /* <DEDUP_REMOVED lines=8> */
[----:B------:R-:W-:Y:S01]  /*16080*/  SEL R6, R6, R14, !P0 ;  /* 0x0000000e06067207 */ /* 0x000fe20004000000 */
[----:B------:R-:W-:Y:S01]  /*16090*/  IMAD.MOV.U32 R14, RZ, RZ, R8 ;  /* 0x000000ffff0e7224 */ /* 0x000fe200078e0008 */
[----:B------:R-:W-:Y:S01]  /*160a0*/  SEL R7, R7, R15, !P0 ;  /* 0x0000000f07077207 */ /* 0x000fe20004000000 */
[----:B------:R-:W-:Y:S01]  /*160b0*/  IMAD.MOV.U32 R15, RZ, RZ, R11 ;  /* 0x000000ffff0f7224 */ /* 0x000fe200078e000b */
[----:B------:R-:W-:-:S02]  /*160c0*/  SEL R21, R3, R21, !P0 ;  /* 0x0000001503157207 */ /* 0x000fc40004000000 */
[----:B------:R-:W-:Y:S01]  /*160d0*/  SEL R13, R9, R24, !P1 ;  /* 0x00000018090d7207 */ /* 0x000fe20004800000 */
[----:B------:R1:W-:Y:S01]  /*160e0*/  STS.64 [R12+0x8], R6 ;  /* 0x000008060c007388 */ /* 0x0003e20000000a00 */
[----:B------:R-:W-:Y:S02]  /*160f0*/  PRMT R3, R21, 0x7610, R3 ;  /* 0x0000761015037816 */ /* 0x000fe40000000003 */
[----:B------:R-:W-:Y:S01]  /*16100*/  PRMT R9, R13, 0x7610, R9 ;  /* 0x000076100d097816 */ /* 0x000fe20000000009 */
[----:B------:R1:W-:Y:S04]  /*16110*/  STS.64 [R12+0x18], R14 ;  /* 0x0000180e0c007388 */ /* 0x0003e80000000a00 */
[----:B------:R1:W-:Y:S04]  /*16120*/  STS.U8 [R12], R21 ;  /* 0x000000150c007388 */ /* 0x0003e80000000000 */
[----:B------:R1:W-:Y:S02]  /*16130*/  STS.U8 [R12+0x10], R13 ;  /* 0x0000100d0c007388 */ /* 0x0003e40000000000 */
.L_x_4271:
[----:B------:R-:W-:Y:S05]  /*16140*/  BSYNC B0 ;  /* 0x0000000000007941 */ /* 0x000fea0003800000 */
.L_x_4270:
[----:B-1----:R-:W-:Y:S01]  /*16150*/  IMAD.MOV.U32 R13, RZ, RZ, R25 ;  /* 0x000000ffff0d7224 */ /* 0x002fe200078e0019 */
[----:B------:R-:W-:Y:S06]  /*16160*/  @P3 BRA `(.L_x_4272) ;  /* 0xfffffffc003c3947 */ /* 0x000fec000383ffff */
.L_x_4269:
        /* <DEDUP_REMOVED lines=17> */
.L_x_4277:
[----:B-12---:R-:W-:Y:S01]  /*16280*/  IMAD.IADD R15, R17, 0x1, R13 ;  /* 0x00000001110f7824 */ /* 0x006fe200078e020d */
[----:B------:R-:W-:Y:S04]  /*16290*/  BAR.SYNC.DEFER_BLOCKING 0x0 ;  /* 0x0000000000007b1d */ /* 0x000fe80000010000 */
[----:B------:R-:W-:Y:S02]  /*162a0*/  ISETP.GE.U32.AND P0, PT, R15, R10, PT ;  /* 0x0000000a0f00720c */ /* 0x000fe40003f06070 */
[----:B------:R-:W-:Y:S02]  /*162b0*/  BSSY B0, `(.L_x_4275) ;  /* 0x0000028000007945 */ /* 0x000fe40003800000 */
[----:B------:R-:W-:-:S13]  /*162c0*/  ISETP.GE.U32.OR P0, PT, R17, R13, P0 ;  /* 0x0000000d1100720c */ /* 0x000fda0000706470 */
[----:B------:R-:W-:Y:S05]  /*162d0*/  @P0 BRA `(.L_x_4276) ;  /* 0x0000000000940947 */ /* 0x000fea0003800000 */
[----:B------:R-:W-:Y:S01]  /*162e0*/  IMAD R2, R13, 0x20, R12 ;  /* 0x000000200d027824 */ /* 0x000fe200078e020c */
[----:B------:R-:W-:Y:S02]  /*162f0*/  LOP3.LUT R23, R9, 0xff, RZ, 0xc0, !PT ;  /* 0x000000ff09177812 */ /* 0x000fe400078ec0ff */
[----:B------:R-:W-:Y:S02]  /*16300*/  LOP3.LUT R21, R3, 0xff, RZ, 0xc0, !PT ;  /* 0x000000ff03157812 */ /* 0x000fe400078ec0ff */
[----:B------:R-:W1:Y:S04]  /*16310*/  LDS.U8 R24, [R2+0x10] ;  /* 0x0000100002187984 */ /* 0x000e680000000000 */
[----:B------:R-:W2:Y:S04]  /*16320*/  LDS.U8 R20, [R2] ;  /* 0x0000000002147984 */ /* 0x000ea80000000000 */
[----:B------:R-:W3:Y:S04]  /*16330*/  LDS.64 R18, [R2+0x18] ;  /* 0x0000180002127984 */ /* 0x000ee80000000a00 */
[----:B------:R4:W5:Y:S01]  /*16340*/  LDS.64 R14, [R2+0x8] ;  /* 0x00000800020e7984 */ /* 0x0009620000000a00 */
[----:B-1----:R-:W-:-:S02]  /*16350*/  ISETP.NE.AND P4, PT, R23, R24, PT ;  /* 0x000000181700720c */ /* 0x002fc40003f85270 */
[----:B------:R-:W-:Y:S02]  /*16360*/  ISETP.GT.U32.AND P5, PT, R23, R24, PT ;  /* 0x000000181700720c */ /* 0x000fe40003fa4070 */
[CC--:B--2---:R-:W-:Y:S02]  /*16370*/  ISETP.NE.AND P3, PT, R21.reuse, R20.reuse, PT ;  /* 0x000000141500720c */ /* 0x0c4fe40003f65270 */
[----:B------:R-:W-:Y:S02]  /*16380*/  ISETP.GT.U32.AND P6, PT, R21, R20, PT ;  /* 0x000000141500720c */ /* 0x000fe40003fc4070 */
[----:B---3--:R-:W-:Y:S02]  /*16390*/  ISETP.GE.U32.AND P0, PT, R8, R18, PT ;  /* 0x000000120800720c */ /* 0x008fe40003f06070 */
[----:B----4-:R-:W-:Y:S02]  /*163a0*/  SEL R2, RZ, 0xffffffff, !P5 ;  /* 0xffffffffff027807 */ /* 0x010fe40006800000 */
[----:B-----5:R-:W-:-:S02]  /*163b0*/  ISETP.GE.U32.AND P1, PT, R6, R14, PT ;  /* 0x0000000e0600720c */ /* 0x020fc40003f26070 */
[----:B------:R-:W-:Y:S02]  /*163c0*/  ISETP.GE.AND.EX P0, PT, R11, R19, PT, P0 ;  /* 0x000000130b00720c */ /* 0x000fe40003f06300 */
[----:B------:R-:W-:Y:S02]  /*163d0*/  ISETP.GE.AND.EX P1, PT, R7, R15, PT, P1 ;  /* 0x0000000f0700720c */ /* 0x000fe40003f26310 */
[----:B------:R-:W-:Y:S02]  /*163e0*/  @!P4 SEL R2, RZ, 0xffffffff, P0 ;  /* 0xffffffffff02c807 */ /* 0x000fe40000000000 */
        /* <DEDUP_REMOVED lines=20> */
.L_x_4276:
[----:B------:R-:W-:Y:S05]  /*16530*/  BSYNC B0 ;  /* 0x0000000000007941 */ /* 0x000fea0003800000 */
.L_x_4275:
[----:B------:R-:W-:-:S04]  /*16540*/  SHF.R.S32.HI R13, RZ, 0x1, R13 ;  /* 0x00000001ff0d7819 */ /* 0x000fc8000001140d */
[----:B------:R-:W-:-:S13]  /*16550*/  ISETP.GE.AND P0, PT, R13, 0x20, PT ;  /* 0x000000200d00780c */ /* 0x000fda0003f06270 */
[----:B------:R-:W-:Y:S05]  /*16560*/  @P0 BRA `(.L_x_4277) ;  /* 0xfffffffc00440947 */ /* 0x000fea000383ffff */
[----:B------:R-:W-:-:S07]  /*16570*/  IMAD.MOV.U32 R2, RZ, RZ, 0x20 ;  /* 0x00000020ff027424 */ /* 0x000fce00078e00ff */
.L_x_4274:
[----:B------:R-:W-:Y:S01]  /*16580*/  BAR.SYNC.DEFER_BLOCKING 0x0 ;  /* 0x0000000000007b1d */ /* 0x000fe20000010000 */
[----:B------:R-:W-:-:S13]  /*16590*/  ISETP.GE.AND P0, PT, R2, 0x2, PT ;  /* 0x000000020200780c */ /* 0x000fda0003f06270 */
[----:B------:R-:W-:Y:S05]  /*165a0*/  @!P0 BRA `(.L_x_4273) ;  /* 0x0000000000988947 */ /* 0x000fea0003800000 */
[----:B------:R-:W-:-:S07]  /*165b0*/  IMAD.MOV.U32 R13, RZ, RZ, 0x1 ;  /* 0x00000001ff0d7424 */ /* 0x000fce00078e00ff */
.L_x_4278:
[----:B------:R-:W-:Y:S01]  /*165c0*/  LOP3.LUT R18, R9, 0xff, RZ, 0xc0, !PT ;  /* 0x000000ff09127812 */ /* 0x000fe200078ec0ff */
[----:B-12---:R-:W1:Y:S01]  /*165d0*/  SHFL.DOWN PT, R15, R6, R13, 0x1f ;  /* 0x08001f0d060f7589 */ /* 0x006e6200000e0000 */
[----:B------:R-:W-:Y:S02]  /*165e0*/  LOP3.LUT R10, R3, 0xff, RZ, 0xc0, !PT ;  /* 0x000000ff030a7812 */ /* 0x000fe400078ec0ff */
[----:B------:R-:W-:Y:S01]  /*165f0*/  LOP3.LUT R24, R9, 0xff, RZ, 0xc0, !PT ;  /* 0x000000ff09187812 */ /* 0x000fe200078ec0ff */
[----:B------:R-:W2:Y:S01]  /*16600*/  SHFL.DOWN PT, R17, R8, R13, 0x1f ;  /* 0x08001f0d08117589 */ /* 0x000ea200000e0000 */
[----:B------:R-:W-:-:S03]  /*16610*/  LOP3.LUT R21, R3, 0xff, RZ, 0xc0, !PT ;  /* 0x000000ff03157812 */ /* 0x000fc600078ec0ff */
[----:B------:R-:W3:Y:S04]  /*16620*/  SHFL.DOWN PT, R18, R18, R13, 0x1f ;  /* 0x08001f0d12127589 */ /* 0x000ee800000e0000 */
[----:B------:R-:W4:Y:S04]  /*16630*/  SHFL.DOWN PT, R10, R10, R13, 0x1f ;  /* 0x08001f0d0a0a7589 */ /* 0x000f2800000e0000 */
[----:B------:R-:W5:Y:S04]  /*16640*/  SHFL.DOWN PT, R12, R7, R13, 0x1f ;  /* 0x08001f0d070c7589 */ /* 0x000f6800000e0000 */
[----:B------:R0:W5:Y:S01]  /*16650*/  SHFL.DOWN PT, R20, R11, R13, 0x1f ;  /* 0x08001f0d0b147589 */ /* 0x00016200000e0000 */
[----:B-1----:R-:W-:-:S02]  /*16660*/  ISETP.GE.U32.AND P0, PT, R6, R15, PT ;  /* 0x0000000f0600720c */ /* 0x002fc40003f06070 */
[----:B--2---:R-:W-:Y:S01]  /*16670*/  ISETP.GE.U32.AND P1, PT, R8, R17, PT ;  /* 0x000000110800720c */ /* 0x004fe20003f26070 */
[----:B0-----:R-:W-:Y:S01]  /*16680*/  IMAD.SHL.U32 R13, R13, 0x2, RZ ;  /* 0x000000020d0d7824 */ /* 0x001fe200078e00ff */
[----:B---3--:R-:W-:Y:S02]  /*16690*/  LOP3.LUT R19, R18, 0xff, RZ, 0xc0, !PT ;  /* 0x000000ff12137812 */ /* 0x008fe400078ec0ff */
[----:B----4-:R-:W-:Y:S02]  /*166a0*/  LOP3.LUT R14, R10, 0xff, RZ, 0xc0, !PT ;  /* 0x000000ff0a0e7812 */ /* 0x010fe400078ec0ff */
        /* <DEDUP_REMOVED lines=22> */
.L_x_4273:
        /* <DEDUP_REMOVED lines=16> */
[----:B------:R-:W2:Y:S04]  /*16910*/  LDG.E.U8 R0, desc[UR60][R4.64] ;  /* 0x0000003c04007981 */ /* 0x000ea8000c1e1100 */
[----:B------:R-:W3:Y:S04]  /*16920*/  LDG.E.U8 R8, desc[UR60][R4.64+0x10] ;  /* 0x0000103c04087981 */ /* 0x000ee8000c1e1100 */
[----:B------:R-:W4:Y:S04]  /*16930*/  LDG.E.64 R6, desc[UR60][R4.64+0x8] ;  /* 0x0000083c04067981 */ /* 0x000f28000c1e1b00 */
[----:B------:R-:W5:Y:S01]  /*16940*/  LDG.E.64 R10, desc[UR60][R4.64+0x18] ;  /* 0x0000183c040a7981 */ /* 0x000f62000c1e1b00 */
[----:B------:R-:W-:-:S02]  /*16950*/  LOP3.LUT R13, R3, 0xff, RZ, 0xc0, !PT ;  /* 0x000000ff030d7812 */ /* 0x000fc400078ec0ff */
[----:B------:R-:W-:Y:S02]  /*16960*/  LOP3.LUT R15, R9, 0xff, RZ, 0xc0, !PT ;  /* 0x000000ff090f7812 */ /* 0x000fe400078ec0ff */
[CC--:B--2---:R-:W-:Y:S02]  /*16970*/  ISETP.NE.AND P3, PT, R0.reuse, R13.reuse, PT ;  /* 0x0000000d0000720c */ /* 0x0c4fe40003f65270 */
[----:B------:R-:W-:Y:S02]  /*16980*/  ISETP.GT.U32.AND P6, PT, R0, R13, PT ;  /* 0x0000000d0000720c */ /* 0x000fe40003fc4070 */
[CC--:B---3--:R-:W-:Y:S02]  /*16990*/  ISETP.NE.AND P4, PT, R8.reuse, R15.reuse, PT ;  /* 0x0000000f0800720c */ /* 0x0c8fe40003f85270 */
[----:B------:R-:W-:Y:S02]  /*169a0*/  ISETP.GT.U32.AND P5, PT, R8, R15, PT ;  /* 0x0000000f0800720c */ /* 0x000fe40003fa4070 */
[----:B----4-:R-:W-:-:S02]  /*169b0*/  ISETP.GE.U32.AND P1, PT, R6, R24, PT ;  /* 0x000000180600720c */ /* 0x010fc40003f26070 */
[----:B------:R-:W-:Y:S02]  /*169c0*/  SEL R2, RZ, 0xffffffff, !P6 ;  /* 0xffffffffff027807 */ /* 0x000fe40007000000 */
[----:B-----5:R-:W-:Y:S02]  /*169d0*/  ISETP.GE.U32.AND P0, PT, R10, R18, PT ;  /* 0x000000120a00720c */ /* 0x020fe40003f06070 */
[----:B------:R-:W-:Y:S02]  /*169e0*/  ISETP.GE.AND.EX P1, PT, R7, R25, PT, P1 ;  /* 0x000000190700720c */ /* 0x000fe40003f26310 */
[----:B------:R-:W-:Y:S02]  /*169f0*/  ISETP.GE.AND.EX P0, PT, R11, R19, PT, P0 ;  /* 0x000000130b00720c */ /* 0x000fe40003f06300 */
[----:B------:R-:W-:Y:S02]  /*16a00*/  SEL R12, RZ, 0xffffffff, !P5 ;  /* 0xffffffffff0c7807 */ /* 0x000fe40006800000 */
        /* <DEDUP_REMOVED lines=11> */
[----:B------:R-:W-:-:S07]  /*16ac0*/  SEL R19, R11, R19, !P1 ;  /* 0x000000130b137207 */ /* 0x000fce0004800000 */
.L_x_4280:
        /* <DEDUP_REMOVED lines=21> */
.L_x_4282:
        /* <DEDUP_REMOVED lines=22> */
.L_x_4283:
[----:B------:R-:W-:Y:S02]  /*16d80*/  ULDC.64 UR4, c[0x0][0x600] ;  /* 0x0001800000047ab9 */ /* 0x000fe40000000a00 */
[----:B------:R-:W-:-:S05]  /*16d90*/  IADD3 R16, P0, R16, UR4, RZ ;  /* 0x0000000410107c10 */ /* 0x000fca000ff1e0ff */
[----:B------:R-:W-:-:S05]  /*16da0*/  IMAD.X R17, RZ, RZ, UR5, P0 ;  /* 0x00000005ff117e24 */ /* 0x000fca00080e06ff */
[----:B------:R-:W-:Y:S01]  /*16db0*/  STG.E.64 desc[UR60][R16.64], R18 ;  /* 0x0000001210007986 */ /* 0x000fe2000c101b3c */
[----:B------:R-:W-:Y:S05]  /*16dc0*/  EXIT ;  /* 0x000000000000794d */ /* 0x000fea0003800000 */
.L_x_4281:
[----:B------:R-:W-:Y:S04]  /*16dd0*/  STG.E.64 desc[UR60][R4.64+0x8], R24 ;  /* 0x0000081804007986 */ /* 0x000fe8000c101b3c */
[----:B------:R-:W-:Y:S04]  /*16de0*/  STG.E.64 desc[UR60][R4.64+0x18], R18 ;  /* 0x0000181204007986 */ /* 0x000fe8000c101b3c */
[----:B------:R-:W-:Y:S04]  /*16df0*/  STG.E.U8 desc[UR60][R4.64], R3 ;  /* 0x0000000304007986 */ /* 0x000fe8000c10113c */
[----:B------:R-:W-:Y:S01]  /*16e00*/  STG.E.U8 desc[UR60][R4.64+0x10], R9 ;  /* 0x0000100904007986 */ /* 0x000fe2000c10113c */
[----:B------:R-:W-:Y:S05]  /*16e10*/  EXIT ;  /* 0x000000000000794d */ /* 0x000fea0003800000 */
.L_x_4279:
        /* <DEDUP_REMOVED lines=17> */
.L_x_4285:
[----:B------:R-:W-:Y:S02]  /*16f30*/  CS2R R24, SRZ ;  /* 0x0000000000187805 */ /* 0x000fe4000001ff00 */
[----:B------:R-:W-:-:S07]  /*16f40*/  CS2R R18, SRZ ;  /* 0x0000000000127805 */ /* 0x000fce000001ff00 */
.L_x_4284:
        /* <DEDUP_REMOVED lines=23> */
.L_x_4287:
        /* <DEDUP_REMOVED lines=22> */
.L_x_4288:
[----:B------:R-:W-:Y:S02]  /*17220*/  ULDC.64 UR4, c[0x0][0x600] ;  /* 0x0001800000047ab9 */ /* 0x000fe40000000a00 */
[----:B------:R-:W-:-:S05]  /*17230*/  IADD3 R16, P0, R16, UR4, RZ ;  /* 0x0000000410107c10 */ /* 0x000fca000ff1e0ff */
[----:B------:R-:W-:-:S05]  /*17240*/  IMAD.X R17, RZ, RZ, UR5, P0 ;  /* 0x00000005ff117e24 */ /* 0x000fca00080e06ff */
[----:B------:R-:W-:Y:S01]  /*17250*/  STG.E.64 desc[UR60][R16.64], R18 ;  /* 0x0000001210007986 */ /* 0x000fe2000c101b3c */
[----:B------:R-:W-:Y:S05]  /*17260*/  EXIT ;  /* 0x000000000000794d */ /* 0x000fea0003800000 */
.L_x_4286:
        /* <DEDUP_REMOVED lines=16> */
.L_x_4289:
        /* <DEDUP_REMOVED lines=15> */
.L_x_4290:
[----:B------:R-:W-:Y:S05]  /*17460*/  EXIT ;  /* 0x000000000000794d */ /* 0x000fea0003800000 */
.L_x_4254:
        /* <DEDUP_REMOVED lines=16> */
[----:B-12---:R-:W-:Y:S02]  /*17570*/  SEL R13, R10, RZ, P3 ;  /* 0x000000ff0a0d7207 */ /* 0x006fe40001800000 */
        /* <DEDUP_REMOVED lines=37> */
.L_x_4292:
        /* <DEDUP_REMOVED lines=21> */
.L_x_4294:
        /* <DEDUP_REMOVED lines=22> */
.L_x_4295:
[----:B------:R-:W-:Y:S02]  /*17a80*/  ULDC.64 UR4, c[0x0][0x600] ;  /* 0x0001800000047ab9 */ /* 0x000fe40000000a00 */
[----:B------:R-:W-:-:S05]  /*17a90*/  IADD3 R18, P0, R18, UR4, RZ ;  /* 0x0000000412127c10 */ /* 0x000fca000ff1e0ff */
[----:B------:R-:W-:-:S05]  /*17aa0*/  IMAD.X R19, RZ, RZ, UR5, P0 ;  /* 0x00000005ff137e24 */ /* 0x000fca00080e06ff */
[----:B------:R-:W-:Y:S01]  /*17ab0*/  STG.E.64 desc[UR60][R18.64], R16 ;  /* 0x0000001012007986 */ /* 0x000fe2000c101b3c */
[----:B------:R-:W-:Y:S05]  /*17ac0*/  EXIT ;  /* 0x000000000000794d */ /* 0x000fea0003800000 */
.L_x_4293:
[----:B------:R-:W-:Y:S04]  /*17ad0*/  STG.E.64 desc[UR60][R4.64+0x8], R22 ;  /* 0x0000081604007986 */ /* 0x000fe8000c101b3c */
[----:B------:R-:W-:Y:S04]  /*17ae0*/  STG.E.64 desc[UR60][R4.64+0x18], R16 ;  /* 0x0000181004007986 */ /* 0x000fe8000c101b3c */
[----:B------:R-:W-:Y:S04]  /*17af0*/  STG.E.U8 desc[UR60][R4.64], R9 ;  /* 0x0000000904007986 */ /* 0x000fe8000c10113c */
[----:B------:R-:W-:Y:S01]  /*17b00*/  STG.E.U8 desc[UR60][R4.64+0x10], R3 ;  /* 0x0000100304007986 */ /* 0x000fe2000c10113c */
[----:B------:R-:W-:Y:S05]  /*17b10*/  EXIT ;  /* 0x000000000000794d */ /* 0x000fea0003800000 */
.L_x_4291:
        /* <DEDUP_REMOVED lines=17> */
.L_x_4297:
[----:B------:R-:W-:Y:S02]  /*17c30*/  CS2R R16, SRZ ;  /* 0x0000000000107805 */ /* 0x000fe4000001ff00 */
[----:B------:R-:W-:-:S07]  /*17c40*/  CS2R R22, SRZ ;  /* 0x0000000000167805 */ /* 0x000fce000001ff00 */
.L_x_4296:
        /* <DEDUP_REMOVED lines=23> */
.L_x_4299:
        /* <DEDUP_REMOVED lines=22> */
.L_x_4300:
[----:B------:R-:W-:Y:S02]  /*17f20*/  ULDC.64 UR4, c[0x0][0x600] ;  /* 0x0001800000047ab9 */ /* 0x000fe40000000a00 */
[----:B------:R-:W-:-:S05]  /*17f30*/  IADD3 R18, P0, R18, UR4, RZ ;  /* 0x0000000412127c10 */ /* 0x000fca000ff1e0ff */
[----:B------:R-:W-:-:S05]  /*17f40*/  IMAD.X R19, RZ, RZ, UR5, P0 ;  /* 0x00000005ff137e24 */ /* 0x000fca00080e06ff */
[----:B------:R-:W-:Y:S01]  /*17f50*/  STG.E.64 desc[UR60][R18.64], R16 ;  /* 0x0000001012007986 */ /* 0x000fe2000c101b3c */
[----:B------:R-:W-:Y:S05]  /*17f60*/  EXIT ;  /* 0x000000000000794d */ /* 0x000fea0003800000 */
.L_x_4298:
        /* <DEDUP_REMOVED lines=16> */
.L_x_4301:
        /* <DEDUP_REMOVED lines=15> */
.L_x_4302:
[----:B------:R-:W-:Y:S05]  /*18160*/  EXIT ;  /* 0x000000000000794d */ /* 0x000fea0003800000 */
        .weak           $__internal_38_$__cuda_sm20_div_u64
        .type           $__internal_38_$__cuda_sm20_div_u64,@function
        .size           $__internal_38_$__cuda_sm20_div_u64,($__internal_39_$__cuda_sm20_rem_u64 - $__internal_38_$__cuda_sm20_div_u64)
$__internal_38_$__cuda_sm20_div_u64:
        /* <DEDUP_REMOVED lines=69> */
[----:B------:R-:W-:Y:S06]  /*185c0*/  RET.REL.NODEC R12 `(_ZN2at6native13reduce_kernelILi256ELi2ENS0_8ReduceOpIhNS0_9ArgMaxOpsIhEEjlLi4ELi4EEEEEvT1_) ;  /* 0xfffffe780c8c7950 */ /* 0x000fec0003c3ffff */
        .weak           $__internal_39_$__cuda_sm20_rem_u64
        .type           $__internal_39_$__cuda_sm20_rem_u64,@function
        .size           $__internal_39_$__cuda_sm20_rem_u64,(.L_x_6996 - $__internal_39_$__cuda_sm20_rem_u64)
$__internal_39_$__cuda_sm20_rem_u64:
        /* <DEDUP_REMOVED lines=64> */
[----:B------:R-:W-:Y:S06]  /*189d0*/  RET.REL.NODEC R4 `(_ZN2at6native13reduce_kernelILi256ELi2ENS0_8ReduceOpIhNS0_9ArgMaxOpsIhEEjlLi4ELi4EEEEEvT1_) ;  /* 0xfffffe7404887950 */ /* 0x000fec0003c3ffff */
.L_x_4303:
        /* <DEDUP_REMOVED lines=10> */
.L_x_6996:


//--------------------- .text._ZN2at6native13reduce_kernelILi128ELi4ENS0_8ReduceOpIhNS0_9ArgMaxOpsIhEEjlLi4ELi4EEEEEvT1_ --------------------------
	.section	.text._ZN2at6native13reduce_kernelILi128ELi4ENS0_8ReduceOpIhNS0_9ArgMaxOpsIhEEjlLi4ELi4EEEEEvT1_,"ax",@progbits
	.align	128
        .global         _ZN2at6native13reduce_kernelILi128ELi4ENS0_8ReduceOpIhNS0_9ArgMaxOpsIhEEjlLi4ELi4EEEEEvT1_
        .type           _ZN2at6native13reduce_kernelILi128ELi4ENS0_8ReduceOpIhNS0_9ArgMaxOpsIhEEjlLi4ELi4EEEEEvT1_,@function
        .size           _ZN2at6native13reduce_kernelILi128ELi4ENS0_8ReduceOpIhNS0_9ArgMaxOpsIhEEjlLi4ELi4EEEEEvT1_,(.L_x_6998 - _ZN2at6native13reduce_kernelILi128ELi4ENS0_8ReduceOpIhNS0_9ArgMaxOpsIhEEjlLi4ELi4EEEEEvT1_)
        .other          _ZN2at6native13reduce_kernelILi128ELi4ENS0_8ReduceOpIhNS0_9ArgMaxOpsIhEEjlLi4ELi4EEEEEvT1_,@"STO_CUDA_ENTRY STV_DEFAULT"
_ZN2at6native13reduce_kernelILi128ELi4ENS0_8ReduceOpIhNS0_9ArgMaxOpsIhEEjlLi4ELi4EEEEEvT1_:
.text._ZN2at6native13reduce_kernelILi128ELi4ENS0_8ReduceOpIhNS0_9ArgMaxOpsIhEEjlLi4ELi4EEEEEvT1_:
        /* <DEDUP_REMOVED lines=288> */
.L_x_4304:
[----:B------:R-:W0:Y:S01]  /*1200*/  S2UR UR36, SR_CTAID.Y ;  /* 0x00000000002479c3 */ /* 0x000e220000002600 */
[----:B------:R-:W-:Y:S01]  /*1210*/  ULDC.64 UR4, c[0x0][0x240] ;  /* 0x0000900000047ab9 */ /* 0x000fe20000000a00 */
[----:B------:R-:W-:Y:S01]  /*1220*/  ULDC.64 UR60, c[0x0][0x208] ;  /* 0x00008200003c7ab9 */ /* 0x000fe20000000a00 */
[----:B------:R-:W-:Y:S01]  /*1230*/  IMAD R3, R17, UR4, RZ ;  /* 0x0000000411037c24 */ /* 0x000fe2000f8e02ff */
[----:B------:R-:W-:Y:S01]  /*1240*/  ULDC UR4, c[0x0][0x230] ;  /* 0x00008c0000047ab9 */ /* 0x000fe20000000800 */
[----:B------:R-:W-:Y:S01]  /*1250*/  BSSY B6, `(.L_x_4305) ;  /* 0x00012ae000067945 */ /* 0x000fe20003800000 */
[----:B------:R-:W-:Y:S01]  /*1260*/  IMAD.MOV.U32 R52, RZ, RZ, RZ ;  /* 0x000000ffff347224 */ /* 0x000fe200078e00ff */
[----:B------:R-:W-:Y:S01]  /*1270*/  CS2R R58, SRZ ;  /* 0x00000000003a7805 */ /* 0x000fe2000001ff00 */
[----:B------:R-:W0:Y:S01]  /*1280*/  LDC R0, c[0x0][0x248] ;  /* 0x00009200ff007b82 */ /* 0x000e220000000800 */
[----:B------:R-:W-:Y:S01]  /*1290*/  IMAD R3, R2, UR5, R3 ;  /* 0x0000000502037c24 */ /* 0x000fe2000f8e0203 */
[----:B------:R-:W-:Y:S01]  /*12a0*/  ULDC UR5, c[0x0][0x22c] ;  /* 0x00008b0000057ab9 */ /* 0x000fe20000000800 */
[----:B------:R-:W-:Y:S01]  /*12b0*/  IMAD.MOV.U32 R51, RZ, RZ, RZ ;  /* 0x000000ffff337224 */ /* 0x000fe200078e00ff */
[----:B------:R-:W-:Y:S01]  /*12c0*/  PRMT R7, RZ, 0x7610, R7 ;  /* 0x00007610ff077816 */ /* 0x000fe20000000007 */
[----:B------:R-:W-:Y:S01]  /*12d0*/  IMAD.U32 R74, RZ, RZ, UR5 ;  /* 0x00000005ff4a7e24 */ /* 0x000fe2000f8e00ff */
[----:B------:R-:W-:Y:S01]  /*12e0*/  PRMT R9, RZ, 0x7610, R9 ;  /* 0x00007610ff097816 */ /* 0x000fe20000000009 */
[----:B------:R-:W-:Y:S01]  /*12f0*/  IMAD.MOV.U32 R56, RZ, RZ, RZ ;  /* 0x000000ffff387224 */ /* 0x000fe200078e00ff */
[----:B------:R-:W-:Y:S01]  /*1300*/  CS2R R54, SRZ ;  /* 0x0000000000367805 */ /* 0x000fe2000001ff00 */
[----:B------:R-:W-:Y:S01]  /*1310*/  IMAD.MOV.U32 R35, RZ, RZ, RZ ;  /* 0x000000ffff237224 */ /* 0x000fe200078e00ff */
        /* <DEDUP_REMOVED lines=29> */
.L_x_4308:
        /* <DEDUP_REMOVED lines=31> */
.L_x_4314:
[----:B------:R-:W-:Y:S05]  /*16e0*/  BSYNC B2 ;  /* 0x0000000000027941 */ /* 0x000fea0003800000 */
.L_x_4313:
        /* <DEDUP_REMOVED lines=24> */
.L_x_4312:
[----:B------:R-:W-:Y:S05]  /*1870*/  BSYNC B1 ;  /* 0x0000000000017941 */ /* 0x000fea0003800000 */
.L_x_4311:
        /* <DEDUP_REMOVED lines=8> */
.L_x_4310:
[----:B------:R-:W-:Y:S05]  /*1900*/  BSYNC B0 ;  /* 0x0000000000007941 */ /* 0x000fea0003800000 */
.L_x_4309:
[----:B------:R-:W0:Y:S01]  /*1910*/  LDC.64 R8, c[0x0][0x240] ;  /* 0x00009000ff087b82 */ /* 0x000e220000000a00 */
[----:B------:R-:W-:Y:S01]  /*1920*/  BSSY B0, `(.L_x_4315) ;  /* 0x000005b000007945 */ /* 0x000fe20003800000 */
[----:B------:R-:W-:Y:S01]  /*1930*/  ISETP.NE.AND P2, PT, R2, RZ, PT ;  /* 0x000000ff0200720c */ /* 0x000fe20003f45270 */
[----:B------:R-:W-:Y:S01]  /*1940*/  IMAD.MOV.U32 R54, RZ, RZ, R31 ;  /* 0x000000ffff367224 */ /* 0x000fe200078e001f */
[C---:B------:R-:W-:Y:S01]  /*1950*/  PRMT R5, R15.reuse, 0x7610, R5 ;  /* 0x000076100f057816 */ /* 0x040fe20000000005 */
[----:B------:R-:W-:Y:S01]  /*1960*/  IMAD.MOV.U32 R55, RZ, RZ, R33 ;  /* 0x000000ffff377224 */ /* 0x000fe200078e0021 */
[----:B------:R-:W-:Y:S01]  /*1970*/  PRMT R10, R15, 0x7610, R10 ;  /* 0x000076100f0a7816 */ /* 0x000fe2000000000a */
[----:B------:R-:W-:Y:S01]  /*1980*/  IMAD.MOV.U32 R35, RZ, RZ, R31 ;  /* 0x000000ffff237224 */ /* 0x000fe200078e001f */
[----:B------:R-:W1:Y:S01]  /*1990*/  LDC R37, c[0x0][0x248] ;  /* 0x00009200ff257b82 */ /* 0x000e620000000800 */
        /* <DEDUP_REMOVED lines=9> */
[----:B------:R-:W-:Y:S01]  /*1a30*/  IMAD.MOV.U32 R13, RZ, RZ, R8 ;  /* 0x000000ffff0d7224 */ /* 0x000fe200078e0008 */
[C---:B------:R-:W-:Y:S01]  /*1a40*/  PRMT R10, R5.reuse, 0x7610, R10 ;  /* 0x00007610050a7816 */ /* 0x040fe2000000000a */
[----:B------:R-:W-:Y:S01]  /*1a50*/  IMAD.MOV.U32 R35, RZ, RZ, R31 ;  /* 0x000000ffff237224 */ /* 0x000fe200078e001f */
[----:B------:R-:W-:Y:S01]  /*1a60*/  PRMT R15, R5, 0x7610, R15 ;  /* 0x00007610050f7816 */ /* 0x000fe2000000000f */
[----:B------:R-:W-:-:S07]  /*1a70*/  IMAD.MOV.U32 R6, RZ, RZ, R33 ;  /* 0x000000ffff067224 */ /* 0x000fce00078e0021 */
.L_x_4317:
[----:B------:R-:W-:Y:S01]  /*1a80*/  IMAD.MOV.U32 R18, RZ, RZ, R16 ;  /* 0x000000ffff127224 */ /* 0x000fe200078e0010 */
[----:B------:R-:W-:Y:S01]  /*1a90*/  LOP3.LUT R12, R0, 0xff, RZ, 0xc0, !PT ;  /* 0x000000ff000c7812 */ /* 0x000fe200078ec0ff */
[----:B------:R-:W-:Y:S01]  /*1aa0*/  IMAD.IADD R14, R13, 0x1, R24 ;  /* 0x000000010d0e7824 */ /* 0x000fe200078e0218 */
[----:B------:R-:W-:Y:S01]  /*1ab0*/  LOP3.LUT R26, R10, 0xff, RZ, 0xc0, !PT ;  /* 0x000000ff0a1a7812 */ /* 0x000fe200078ec0ff */
[----:B------:R-:W-:Y:S01]  /*1ac0*/  IMAD.WIDE.U32 R8, R11, 0x4, R18 ;  /* 0x000000040b087825 */ /* 0x000fe200078e0012 */
[----:B------:R-:W-:-:S04]  /*1ad0*/  ULDC UR4, c[0x0][0x234] ;  /* 0x00008d0000047ab9 */ /* 0x000fc80000000800 */
[----:B------:R-:W2:Y:S01]  /*1ae0*/  LDG.E R25, desc[UR60][R8.64] ;  /* 0x0000003c08197981 */ /* 0x000ea2000c1e1900 */
[----:B------:R-:W-:Y:S01]  /*1af0*/  ISETP.GE.U32.AND P1, PT, R3, R14, PT ;  /* 0x0000000e0300720c */ /* 0x000fe20003f26070 */
[----:B------:R-:W-:Y:S02]  /*1b00*/  VIADD R20, R14, 0x1 ;  /* 0x000000010e147836 */ /* 0x000fe40000000000 */
[----:B------:R-:W-:Y:S01]  /*1b10*/  VIADD R11, R11, UR4 ;  /* 0x000000040b0b7c36 */ /* 0x000fe20008000000 */
[----:B------:R-:W-:Y:S01]  /*1b20*/  ISETP.GE.AND.EX P1, PT, R4, RZ, PT, P1 ;  /* 0x000000ff0400720c */ /* 0x000fe20003f26310 */
[----:B------:R-:W-:Y:S01]  /*1b30*/  VIADD R29, R14, 0x3 ;  /* 0x000000030e1d7836 */ /* 0x000fe20000000000 */
[----:B------:R-:W-:Y:S02]  /*1b40*/  ISETP.GE.U32.AND P0, PT, R31, R20, PT ;  /* 0x000000141f00720c */ /* 0x000fe40003f06070 */
[----:B------:R-:W-:Y:S02]  /*1b50*/  SEL R18, RZ, 0xffffffff, P1 ;  /* 0xffffffffff127807 */ /* 0x000fe40000800000 */
[----:B------:R-:W-:-:S02]  /*1b60*/  ISETP.GE.AND.EX P0, PT, R33, RZ, PT, P0 ;  /* 0x000000ff2100720c */ /* 0x000fc40003f06300 */
[C---:B--2---:R-:W-:Y:S02]  /*1b70*/  LOP3.LUT R13, R25.reuse, 0xff, RZ, 0xc0, !PT ;  /* 0x000000ff190d7812 */ /* 0x044fe400078ec0ff */
[----:B------:R-:W-:Y:S02]  /*1b80*/  PRMT R21, R25, 0x7770, RZ ;  /* 0x0000777019157816 */ /* 0x000fe400000000ff */
[C---:B------:R-:W-:Y:S02]  /*1b90*/  ISETP.NE.AND P4, PT, R12.reuse, R13, PT ;  /* 0x0000000d0c00720c */ /* 0x040fe40003f85270 */
[----:B------:R-:W-:Y:S02]  /*1ba0*/  ISETP.GT.U32.AND P5, PT, R12, R21, PT ;  /* 0x000000150c00720c */ /* 0x000fe40003fa4070 */
[----:B------:R-:W-:Y:S02]  /*1bb0*/  LOP3.LUT R13, R15, 0xff, RZ, 0xc0, !PT ;  /* 0x000000ff0f0d7812 */ /* 0x000fe400078ec0ff */
[----:B------:R-:W-:-:S02]  /*1bc0*/  PRMT R12, R25, 0x7771, RZ ;  /* 0x00007771190c7816 */ /* 0x000fc400000000ff */
[----:B------:R-:W-:Y:S02]  /*1bd0*/  PRMT R8, R25, 0x7771, RZ ;  /* 0x0000777119087816 */ /* 0x000fe400000000ff */
[C---:B------:R-:W-:Y:S02]  /*1be0*/  ISETP.NE.AND P6, PT, R13.reuse, R12, PT ;  /* 0x0000000c0d00720c */ /* 0x040fe40003fc5270 */
[----:B------:R-:W-:Y:S02]  /*1bf0*/  ISETP.GT.U32.AND P1, PT, R13, R8, PT ;  /* 0x000000080d00720c */ /* 0x000fe40003f24070 */
[C---:B------:R-:W-:Y:S02]  /*1c00*/  PRMT R27, R25.reuse, 0x7772, RZ ;  /* 0x00007772191b7816 */ /* 0x040fe400000000ff */
[C---:B------:R-:W-:Y:S02]  /*1c10*/  PRMT R9, R25.reuse, 0x7772, RZ ;  /* 0x0000777219097816 */ /* 0x040fe400000000ff */
[----:B------:R-:W-:-:S02]  /*1c20*/  PRMT R12, R25, 0x7773, RZ ;  /* 0x00007773190c7816 */ /* 0x000fc400000000ff */
[----:B------:R-:W-:Y:S02]  /*1c30*/  PRMT R28, R25, 0x7773, RZ ;  /* 0x00007773191c7816 */ /* 0x000fe400000000ff */
[----:B------:R-:W-:Y:S02]  /*1c40*/  SEL R25, RZ, 0xffffffff, !P1 ;  /* 0xffffffffff197807 */ /* 0x000fe40004800000 */
[----:B------:R-:W-:Y:S02]  /*1c50*/  @P4 SEL R18, RZ, 0xffffffff, !P5 ;  /* 0xffffffffff124807 */ /* 0x000fe40006800000 */
[C---:B------:R-:W-:Y:S02]  /*1c60*/  ISETP.GT.U32.AND P1, PT, R26.reuse, R9, PT ;  /* 0x000000091a00720c */ /* 0x040fe40003f24070 */
[----:B------:R-:W-:Y:S01]  /*1c70*/  ISETP.NE.AND P4, PT, R26, R27, PT ;  /* 0x0000001b1a00720c */ /* 0x000fe20003f85270 */
[----:B------:R-:W-:Y:S01]  /*1c80*/  VIADD R26, R14, 0x2 ;  /* 0x000000020e1a7836 */ /* 0x000fe20000000000 */
[----:B------:R-:W-:-:S02]  /*1c90*/  LOP3.LUT R13, R5, 0xff, RZ, 0xc0, !PT ;  /* 0x000000ff050d7812 */ /* 0x000fc400078ec0ff */
[----:B------:R-:W-:Y:S02]  /*1ca0*/  @!P6 SEL R25, RZ, 0xffffffff, P0 ;  /* 0xffffffffff19e807 */ /* 0x000fe40000000000 */
[C---:B------:R-:W-:Y:S02]  /*1cb0*/  ISETP.GT.U32.AND P5, PT, R13.reuse, R12, PT ;  /* 0x0000000c0d00720c */ /* 0x040fe40003fa4070 */
[----:B------:R-:W-:Y:S01]  /*1cc0*/  ISETP.NE.AND P6, PT, R13, R28, PT ;  /* 0x0000001c0d00720c */ /* 0x000fe20003fc5270 */
        /* <DEDUP_REMOVED lines=32> */
.L_x_4316:
[----:B------:R-:W-:Y:S05]  /*1ed0*/  BSYNC B0 ;  /* 0x0000000000007941 */ /* 0x000fea0003800000 */
.L_x_4315:
        /* <DEDUP_REMOVED lines=8> */
.L_x_4319:
[----:B------:R-:W-:Y:S05]  /*1f60*/  BSYNC B0 ;  /* 0x0000000000007941 */ /* 0x000fea0003800000 */
.L_x_4318:
        /* <DEDUP_REMOVED lines=25> */
.L_x_4321:
[----:B------:R-:W-:Y:S05]  /*2100*/  BSYNC B0 ;  /* 0x0000000000007941 */ /* 0x000fea0003800000 */
.L_x_4320:
[----:B------:R-:W-:Y:S01]  /*2110*/  LOP3.LUT R8, R0, 0xff, RZ, 0xc0, !PT ;  /* 0x000000ff00087812 */ /* 0x000fe200078ec0ff */
[----:B------:R-:W-:Y:S01]  /*2120*/  IMAD.MOV.U32 R56, RZ, RZ, RZ ;  /* 0x000000ffff387224 */ /* 0x000fe200078e00ff */
[----:B------:R-:W-:Y:S02]  /*2130*/  LOP3.LUT R7, R15, 0xff, RZ, 0xc0, !PT ;  /* 0x000000ff0f077812 */ /* 0x000fe400078ec0ff */
[----:B------:R-:W-:Y:S02]  /*2140*/  CS2R R58, SRZ ;  /* 0x00000000003a7805 */ /* 0x000fe4000001ff00 */
[----:B------:R-:W-:Y:S01]  /*2150*/  ISETP.GE.U32.AND P0, PT, R3, R31, PT ;  /* 0x0000001f0300720c */ /* 0x000fe20003f06070 */
[----:B------:R-:W-:Y:S01]  /*2160*/  IMAD.MOV.U32 R52, RZ, RZ, RZ ;  /* 0x000000ffff347224 */ /* 0x000fe200078e00ff */
[----:B------:R-:W-:Y:S01]  /*2170*/  ISETP.NE.AND P2, PT, R8, R7, PT ;  /* 0x000000070800720c */ /* 0x000fe20003f45270 */
[----:B------:R-:W-:Y:S01]  /*2180*/  IMAD.MOV.U32 R51, RZ, RZ, RZ ;  /* 0x000000ffff337224 */ /* 0x000fe200078e00ff */
[----:B------:R-:W-:-:S02]  /*2190*/  ISETP.GE.AND.EX P0, PT, R4, R33, PT, P0 ;  /* 0x000000210400720c */ /* 0x000fc40003f06300 */
[----:B------:R-:W-:Y:S02]  /*21a0*/  ISETP.GT.U32.AND P1, PT, R8, R7, PT ;  /* 0x000000070800720c */ /* 0x000fe40003f24070 */
[----:B------:R-:W-:-:S07]  /*21b0*/  SEL R7, RZ, 0xffffffff, P0 ;  /* 0xffffffffff077807 */ /* 0x000fce0000000000 */
[----:B------:R-:W-:-:S04]  /*21c0*/  @P2 SEL R7, RZ, 0xffffffff, !P1 ;  /* 0xffffffffff072807 */ /* 0x000fc80004800000 */
[----:B------:R-:W-:-:S04]  /*21d0*/  LOP3.LUT R7, R7, 0x1, RZ, 0xc0, !PT ;  /* 0x0000000107077812 */ /* 0x000fc800078ec0ff */
[----:B------:R-:W-:Y:S02]  /*21e0*/  ISETP.NE.U32.AND P0, PT, R7, 0x1, PT ;  /* 0x000000010700780c */ /* 0x000fe40003f05070 */
[----:B------:R-:W-:Y:S02]  /*21f0*/  LOP3.LUT R7, R10, 0xff, RZ, 0xc0, !PT ;  /* 0x000000ff0a077812 */ /* 0x000fe400078ec0ff */
[----:B------:R-:W-:Y:S02]  /*2200*/  SEL R15, R0, R15, !P0 ;  /* 0x0000000f000f7207 */ /* 0x000fe40004000000 */
[----:B------:R-:W-:Y:S02]  /*2210*/  SEL R8, R3, R31, !P0 ;  /* 0x0000001f03087207 */ /* 0x000fe40004000000 */
[----:B------:R-:W-:Y:S02]  /*2220*/  LOP3.LUT R0, R15, 0xff, RZ, 0xc0, !PT ;  /* 0x000000ff0f007812 */ /* 0x000fe400078ec0ff */
[----:B------:R-:W-:-:S02]  /*2230*/  SEL R9, R4, R33, !P0 ;  /* 0x0000002104097207 */ /* 0x000fc40004000000 */
[----:B------:R-:W-:Y:S02]  /*2240*/  ISETP.NE.AND P2, PT, R0, R7, PT ;  /* 0x000000070000720c */ /* 0x000fe40003f45270 */
[----:B------:R-:W-:Y:S02]  /*2250*/  ISETP.GE.U32.AND P0, PT, R8, R35, PT ;  /* 0x000000230800720c */ /* 0x000fe40003f06070 */
        /* <DEDUP_REMOVED lines=8> */
[----:B------:R-:W-:Y:S01]  /*22e0*/  SEL R7, R8, R35, !P0 ;  /* 0x0000002308077207 */ /* 0x000fe20004000000 */
[----:B------:R-:W-:Y:S01]  /*22f0*/  IMAD.MOV.U32 R35, RZ, RZ, RZ ;  /* 0x000000ffff237224 */ /* 0x000fe200078e00ff */
[----:B------:R-:W-:Y:S02]  /*2300*/  LOP3.LUT R0, R10, 0xff, RZ, 0xc0, !PT ;  /* 0x000000ff0a007812 */ /* 0x000fe400078ec0ff */
[----:B------:R-:W-:Y:S02]  /*2310*/  SEL R6, R9, R6, !P0 ;  /* 0x0000000609067207 */ /* 0x000fe40004000000 */
[----:B------:R-:W-:Y:S02]  /*2320*/  ISETP.NE.AND P2, PT, R0, R3, PT ;  /* 0x000000030000720c */ /* 0x000fe40003f45270 */
[----:B------:R-:W-:-:S02]  /*2330*/  ISETP.GE.U32.AND P0, PT, R7, R54, PT ;  /* 0x000000360700720c */ /* 0x000fc40003f06070 */
[----:B------:R-:W-:Y:S02]  /*2340*/  ISETP.GT.U32.AND P1, PT, R0, R3, PT ;  /* 0x000000030000720c */ /* 0x000fe40003f24070 */
[----:B------:R-:W-:Y:S02]  /*2350*/  ISETP.GE.AND.EX P0, PT, R6, R55, PT, P0 ;  /* 0x000000370600720c */ /* 0x000fe40003f06300 */
[----:B------:R-:W-:Y:S02]  /*2360*/  PRMT R9, RZ, 0x7610, R9 ;  /* 0x00007610ff097816 */ /* 0x000fe40000000009 */
[----:B------:R-:W-:Y:S02]  /*2370*/  SEL R0, RZ, 0xffffffff, P0 ;  /* 0xffffffffff007807 */ /* 0x000fe40000000000 */
[----:B------:R-:W-:Y:S02]  /*2380*/  PRMT R3, RZ, 0x7610, R3 ;  /* 0x00007610ff037816 */ /* 0x000fe40000000003 */
[----:B------:R-:W-:-:S04]  /*2390*/  @P2 SEL R0, RZ, 0xffffffff, !P1 ;  /* 0xffffffffff002807 */ /* 0x000fc80004800000 */
[----:B------:R-:W-:-:S04]  /*23a0*/  LOP3.LUT R0, R0, 0x1, RZ, 0xc0, !PT ;  /* 0x0000000100007812 */ /* 0x000fc800078ec0ff */
[----:B------:R-:W-:-:S04]  /*23b0*/  ISETP.NE.U32.AND P0, PT, R0, 0x1, PT ;  /* 0x000000010000780c */ /* 0x000fc80003f05070 */
[----:B------:R-:W-:Y:S02]  /*23c0*/  SEL R5, R10, R5, !P0 ;  /* 0x000000050a057207 */ /* 0x000fe40004000000 */
[----:B------:R-:W-:Y:S02]  /*23d0*/  SEL R54, R7, R54, !P0 ;  /* 0x0000003607367207 */ /* 0x000fe40004000000 */
[----:B------:R-:W-:Y:S02]  /*23e0*/  SEL R55, R6, R55, !P0 ;  /* 0x0000003706377207 */ /* 0x000fe40004000000 */
[----:B------:R-:W-:Y:S02]  /*23f0*/  PRMT R7, RZ, 0x7610, R7 ;  /* 0x00007610ff077816 */ /* 0x000fe40000000007 */
[----:B------:R-:W-:Y:S01]  /*2400*/  PRMT R11, R5, 0x7610, R11 ;  /* 0x00007610050b7816 */ /* 0x000fe2000000000b */
[----:B------:R-:W-:Y:S06]  /*2410*/  BRA `(.L_x_4306) ;  /* 0x0000011800447947 */ /* 0x000fec0003800000 */
.L_x_4307:
        /* <DEDUP_REMOVED lines=65> */
[--C-:B------:R-:W-:Y:S01]  /*2830*/  IMAD.MOV.U32 R56, RZ, RZ, R26.reuse ;  /* 0x000000ffff387224 */ /* 0x100fe200078e001a */
        /* <DEDUP_REMOVED lines=43> */
.L_x_4331:
        /* <DEDUP_REMOVED lines=298> */
.L_x_4327:
        /* <DEDUP_REMOVED lines=255> */
.L_x_4328:
        /* <DEDUP_REMOVED lines=256> */
.L_x_4329:
        /* <DEDUP_REMOVED lines=255> */
.L_x_4330:
[----:B------:R-:W-:Y:S01]  /*6d70*/  LOP3.LUT R49, R74, 0xfffffffc, RZ, 0xc0, !PT ;  /* 0xfffffffc4a317812 */ /* 0x000fe200078ec0ff */
[----:B------:R-:W-:-:S03]  /*6d80*/  ULDC UR4, c[0x0][0x234] ;  /* 0x00008d0000047ab9 */ /* 0x000fc60000000800 */
[----:B------:R-:W-:-:S05]  /*6d90*/  IADD3 R48, P0, R49, R16, RZ ;  /* 0x0000001031307210 */ /* 0x000fca0007f1e0ff */
[----:B------:R-:W-:-:S05]  /*6da0*/  IMAD.X R49, RZ, RZ, R19, P0 ;  /* 0x000000ffff317224 */ /* 0x000fca00000e0613 */
[----:B------:R0:W2:Y:S01]  /*6db0*/  LDG.E R48, desc[UR60][R48.64] ;  /* 0x0000003c30307981 */ /* 0x0000a2000c1e1900 */
[----:B------:R-:W-:Y:S02]  /*6dc0*/  LOP3.LUT R73, R5, 0xff, RZ, 0xc0, !PT ;  /* 0x000000ff05497812 */ /* 0x000fe400078ec0ff */
[C---:B------:R-:W-:Y:S02]  /*6dd0*/  PRMT R78, R60.reuse, 0x9910, RZ ;  /* 0x000099103c4e7816 */ /* 0x040fe400000000ff */
[----:B------:R-:W-:Y:S02]  /*6de0*/  LOP3.LUT R72, R60, 0xffff, RZ, 0xc0, !PT ;  /* 0x0000ffff3c487812 */ /* 0x000fe400078ec0ff */
[C---:B------:R-:W-:Y:S02]  /*6df0*/  ISETP.NE.AND P6, PT, R73.reuse, R78, PT ;  /* 0x0000004e4900720c */ /* 0x040fe40003fc5270 */
[----:B------:R-:W-:Y:S02]  /*6e00*/  ISETP.GT.U32.AND P0, PT, R73, R72, PT ;  /* 0x000000484900720c */ /* 0x000fe40003f04070 */
[----:B------:R-:W-:-:S02]  /*6e10*/  ISETP.GE.U32.AND P5, PT, R24, R59, PT ;  /* 0x0000003b1800720c */ /* 0x000fc40003fa6070 */
[----:B------:R-:W-:Y:S02]  /*6e20*/  LOP3.LUT R72, R0, 0xff, RZ, 0xc0, !PT ;  /* 0x000000ff00487812 */ /* 0x000fe400078ec0ff */
[----:B0-----:R-:W-:Y:S02]  /*6e30*/  LOP3.LUT R49, R63, 0xffff, RZ, 0xc0, !PT ;  /* 0x0000ffff3f317812 */ /* 0x001fe400078ec0ff */
[----:B------:R-:W-:Y:S02]  /*6e40*/  SEL R73, RZ, 0xffffffff, !P0 ;  /* 0xffffffffff497807 */ /* 0x000fe40004000000 */
[----:B------:R-:W-:Y:S02]  /*6e50*/  ISETP.GE.U32.AND P0, PT, R26, R59, PT ;  /* 0x0000003b1a00720c */ /* 0x000fe40003f06070 */
[----:B------:R-:W-:Y:S02]  /*6e60*/  ISETP.GE.AND.EX P5, PT, R20, RZ, PT, P5 ;  /* 0x000000ff1400720c */ /* 0x000fe40003fa6350 */
[----:B------:R-:W-:-:S02]  /*6e70*/  LOP3.LUT R75, R3, 0xff, RZ, 0xc0, !PT ;  /* 0x000000ff034b7812 */ /* 0x000fc400078ec0ff */
[----:B------:R-:W-:Y:S02]  /*6e80*/  PRMT R78, R62, 0x9910, RZ ;  /* 0x000099103e4e7816 */ /* 0x000fe400000000ff */
[----:B------:R-:W-:Y:S02]  /*6e90*/  ISETP.GT.U32.AND P3, PT, R72, R49, PT ;  /* 0x000000314800720c */ /* 0x000fe40003f64070 */
[----:B------:R-:W-:Y:S02]  /*6ea0*/  LOP3.LUT R74, R4, 0xff, RZ, 0xc0, !PT ;  /* 0x000000ff044a7812 */ /* 0x000fe400078ec0ff */
[----:B------:R-:W-:Y:S02]  /*6eb0*/  PRMT R49, R61, 0x9910, RZ ;  /* 0x000099103d317816 */ /* 0x000fe400000000ff */
[----:B------:R-:W-:Y:S02]  /*6ec0*/  ISETP.GE.AND.EX P0, PT, R25, RZ, PT, P0 ;  /* 0x000000ff1900720c */ /* 0x000fe40003f06300 */
[----:B------:R-:W-:-:S02]  /*6ed0*/  @!P6 SEL R73, RZ, 0xffffffff, P5 ;  /* 0xffffffffff49e807 */ /* 0x000fc40002800000 */
[----:B------:R-:W-:Y:S02]  /*6ee0*/  ISETP.NE.AND P5, PT, R75, R78, PT ;  /* 0x0000004e4b00720c */ /* 0x000fe40003fa5270 */
[----:B------:R-:W-:Y:S02]  /*6ef0*/  ISETP.NE.AND P6, PT, R74, R49, PT ;  /* 0x000000314a00720c */ /* 0x000fe40003fc5270 */
[----:B------:R-:W-:Y:S02]  /*6f00*/  SEL R49, RZ, 0xffffffff, P0 ;  /* 0xffffffffff317807 */ /* 0x000fe40000000000 */
[----:B------:R-:W-:Y:S02]  /*6f10*/  ISETP.GE.U32.AND P0, PT, R28, R59, PT ;  /* 0x0000003b1c00720c */ /* 0x000fe40003f06070 */
[----:B------:R-:W-:Y:S02]  /*6f20*/  LOP3.LUT R77, R61, 0xffff, RZ, 0xc0, !PT ;  /* 0x0000ffff3d4d7812 */ /* 0x000fe400078ec0ff */
[----:B------:R-:W-:-:S02]  /*6f30*/  LOP3.LUT R80, R62, 0xffff, RZ, 0xc0, !PT ;  /* 0x0000ffff3e507812 */ /* 0x000fc400078ec0ff */
[----:B------:R-:W-:Y:S02]  /*6f40*/  ISETP.GE.AND.EX P0, PT, R27, RZ, PT, P0 ;  /* 0x000000ff1b00720c */ /* 0x000fe40003f06300 */
[----:B------:R-:W-:Y:S02]  /*6f50*/  ISETP.GT.U32.AND P1, PT, R74, R77, PT ;  /* 0x0000004d4a00720c */ /* 0x000fe40003f24070 */
[----:B------:R-:W-:Y:S02]  /*6f60*/  ISETP.GT.U32.AND P4, PT, R75, R80, PT ;  /* 0x000000504b00720c */ /* 0x000fe40003f84070 */
[----:B------:R-:W-:Y:S02]  /*6f70*/  LOP3.LUT R74, R18, 0xff, RZ, 0xc0, !PT ;  /* 0x000000ff124a7812 */ /* 0x000fe400078ec0ff */
[----:B------:R-:W-:Y:S02]  /*6f80*/  LOP3.LUT R79, R65, 0xffff, RZ, 0xc0, !PT ;  /* 0x0000ffff414f7812 */ /* 0x000fe400078ec0ff */
[----:B------:R-:W-:-:S02]  /*6f90*/  SEL R90, RZ, 0xffffffff, P0 ;  /* 0xffffffffff5a7807 */ /* 0x000fc40000000000 */
[----:B------:R-:W-:Y:S02]  /*6fa0*/  @P5 SEL R90, RZ, 0xffffffff, !P4 ;  /* 0xffffffffff5a5807 */ /* 0x000fe40006000000 */
[----:B------:R-:W-:Y:S02]  /*6fb0*/  ISETP.GT.U32.AND P0, PT, R74, R79, PT ;  /* 0x0000004f4a00720c */ /* 0x000fe40003f04070 */
[----:B------:R-:W-:Y:S02]  /*6fc0*/  ISETP.GE.U32.AND P4, PT, R30, R59, PT ;  /* 0x0000003b1e00720c */ /* 0x000fe40003f86070 */
[----:B------:R-:W-:Y:S02]  /*6fd0*/  PRMT R79, R63, 0x9910, RZ ;  /* 0x000099103f4f7816 */ /* 0x000fe400000000ff */
[----:B------:R-:W-:Y:S02]  /*6fe0*/  ISETP.GE.AND.EX P4, PT, R29, RZ, PT, P4 ;  /* 0x000000ff1d00720c */ /* 0x000fe40003f86340 */
[----:B------:R-:W-:-:S02]  /*6ff0*/  PRMT R81, R65, 0x9910, RZ ;  /* 0x0000991041517816 */ /* 0x000fc400000000ff */
[----:B------:R-:W-:Y:S01]  /*7000*/  ISETP.NE.AND P5, PT, R72, R79, PT ;  /* 0x0000004f4800720c */ /* 0x000fe20003fa5270 */
[----:B------:R-:W-:Y:S01]  /*7010*/  IMAD.U32 R72, RZ, RZ, UR4 ;  /* 0x00000004ff487e24 */ /* 0x000fe2000f8e00ff */
[----:B------:R-:W-:Y:S01]  /*7020*/  SEL R92, RZ, 0xffffffff, P4 ;  /* 0xffffffffff5c7807 */ /* 0x000fe20002000000 */
[----:B------:R-:W-:Y:S01]  /*7030*/  ULDC UR4, c[0x0][0x22c] ;  /* 0x00008b0000047ab9 */ /* 0x000fe20000000800 */
[----:B------:R-:W-:Y:S01]  /*7040*/  ISETP.NE.AND P4, PT, R74, R81, PT ;  /* 0x000000514a00720c */ /* 0x000fe20003f85270 */
[----:B------:R-:W-:Y:S01]  /*7050*/  IMAD.IADD R74, R59, 0x1, R72 ;  /* 0x000000013b4a7824 */ /* 0x000fe200078e0248 */
[----:B------:R-:W-:Y:S02]  /*7060*/  SEL R83, RZ, 0xffffffff, !P0 ;  /* 0xffffffffff537807 */ /* 0x000fe40004000000 */
[----:B------:R-:W-:Y:S02]  /*7070*/  LOP3.LUT R75, R14, 0xff, RZ, 0xc0, !PT ;  /* 0x000000ff0e4b7812 */ /* 0x000fe400078ec0ff */
[----:B------:R-:W-:-:S02]  /*7080*/  ISETP.GE.U32.AND P0, PT, R33, R74, PT ;  /* 0x0000004a2100720c */ /* 0x000fc40003f06070 */
[----:B------:R-:W-:Y:S02]  /*7090*/  LOP3.LUT R80, R67, 0xffff, RZ, 0xc0, !PT ;  /* 0x0000ffff43507812 */ /* 0x000fe400078ec0ff */
[----:B------:R-:W-:Y:S02]  /*70a0*/  @P6 SEL R49, RZ, 0xffffffff, !P1 ;  /* 0xffffffffff316807 */ /* 0x000fe40004800000 */
[----:B------:R-:W-:Y:S02]  /*70b0*/  ISETP.GE.AND.EX P0, PT, R31, RZ, PT, P0 ;  /* 0x000000ff1f00720c */ /* 0x000fe40003f06300 */
[----:B------:R-:W-:Y:S02]  /*70c0*/  ISETP.GT.U32.AND P6, PT, R75, R80, PT ;  /* 0x000000504b00720c */ /* 0x000fe40003fc4070 */
[----:B------:R-:W-:Y:S02]  /*70d0*/  PRMT R82, R67, 0x9910, RZ ;  /* 0x0000991043527816 */ /* 0x000fe400000000ff */
[----:B------:R-:W-:-:S02]  /*70e0*/  LOP3.LUT R77, R21, 0xff, RZ, 0xc0, !PT ;  /* 0x000000ff154d7812 */ /* 0x000fc400078ec0ff */
[C---:B------:R-:W-:Y:S02]  /*70f0*/  LOP3.LUT R78, R64.reuse, 0xffff, RZ, 0xc0, !PT ;  /* 0x0000ffff404e7812 */ /* 0x040fe400078ec0ff */
[----:B------:R-:W-:Y:S02]  /*7100*/  PRMT R80, R64, 0x9910, RZ ;  /* 0x0000991040507816 */ /* 0x000fe400000000ff */
[----:B------:R-:W-:Y:S02]  /*7110*/  @!P4 SEL R83, RZ, 0xffffffff, P0 ;  /* 0xffffffffff53c807 */ /* 0x000fe40000000000 */
[----:B------:R-:W-:Y:S02]  /*7120*/  @P5 SEL R92, RZ, 0xffffffff, !P3 ;  /* 0xffffffffff5c5807 */ /* 0x000fe40005800000 */
[----:B------:R-:W-:Y:S02]  /*7130*/  ISETP.NE.AND P4, PT, R75, R82, PT ;  /* 0x000000524b00720c */ /* 0x000fe40003f85270 */
[----:B------:R-:W-:-:S02]  /*7140*/  ISETP.GT.U32.AND P1, PT, R77, R78, PT ;  /* 0x0000004e4d00720c */ /* 0x000fc40003f24070 */
[----:B------:R-:W-:Y:S02]  /*7150*/  ISETP.NE.AND P5, PT, R77, R80, PT ;  /* 0x000000504d00720c */ /* 0x000fe40003fa5270 */
[-C--:B------:R-:W-:Y:S02]  /*7160*/  ISETP.GE.U32.AND P0, PT, R37, R74.reuse, PT ;  /* 0x0000004a2500720c */ /* 0x080fe40003f06070 */
[----:B------:R-:W-:Y:S02]  /*7170*/  SEL R84, RZ, 0xffffffff, !P1 ;  /* 0xffffffffff547807 */ /* 0x000fe40004800000 */
[----:B------:R-:W-:Y:S02]  /*7180*/  ISETP.GE.U32.AND P1, PT, R35, R74, PT ;  /* 0x0000004a2300720c */ /* 0x000fe40003f26070 */
[----:B------:R-:W-:Y:S02]  /*7190*/  ISETP.GE.AND.EX P0, PT, R34, RZ, PT, P0 ;  /* 0x000000ff2200720c */ /* 0x000fe40003f06300 */
[----:B------:R-:W-:-:S02]  /*71a0*/  ISETP.GE.AND.EX P1, PT, R32, RZ, PT, P1 ;  /* 0x000000ff2000720c */ /* 0x000fc40003f26310 */
[----:B------:R-:W-:Y:S02]  /*71b0*/  LOP3.LUT R78, R15, 0xff, RZ, 0xc0, !PT ;  /* 0x000000ff0f4e7812 */ /* 0x000fe400078ec0ff */
[C---:B------:R-:W-:Y:S02]  /*71c0*/  PRMT R77, R66.reuse, 0x9910, RZ ;  /* 0x00009910424d7816 */ /* 0x040fe400000000ff */
[----:B------:R-:W-:Y:S02]  /*71d0*/  SEL R85, RZ, 0xffffffff, P0 ;  /* 0xffffffffff557807 */ /* 0x000fe40000000000 */
[----:B------:R-:W-:Y:S02]  /*71e0*/  LOP3.LUT R79, R66, 0xffff, RZ, 0xc0, !PT ;  /* 0x0000ffff424f7812 */ /* 0x000fe400078ec0ff */
[----:B------:R-:W-:Y:S02]  /*71f0*/  @P4 SEL R85, RZ, 0xffffffff, !P6 ;  /* 0xffffffffff554807 */ /* 0x000fe40007000000 */
[----:B------:R-:W-:-:S02]  /*7200*/  @!P5 SEL R84, RZ, 0xffffffff, P1 ;  /* 0xffffffffff54d807 */ /* 0x000fc40000800000 */
[----:B------:R-:W-:Y:S02]  /*7210*/  ISETP.GE.U32.AND P6, PT, R39, R74, PT ;  /* 0x0000004a2700720c */ /* 0x000fe40003fc6070 */
[C---:B------:R-:W-:Y:S02]  /*7220*/  ISETP.NE.AND P1, PT, R78.reuse, R77, PT ;  /* 0x0000004d4e00720c */ /* 0x040fe40003f25270 */
[----:B------:R-:W-:Y:S02]  /*7230*/  ISETP.GT.U32.AND P3, PT, R78, R79, PT ;  /* 0x0000004f4e00720c */ /* 0x000fe40003f64070 */
[----:B------:R-:W-:Y:S02]  /*7240*/  LOP3.LUT R79, R13, 0xff, RZ, 0xc0, !PT ;  /* 0x000000ff0d4f7812 */ /* 0x000fe400078ec0ff */
[----:B------:R-:W-:Y:S02]  /*7250*/  LOP3.LUT R80, R70, 0xffff, RZ, 0xc0, !PT ;  /* 0x0000ffff46507812 */ /* 0x000fe400078ec0ff */
[----:B------:R-:W-:-:S02]  /*7260*/  ISETP.GE.AND.EX P6, PT, R36, RZ, PT, P6 ;  /* 0x000000ff2400720c */ /* 0x000fc40003fc6360 */
[----:B------:R-:W-:Y:S02]  /*7270*/  PRMT R78, R70, 0x9910, RZ ;  /* 0x00009910464e7816 */ /* 0x000fe400000000ff */
[----:B------:R-:W-:Y:S02]  /*7280*/  ISETP.GT.U32.AND P0, PT, R79, R80, PT ;  /* 0x000000504f00720c */ /* 0x000fe40003f04070 */
[----:B------:R-:W-:Y:S02]  /*7290*/  SEL R86, RZ, 0xffffffff, P6 ;  /* 0xffffffffff567807 */ /* 0x000fe40003000000 */
[----:B------:R-:W-:Y:S02]  /*72a0*/  LOP3.LUT R77, R11, 0xff, RZ, 0xc0, !PT ;  /* 0x000000ff0b4d7812 */ /* 0x000fe400078ec0ff */
[----:B------:R-:W-:Y:S02]  /*72b0*/  LOP3.LUT R80, R68, 0xffff, RZ, 0xc0, !PT ;  /* 0x0000ffff44507812 */ /* 0x000fe400078ec0ff */
[----:B------:R-:W-:-:S02]  /*72c0*/  PRMT R81, R71, 0x9910, RZ ;  /* 0x0000991047517816 */ /* 0x000fc400000000ff */
[----:B------:R-:W-:Y:S01]  /*72d0*/  ISETP.NE.AND P6, PT, R79, R78, PT ;  /* 0x0000004e4f00720c */ /* 0x000fe20003fc5270 */
[----:B------:R-:W-:Y:S01]  /*72e0*/  IMAD.IADD R79, R74, 0x1, R72 ;  /* 0x000000014a4f7824 */ /* 0x000fe200078e0248 */
[----:B------:R-:W-:Y:S01]  /*72f0*/  ISETP.GT.U32.AND P4, PT, R77, R80, PT ;  /* 0x000000504d00720c */ /* 0x000fe20003f84070 */
[----:B------:R-:W-:Y:S01]  /*7300*/  IMAD.MOV.U32 R80, RZ, RZ, R81 ;  /* 0x000000ffff507224 */ /* 0x000fe200078e0051 */
[----:B------:R-:W-:Y:S02]  /*7310*/  @P1 SEL R86, RZ, 0xffffffff, !P3 ;  /* 0xffffffffff561807 */ /* 0x000fe40005800000 */
[----:B------:R-:W-:Y:S02]  /*7320*/  LOP3.LUT R75, R12, 0xff, RZ, 0xc0, !PT ;  /* 0x000000ff0c4b7812 */ /* 0x000fe400078ec0ff */
[----:B------:R-:W-:Y:S02]  /*7330*/  ISETP.GE.U32.AND P3, PT, R40, R79, PT ;  /* 0x0000004f2800720c */ /* 0x000fe40003f66070 */
[----:B------:R-:W-:-:S02]  /*7340*/  LOP3.LUT R82, R71, 0xffff, RZ, 0xc0, !PT ;  /* 0x0000ffff47527812 */ /* 0x000fc400078ec0ff */
[----:B------:R-:W-:Y:S02]  /*7350*/  SEL R87, RZ, 0xffffffff, !P0 ;  /* 0xffffffffff577807 */ /* 0x000fe40004000000 */
[C---:B------:R-:W-:Y:S02]  /*7360*/  ISETP.NE.AND P1, PT, R75.reuse, R80, PT ;  /* 0x000000504b00720c */ /* 0x040fe40003f25270 */
[----:B------:R-:W-:Y:S02]  /*7370*/  ISETP.GE.AND.EX P0, PT, R38, RZ, PT, P3 ;  /* 0x000000ff2600720c */ /* 0x000fe40003f06330 */
[----:B------:R-:W-:Y:S02]  /*7380*/  ISETP.GT.U32.AND P5, PT, R75, R82, PT ;  /* 0x000000524b00720c */ /* 0x000fe40003fa4070 */
[----:B------:R-:W-:Y:S02]  /*7390*/  LOP3.LUT R75, R10, 0xff, RZ, 0xc0, !PT ;  /* 0x000000ff0a4b7812 */ /* 0x000fe400078ec0ff */
[----:B------:R-:W-:-:S02]  /*73a0*/  LOP3.LUT R80, R69, 0xffff, RZ, 0xc0, !PT ;  /* 0x0000ffff45507812 */ /* 0x000fc400078ec0ff */
[----:B------:R-:W-:Y:S02]  /*73b0*/  @!P6 SEL R87, RZ, 0xffffffff, P0 ;  /* 0xffffffffff57e807 */ /* 0x000fe40000000000 */
[----:B------:R-:W-:Y:S02]  /*73c0*/  PRMT R78, R68, 0x9910, RZ ;  /* 0x00009910444e7816 */ /* 0x000fe400000000ff */
[----:B------:R-:W-:Y:S02]  /*73d0*/  ISETP.GE.U32.AND P0, PT, R42, R79, PT ;  /* 0x0000004f2a00720c */ /* 0x000fe40003f06070 */
[----:B------:R-:W-:Y:S02]  /*73e0*/  ISETP.GT.U32.AND P3, PT, R75, R80, PT ;  /* 0x000000504b00720c */ /* 0x000fe40003f64070 */
[----:B------:R-:W-:Y:S02]  /*73f0*/  PRMT R80, R69, 0x9910, RZ ;  /* 0x0000991045507816 */ /* 0x000fe400000000ff */
[----:B------:R-:W-:-:S02]  /*7400*/  ISETP.NE.AND P6, PT, R77, R78, PT ;  /* 0x0000004e4d00720c */ /* 0x000fc40003fc5270 */
[----:B------:R-:W-:Y:S01]  /*7410*/  ISETP.GE.AND.EX P0, PT, R41, RZ, PT, P0 ;  /* 0x000000ff2900720c */ /* 0x000fe20003f06300 */
[----:B------:R-:W-:Y:S01]  /*7420*/  IMAD.MOV.U32 R78, RZ, RZ, R80 ;  /* 0x000000ffff4e7224 */ /* 0x000fe200078e0050 */
[----:B------:R-:W-:Y:S02]  /*7430*/  SEL R88, RZ, 0xffffffff, !P5 ;  /* 0xffffffffff587807 */ /* 0x000fe40006800000 */
[----:B------:R-:W-:Y:S02]  /*7440*/  @!P1 SEL R88, RZ, 0xffffffff, P0 ;  /* 0xffffffffff589807 */ /* 0x000fe40000000000 */
[-C--:B------:R-:W-:Y:S02]  /*7450*/  ISETP.GE.U32.AND P1, PT, R44, R79.reuse, PT ;  /* 0x0000004f2c00720c */ /* 0x080fe40003f26070 */
[----:B------:R-:W-:Y:S02]  /*7460*/  LOP3.LUT R73, R73, 0x1, RZ, 0xc0, !PT ;  /* 0x0000000149497812 */ /* 0x000fe400078ec0ff */
[----:B------:R-:W-:-:S02]  /*7470*/  ISETP.GE.U32.AND P0, PT, R50, R79, PT ;  /* 0x0000004f3200720c */ /* 0x000fc40003f06070 */
[----:B------:R-:W-:Y:S02]  /*7480*/  ISETP.NE.AND P5, PT, R75, R78, PT ;  /* 0x0000004e4b00720c */ /* 0x000fe40003fa5270 */
[----:B------:R-:W-:Y:S02]  /*7490*/  ISETP.GE.AND.EX P1, PT, R43, RZ, PT, P1 ;  /* 0x000000ff2b00720c */ /* 0x000fe40003f26310 */
[----:B------:R-:W-:Y:S02]  /*74a0*/  SEL R89, RZ, 0xffffffff, !P4 ;  /* 0xffffffffff597807 */ /* 0x000fe40006000000 */
[----:B------:R-:W-:Y:S02]  /*74b0*/  LOP3.LUT R49, R49, 0x1, RZ, 0xc0, !PT ;  /* 0x0000000131317812 */ /* 0x000fe400078ec0ff */
[----:B------:R-:W-:Y:S02]  /*74c0*/  ISETP.NE.U32.AND P4, PT, R73, 0x1, PT ;  /* 0x000000014900780c */ /* 0x000fe40003f85070 */
[----:B------:R-:W-:-:S02]  /*74d0*/  ISETP.GE.AND.EX P0, PT, R45, RZ, PT, P0 ;  /* 0x000000ff2d00720c */ /* 0x000fc40003f06300 */
[----:B------:R-:W-:Y:S02]  /*74e0*/  LOP3.LUT R73, R9, 0xff, RZ, 0xc0, !PT ;  /* 0x000000ff09497812 */ /* 0x000fe400078ec0ff */
[----:B------:R-:W-:Y:S02]  /*74f0*/  @!P6 SEL R89, RZ, 0xffffffff, P1 ;  /* 0xffffffffff59e807 */ /* 0x000fe40000800000 */
[----:B------:R-:W-:Y:S02]  /*7500*/  ISETP.NE.U32.AND P1, PT, R49, 0x1, PT ;  /* 0x000000013100780c */ /* 0x000fe40003f25070 */
[----:B------:R-:W-:Y:S02]  /*7510*/  SEL R49, RZ, 0xffffffff, P0 ;  /* 0xffffffffff317807 */ /* 0x000fe40000000000 */
[----:B------:R-:W-:Y:S02]  /*7520*/  @P5 SEL R49, RZ, 0xffffffff, !P3 ;  /* 0xffffffffff315807 */ /* 0x000fe40005800000 */
        /* <DEDUP_REMOVED lines=11> */
[----:B------:R-:W-:Y:S02]  /*75e0*/  SEL R20, R20, RZ, !P4 ;  /* 0x000000ff14147207 */ /* 0x000fe40006000000 */
[----:B------:R-:W-:-:S02]  /*75f0*/  SEL R4, R4, R61, !P1 ;  /* 0x0000003d04047207 */ /* 0x000fc40004800000 */
[----:B------:R-:W-:Y:S02]  /*7600*/  SEL R25, R25, RZ, !P1 ;  /* 0x000000ff19197207 */ /* 0x000fe40004800000 */
[----:B------:R-:W-:Y:S02]  /*7610*/  ISETP.NE.U32.AND P4, PT, R85, 0x1, PT ;  /* 0x000000015500780c */ /* 0x000fe40003f85070 */
[----:B------:R-:W-:Y:S02]  /*7620*/  ISETP.NE.U32.AND P1, PT, R86, 0x1, PT ;  /* 0x000000015600780c */ /* 0x000fe40003f25070 */
[-C--:B------:R-:W-:Y:S02]  /*7630*/  SEL R37, R37, R74.reuse, !P4 ;  /* 0x0000004a25257207 */ /* 0x080fe40006000000 */
[----:B------:R-:W-:Y:S02]  /*7640*/  SEL R39, R39, R74, !P1 ;  /* 0x0000004a27277207 */ /* 0x000fe40004800000 */
[----:B------:R-:W-:-:S02]  /*7650*/  SEL R14, R14, R67, !P4 ;  /* 0x000000430e0e7207 */ /* 0x000fc40006000000 */
[----:B------:R-:W-:Y:S02]  /*7660*/  SEL R34, R34, RZ, !P4 ;  /* 0x000000ff22227207 */ /* 0x000fe40006000000 */
[----:B------:R-:W-:Y:S02]  /*7670*/  LOP3.LUT R87, R87, 0x1, RZ, 0xc0, !PT ;  /* 0x0000000157577812 */ /* 0x000fe400078ec0ff */
[----:B------:R-:W-:Y:S02]  /*7680*/  LOP3.LUT R88, R88, 0x1, RZ, 0xc0, !PT ;  /* 0x0000000158587812 */ /* 0x000fe400078ec0ff */
[----:B------:R-:W-:Y:S02]  /*7690*/  LOP3.LUT R89, R89, 0x1, RZ, 0xc0, !PT ;  /* 0x0000000159597812 */ /* 0x000fe400078ec0ff */
[----:B------:R-:W-:Y:S02]  /*76a0*/  LOP3.LUT R49, R49, 0x1, RZ, 0xc0, !PT ;  /* 0x0000000131317812 */ /* 0x000fe400078ec0ff */
[----:B------:R-:W-:-:S02]  /*76b0*/  SEL R15, R15, R66, !P1 ;  /* 0x000000420f0f7207 */ /* 0x000fc40004800000 */
[----:B------:R-:W-:Y:S02]  /*76c0*/  SEL R36, R36, RZ, !P1 ;  /* 0x000000ff24247207 */ /* 0x000fe40004800000 */
[C---:B--2---:R-:W-:Y:S02]  /*76d0*/  LOP3.LUT R78, R48.reuse, 0xff, RZ, 0xc0, !PT ;  /* 0x000000ff304e7812 */ /* 0x044fe400078ec0ff */
[C---:B------:R-:W-:Y:S02]  /*76e0*/  PRMT R82, R48.reuse, 0x7770, RZ ;  /* 0x0000777030527816 */ /* 0x040fe400000000ff */
[C---:B------:R-:W-:Y:S02]  /*76f0*/  ISETP.NE.AND P6, PT, R73.reuse, R78, PT ;  /* 0x0000004e4900720c */ /* 0x040fe40003fc5270 */
[----:B------:R-:W-:Y:S01]  /*7700*/  ISETP.GT.U32.AND P0, PT, R73, R82, PT ;  /* 0x000000524900720c */ /* 0x000fe20003f04070 */
[----:B------:R-:W-:Y:S01]  /*7710*/  IMAD.IADD R73, R79, 0x1, R72 ;  /* 0x000000014f497824 */ /* 0x000fe200078e0248 */
[----:B------:R-:W-:-:S02]  /*7720*/  PRMT R91, R48, 0x7771, RZ ;  /* 0x00007771305b7816 */ /* 0x000fc400000000ff */
[----:B------:R-:W-:Y:S02]  /*7730*/  PRMT R77, R48, 0x7771, RZ ;  /* 0x00007771304d7816 */ /* 0x000fe400000000ff */
[----:B------:R-:W-:Y:S02]  /*7740*/  ISETP.GE.U32.AND P3, PT, R54, R73, PT ;  /* 0x000000493600720c */ /* 0x000fe40003f66070 */
[C---:B------:R-:W-:Y:S02]  /*7750*/  PRMT R93, R48.reuse, 0x7772, RZ ;  /* 0x00007772305d7816 */ /* 0x040fe400000000ff */
[----:B------:R-:W-:Y:S02]  /*7760*/  ISETP.GE.AND.EX P3, PT, R53, RZ, PT, P3 ;  /* 0x000000ff3500720c */ /* 0x000fe40003f66330 */
[----:B------:R-:W-:Y:S02]  /*7770*/  PRMT R75, R48, 0x7772, RZ ;  /* 0x00007772304b7816 */ /* 0x000fe400000000ff */
[----:B------:R-:W-:-:S02]  /*7780*/  SEL R78, RZ, 0xffffffff, !P0 ;  /* 0xffffffffff4e7807 */ /* 0x000fc40004000000 */
[C---:B------:R-:W-:Y:S02]  /*7790*/  ISETP.GT.U32.AND P5, PT, R81.reuse, R77, PT ;  /* 0x0000004d5100720c */ /* 0x040fe40003fa4070 */
[----:B------:R-:W-:Y:S02]  /*77a0*/  ISETP.NE.AND P0, PT, R81, R91, PT ;  /* 0x0000005b5100720c */ /* 0x000fe40003f05270 */
[----:B------:R-:W-:Y:S02]  /*77b0*/  @!P6 SEL R78, RZ, 0xffffffff, P3 ;  /* 0xffffffffff4ee807 */ /* 0x000fe40001800000 */
[C---:B------:R-:W-:Y:S02]  /*77c0*/  ISETP.GT.U32.AND P6, PT, R80.reuse, R75, PT ;  /* 0x0000004b5000720c */ /* 0x040fe40003fc4070 */
[----:B------:R-:W-:Y:S02]  /*77d0*/  ISETP.NE.AND P3, PT, R80, R93, PT ;  /* 0x0000005d5000720c */ /* 0x000fe40003f65270 */
[----:B------:R-:W-:-:S02]  /*77e0*/  SEL R80, RZ, 0xffffffff, !P5 ;  /* 0xffffffffff507807 */ /* 0x000fc40006800000 */
[-C--:B------:R-:W-:Y:S02]  /*77f0*/  ISETP.GE.U32.AND P5, PT, R56, R73.reuse, PT ;  /* 0x000000493800720c */ /* 0x080fe40003fa6070 */
[----:B------:R-:W-:Y:S02]  /*7800*/  SEL R81, RZ, 0xffffffff, !P6 ;  /* 0xffffffffff517807 */ /* 0x000fe40007000000 */
[----:B------:R-:W-:Y:S02]  /*7810*/  ISETP.GE.U32.AND P6, PT, R58, R73, PT ;  /* 0x000000493a00720c */ /* 0x000fe40003fc6070 */
[----:B------:R-:W-:Y:S02]  /*7820*/  PRMT R93, R48, 0x7773, RZ ;  /* 0x00007773305d7816 */ /* 0x000fe400000000ff */
[----:B------:R-:W-:Y:S02]  /*7830*/  ISETP.GE.AND.EX P5, PT, R55, RZ, PT, P5 ;  /* 0x000000ff3700720c */ /* 0x000fe40003fa6350 */
[----:B------:R-:W-:-:S02]  /*7840*/  LOP3.LUT R91, R7, 0xff, RZ, 0xc0, !PT ;  /* 0x000000ff075b7812 */ /* 0x000fc400078ec0ff */
[----:B------:R-:W-:Y:S02]  /*7850*/  PRMT R48, R48, 0x7773, RZ ;  /* 0x0000777330307816 */ /* 0x000fe400000000ff */
[----:B------:R-:W-:Y:S02]  /*7860*/  ISETP.GE.AND.EX P6, PT, R57, RZ, PT, P6 ;  /* 0x000000ff3900720c */ /* 0x000fe40003fc6360 */
[----:B------:R-:W-:Y:S02]  /*7870*/  @!P0 SEL R80, RZ, 0xffffffff, P5 ;  /* 0xffffffffff508807 */ /* 0x000fe40002800000 */
[C---:B------:R-:W-:Y:S02]  /*7880*/  ISETP.GT.U32.AND P0, PT, R91.reuse, R48, PT ;  /* 0x000000305b00720c */ /* 0x040fe40003f04070 */
[----:B------:R-:W-:Y:S02]  /*7890*/  ISETP.NE.AND P5, PT, R91, R93, PT ;  /* 0x0000005d5b00720c */ /* 0x000fe40003fa5270 */
[----:B------:R-:W-:-:S02]  /*78a0*/  @!P3 SEL R81, RZ, 0xffffffff, P6 ;  /* 0xffffffffff51b807 */ /* 0x000fc40003000000 */
[----:B------:R-:W-:Y:S02]  /*78b0*/  ISETP.NE.U32.AND P3, PT, R90, 0x1, PT ;  /* 0x000000015a00780c */ /* 0x000fe40003f65070 */
[----:B------:R-:W-:Y:S02]  /*78c0*/  SEL R90, RZ, 0xffffffff, !P0 ;  /* 0xffffffffff5a7807 */ /* 0x000fe40004000000 */
[----:B------:R-:W-:Y:S02]  /*78d0*/  ISETP.GE.U32.AND P0, PT, R52, R73, PT ;  /* 0x000000493400720c */ /* 0x000fe40003f06070 */
[----:B------:R-:W-:Y:S02]  /*78e0*/  ISETP.NE.U32.AND P6, PT, R92, 0x1, PT ;  /* 0x000000015c00780c */ /* 0x000fe40003fc5070 */
[----:B------:R-:W-:Y:S02]  /*78f0*/  ISETP.GE.AND.EX P0, PT, R51, RZ, PT, P0 ;  /* 0x000000ff3300720c */ /* 0x000fe40003f06300 */
[----:B------:R-:W-:-:S02]  /*7900*/  SEL R28, R28, R59, !P3 ;  /* 0x0000003b1c1c7207 */ /* 0x000fc40005800000 */
[----:B------:R-:W-:Y:S02]  /*7910*/  @!P5 SEL R90, RZ, 0xffffffff, P0 ;  /* 0xffffffffff5ad807 */ /* 0x000fe40000000000 */
[----:B------:R-:W-:Y:S01]  /*7920*/  SEL R30, R30, R59, !P6 ;  /* 0x0000003b1e1e7207 */ /* 0x000fe20007000000 */
[----:B------:R-:W-:Y:S01]  /*7930*/  IMAD.IADD R59, R73, 0x1, R72 ;  /* 0x00000001493b7824 */ /* 0x000fe200078e0248 */
[----:B------:R-:W-:Y:S02]  /*7940*/  ISETP.NE.U32.AND P5, PT, R83, 0x1, PT ;  /* 0x000000015300780c */ /* 0x000fe40003fa5070 */
[----:B------:R-:W-:Y:S01]  /*7950*/  ISETP.NE.U32.AND P0, PT, R84, 0x1, PT ;  /* 0x000000015400780c */ /* 0x000fe20003f05070 */
[----:B------:R-:W-:Y:S01]  /*7960*/  IMAD R83, R72, 0x3, R59 ;  /* 0x0000000348537824 */ /* 0x000fe200078e023b */
[-C--:B------:R-:W-:Y:S02]  /*7970*/  SEL R33, R33, R74.reuse, !P5 ;  /* 0x0000004a21217207 */ /* 0x080fe40006800000 */
[----:B------:R-:W-:Y:S01]  /*7980*/  SEL R35, R35, R74, !P0 ;  /* 0x0000004a23237207 */ /* 0x000fe20004000000 */
[----:B------:R-:W-:Y:S01]  /*7990*/  IMAD.U32 R74, RZ, RZ, UR4 ;  /* 0x00000004ff4a7e24 */ /* 0x000fe2000f8e00ff */
[----:B------:R-:W-:-:S02]  /*79a0*/  SEL R3, R3, R62, !P3 ;  /* 0x0000003e03037207 */ /* 0x000fc40005800000 */
[----:B------:R-:W-:Y:S02]  /*79b0*/  SEL R27, R27, RZ, !P3 ;  /* 0x000000ff1b1b7207 */ /* 0x000fe40005800000 */
[----:B------:R-:W-:Y:S02]  /*79c0*/  ISETP.GE.U32.AND P4, PT, R83, R74, PT ;  /* 0x0000004a5300720c */ /* 0x000fe40003f86070 */
[----:B------:R-:W-:Y:S02]  /*79d0*/  SEL R0, R0, R63, !P6 ;  /* 0x0000003f00007207 */ /* 0x000fe40007000000 */
[----:B------:R-:W-:Y:S02]  /*79e0*/  SEL R29, R29, RZ, !P6 ;  /* 0x000000ff1d1d7207 */ /* 0x000fe40007000000 */
[----:B------:R-:W-:Y:S02]  /*79f0*/  SEL R18, R18, R65, !P5 ;  /* 0x0000004112127207 */ /* 0x000fe40006800000 */
[----:B------:R-:W-:-:S02]  /*7a00*/  SEL R31, R31, RZ, !P5 ;  /* 0x000000ff1f1f7207 */ /* 0x000fc40006800000 */
[----:B------:R-:W-:Y:S02]  /*7a10*/  ISETP.NE.U32.AND P3, PT, R87, 0x1, PT ;  /* 0x000000015700780c */ /* 0x000fe40003f65070 */
[----:B------:R-:W-:Y:S02]  /*7a20*/  ISETP.NE.U32.AND P6, PT, R88, 0x1, PT ;  /* 0x000000015800780c */ /* 0x000fe40003fc5070 */
[----:B------:R-:W-:Y:S02]  /*7a30*/  ISETP.NE.U32.AND P5, PT, R89, 0x1, PT ;  /* 0x000000015900780c */ /* 0x000fe40003fa5070 */
[----:B------:R-:W-:Y:S02]  /*7a40*/  LOP3.LUT R78, R78, 0x1, RZ, 0xc0, !PT ;  /* 0x000000014e4e7812 */ /* 0x000fe400078ec0ff */
[----:B------:R-:W-:Y:S02]  /*7a50*/  LOP3.LUT R80, R80, 0x1, RZ, 0xc0, !PT ;  /* 0x0000000150507812 */ /* 0x000fe400078ec0ff */
[----:B------:R-:W-:-:S02]  /*7a60*/  LOP3.LUT R81, R81, 0x1, RZ, 0xc0, !PT ;  /* 0x0000000151517812 */ /* 0x000fc400078ec0ff */
[----:B------:R-:W-:Y:S02]  /*7a70*/  LOP3.LUT R90, R90, 0x1, RZ, 0xc0, !PT ;  /* 0x000000015a5a7812 */ /* 0x000fe400078ec0ff */
[----:B------:R-:W-:Y:S02]  /*7a80*/  SEL R21, R21, R64, !P0 ;  /* 0x0000004015157207 */ /* 0x000fe40004000000 */
[----:B------:R-:W-:Y:S02]  /*7a90*/  SEL R32, R32, RZ, !P0 ;  /* 0x000000ff20207207 */ /* 0x000fe40004000000 */
[-C--:B------:R-:W-:Y:S02]  /*7aa0*/  SEL R40, R40, R79.reuse, !P3 ;  /* 0x0000004f28287207 */ /* 0x080fe40005800000 */
        /* <DEDUP_REMOVED lines=8> */
[----:B------:R-:W-:Y:S02]  /*7b30*/  ISETP.NE.U32.AND P0, PT, R49, 0x1, PT ;  /* 0x000000013100780c */ /* 0x000fe40003f05070 */
[----:B------:R-:W-:Y:S02]  /*7b40*/  ISETP.NE.U32.AND P1, PT, R78, 0x1, PT ;  /* 0x000000014e00780c */ /* 0x000fe40003f25070 */
[----:B------:R-:W-:Y:S02]  /*7b50*/  ISETP.NE.U32.AND P3, PT, R80, 0x1, PT ;  /* 0x000000015000780c */ /* 0x000fe40003f65070 */
[----:B------:R-:W-:Y:S02]  /*7b60*/  ISETP.NE.U32.AND P6, PT, R81, 0x1, PT ;  /* 0x000000015100780c */ /* 0x000fe40003fc5070 */
[----:B------:R-:W-:Y:S02]  /*7b70*/  ISETP.NE.U32.AND P5, PT, R90, 0x1, PT ;  /* 0x000000015a00780c */ /* 0x000fe40003fa5070 */
[----:B------:R-:W-:-:S02]  /*7b80*/  SEL R50, R50, R79, !P0 ;  /* 0x0000004f32327207 */ /* 0x000fc40004000000 */
[-C--:B------:R-:W-:Y:S02]  /*7b90*/  SEL R54, R54, R73.reuse, !P1 ;  /* 0x0000004936367207 */ /* 0x080fe40004800000 */
[-C--:B------:R-:W-:Y:S02]  /*7ba0*/  SEL R56, R56, R73.reuse, !P3 ;  /* 0x0000004938387207 */ /* 0x080fe40005800000 */
        /* <DEDUP_REMOVED lines=14> */
.L_x_4326:
[----:B------:R-:W-:Y:S02]  /*7c90*/  PRMT R78, R82, 0x7610, R78 ;  /* 0x00007610524e7816 */ /* 0x000fe4000000004e */
[----:B------:R-:W-:-:S07]  /*7ca0*/  PRMT R76, R48, 0x7610, R76 ;  /* 0x00007610304c7816 */ /* 0x000fce000000004c */
.L_x_4325:
[----:B------:R-:W-:Y:S05]  /*7cb0*/  BSYNC B0 ;  /* 0x0000000000007941 */ /* 0x000fea0003800000 */
.L_x_4324:
        /* <DEDUP_REMOVED lines=280> */
.L_x_4334:
        /* <DEDUP_REMOVED lines=285> */
.L_x_4335:
        /* <DEDUP_REMOVED lines=285> */
.L_x_4336:
        /* <DEDUP_REMOVED lines=285> */
.L_x_4337:
        /* <DEDUP_REMOVED lines=8> */
.L_x_4333:
[----:B------:R-:W-:Y:S05]  /*c430*/  BSYNC B0 ;  /* 0x0000000000007941 */ /* 0x000fea0003800000 */
.L_x_4332:
[----:B------:R-:W-:Y:S04]  /*c440*/  BSSY B0, `(.L_x_4338) ;  /* 0x00000db000007945 */ /* 0x000fe80003800000 */
[----:B------:R-:W-:Y:S05]  /*c450*/  @P0 BRA `(.L_x_4339) ;  /* 0x0000000c00640947 */ /* 0x000fea0003800000 */
[----:B------:R-:W-:Y:S02]  /*c460*/  LOP3.LUT R16, R60, 0xff, RZ, 0xc0, !PT ;  /* 0x000000ff3c107812 */ /* 0x000fe400078ec0ff */
[----:B------:R-:W-:Y:S02]  /*c470*/  LOP3.LUT R19, R5, 0xff, RZ, 0xc0, !PT ;  /* 0x000000ff05137812 */ /* 0x000fe400078ec0ff */
[----:B------:R-:W-:Y:S02]  /*c480*/  LOP3.LUT R46, R61, 0xff, RZ, 0xc0, !PT ;  /* 0x000000ff3d2e7812 */ /* 0x000fe400078ec0ff */
[----:B------:R-:W-:Y:S02]  /*c490*/  LOP3.LUT R47, R4, 0xff, RZ, 0xc0, !PT ;  /* 0x000000ff042f7812 */ /* 0x000fe400078ec0ff */
[CC--:B------:R-:W-:Y:S02]  /*c4a0*/  ISETP.NE.AND P5, PT, R19.reuse, R16.reuse, PT ;  /* 0x000000101300720c */ /* 0x0c0fe40003fa5270 */
[----:B------:R-:W-:-:S02]  /*c4b0*/  ISETP.GT.U32.AND P2, PT, R19, R16, PT ;  /* 0x000000101300720c */ /* 0x000fc40003f44070 */
[CC--:B------:R-:W-:Y:S02]  /*c4c0*/  ISETP.GT.U32.AND P1, PT, R47.reuse, R46.reuse, PT ;  /* 0x0000002e2f00720c */ /* 0x0c0fe40003f24070 */
[----:B------:R-:W-:Y:S02]  /*c4d0*/  ISETP.NE.AND P3, PT, R47, R46, PT ;  /* 0x0000002e2f00720c */ /* 0x000fe40003f65270 */
[----:B------:R-:W-:Y:S02]  /*c4e0*/  ISETP.GE.U32.AND P0, PT, R24, R59, PT ;  /* 0x0000003b1800720c */ /* 0x000fe40003f06070 */
[----:B------:R-:W-:Y:S02]  /*c4f0*/  LOP3.LUT R19, R62, 0xff, RZ, 0xc0, !PT ;  /* 0x000000ff3e137812 */ /* 0x000fe400078ec0ff */
[----:B------:R-:W-:Y:S02]  /*c500*/  LOP3.LUT R46, R3, 0xff, RZ, 0xc0, !PT ;  /* 0x000000ff032e7812 */ /* 0x000fe400078ec0ff */
[----:B------:R-:W-:-:S02]  /*c510*/  ISETP.GE.AND.EX P0, PT, R20, RZ, PT, P0 ;  /* 0x000000ff1400720c */ /* 0x000fc40003f06300 */
[----:B------:R-:W-:Y:S02]  /*c520*/  ISETP.NE.AND P4, PT, R46, R19, PT ;  /* 0x000000132e00720c */ /* 0x000fe40003f85270 */
[----:B------:R-:W-:Y:S02]  /*c530*/  SEL R16, RZ, 0xffffffff, !P2 ;  /* 0xffffffffff107807 */ /* 0x000fe40005000000 */
[----:B------:R-:W-:Y:S02]  /*c540*/  @!P5 SEL R16, RZ, 0xffffffff, P0 ;  /* 0xffffffffff10d807 */ /* 0x000fe40000000000 */
[----:B------:R-:W-:Y:S02]  /*c550*/  ISETP.GE.U32.AND P0, PT, R28, R59, PT ;  /* 0x0000003b1c00720c */ /* 0x000fe40003f06070 */
[----:B------:R-:W-:Y:S02]  /*c560*/  ISETP.GT.U32.AND P6, PT, R46, R19, PT ;  /* 0x000000132e00720c */ /* 0x000fe40003fc4070 */
[----:B------:R-:W-:-:S02]  /*c570*/  ISETP.GE.AND.EX P0, PT, R27, RZ, PT, P0 ;  /* 0x000000ff1b00720c */ /* 0x000fc40003f06300 */
[----:B------:R-:W-:Y:S02]  /*c580*/  LOP3.LUT R47, R63, 0xff, RZ, 0xc0, !PT ;  /* 0x000000ff3f2f7812 */ /* 0x000fe400078ec0ff */
[----:B------:R-:W-:Y:S02]  /*c590*/  LOP3.LUT R48, R0, 0xff, RZ, 0xc0, !PT ;  /* 0x000000ff00307812 */ /* 0x000fe400078ec0ff */
[----:B------:R-:W-:Y:S02]  /*c5a0*/  LOP3.LUT R16, R16, 0x1, RZ, 0xc0, !PT ;  /* 0x0000000110107812 */ /* 0x000fe400078ec0ff */
[----:B------:R-:W-:Y:S02]  /*c5b0*/  SEL R46, RZ, 0xffffffff, !P6 ;  /* 0xffffffffff2e7807 */ /* 0x000fe40007000000 */
[----:B------:R-:W-:Y:S02]  /*c5c0*/  @!P4 SEL R46, RZ, 0xffffffff, P0 ;  /* 0xffffffffff2ec807 */ /* 0x000fe40000000000 */
[----:B------:R-:W-:-:S02]  /*c5d0*/  ISETP.NE.AND P5, PT, R48, R47, PT ;  /* 0x0000002f3000720c */ /* 0x000fc40003fa5270 */
[----:B------:R-:W-:Y:S02]  /*c5e0*/  ISETP.NE.U32.AND P0, PT, R16, 0x1, PT ;  /* 0x000000011000780c */ /* 0x000fe40003f05070 */
[----:B------:R-:W-:Y:S02]  /*c5f0*/  SEL R19, RZ, 0xffffffff, !P1 ;  /* 0xffffffffff137807 */ /* 0x000fe40004800000 */
[----:B------:R-:W-:Y:S01]  /*c600*/  SEL R5, R5, R60, !P0 ;  /* 0x0000003c05057207 */ /* 0x000fe20004000000 */
[----:B------:R-:W-:Y:S01]  /*c610*/  IMAD.IADD R60, R59, 0x1, R72 ;  /* 0x000000013b3c7824 */ /* 0x000fe200078e0248 */
[-C--:B------:R-:W-:Y:S02]  /*c620*/  ISETP.GE.U32.AND P2, PT, R26, R59.reuse, PT ;  /* 0x0000003b1a00720c */ /* 0x080fe40003f46070 */
[----:B------:R-:W-:Y:S02]  /*c630*/  ISETP.GE.U32.AND P1, PT, R30, R59, PT ;  /* 0x0000003b1e00720c */ /* 0x000fe40003f26070 */
[----:B------:R-:W-:-:S02]  /*c640*/  ISETP.GT.U32.AND P6, PT, R48, R47, PT ;  /* 0x0000002f3000720c */ /* 0x000fc40003fc4070 */
        /* <DEDUP_REMOVED lines=24> */
[----:B------:R-:W-:Y:S01]  /*c7d0*/  LOP3.LUT R16, R65, 0xff, RZ, 0xc0, !PT ;  /* 0x000000ff41107812 */ /* 0x000fe200078ec0ff */
[----:B------:R-:W-:Y:S01]  /*c7e0*/  IMAD.IADD R49, R60, 0x1, R72 ;  /* 0x000000013c317824 */ /* 0x000fe200078e0248 */
[----:B------:R-:W-:Y:S02]  /*c7f0*/  LOP3.LUT R19, R18, 0xff, RZ, 0xc0, !PT ;  /* 0x000000ff12137812 */ /* 0x000fe400078ec0ff */
[----:B------:R-:W-:Y:S02]  /*c800*/  LOP3.LUT R46, R64, 0xff, RZ, 0xc0, !PT ;  /* 0x000000ff402e7812 */ /* 0x000fe400078ec0ff */
[-C--:B------:R-:W-:Y:S02]  /*c810*/  ISETP.NE.AND P5, PT, R19, R16.reuse, PT ;  /* 0x000000101300720c */ /* 0x080fe40003fa5270 */
[----:B------:R-:W-:Y:S02]  /*c820*/  LOP3.LUT R47, R21, 0xff, RZ, 0xc0, !PT ;  /* 0x000000ff152f7812 */ /* 0x000fe400078ec0ff */
[----:B------:R-:W-:-:S02]  /*c830*/  ISETP.GT.U32.AND P2, PT, R19, R16, PT ;  /* 0x000000101300720c */ /* 0x000fc40003f44070 */
[CC--:B------:R-:W-:Y:S02]  /*c840*/  ISETP.GT.U32.AND P1, PT, R47.reuse, R46.reuse, PT ;  /* 0x0000002e2f00720c */ /* 0x0c0fe40003f24070 */
[----:B------:R-:W-:Y:S02]  /*c850*/  ISETP.NE.AND P3, PT, R47, R46, PT ;  /* 0x0000002e2f00720c */ /* 0x000fe40003f65270 */
[----:B------:R-:W-:Y:S02]  /*c860*/  ISETP.GE.U32.AND P0, PT, R33, R60, PT ;  /* 0x0000003c2100720c */ /* 0x000fe40003f06070 */
[----:B------:R-:W-:Y:S02]  /*c870*/  LOP3.LUT R19, R67, 0xff, RZ, 0xc0, !PT ;  /* 0x000000ff43137812 */ /* 0x000fe400078ec0ff */
[----:B------:R-:W-:Y:S02]  /*c880*/  LOP3.LUT R46, R14, 0xff, RZ, 0xc0, !PT ;  /* 0x000000ff0e2e7812 */ /* 0x000fe400078ec0ff */
[----:B------:R-:W-:-:S02]  /*c890*/  ISETP.GE.AND.EX P0, PT, R31, RZ, PT, P0 ;  /* 0x000000ff1f00720c */ /* 0x000fc40003f06300 */
[----:B------:R-:W-:Y:S02]  /*c8a0*/  LOP3.LUT R47, R66, 0xff, RZ, 0xc0, !PT ;  /* 0x000000ff422f7812 */ /* 0x000fe400078ec0ff */
[----:B------:R-:W-:Y:S02]  /*c8b0*/  LOP3.LUT R48, R15, 0xff, RZ, 0xc0, !PT ;  /* 0x000000ff0f307812 */ /* 0x000fe400078ec0ff */
[----:B------:R-:W-:Y:S02]  /*c8c0*/  ISETP.NE.AND P4, PT, R46, R19, PT ;  /* 0x000000132e00720c */ /* 0x000fe40003f85270 */
[----:B------:R-:W-:Y:S02]  /*c8d0*/  SEL R16, RZ, 0xffffffff, !P2 ;  /* 0xffffffffff107807 */ /* 0x000fe40005000000 */
[----:B------:R-:W-:Y:S02]  /*c8e0*/  @!P5 SEL R16, RZ, 0xffffffff, P0 ;  /* 0xffffffffff10d807 */ /* 0x000fe40000000000 */
[----:B------:R-:W-:-:S02]  /*c8f0*/  ISETP.NE.AND P5, PT, R48, R47, PT ;  /* 0x0000002f3000720c */ /* 0x000fc40003fa5270 */
[-C--:B------:R-:W-:Y:S02]  /*c900*/  ISETP.GE.U32.AND P0, PT, R37, R60.reuse, PT ;  /* 0x0000003c2500720c */ /* 0x080fe40003f06070 */
[----:B------:R-:W-:Y:S02]  /*c910*/  ISETP.GT.U32.AND P6, PT, R46, R19, PT ;  /* 0x000000132e00720c */ /* 0x000fe40003fc4070 */
[----:B------:R-:W-:Y:S02]  /*c920*/  SEL R19, RZ, 0xffffffff, !P1 ;  /* 0xffffffffff137807 */ /* 0x000fe40004800000 */
[-C--:B------:R-:W-:Y:S02]  /*c930*/  ISETP.GE.U32.AND P2, PT, R35, R60.reuse, PT ;  /* 0x0000003c2300720c */ /* 0x080fe40003f46070 */
[----:B------:R-:W-:Y:S02]  /*c940*/  ISETP.GE.U32.AND P1, PT, R39, R60, PT ;  /* 0x0000003c2700720c */ /* 0x000fe40003f26070 */
[----:B------:R-:W-:-:S02]  /*c950*/  ISETP.GE.AND.EX P0, PT, R34, RZ, PT, P0 ;  /* 0x000000ff2200720c */ /* 0x000fc40003f06300 */
[----:B------:R-:W-:Y:S02]  /*c960*/  SEL R46, RZ, 0xffffffff, !P6 ;  /* 0xffffffffff2e7807 */ /* 0x000fe40007000000 */
[----:B------:R-:W-:Y:S02]  /*c970*/  ISETP.GT.U32.AND P6, PT, R48, R47, PT ;  /* 0x0000002f3000720c */ /* 0x000fe40003fc4070 */
        /* <DEDUP_REMOVED lines=33> */
[----:B------:R-:W-:-:S02]  /*cb90*/  ISETP.GE.U32.AND P0, PT, R40, R49, PT ;  /* 0x000000312800720c */ /* 0x000fc40003f06070 */
[----:B------:R-:W-:Y:S02]  /*cba0*/  ISETP.GT.U32.AND P1, PT, R19, R16, PT ;  /* 0x000000101300720c */ /* 0x000fe40003f24070 */
[CC--:B------:R-:W-:Y:S02]  /*cbb0*/  ISETP.GT.U32.AND P2, PT, R47.reuse, R46.reuse, PT ;  /* 0x0000002e2f00720c */ /* 0x0c0fe40003f44070 */
[----:B------:R-:W-:Y:S02]  /*cbc0*/  ISETP.NE.AND P3, PT, R47, R46, PT ;  /* 0x0000002e2f00720c */ /* 0x000fe40003f65270 */
[----:B------:R-:W-:Y:S02]  /*cbd0*/  ISETP.GE.AND.EX P0, PT, R38, RZ, PT, P0 ;  /* 0x000000ff2600720c */ /* 0x000fe40003f06300 */
[----:B------:R-:W-:Y:S02]  /*cbe0*/  LOP3.LUT R19, R68, 0xff, RZ, 0xc0, !PT ;  /* 0x000000ff44137812 */ /* 0x000fe400078ec0ff */
[----:B------:R-:W-:-:S02]  /*cbf0*/  LOP3.LUT R46, R11, 0xff, RZ, 0xc0, !PT ;  /* 0x000000ff0b2e7812 */ /* 0x000fc400078ec0ff */
[----:B------:R-:W-:Y:S02]  /*cc00*/  LOP3.LUT R47, R69, 0xff, RZ, 0xc0, !PT ;  /* 0x000000ff452f7812 */ /* 0x000fe400078ec0ff */
[----:B------:R-:W-:Y:S02]  /*cc10*/  LOP3.LUT R48, R10, 0xff, RZ, 0xc0, !PT ;  /* 0x000000ff0a307812 */ /* 0x000fe400078ec0ff */
[----:B------:R-:W-:Y:S02]  /*cc20*/  SEL R16, RZ, 0xffffffff, !P1 ;  /* 0xffffffffff107807 */ /* 0x000fe40004800000 */
[----:B------:R-:W-:Y:S02]  /*cc30*/  @!P5 SEL R16, RZ, 0xffffffff, P0 ;  /* 0xffffffffff10d807 */ /* 0x000fe40000000000 */
[CC--:B------:R-:W-:Y:S02]  /*cc40*/  ISETP.GT.U32.AND P1, PT, R46.reuse, R19.reuse, PT ;  /* 0x000000132e00720c */ /* 0x0c0fe40003f24070 */
[----:B------:R-:W-:Y:S01]  /*cc50*/  ISETP.NE.AND P6, PT, R46, R19, PT ;  /* 0x000000132e00720c */ /* 0x000fe20003fc5270 */
[----:B------:R-:W-:Y:S01]  /*cc60*/  IMAD.IADD R19, R49, 0x1, R72 ;  /* 0x0000000131137824 */ /* 0x000fe200078e0248 */
[----:B------:R-:W-:-:S02]  /*cc70*/  ISETP.NE.AND P5, PT, R48, R47, PT ;  /* 0x0000002f3000720c */ /* 0x000fc40003fa5270 */
[----:B------:R-:W-:Y:S02]  /*cc80*/  ISETP.GT.U32.AND P4, PT, R48, R47, PT ;  /* 0x0000002f3000720c */ /* 0x000fe40003f84070 */
[----:B------:R-:W-:Y:S02]  /*cc90*/  SEL R46, RZ, 0xffffffff, !P2 ;  /* 0xffffffffff2e7807 */ /* 0x000fe40005000000 */
[----:B------:R-:W-:Y:S02]  /*cca0*/  SEL R47, RZ, 0xffffffff, !P1 ;  /* 0xffffffffff2f7807 */ /* 0x000fe40004800000 */
[-C--:B------:R-:W-:Y:S02]  /*ccb0*/  ISETP.GE.U32.AND P0, PT, R42, R49.reuse, PT ;  /* 0x000000312a00720c */ /* 0x080fe40003f06070 */
[-C--:B------:R-:W-:Y:S02]  /*ccc0*/  ISETP.GE.U32.AND P2, PT, R44, R49.reuse, PT ;  /* 0x000000312c00720c */ /* 0x080fe40003f46070 */
[----:B------:R-:W-:-:S02]  /*ccd0*/  ISETP.GE.U32.AND P1, PT, R50, R49, PT ;  /* 0x000000313200720c */ /* 0x000fc40003f26070 */
[----:B------:R-:W-:Y:S02]  /*cce0*/  ISETP.GE.AND.EX P0, PT, R41, RZ, PT, P0 ;  /* 0x000000ff2900720c */ /* 0x000fe40003f06300 */
[----:B------:R-:W-:Y:S02]  /*ccf0*/  ISETP.GE.AND.EX P2, PT, R43, RZ, PT, P2 ;  /* 0x000000ff2b00720c */ /* 0x000fe40003f46320 */
[----:B------:R-:W-:Y:S02]  /*cd00*/  ISETP.GE.AND.EX P1, PT, R45, RZ, PT, P1 ;  /* 0x000000ff2d00720c */ /* 0x000fe40003f26310 */
[----:B------:R-:W-:Y:S02]  /*cd10*/  SEL R48, RZ, 0xffffffff, !P4 ;  /* 0xffffffffff307807 */ /* 0x000fe40006000000 */
[----:B------:R-:W-:Y:S02]  /*cd20*/  ISETP.GE.U32.AND P4, PT, R19, R74, PT ;  /* 0x0000004a1300720c */ /* 0x000fe40003f86070 */
        /* <DEDUP_REMOVED lines=40> */
[----:B------:R-:W-:Y:S02]  /*cfb0*/  ISETP.NE.AND P4, PT, R47, R46, PT ;  /* 0x0000002e2f00720c */ /* 0x000fe40003f85270 */
[----:B------:R-:W-:-:S02]  /*cfc0*/  ISETP.NE.AND P5, PT, R49, R48, PT ;  /* 0x000000303100720c */ /* 0x000fc40003fa5270 */
[----:B------:R-:W-:Y:S02]  /*cfd0*/  ISETP.GT.U32.AND P6, PT, R47, R46, PT ;  /* 0x0000002e2f00720c */ /* 0x000fe40003fc4070 */
[----:B------:R-:W-:Y:S02]  /*cfe0*/  SEL R46, RZ, 0xffffffff, !P1 ;  /* 0xffffffffff2e7807 */ /* 0x000fe40004800000 */
[-C--:B------:R-:W-:Y:S02]  /*cff0*/  ISETP.GE.U32.AND P2, PT, R56, R19.reuse, PT ;  /* 0x000000133800720c */ /* 0x080fe40003f46070 */
[-C--:B------:R-:W-:Y:S02]  /*d000*/  ISETP.GE.U32.AND P0, PT, R58, R19.reuse, PT ;  /* 0x000000133a00720c */ /* 0x080fe40003f06070 */
[----:B------:R-:W-:Y:S02]  /*d010*/  ISETP.GE.U32.AND P1, PT, R52, R19, PT ;  /* 0x000000133400720c */ /* 0x000fe40003f26070 */
[----:B------:R-:W-:-:S02]  /*d020*/  SEL R47, RZ, 0xffffffff, !P6 ;  /* 0xffffffffff2f7807 */ /* 0x000fc40007000000 */
[----:B------:R-:W-:Y:S02]  /*d030*/  ISETP.GT.U32.AND P6, PT, R49, R48, PT ;  /* 0x000000303100720c */ /* 0x000fe40003fc4070 */
        /* <DEDUP_REMOVED lines=27> */
.L_x_4339:
[----:B------:R-:W-:Y:S05]  /*d1f0*/  BSYNC B0 ;  /* 0x0000000000007941 */ /* 0x000fea0003800000 */
.L_x_4338:
[----:B------:R-:W-:Y:S02]  /*d200*/  LOP3.LUT R16, R5, 0xff, RZ, 0xc0, !PT ;  /* 0x000000ff05107812 */ /* 0x000fe400078ec0ff */
[----:B------:R-:W-:Y:S02]  /*d210*/  LOP3.LUT R19, R18, 0xff, RZ, 0xc0, !PT ;  /* 0x000000ff12137812 */ /* 0x000fe400078ec0ff */
[----:B------:R-:W-:Y:S02]  /*d220*/  ISETP.GE.U32.AND P4, PT, R24, R33, PT ;  /* 0x000000211800720c */ /* 0x000fe40003f86070 */
[CC--:B------:R-:W-:Y:S02]  /*d230*/  ISETP.NE.AND P5, PT, R16.reuse, R19.reuse, PT ;  /* 0x000000131000720c */ /* 0x0c0fe40003fa5270 */
[----:B------:R-:W-:Y:S02]  /*d240*/  ISETP.GT.U32.AND P3, PT, R16, R19, PT ;  /* 0x000000131000720c */ /* 0x000fe40003f64070 */
[----:B------:R-:W-:-:S02]  /*d250*/  ISETP.GE.AND.EX P4, PT, R20, R31, PT, P4 ;  /* 0x0000001f1400720c */ /* 0x000fc40003f86340 */
[----:B------:R-:W-:Y:S02]  /*d260*/  LOP3.LUT R19, R4, 0xff, RZ, 0xc0, !PT ;  /* 0x000000ff04137812 */ /* 0x000fe400078ec0ff */
[----:B------:R-:W-:Y:S02]  /*d270*/  LOP3.LUT R46, R21, 0xff, RZ, 0xc0, !PT ;  /* 0x000000ff152e7812 */ /* 0x000fe400078ec0ff */
[----:B------:R-:W-:Y:S02]  /*d280*/  LOP3.LUT R47, R3, 0xff, RZ, 0xc0, !PT ;  /* 0x000000ff032f7812 */ /* 0x000fe400078ec0ff */
[----:B------:R-:W-:Y:S02]  /*d290*/  LOP3.LUT R48, R14, 0xff, RZ, 0xc0, !PT ;  /* 0x000000ff0e307812 */ /* 0x000fe400078ec0ff */
[----:B------:R-:W-:Y:S02]  /*d2a0*/  SEL R16, RZ, 0xffffffff, P4 ;  /* 0xffffffffff107807 */ /* 0x000fe40002000000 */
[----:B------:R-:W-:-:S02]  /*d2b0*/  ISETP.GE.U32.AND P0, PT, R26, R35, PT ;  /* 0x000000231a00720c */ /* 0x000fc40003f06070 */
[----:B------:R-:W-:Y:S02]  /*d2c0*/  ISETP.NE.AND P6, PT, R19, R46, PT ;  /* 0x0000002e1300720c */ /* 0x000fe40003fc5270 */
[----:B------:R-:W-:Y:S02]  /*d2d0*/  ISETP.NE.AND P4, PT, R47, R48, PT ;  /* 0x000000302f00720c */ /* 0x000fe40003f85270 */
[----:B------:R-:W-:Y:S02]  /*d2e0*/  LOP3.LUT R49, R0, 0xff, RZ, 0xc0, !PT ;  /* 0x000000ff00317812 */ /* 0x000fe400078ec0ff */
[----:B------:R-:W-:Y:S02]  /*d2f0*/  LOP3.LUT R60, R15, 0xff, RZ, 0xc0, !PT ;  /* 0x000000ff0f3c7812 */ /* 0x000fe400078ec0ff */
[----:B------:R-:W-:Y:S02]  /*d300*/  ISETP.GE.U32.AND P2, PT, R28, R37, PT ;  /* 0x000000251c00720c */ /* 0x000fe40003f46070 */
[----:B------:R-:W-:-:S02]  /*d310*/  ISETP.GE.AND.EX P0, PT, R25, R32, PT, P0 ;  /* 0x000000201900720c */ /* 0x000fc40003f06300 */
[----:B------:R-:W-:Y:S02]  /*d320*/  @P5 SEL R16, RZ, 0xffffffff, !P3 ;  /* 0xffffffffff105807 */ /* 0x000fe40005800000 */
[----:B------:R-:W-:Y:S02]  /*d330*/  ISETP.NE.AND P3, PT, R49, R60, PT ;  /* 0x0000003c3100720c */ /* 0x000fe40003f65270 */
[----:B------:R-:W-:Y:S02]  /*d340*/  ISETP.GT.U32.AND P5, PT, R19, R46, PT ;  /* 0x0000002e1300720c */ /* 0x000fe40003fa4070 */
[----:B------:R-:W-:Y:S02]  /*d350*/  ISETP.GE.AND.EX P2, PT, R27, R34, PT, P2 ;  /* 0x000000221b00720c */ /* 0x000fe40003f46320 */
[----:B------:R-:W-:Y:S02]  /*d360*/  SEL R19, RZ, 0xffffffff, P0 ;  /* 0xffffffffff137807 */ /* 0x000fe40000000000 */
[----:B------:R-:W-:-:S02]  /*d370*/  ISETP.GT.U32.AND P0, PT, R47, R48, PT ;  /* 0x000000302f00720c */ /* 0x000fc40003f04070 */
[----:B------:R-:W-:Y:S02]  /*d380*/  ISETP.GE.U32.AND P1, PT, R30, R39, PT ;  /* 0x000000271e00720c */ /* 0x000fe40003f26070 */
[----:B------:R-:W-:Y:S02]  /*d390*/  SEL R46, RZ, 0xffffffff, P2 ;  /* 0xffffffffff2e7807 */ /* 0x000fe40001000000 */
[----:B------:R-:W-:Y:S02]  /*d3a0*/  @P6 SEL R19, RZ, 0xffffffff, !P5 ;  /* 0xffffffffff136807 */ /* 0x000fe40006800000 */
[----:B------:R-:W-:Y:S02]  /*d3b0*/  @P4 SEL R46, RZ, 0xffffffff, !P0 ;  /* 0xffffffffff2e4807 */ /* 0x000fe40004000000 */
[----:B------:R-:W-:Y:S02]  /*d3c0*/  LOP3.LUT R16, R16, 0x1, RZ, 0xc0, !PT ;  /* 0x0000000110107812 */ /* 0x000fe400078ec0ff */
[----:B------:R-:W-:-:S02]  /*d3d0*/  ISETP.GE.AND.EX P1, PT, R29, R36, PT, P1 ;  /* 0x000000241d00720c */ /* 0x000fc40003f26310 */
[----:B------:R-:W-:Y:S02]  /*d3e0*/  ISETP.GT.U32.AND P2, PT, R49, R60, PT ;  /* 0x0000003c3100720c */ /* 0x000fe40003f44070 */
[----:B------:R-:W-:Y:S02]  /*d3f0*/  LOP3.LUT R19, R19, 0x1, RZ, 0xc0, !PT ;  /* 0x0000000113137812 */ /* 0x000fe400078ec0ff */
[----:B------:R-:W-:Y:S02]  /*d400*/  LOP3.LUT R46, R46, 0x1, RZ, 0xc0, !PT ;  /* 0x000000012e2e7812 */ /* 0x000fe400078ec0ff */
[----:B------:R-:W-:Y:S02]  /*d410*/  ISETP.NE.U32.AND P0, PT, R16, 0x1, PT ;  /* 0x000000011000780c */ /* 0x000fe40003f05070 */
[----:B------:R-:W-:Y:S02]  /*d420*/  SEL R47, RZ, 0xffffffff, P1 ;  /* 0xffffffffff2f7807 */ /* 0x000fe40000800000 */
[----:B------:R-:W-:-:S02]  /*d430*/  @P3 SEL R47, RZ, 0xffffffff, !P2 ;  /* 0xffffffffff2f3807 */ /* 0x000fc40005000000 */
[----:B------:R-:W-:Y:S02]  /*d440*/  ISETP.NE.U32.AND P1, PT, R19, 0x1, PT ;  /* 0x000000011300780c */ /* 0x000fe40003f25070 */
[----:B------:R-:W-:Y:S02]  /*d450*/  ISETP.NE.U32.AND P2, PT, R46, 0x1, PT ;  /* 0x000000012e00780c */ /* 0x000fe40003f45070 */
[----:B------:R-:W-:Y:S02]  /*d460*/  SEL R18, R5, R18, !P0 ;  /* 0x0000001205127207 */ /* 0x000fe40004000000 */
[----:B------:R-:W-:Y:S02]  /*d470*/  SEL R21, R4, R21, !P1 ;  /* 0x0000001504157207 */ /* 0x000fe40004800000 */
[----:B------:R-:W-:Y:S02]  /*d480*/  SEL R14, R3, R14, !P2 ;  /* 0x0000000e030e7207 */ /* 0x000fe40005000000 */
[----:B------:R-:W-:-:S02]  /*d490*/  LOP3.LUT R4, R13, 0xff, RZ, 0xc0, !PT ;  /* 0x000000ff0d047812 */ /* 0x000fc400078ec0ff */
[----:B------:R-:W-:Y:S02]  /*d4a0*/  LOP3.LUT R3, R18, 0xff, RZ, 0xc0, !PT ;  /* 0x000000ff12037812 */ /* 0x000fe400078ec0ff */
[----:B------:R-:W-:Y:S02]  /*d4b0*/  LOP3.LUT R47, R47, 0x1, RZ, 0xc0, !PT ;  /* 0x000000012f2f7812 */ /* 0x000fe400078ec0ff */
[----:B------:R-:W-:Y:S02]  /*d4c0*/  SEL R33, R24, R33, !P0 ;  /* 0x0000002118217207 */ /* 0x000fe40004000000 */
[----:B------:R-:W-:Y:S02]  /*d4d0*/  ISETP.NE.AND P5, PT, R3, R4, PT ;  /* 0x000000040300720c */ /* 0x000fe40003fa5270 */
[----:B------:R-:W-:Y:S02]  /*d4e0*/  ISETP.NE.U32.AND P3, PT, R47, 0x1, PT ;  /* 0x000000012f00780c */ /* 0x000fe40003f65070 */
[----:B------:R-:W-:-:S02]  /*d4f0*/  SEL R31, R20, R31, !P0 ;  /* 0x0000001f141f7207 */ /* 0x000fc40004000000 */
[----:B------:R-:W-:Y:S02]  /*d500*/  ISETP.GE.U32.AND P4, PT, R33, R40, PT ;  /* 0x000000282100720c */ /* 0x000fe40003f86070 */
[----:B------:R-:W-:Y:S02]  /*d510*/  SEL R15, R0, R15, !P3 ;  /* 0x0000000f000f7207 */ /* 0x000fe40005800000 */
[----:B------:R-:W-:Y:S02]  /*d520*/  SEL R39, R30, R39, !P3 ;  /* 0x000000271e277207 */ /* 0x000fe40005800000 */
[----:B------:R-:W-:Y:S02]  /*d530*/  SEL R36, R29, R36, !P3 ;  /* 0x000000241d247207 */ /* 0x000fe40005800000 */
[----:B------:R-:W-:Y:S02]  /*d540*/  ISETP.GT.U32.AND P3, PT, R3, R4, PT ;  /* 0x000000040300720c */ /* 0x000fe40003f64070 */
[----:B------:R-:W-:-:S02]  /*d550*/  ISETP.GE.AND.EX P4, PT, R31, R38, PT, P4 ;  /* 0x000000261f00720c */ /* 0x000fc40003f86340 */
[----:B------:R-:W-:Y:S02]  /*d560*/  LOP3.LUT R4, R12, 0xff, RZ, 0xc0, !PT ;  /* 0x000000ff0c047812 */ /* 0x000fe400078ec0ff */
[----:B------:R-:W-:Y:S02]  /*d570*/  LOP3.LUT R3, R21, 0xff, RZ, 0xc0, !PT ;  /* 0x000000ff15037812 */ /* 0x000fe400078ec0ff */
[----:B------:R-:W-:Y:S02]  /*d580*/  SEL R37, R28, R37, !P2 ;  /* 0x000000251c257207 */ /* 0x000fe40005000000 */
[----:B------:R-:W-:Y:S02]  /*d590*/  LOP3.LUT R20, R10, 0xff, RZ, 0xc0, !PT ;  /* 0x000000ff0a147812 */ /* 0x000fe400078ec0ff */
[----:B------:R-:W-:Y:S02]  /*d5a0*/  LOP3.LUT R19, R15, 0xff, RZ, 0xc0, !PT ;  /* 0x000000ff0f137812 */ /* 0x000fe400078ec0ff */
[----:B------:R-:W-:-:S02]  /*d5b0*/  SEL R35, R26, R35, !P1 ;  /* 0x000000231a237207 */ /* 0x000fc40004800000 */
[----:B------:R-:W-:Y:S02]  /*d5c0*/  SEL R0, RZ, 0xffffffff, P4 ;  /* 0xffffffffff007807 */ /* 0x000fe40002000000 */
[----:B------:R-:W-:Y:S02]  /*d5d0*/  SEL R34, R27, R34, !P2 ;  /* 0x000000221b227207 */ /* 0x000fe40005000000 */
[----:B------:R-:W-:Y:S02]  /*d5e0*/  ISETP.NE.AND P6, PT, R3, R4, PT ;  /* 0x000000040300720c */ /* 0x000fe40003fc5270 */
[----:B------:R-:W-:Y:S02]  /*d5f0*/  @P5 SEL R0, RZ, 0xffffffff, !P3 ;  /* 0xffffffffff005807 */ /* 0x000fe40005800000 */
[----:B------:R-:W-:Y:S02]  /*d600*/  ISETP.GE.U32.AND P2, PT, R37, R44, PT ;  /* 0x0000002c2500720c */ /* 0x000fe40003f46070 */
[----:B------:R-:W-:-:S02]  /*d610*/  ISETP.NE.AND P3, PT, R19, R20, PT ;  /* 0x000000141300720c */ /* 0x000fc40003f65270 */
[----:B------:R-:W-:Y:S02]  /*d620*/  SEL R24, R25, R32, !P1 ;  /* 0x0000002019187207 */ /* 0x000fe40004800000 */
[----:B------:R-:W-:Y:S02]  /*d630*/  ISETP.GE.U32.AND P0, PT, R35, R42, PT ;  /* 0x0000002a2300720c */ /* 0x000fe40003f06070 */
[----:B------:R-:W-:Y:S02]  /*d640*/  ISETP.GE.U32.AND P1, PT, R39, R50, PT ;  /* 0x000000322700720c */ /* 0x000fe40003f26070 */
[----:B------:R-:W-:Y:S02]  /*d650*/  ISETP.GE.AND.EX P2, PT, R34, R43, PT, P2 ;  /* 0x0000002b2200720c */ /* 0x000fe40003f46320 */
[----:B------:R-:W-:Y:S02]  /*d660*/  ISETP.GE.AND.EX P0, PT, R24, R41, PT, P0 ;  /* 0x000000291800720c */ /* 0x000fe40003f06300 */
[----:B------:R-:W-:-:S02]  /*d670*/  LOP3.LUT R16, R11, 0xff, RZ, 0xc0, !PT ;  /* 0x000000ff0b107812 */ /* 0x000fc400078ec0ff */
[----:B------:R-:W-:Y:S02]  /*d680*/  LOP3.LUT R5, R14, 0xff, RZ, 0xc0, !PT ;  /* 0x000000ff0e057812 */ /* 0x000fe400078ec0ff */
[----:B------:R-:W-:Y:S02]  /*d690*/  ISETP.GT.U32.AND P5, PT, R3, R4, PT ;  /* 0x000000040300720c */ /* 0x000fe40003fa4070 */
[----:B------:R-:W-:Y:S02]  /*d6a0*/  ISETP.GE.AND.EX P1, PT, R36, R45, PT, P1 ;  /* 0x0000002d2400720c */ /* 0x000fe40003f26310 */
[----:B------:R-:W-:Y:S02]  /*d6b0*/  SEL R4, RZ, 0xffffffff, P2 ;  /* 0xffffffffff047807 */ /* 0x000fe40001000000 */
[----:B------:R-:W-:Y:S02]  /*d6c0*/  ISETP.GT.U32.AND P2, PT, R19, R20, PT ;  /* 0x000000141300720c */ /* 0x000fe40003f44070 */
[----:B------:R-:W-:-:S02]  /*d6d0*/  SEL R3, RZ, 0xffffffff, P0 ;  /* 0xffffffffff037807 */ /* 0x000fc40000000000 */
[CC--:B------:R-:W-:Y:S02]  /*d6e0*/  ISETP.NE.AND P4, PT, R5.reuse, R16.reuse, PT ;  /* 0x000000100500720c */ /* 0x0c0fe40003f85270 */
[----:B------:R-:W-:Y:S02]  /*d6f0*/  ISETP.GT.U32.AND P0, PT, R5, R16, PT ;  /* 0x000000100500720c */ /* 0x000fe40003f04070 */
[----:B------:R-:W-:Y:S02]  /*d700*/  SEL R5, RZ, 0xffffffff, P1 ;  /* 0xffffffffff057807 */ /* 0x000fe40000800000 */
[----:B------:R-:W-:Y:S02]  /*d710*/  @P6 SEL R3, RZ, 0xffffffff, !P5 ;  /* 0xffffffffff036807 */ /* 0x000fe40006800000 */
[----:B------:R-:W-:Y:S02]  /*d720*/  @P3 SEL R5, RZ, 0xffffffff, !P2 ;  /* 0xffffffffff053807 */ /* 0x000fe40005000000 */
[----:B------:R-:W-:-:S02]  /*d730*/  LOP3.LUT R3, R3, 0x1, RZ, 0xc0, !PT ;  /* 0x0000000103037812 */ /* 0x000fc400078ec0ff */
[----:B------:R-:W-:Y:S02]  /*d740*/  LOP3.LUT R5, R5, 0x1, RZ, 0xc0, !PT ;  /* 0x0000000105057812 */ /* 0x000fe400078ec0ff */
[----:B------:R-:W-:Y:S02]  /*d750*/  ISETP.NE.U32.AND P1, PT, R3, 0x1, PT ;  /* 0x000000010300780c */ /* 0x000fe40003f25070 */
[----:B------:R-:W-:Y:S02]  /*d760*/  ISETP.NE.U32.AND P3, PT, R5, 0x1, PT ;  /* 0x000000010500780c */ /* 0x000fe40003f65070 */
[----:B------:R-:W-:Y:S02]  /*d770*/  LOP3.LUT R0, R0, 0x1, RZ, 0xc0, !PT ;  /* 0x0000000100007812 */ /* 0x000fe400078ec0ff */
[----:B------:R-:W-:Y:S02]  /*d780*/  SEL R21, R21, R12, !P1 ;  /* 0x0000000c15157207 */ /* 0x000fe40004800000 */
[----:B------:R-:W-:-:S02]  /*d790*/  SEL R12, R15, R10, !P3 ;  /* 0x0000000a0f0c7207 */ /* 0x000fc40005800000 */
[----:B------:R-:W-:Y:S02]  /*d7a0*/  @P4 SEL R4, RZ, 0xffffffff, !P0 ;  /* 0xffffffffff044807 */ /* 0x000fe40004000000 */
[----:B------:R-:W-:Y:S02]  /*d7b0*/  ISETP.NE.U32.AND P0, PT, R0, 0x1, PT ;  /* 0x000000010000780c */ /* 0x000fe40003f05070 */
[----:B------:R-:W-:Y:S02]  /*d7c0*/  LOP3.LUT R3, R7, 0xff, RZ, 0xc0, !PT ;  /* 0x000000ff07037812 */ /* 0x000fe400078ec0ff */
[----:B------:R-:W-:Y:S02]  /*d7d0*/  LOP3.LUT R0, R12, 0xff, RZ, 0xc0, !PT ;  /* 0x000000ff0c007812 */ /* 0x000fe400078ec0ff */
[----:B------:R-:W-:Y:S02]  /*d7e0*/  LOP3.LUT R4, R4, 0x1, RZ, 0xc0, !PT ;  /* 0x0000000104047812 */ /* 0x000fe400078ec0ff */
[----:B------:R-:W-:-:S02]  /*d7f0*/  SEL R15, R39, R50, !P3 ;  /* 0x00000032270f7207 */ /* 0x000fc40005800000 */
[----:B------:R-:W-:Y:S02]  /*d800*/  ISETP.NE.AND P5, PT, R0, R3, PT ;  /* 0x000000030000720c */ /* 0x000fe40003fa5270 */
[----:B------:R-:W-:Y:S02]  /*d810*/  ISETP.NE.U32.AND P2, PT, R4, 0x1, PT ;  /* 0x000000010400780c */ /* 0x000fe40003f45070 */
[----:B------:R-:W-:Y:S02]  /*d820*/  SEL R16, R36, R45, !P3 ;  /* 0x0000002d24107207 */ /* 0x000fe40005800000 */
[----:B------:R-:W-:Y:S02]  /*d830*/  ISETP.GE.U32.AND P4, PT, R15, R52, PT ;  /* 0x000000340f00720c */ /* 0x000fe40003f86070 */
[----:B------:R-:W-:Y:S02]  /*d840*/  SEL R11, R14, R11, !P2 ;  /* 0x0000000b0e0b7207 */ /* 0x000fe40005000000 */
[----:B------:R-:W-:-:S02]  /*d850*/  ISETP.GE.AND.EX P4, PT, R16, R51, PT, P4 ;  /* 0x000000331000720c */ /* 0x000fc40003f86340 */
[----:B------:R-:W-:Y:S02]  /*d860*/  SEL R18, R18, R13, !P0 ;  /* 0x0000000d12127207 */ /* 0x000fe40004000000 */
[----:B------:R-:W-:Y:S02]  /*d870*/  ISETP.GT.U32.AND P3, PT, R0, R3, PT ;  /* 0x000000030000720c */ /* 0x000fe40003f64070 */
[----:B------:R-:W-:Y:S02]  /*d880*/  SEL R27, R33, R40, !P0 ;  /* 0x00000028211b7207 */ /* 0x000fe40004000000 */
[----:B------:R-:W-:Y:S02]  /*d890*/  SEL R25, R35, R42, !P1 ;  /* 0x0000002a23197207 */ /* 0x000fe40004800000 */
[----:B------:R-:W-:Y:S02]  /*d8a0*/  LOP3.LUT R5, R8, 0xff, RZ, 0xc0, !PT ;  /* 0x000000ff08057812 */ /* 0x000fe400078ec0ff */
[----:B------:R-:W-:-:S02]  /*d8b0*/  LOP3.LUT R13, R6, 0xff, RZ, 0xc0, !PT ;  /* 0x000000ff060d7812 */ /* 0x000fc400078ec0ff */
[----:B------:R-:W-:Y:S02]  /*d8c0*/  LOP3.LUT R4, R21, 0xff, RZ, 0xc0, !PT ;  /* 0x000000ff15047812 */ /* 0x000fe400078ec0ff */
[----:B------:R-:W-:Y:S02]  /*d8d0*/  LOP3.LUT R10, R11, 0xff, RZ, 0xc0, !PT ;  /* 0x000000ff0b0a7812 */ /* 0x000fe400078ec0ff */
[----:B------:R-:W-:Y:S02]  /*d8e0*/  SEL R14, RZ, 0xffffffff, P4 ;  /* 0xffffffffff0e7807 */ /* 0x000fe40002000000 */
[----:B------:R-:W-:Y:S02]  /*d8f0*/  SEL R38, R31, R38, !P0 ;  /* 0x000000261f267207 */ /* 0x000fe40004000000 */
[----:B------:R-:W-:Y:S02]  /*d900*/  SEL R19, R37, R44, !P2 ;  /* 0x0000002c25137207 */ /* 0x000fe40005000000 */
[----:B------:R-:W-:-:S02]  /*d910*/  SEL R20, R34, R43, !P2 ;  /* 0x0000002b22147207 */ /* 0x000fc40005000000 */
[----:B------:R-:W-:Y:S02]  /*d920*/  LOP3.LUT R3, R9, 0xff, RZ, 0xc0, !PT ;  /* 0x000000ff09037812 */ /* 0x000fe400078ec0ff */
[----:B------:R-:W-:Y:S02]  /*d930*/  LOP3.LUT R0, R18, 0xff, RZ, 0xc0, !PT ;  /* 0x000000ff12007812 */ /* 0x000fe400078ec0ff */
[----:B------:R-:W-:Y:S02]  /*d940*/  @P5 SEL R14, RZ, 0xffffffff, !P3 ;  /* 0xffffffffff0e5807 */ /* 0x000fe40005800000 */
[----:B------:R-:W-:Y:S02]  /*d950*/  SEL R24, R24, R41, !P1 ;  /* 0x0000002918187207 */ /* 0x000fe40004800000 */
[----:B------:R-:W-:Y:S02]  /*d960*/  ISETP.GE.U32.AND P0, PT, R27, R54, PT ;  /* 0x000000361b00720c */ /* 0x000fe40003f06070 */
[----:B------:R-:W-:-:S02]  /*d970*/  ISETP.GE.U32.AND P2, PT, R25, R56, PT ;  /* 0x000000381900720c */ /* 0x000fc40003f46070 */
[----:B------:R-:W-:Y:S02]  /*d980*/  ISETP.NE.AND P4, PT, R4, R5, PT ;  /* 0x000000050400720c */ /* 0x000fe40003f85270 */
[----:B------:R-:W-:Y:S02]  /*d990*/  ISETP.NE.AND P3, PT, R10, R13, PT ;  /* 0x0000000d0a00720c */ /* 0x000fe40003f65270 */
[----:B------:R-:W-:Y:S02]  /*d9a0*/  ISETP.NE.AND P6, PT, R0, R3, PT ;  /* 0x000000030000720c */ /* 0x000fe40003fc5270 */
[----:B------:R-:W-:Y:S02]  /*d9b0*/  ISETP.GE.U32.AND P1, PT, R19, R58, PT ;  /* 0x0000003a1300720c */ /* 0x000fe40003f26070 */
[----:B------:R-:W-:Y:S02]  /*d9c0*/  ISETP.GE.AND.EX P0, PT, R38, R53, PT, P0 ;  /* 0x000000352600720c */ /* 0x000fe40003f06300 */
[----:B------:R-:W-:-:S02]  /*d9d0*/  ISETP.GE.AND.EX P2, PT, R24, R55, PT, P2 ;  /* 0x000000371800720c */ /* 0x000fc40003f46320 */
[----:B------:R-:W-:Y:S02]  /*d9e0*/  ISETP.GT.U32.AND P5, PT, R0, R3, PT ;  /* 0x000000030000720c */ /* 0x000fe40003fa4070 */
[----:B------:R-:W-:Y:S02]  /*d9f0*/  ISETP.GE.AND.EX P1, PT, R20, R57, PT, P1 ;  /* 0x000000391400720c */ /* 0x000fe40003f26310 */
[----:B------:R-:W-:Y:S02]  /*da00*/  SEL R0, RZ, 0xffffffff, P0 ;  /* 0xffffffffff007807 */ /* 0x000fe40000000000 */
[----:B------:R-:W-:Y:S02]  /*da10*/  SEL R3, RZ, 0xffffffff, P2 ;  /* 0xffffffffff037807 */ /* 0x000fe40001000000 */
[----:B------:R-:W-:Y:S02]  /*da20*/  ISETP.GT.U32.AND P0, PT, R4, R5, PT ;  /* 0x000000050400720c */ /* 0x000fe40003f04070 */
[----:B------:R-:W-:-:S02]  /*da30*/  ISETP.GT.U32.AND P2, PT, R10, R13, PT ;  /* 0x0000000d0a00720c */ /* 0x000fc40003f44070 */
[----:B------:R-:W-:Y:S02]  /*da40*/  SEL R4, RZ, 0xffffffff, P1 ;  /* 0xffffffffff047807 */ /* 0x000fe40000800000 */
[----:B------:R-:W-:Y:S02]  /*da50*/  @P4 SEL R3, RZ, 0xffffffff, !P0 ;  /* 0xffffffffff034807 */ /* 0x000fe40004000000 */
        /* <DEDUP_REMOVED lines=25> */
.L_x_4323:
        /* <DEDUP_REMOVED lines=90> */
.L_x_4343:
        /* <DEDUP_REMOVED lines=24> */
[----:B------:R-:W-:Y:S02]  /*e310*/  ISETP.GE.U32.AND P2, PT, R12, R59, PT ;  /* 0x0000003b0c00720c */ /* 0x000fe40003f46070 */
[----:B----4-:R-:W-:Y:S02]  /*e320*/  LOP3.LUT R11, R21, 0xff, RZ, 0xc0, !PT ;  /* 0x000000ff150b7812 */ /* 0x010fe400078ec0ff */
[----:B------:R-:W-:Y:S02]  /*e330*/  ISETP.GE.AND.EX P2, PT, R3, RZ, PT, P2 ;  /* 0x000000ff0300720c */ /* 0x000fe40003f46320 */
[----:B------:R-:W-:Y:S02]  /*e340*/  LOP3.LUT R76, R34, 0xff, RZ, 0xc0, !PT ;  /* 0x000000ff224c7812 */ /* 0x000fe400078ec0ff */
[----:B0-----:R-:W-:-:S02]  /*e350*/  SEL R4, RZ, 0xffffffff, P2 ;  /* 0xffffffffff047807 */ /* 0x001fc40001000000 */
[----:B------:R-:W-:Y:S02]  /*e360*/  ISETP.GE.U32.AND P2, PT, R14, R59, PT ;  /* 0x0000003b0e00720c */ /* 0x000fe40003f46070 */
[----:B------:R-:W-:Y:S02]  /*e370*/  LOP3.LUT R5, R15, 0xff, RZ, 0xc0, !PT ;  /* 0x000000ff0f057812 */ /* 0x000fe400078ec0ff */
[----:B------:R-:W-:Y:S02]  /*e380*/  ISETP.GE.AND.EX P2, PT, R13, RZ, PT, P2 ;  /* 0x000000ff0d00720c */ /* 0x000fe40003f46320 */
[----:B------:R-:W-:Y:S02]  /*e390*/  LOP3.LUT R85, R55, 0xff, RZ, 0xc0, !PT ;  /* 0x000000ff37557812 */ /* 0x000fe400078ec0ff */
[----:B------:R-:W-:Y:S02]  /*e3a0*/  LOP3.LUT R84, R56, 0xff, RZ, 0xc0, !PT ;  /* 0x000000ff38547812 */ /* 0x000fe400078ec0ff */
[----:B------:R-:W-:-:S02]  /*e3b0*/  LOP3.LUT R90, R6, 0xff, RZ, 0xc0, !PT ;  /* 0x000000ff065a7812 */ /* 0x000fc400078ec0ff */
[C---:B--2---:R-:W-:Y:S02]  /*e3c0*/  LOP3.LUT R9, R66.reuse, 0xff, RZ, 0xc0, !PT ;  /* 0x000000ff42097812 */ /* 0x044fe400078ec0ff */
[----:B------:R-:W-:Y:S02]  /*e3d0*/  PRMT R10, R66, 0x7771, RZ ;  /* 0x00007771420a7816 */ /* 0x000fe400000000ff */
[----:B------:R-:W-:Y:S02]  /*e3e0*/  ISETP.NE.AND P5, PT, R8, R9, PT ;  /* 0x000000090800720c */ /* 0x000fe40003fa5270 */
[----:B------:R-:W-:Y:S02]  /*e3f0*/  LOP3.LUT R9, R7, 0xff, RZ, 0xc0, !PT ;  /* 0x000000ff07097812 */ /* 0x000fe400078ec0ff */
[----:B------:R-:W-:Y:S02]  /*e400*/  PRMT R71, R66, 0x7770, RZ ;  /* 0x0000777042477816 */ /* 0x000fe400000000ff */
[----:B------:R-:W-:-:S02]  /*e410*/  ISETP.NE.AND P1, PT, R9, R10, PT ;  /* 0x0000000a0900720c */ /* 0x000fc40003f25270 */
[----:B------:R-:W-:Y:S02]  /*e420*/  PRMT R68, R66, 0x7771, RZ ;  /* 0x0000777142447816 */ /* 0x000fe400000000ff */
[----:B------:R-:W-:Y:S02]  /*e430*/  ISETP.GT.U32.AND P6, PT, R8, R71, PT ;  /* 0x000000470800720c */ /* 0x000fe40003fc4070 */
[C---:B------:R-:W-:Y:S02]  /*e440*/  PRMT R8, R66.reuse, 0x7772, RZ ;  /* 0x0000777242087816 */ /* 0x040fe400000000ff */
[----:B------:R-:W-:Y:S02]  /*e450*/  PRMT R10, R66, 0x7772, RZ ;  /* 0x00007772420a7816 */ /* 0x000fe400000000ff */
[----:B------:R-:W-:Y:S02]  /*e460*/  ISETP.GT.U32.AND P0, PT, R9, R68, PT ;  /* 0x000000440900720c */ /* 0x000fe40003f04070 */
[----:B------:R-:W-:-:S02]  /*e470*/  ISETP.GT.U32.AND P3, PT, R5, R10, PT ;  /* 0x0000000a0500720c */ /* 0x000fc40003f64070 */
[----:B------:R-:W-:Y:S02]  /*e480*/  ISETP.NE.AND P4, PT, R5, R8, PT ;  /* 0x000000080500720c */ /* 0x000fe40003f85270 */
[----:B------:R-:W-:Y:S02]  /*e490*/  SEL R5, RZ, 0xffffffff, P2 ;  /* 0xffffffffff057807 */ /* 0x000fe40001000000 */
[----:B------:R-:W-:Y:S02]  /*e4a0*/  @P1 SEL R5, RZ, 0xffffffff, !P0 ;  /* 0xffffffffff051807 */ /* 0x000fe40004000000 */
[----:B------:R-:W-:Y:S02]  /*e4b0*/  ISETP.GE.U32.AND P0, PT, R26, R59, PT ;  /* 0x0000003b1a00720c */ /* 0x000fe40003f06070 */
[----:B------:R-:W-:Y:S02]  /*e4c0*/  PRMT R9, R66, 0x7773, RZ ;  /* 0x0000777342097816 */ /* 0x000fe400000000ff */
[----:B------:R-:W-:-:S02]  /*e4d0*/  ISETP.GE.AND.EX P0, PT, R24, RZ, PT, P0 ;  /* 0x000000ff1800720c */ /* 0x000fc40003f06300 */
[----:B------:R-:W-:Y:S02]  /*e4e0*/  @P5 SEL R4, RZ, 0xffffffff, !P6 ;  /* 0xffffffffff045807 */ /* 0x000fe40007000000 */
[----:B------:R-:W-:Y:S01]  /*e4f0*/  PRMT R8, R66, 0x7773, RZ ;  /* 0x0000777342087816 */ /* 0x000fe200000000ff */
[----:B------:R-:W-:Y:S01]  /*e500*/  IMAD.MOV.U32 R66, RZ, RZ, R9 ;  /* 0x000000ffff427224 */ /* 0x000fe200078e0009 */
[----:B------:R-:W-:Y:S02]  /*e510*/  SEL R79, RZ, 0xffffffff, P0 ;  /* 0xffffffffff4f7807 */ /* 0x000fe40000000000 */
[----:B------:R-:W-:Y:S02]  /*e520*/  ISETP.GE.U32.AND P5, PT, R20, R59, PT ;  /* 0x0000003b1400720c */ /* 0x000fe40003fa6070 */
[----:B------:R-:W-:Y:S02]  /*e530*/  ISETP.GE.U32.AND P0, PT, R27, R64, PT ;  /* 0x000000401b00720c */ /* 0x000fe40003f06070 */
[----:B------:R-:W-:-:S02]  /*e540*/  ISETP.GE.AND.EX P5, PT, R18, RZ, PT, P5 ;  /* 0x000000ff1200720c */ /* 0x000fc40003fa6350 */
[----:B------:R-:W-:Y:S02]  /*e550*/  ISETP.GE.AND.EX P0, PT, R28, RZ, PT, P0 ;  /* 0x000000ff1c00720c */ /* 0x000fe40003f06300 */
[----:B------:R-:W-:Y:S02]  /*e560*/  LOP3.LUT R4, R4, 0x1, RZ, 0xc0, !PT ;  /* 0x0000000104047812 */ /* 0x000fe400078ec0ff */
[C---:B------:R-:W-:Y:S02]  /*e570*/  ISETP.NE.AND P6, PT, R11.reuse, R66, PT ;  /* 0x000000420b00720c */ /* 0x040fe40003fc5270 */
[----:B------:R-:W-:Y:S02]  /*e580*/  SEL R9, RZ, 0xffffffff, P5 ;  /* 0xffffffffff097807 */ /* 0x000fe40002800000 */
[----:B------:R-:W-:Y:S02]  /*e590*/  SEL R87, RZ, 0xffffffff, P0 ;  /* 0xffffffffff577807 */ /* 0x000fe40000000000 */
[----:B------:R-:W-:-:S02]  /*e5a0*/  ISETP.GT.U32.AND P5, PT, R11, R8, PT ;  /* 0x000000080b00720c */ /* 0x000fc40003fa4070 */
[----:B------:R-:W-:Y:S02]  /*e5b0*/  ISETP.NE.U32.AND P2, PT, R4, 0x1, PT ;  /* 0x000000010400780c */ /* 0x000fe40003f45070 */
[----:B------:R-:W-:Y:S02]  /*e5c0*/  ISETP.GE.U32.AND P0, PT, R29, R64, PT ;  /* 0x000000401d00720c */ /* 0x000fe40003f06070 */
[----:B------:R-:W-:Y:S02]  /*e5d0*/  LOP3.LUT R11, R25, 0xff, RZ, 0xc0, !PT ;  /* 0x000000ff190b7812 */ /* 0x000fe400078ec0ff */
[----:B------:R-:W-:Y:S02]  /*e5e0*/  LOP3.LUT R5, R5, 0x1, RZ, 0xc0, !PT ;  /* 0x0000000105057812 */ /* 0x000fe400078ec0ff */
[----:B---3--:R-:W-:Y:S02]  /*e5f0*/  LOP3.LUT R4, R69, 0xff, RZ, 0xc0, !PT ;  /* 0x000000ff45047812 */ /* 0x008fe400078ec0ff */
[----:B------:R-:W-:-:S02]  /*e600*/  @P4 SEL R9, RZ, 0xffffffff, !P3 ;  /* 0xffffffffff094807 */ /* 0x000fc40005800000 */
[----:B------:R-:W-:Y:S02]  /*e610*/  ISETP.GE.AND.EX P0, PT, R32, RZ, PT, P0 ;  /* 0x000000ff2000720c */ /* 0x000fe40003f06300 */
[----:B------:R-:W-:Y:S02]  /*e620*/  ISETP.NE.U32.AND P3, PT, R5, 0x1, PT ;  /* 0x000000010500780c */ /* 0x000fe40003f65070 */
[----:B------:R-:W-:Y:S02]  /*e630*/  ISETP.NE.AND P1, PT, R11, R4, PT ;  /* 0x000000040b00720c */ /* 0x000fe40003f25270 */
[----:B------:R-:W-:Y:S02]  /*e640*/  PRMT R5, R69, 0x7771, RZ ;  /* 0x0000777145057816 */ /* 0x000fe400000000ff */
[----:B------:R-:W-:Y:S02]  /*e650*/  LOP3.LUT R66, R30, 0xff, RZ, 0xc0, !PT ;  /* 0x000000ff1e427812 */ /* 0x000fe400078ec0ff */
[----:B------:R-:W-:-:S02]  /*e660*/  SEL R86, RZ, 0xffffffff, P0 ;  /* 0xffffffffff567807 */ /* 0x000fc40000000000 */
[----:B------:R-:W-:Y:S02]  /*e670*/  @P6 SEL R79, RZ, 0xffffffff, !P5 ;  /* 0xffffffffff4f6807 */ /* 0x000fe40006800000 */
[----:B------:R-:W-:Y:S02]  /*e680*/  ISETP.GE.U32.AND P0, PT, R33, R64, PT ;  /* 0x000000402100720c */ /* 0x000fe40003f06070 */
[----:B------:R-:W-:Y:S02]  /*e690*/  LOP3.LUT R9, R9, 0x1, RZ, 0xc0, !PT ;  /* 0x0000000109097812 */ /* 0x000fe400078ec0ff */
[----:B------:R-:W-:Y:S02]  /*e6a0*/  PRMT R4, R69, 0x7770, RZ ;  /* 0x0000777045047816 */ /* 0x000fe400000000ff */
[----:B------:R-:W-:Y:S02]  /*e6b0*/  ISETP.NE.AND P5, PT, R66, R5, PT ;  /* 0x000000054200720c */ /* 0x000fe40003fa5270 */
[----:B------:R-:W-:-:S02]  /*e6c0*/  ISETP.GE.AND.EX P0, PT, R31, RZ, PT, P0 ;  /* 0x000000ff1f00720c */ /* 0x000fc40003f06300 */
[----:B------:R-:W-:Y:S02]  /*e6d0*/  ISETP.NE.U32.AND P4, PT, R9, 0x1, PT ;  /* 0x000000010900780c */ /* 0x000fe40003f85070 */
[----:B------:R-:W-:Y:S02]  /*e6e0*/  ISETP.GT.U32.AND P6, PT, R11, R4, PT ;  /* 0x000000040b00720c */ /* 0x000fe40003fc4070 */
[C---:B------:R-:W-:Y:S02]  /*e6f0*/  PRMT R5, R69.reuse, 0x7772, RZ ;  /* 0x0000777245057816 */ /* 0x040fe400000000ff */
[----:B------:R-:W-:Y:S02]  /*e700*/  PRMT R9, R69, 0x7771, RZ ;  /* 0x0000777145097816 */ /* 0x000fe400000000ff */
[----:B------:R-:W-:Y:S02]  /*e710*/  SEL R89, RZ, 0xffffffff, P0 ;  /* 0xffffffffff597807 */ /* 0x000fe40000000000 */
[----:B------:R-:W-:-:S02]  /*e720*/  @P1 SEL R87, RZ, 0xffffffff, !P6 ;  /* 0xffffffffff571807 */ /* 0x000fc40007000000 */
[----:B------:R-:W-:Y:S02]  /*e730*/  ISETP.GE.U32.AND P0, PT, R37, R64, PT ;  /* 0x000000402500720c */ /* 0x000fe40003f06070 */
[----:B------:R-:W-:Y:S02]  /*e740*/  ISETP.GT.U32.AND P6, PT, R66, R9, PT ;  /* 0x000000094200720c */ /* 0x000fe40003fc4070 */
[----:B------:R-:W-:Y:S02]  /*e750*/  ISETP.NE.AND P1, PT, R76, R5, PT ;  /* 0x000000054c00720c */ /* 0x000fe40003f25270 */
[----:B------:R-:W-:Y:S02]  /*e760*/  PRMT R11, R69, 0x7773, RZ ;  /* 0x00007773450b7816 */ /* 0x000fe400000000ff */
[----:B------:R-:W-:Y:S02]  /*e770*/  LOP3.LUT R66, R36, 0xff, RZ, 0xc0, !PT ;  /* 0x000000ff24427812 */ /* 0x000fe400078ec0ff */
[----:B------:R-:W-:-:S02]  /*e780*/  ISETP.GE.AND.EX P0, PT, R35, RZ, PT, P0 ;  /* 0x000000ff2300720c */ /* 0x000fc40003f06300 */
[----:B------:R-:W-:Y:S02]  /*e790*/  @P5 SEL R86, RZ, 0xffffffff, !P6 ;  /* 0xffffffffff565807 */ /* 0x000fe40007000000 */
[----:B------:R-:W-:Y:S02]  /*e7a0*/  PRMT R5, R69, 0x7772, RZ ;  /* 0x0000777245057816 */ /* 0x000fe400000000ff */
[----:B------:R-:W-:Y:S02]  /*e7b0*/  ISETP.NE.AND P5, PT, R66, R11, PT ;  /* 0x0000000b4200720c */ /* 0x000fe40003fa5270 */
[----:B------:R-:W-:Y:S02]  /*e7c0*/  SEL R88, RZ, 0xffffffff, P0 ;  /* 0xffffffffff587807 */ /* 0x000fe40000000000 */
[----:B------:R-:W-:Y:S02]  /*e7d0*/  ISETP.GE.U32.AND P0, PT, R40, R63, PT ;  /* 0x0000003f2800720c */ /* 0x000fe40003f06070 */
[----:B------:R-:W-:-:S02]  /*e7e0*/  ISETP.GT.U32.AND P6, PT, R76, R5, PT ;  /* 0x000000054c00720c */ /* 0x000fc40003fc4070 */
[----:B------:R-:W-:Y:S02]  /*e7f0*/  LOP3.LUT R76, R38, 0xff, RZ, 0xc0, !PT ;  /* 0x000000ff264c7812 */ /* 0x000fe400078ec0ff */
[----:B------:R-:W-:Y:S02]  /*e800*/  PRMT R69, R69, 0x7773, RZ ;  /* 0x0000777345457816 */ /* 0x000fe400000000ff */
[----:B-----5:R-:W-:Y:S02]  /*e810*/  LOP3.LUT R11, R70, 0xff, RZ, 0xc0, !PT ;  /* 0x000000ff460b7812 */ /* 0x020fe400078ec0ff */
[----:B------:R-:W-:Y:S02]  /*e820*/  ISETP.GE.AND.EX P0, PT, R39, RZ, PT, P0 ;  /* 0x000000ff2700720c */ /* 0x000fe40003f06300 */
[----:B------:R-:W-:Y:S02]  /*e830*/  @P1 SEL R89, RZ, 0xffffffff, !P6 ;  /* 0xffffffffff591807 */ /* 0x000fe40007000000 */
[----:B------:R-:W-:-:S02]  /*e840*/  ISETP.GT.U32.AND P6, PT, R66, R69, PT ;  /* 0x000000454200720c */ /* 0x000fc40003fc4070 */
[----:B------:R-:W-:Y:S02]  /*e850*/  ISETP.NE.AND P1, PT, R76, R11, PT ;  /* 0x0000000b4c00720c */ /* 0x000fe40003f25270 */
[----:B------:R-:W-:Y:S02]  /*e860*/  PRMT R66, R70, 0x7771, RZ ;  /* 0x0000777146427816 */ /* 0x000fe400000000ff */
[----:B------:R-:W-:Y:S02]  /*e870*/  LOP3.LUT R11, R41, 0xff, RZ, 0xc0, !PT ;  /* 0x000000ff290b7812 */ /* 0x000fe400078ec0ff */
[----:B------:R-:W-:Y:S02]  /*e880*/  SEL R75, RZ, 0xffffffff, P0 ;  /* 0xffffffffff4b7807 */ /* 0x000fe40000000000 */
[----:B------:R-:W-:Y:S02]  /*e890*/  ISETP.GE.U32.AND P0, PT, R43, R63, PT ;  /* 0x0000003f2b00720c */ /* 0x000fe40003f06070 */
[----:B------:R-:W-:-:S02]  /*e8a0*/  @P5 SEL R88, RZ, 0xffffffff, !P6 ;  /* 0xffffffffff585807 */ /* 0x000fc40007000000 */
[----:B------:R-:W-:Y:S02]  /*e8b0*/  PRMT R67, R70, 0x7770, RZ ;  /* 0x0000777046437816 */ /* 0x000fe400000000ff */
[----:B------:R-:W-:Y:S02]  /*e8c0*/  ISETP.NE.AND P6, PT, R11, R66, PT ;  /* 0x000000420b00720c */ /* 0x000fe40003fc5270 */
[----:B------:R-:W-:Y:S02]  /*e8d0*/  ISETP.GE.AND.EX P0, PT, R42, RZ, PT, P0 ;  /* 0x000000ff2a00720c */ /* 0x000fe40003f06300 */
[----:B------:R-:W-:Y:S02]  /*e8e0*/  ISETP.GT.U32.AND P5, PT, R76, R67, PT ;  /* 0x000000434c00720c */ /* 0x000fe40003fa4070 */
[----:B------:R-:W-:Y:S02]  /*e8f0*/  PRMT R73, R70, 0x7772, RZ ;  /* 0x0000777246497816 */ /* 0x000fe400000000ff */
[----:B------:R-:W-:-:S02]  /*e900*/  LOP3.LUT R76, R44, 0xff, RZ, 0xc0, !PT ;  /* 0x000000ff2c4c7812 */ /* 0x000fc400078ec0ff */
[----:B------:R-:W-:Y:S02]  /*e910*/  PRMT R66, R70, 0x7771, RZ ;  /* 0x0000777146427816 */ /* 0x000fe400000000ff */
[----:B------:R-:W-:Y:S02]  /*e920*/  SEL R77, RZ, 0xffffffff, P0 ;  /* 0xffffffffff4d7807 */ /* 0x000fe40000000000 */
[----:B------:R-:W-:Y:S02]  /*e930*/  ISETP.GE.U32.AND P0, PT, R46, R63, PT ;  /* 0x0000003f2e00720c */ /* 0x000fe40003f06070 */
[----:B------:R-:W-:Y:S02]  /*e940*/  @P1 SEL R75, RZ, 0xffffffff, !P5 ;  /* 0xffffffffff4b1807 */ /* 0x000fe40006800000 */
[----:B------:R-:W-:Y:S02]  /*e950*/  ISETP.GT.U32.AND P5, PT, R11, R66, PT ;  /* 0x000000420b00720c */ /* 0x000fe40003fa4070 */
[----:B------:R-:W-:-:S02]  /*e960*/  ISETP.NE.AND P1, PT, R76, R73, PT ;  /* 0x000000494c00720c */ /* 0x000fc40003f25270 */
[C---:B------:R-:W-:Y:S02]  /*e970*/  PRMT R78, R70.reuse, 0x7773, RZ ;  /* 0x00007773464e7816 */ /* 0x040fe400000000ff */
[----:B------:R-:W-:Y:S02]  /*e980*/  LOP3.LUT R73, R47, 0xff, RZ, 0xc0, !PT ;  /* 0x000000ff2f497812 */ /* 0x000fe400078ec0ff */
[----:B------:R-:W-:Y:S02]  /*e990*/  ISETP.GE.AND.EX P0, PT, R45, RZ, PT, P0 ;  /* 0x000000ff2d00720c */ /* 0x000fe40003f06300 */
[----:B------:R-:W-:Y:S02]  /*e9a0*/  @P6 SEL R77, RZ, 0xffffffff, !P5 ;  /* 0xffffffffff4d6807 */ /* 0x000fe40006800000 */
[----:B------:R-:W-:Y:S02]  /*e9b0*/  PRMT R11, R70, 0x7772, RZ ;  /* 0x00007772460b7816 */ /* 0x000fe400000000ff */
[----:B------:R-:W-:-:S02]  /*e9c0*/  ISETP.NE.AND P5, PT, R73, R78, PT ;  /* 0x0000004e4900720c */ /* 0x000fc40003fa5270 */
[----:B------:R-:W-:Y:S02]  /*e9d0*/  SEL R78, RZ, 0xffffffff, P0 ;  /* 0xffffffffff4e7807 */ /* 0x000fe40000000000 */
[----:B------:R-:W-:Y:S02]  /*e9e0*/  ISETP.GE.U32.AND P0, PT, R49, R63, PT ;  /* 0x0000003f3100720c */ /* 0x000fe40003f06070 */
[----:B------:R-:W-:Y:S02]  /*e9f0*/  ISETP.GT.U32.AND P6, PT, R76, R11, PT ;  /* 0x0000000b4c00720c */ /* 0x000fe40003fc4070 */
[----:B------:R-:W-:Y:S02]  /*ea00*/  LOP3.LUT R76, R50, 0xff, RZ, 0xc0, !PT ;  /* 0x000000ff324c7812 */ /* 0x000fe400078ec0ff */
        /* <DEDUP_REMOVED lines=8> */
[----:B------:R-:W-:Y:S02]  /*ea90*/  PRMT R80, R81, 0x7771, RZ ;  /* 0x0000777151507816 */ /* 0x000fe400000000ff */
[----:B------:R-:W-:Y:S02]  /*eaa0*/  ISETP.GE.AND.EX P0, PT, R53, RZ, PT, P0 ;  /* 0x000000ff3500720c */ /* 0x000fe40003f06300 */
[----:B------:R-:W-:Y:S02]  /*eab0*/  PRMT R73, R81, 0x7770, RZ ;  /* 0x0000777051497816 */ /* 0x000fe400000000ff */
[----:B------:R-:W-:Y:S02]  /*eac0*/  @P5 SEL R83, RZ, 0xffffffff, !P6 ;  /* 0xffffffffff535807 */ /* 0x000fe40007000000 */
[----:B------:R-:W-:Y:S02]  /*ead0*/  ISETP.NE.AND P5, PT, R85, R80, PT ;  /* 0x000000505500720c */ /* 0x000fe40003fa5270 */
[----:B------:R-:W-:-:S02]  /*eae0*/  SEL R80, RZ, 0xffffffff, P0 ;  /* 0xffffffffff507807 */ /* 0x000fc40000000000 */
[----:B------:R-:W-:Y:S02]  /*eaf0*/  ISETP.GT.U32.AND P6, PT, R76, R73, PT ;  /* 0x000000494c00720c */ /* 0x000fe40003fc4070 */
[----:B------:R-:W-:Y:S02]  /*eb00*/  ISETP.GE.U32.AND P0, PT, R61, R65, PT ;  /* 0x000000413d00720c */ /* 0x000fe40003f06070 */
[C---:B------:R-:W-:Y:S02]  /*eb10*/  PRMT R91, R81.reuse, 0x7773, RZ ;  /* 0x00007773515b7816 */ /* 0x040fe400000000ff */
[----:B------:R-:W-:Y:S02]  /*eb20*/  PRMT R76, R81, 0x7771, RZ ;  /* 0x00007771514c7816 */ /* 0x000fe400000000ff */
[----:B------:R-:W-:Y:S02]  /*eb30*/  ISETP.GE.AND.EX P0, PT, R60, RZ, PT, P0 ;  /* 0x000000ff3c00720c */ /* 0x000fe40003f06300 */
[----:B------:R-:W-:-:S02]  /*eb40*/  @P1 SEL R80, RZ, 0xffffffff, !P6 ;  /* 0xffffffffff501807 */ /* 0x000fc40007000000 */
[----:B------:R-:W-:Y:S02]  /*eb50*/  ISETP.NE.AND P1, PT, R84, R91, PT ;  /* 0x0000005b5400720c */ /* 0x000fe40003f25270 */
[----:B------:R-:W-:Y:S02]  /*eb60*/  ISETP.GT.U32.AND P6, PT, R85, R76, PT ;  /* 0x0000004c5500720c */ /* 0x000fe40003fc4070 */
[----:B------:R-:W-:Y:S02]  /*eb70*/  SEL R82, RZ, 0xffffffff, P0 ;  /* 0xffffffffff527807 */ /* 0x000fe40000000000 */
[----:B------:R-:W-:Y:S02]  /*eb80*/  LOP3.LUT R85, R79, 0x1, RZ, 0xc0, !PT ;  /* 0x000000014f557812 */ /* 0x000fe400078ec0ff */
[----:B------:R-:W-:Y:S02]  /*eb90*/  ISETP.GE.U32.AND P0, PT, R52, R65, PT ;  /* 0x000000413400720c */ /* 0x000fe40003f06070 */
[----:B------:R-:W-:-:S02]  /*eba0*/  PRMT R79, R81, 0x7773, RZ ;  /* 0x00007773514f7816 */ /* 0x000fc400000000ff */
[----:B------:R-:W-:Y:S02]  /*ebb0*/  @P5 SEL R82, RZ, 0xffffffff, !P6 ;  /* 0xffffffffff525807 */ /* 0x000fe40007000000 */
[----:B------:R-:W-:Y:S02]  /*ebc0*/  ISETP.NE.U32.AND P5, PT, R85, 0x1, PT ;  /* 0x000000015500780c */ /* 0x000fe40003fa5070 */
[----:B------:R-:W-:Y:S02]  /*ebd0*/  ISETP.GE.AND.EX P6, PT, R51, RZ, PT, P0 ;  /* 0x000000ff3300720c */ /* 0x000fe40003fc6300 */
[----:B------:R-:W-:Y:S02]  /*ebe0*/  PRMT R85, R81, 0x7772, RZ ;  /* 0x0000777251557816 */ /* 0x000fe400000000ff */
[----:B------:R-:W-:Y:S02]  /*ebf0*/  ISETP.GT.U32.AND P0, PT, R84, R79, PT ;  /* 0x0000004f5400720c */ /* 0x000fe40003f04070 */
[----:B------:R-:W-:-:S02]  /*ec00*/  SEL R84, RZ, 0xffffffff, P6 ;  /* 0xffffffffff547807 */ /* 0x000fc40003000000 */
[-C--:B------:R-:W-:Y:S02]  /*ec10*/  SEL R12, R12, R59.reuse, !P2 ;  /* 0x0000003b0c0c7207 */ /* 0x080fe40005000000 */
[-C--:B------:R-:W-:Y:S02]  /*ec20*/  SEL R14, R14, R59.reuse, !P3 ;  /* 0x0000003b0e0e7207 */ /* 0x080fe40005800000 */
[-C--:B------:R-:W-:Y:S02]  /*ec30*/  SEL R20, R20, R59.reuse, !P4 ;  /* 0x0000003b14147207 */ /* 0x080fe40006000000 */
[----:B------:R-:W-:Y:S01]  /*ec40*/  SEL R26, R26, R59, !P5 ;  /* 0x0000003b1a1a7207 */ /* 0x000fe20006800000 */
[----:B------:R-:W-:Y:S01]  /*ec50*/  IMAD.IADD R59, R65, 0x1, R72 ;  /* 0x00000001413b7824 */ /* 0x000fe200078e0248 */
[----:B------:R-:W-:Y:S02]  /*ec60*/  ISETP.NE.AND P6, PT, R90, R85, PT ;  /* 0x000000555a00720c */ /* 0x000fe40003fc5270 */
[----:B------:R-:W-:Y:S01]  /*ec70*/  @P1 SEL R84, RZ, 0xffffffff, !P0 ;  /* 0xffffffffff541807 */ /* 0x000fe20004000000 */
[----:B------:R-:W-:Y:S01]  /*ec80*/  IMAD R91, R72, 0x3, R59 ;  /* 0x00000003485b7824 */ /* 0x000fe200078e023b */
[----:B------:R-:W-:-:S02]  /*ec90*/  ISETP.GE.U32.AND P0, PT, R58, R65, PT ;  /* 0x000000413a00720c */ /* 0x000fc40003f06070 */
[----:B------:R-:W-:Y:S02]  /*eca0*/  PRMT R81, R81, 0x7772, RZ ;  /* 0x0000777251517816 */ /* 0x000fe400000000ff */
[----:B------:R-:W-:Y:S02]  /*ecb0*/  ISETP.GE.AND.EX P0, PT, R57, RZ, PT, P0 ;  /* 0x000000ff3900720c */ /* 0x000fe40003f06300 */
[----:B------:R-:W-:Y:S02]  /*ecc0*/  ISETP.GT.U32.AND P1, PT, R90, R81, PT ;  /* 0x000000515a00720c */ /* 0x000fe40003f24070 */
[----:B------:R-:W-:Y:S02]  /*ecd0*/  SEL R85, RZ, 0xffffffff, P0 ;  /* 0xffffffffff557807 */ /* 0x000fe40000000000 */
[----:B------:R-:W-:Y:S02]  /*ece0*/  ISETP.GE.U32.AND P0, PT, R91, R74, PT ;  /* 0x0000004a5b00720c */ /* 0x000fe40003f06070 */
[----:B------:R-:W-:-:S02]  /*ecf0*/  LOP3.LUT R87, R87, 0x1, RZ, 0xc0, !PT ;  /* 0x0000000157577812 */ /* 0x000fc400078ec0ff */
[----:B------:R-:W-:Y:S02]  /*ed00*/  LOP3.LUT R86, R86, 0x1, RZ, 0xc0, !PT ;  /* 0x0000000156567812 */ /* 0x000fe400078ec0ff */
[----:B------:R-:W-:Y:S02]  /*ed10*/  LOP3.LUT R89, R89, 0x1, RZ, 0xc0, !PT ;  /* 0x0000000159597812 */ /* 0x000fe400078ec0ff */
[----:B------:R-:W-:Y:S02]  /*ed20*/  LOP3.LUT R88, R88, 0x1, RZ, 0xc0, !PT ;  /* 0x0000000158587812 */ /* 0x000fe400078ec0ff */
[----:B------:R-:W-:Y:S02]  /*ed30*/  LOP3.LUT R75, R75, 0x1, RZ, 0xc0, !PT ;  /* 0x000000014b4b7812 */ /* 0x000fe400078ec0ff */
[----:B------:R-:W-:Y:S02]  /*ed40*/  LOP3.LUT R77, R77, 0x1, RZ, 0xc0, !PT ;  /* 0x000000014d4d7812 */ /* 0x000fe400078ec0ff */
[----:B------:R-:W-:-:S02]  /*ed50*/  @P6 SEL R85, RZ, 0xffffffff, !P1 ;  /* 0xffffffffff556807 */ /* 0x000fc40004800000 */
        /* <DEDUP_REMOVED lines=25> */
[----:B------:R-:W-:Y:S02]  /*eef0*/  SEL R28, R28, RZ, !P6 ;  /* 0x000000ff1c1c7207 */ /* 0x000fe40007000000 */
[----:B------:R-:W-:Y:S02]  /*ef00*/  SEL R30, R30, R9, !P1 ;  /* 0x000000091e1e7207 */ /* 0x000fe40004800000 */
[----:B------:R-:W-:Y:S02]  /*ef10*/  SEL R32, R32, RZ, !P1 ;  /* 0x000000ff20207207 */ /* 0x000fe40004800000 */
        /* <DEDUP_REMOVED lines=36> */
.L_x_4342:
[----:B------:R-:W-:Y:S02]  /*f160*/  PRMT R64, R10, 0x7610, R64 ;  /* 0x000076100a407816 */ /* 0x000fe40000000040 */
[----:B------:R-:W-:Y:S02]  /*f170*/  PRMT R78, R8, 0x7610, R78 ;  /* 0x00007610084e7816 */ /* 0x000fe4000000004e */
[----:B------:R-:W-:Y:S02]  /*f180*/  PRMT R10, R4, 0x7610, R10 ;  /* 0x00007610040a7816 */ /* 0x000fe4000000000a */
[----:B------:R-:W-:Y:S02]  /*f190*/  PRMT R63, R9, 0x7610, R63 ;  /* 0x00007610093f7816 */ /* 0x000fe4000000003f */
[----:B------:R-:W-:-:S07]  /*f1a0*/  PRMT R65, R5, 0x7610, R65 ;  /* 0x0000761005417816 */ /* 0x000fce0000000041 */
.L_x_4341:
[----:B------:R-:W-:Y:S05]  /*f1b0*/  BSYNC B0 ;  /* 0x0000000000007941 */ /* 0x000fea0003800000 */
.L_x_4340:
        /* <DEDUP_REMOVED lines=43> */
[----:B------:R-:W-:Y:S02]  /*f470*/  @!P1 PRMT R73, R11, 0x7610, R73 ;  /* 0x000076100b499816 */ /* 0x000fe40000000049 */
[----:B------:R-:W-:-:S02]  /*f480*/  @!P1 PRMT R76, R16, 0x7610, R76 ;  /* 0x00007610104c9816 */ /* 0x000fc4000000004c */
[----:B------:R-:W-:Y:S02]  /*f490*/  @!P1 PRMT R81, R19, 0x7610, R81 ;  /* 0x0000761013519816 */ /* 0x000fe40000000051 */
[----:B------:R-:W-:Y:S02]  /*f4a0*/  @!P1 PRMT R79, R62, 0x7610, R79 ;  /* 0x000076103e4f9816 */ /* 0x000fe4000000004f */
[C---:B---3--:R-:W-:Y:S02]  /*f4b0*/  PRMT R67, R8.reuse, 0x7770, RZ ;  /* 0x0000777008437816 */ /* 0x048fe400000000ff */
[C---:B------:R-:W-:Y:S02]  /*f4c0*/  PRMT R66, R8.reuse, 0x7771, RZ ;  /* 0x0000777108427816 */ /* 0x040fe400000000ff */
[C---:B------:R-:W-:Y:S02]  /*f4d0*/  PRMT R11, R8.reuse, 0x7772, RZ ;  /* 0x00007772080b7816 */ /* 0x040fe400000000ff */
[----:B------:R-:W-:-:S07]  /*f4e0*/  PRMT R70, R8, 0x7773, RZ ;  /* 0x0000777308467816 */ /* 0x000fce00000000ff */
.L_x_4345:
[----:B------:R-:W-:Y:S05]  /*f4f0*/  BSYNC B0 ;  /* 0x0000000000007941 */ /* 0x000fea0003800000 */
.L_x_4344:
[----:B------:R-:W-:Y:S04]  /*f500*/  BSSY B0, `(.L_x_4346) ;  /* 0x00000db000007945 */ /* 0x000fe80003800000 */
[----:B------:R-:W-:Y:S05]  /*f510*/  @P0 BRA `(.L_x_4347) ;  /* 0x0000000c00640947 */ /* 0x000fea0003800000 */
        /* <DEDUP_REMOVED lines=19> */
[----:B------:R-:W-:Y:S02]  /*f650*/  ISETP.GE.U32.AND P0, PT, R20, R59, PT ;  /* 0x0000003b1400720c */ /* 0x000fe40003f06070 */
        /* <DEDUP_REMOVED lines=39> */
[CC--:B------:R-:W-:Y:S02]  /*f8d0*/  ISETP.NE.AND P5, PT, R5.reuse, R4.reuse, PT ;  /* 0x000000040500720c */ /* 0x0c0fe40003fa5270 */
        /* <DEDUP_REMOVED lines=157> */
.L_x_4347:
[----:B------:R-:W-:Y:S05]  /*102b0*/  BSYNC B0 ;  /* 0x0000000000007941 */ /* 0x000fea0003800000 */
.L_x_4346:
[----:B------:R-:W-:Y:S02]  /*102c0*/  LOP3.LUT R4, R0, 0xff, RZ, 0xc0, !PT ;  /* 0x000000ff00047812 */ /* 0x000fe400078ec0ff */
[----:B------:R-:W-:Y:S02]  /*102d0*/  LOP3.LUT R5, R25, 0xff, RZ, 0xc0, !PT ;  /* 0x000000ff19057812 */ /* 0x000fe400078ec0ff */
[----:B------:R-:W-:Y:S02]  /*102e0*/  ISETP.GE.U32.AND P4, PT, R12, R27, PT ;  /* 0x0000001b0c00720c */ /* 0x000fe40003f86070 */
[----:B------:R-:W-:Y:S02]  /*102f0*/  ISETP.NE.AND P5, PT, R4, R5, PT ;  /* 0x000000050400720c */ /* 0x000fe40003fa5270 */
[----:B------:R-:W-:Y:S02]  /*10300*/  ISETP.GE.AND.EX P4, PT, R3, R28, PT, P4 ;  /* 0x0000001c0300720c */ /* 0x000fe40003f86340 */
[----:B------:R-:W-:-:S02]  /*10310*/  LOP3.LUT R9, R15, 0xff, RZ, 0xc0, !PT ;  /* 0x000000ff0f097812 */ /* 0x000fc400078ec0ff */
[----:B------:R-:W-:Y:S02]  /*10320*/  LOP3.LUT R10, R34, 0xff, RZ, 0xc0, !PT ;  /* 0x000000ff220a7812 */ /* 0x000fe400078ec0ff */
[----:B------:R-:W-:Y:S02]  /*10330*/  ISETP.GT.U32.AND P3, PT, R4, R5, PT ;  /* 0x000000050400720c */ /* 0x000fe40003f64070 */
[----:B------:R-:W-:Y:S02]  /*10340*/  SEL R4, RZ, 0xffffffff, P4 ;  /* 0xffffffffff047807 */ /* 0x000fe40002000000 */
[----:B------:R-:W-:Y:S02]  /*10350*/  ISETP.GE.U32.AND P0, PT, R14, R29, PT ;  /* 0x0000001d0e00720c */ /* 0x000fe40003f06070 */
[----:B------:R-:W-:Y:S02]  /*10360*/  ISETP.NE.AND P4, PT, R9, R10, PT ;  /* 0x0000000a0900720c */ /* 0x000fe40003f85270 */
[----:B------:R-:W-:-:S02]  /*10370*/  LOP3.LUT R5, R7, 0xff, RZ, 0xc0, !PT ;  /* 0x000000ff07057812 */ /* 0x000fc400078ec0ff */
[----:B------:R-:W-:Y:S02]  /*10380*/  LOP3.LUT R8, R30, 0xff, RZ, 0xc0, !PT ;  /* 0x000000ff1e087812 */ /* 0x000fe400078ec0ff */
[----:B------:R-:W-:Y:S02]  /*10390*/  LOP3.LUT R11, R21, 0xff, RZ, 0xc0, !PT ;  /* 0x000000ff150b7812 */ /* 0x000fe400078ec0ff */
[----:B------:R-:W-:Y:S02]  /*103a0*/  LOP3.LUT R16, R36, 0xff, RZ, 0xc0, !PT ;  /* 0x000000ff24107812 */ /* 0x000fe400078ec0ff */
[----:B------:R-:W-:Y:S02]  /*103b0*/  ISETP.GE.U32.AND P2, PT, R20, R33, PT ;  /* 0x000000211400720c */ /* 0x000fe40003f46070 */
[----:B------:R-:W-:Y:S02]  /*103c0*/  ISETP.GE.AND.EX P0, PT, R13, R32, PT, P0 ;  /* 0x000000200d00720c */ /* 0x000fe40003f06300 */
[----:B------:R-:W-:-:S02]  /*103d0*/  @P5 SEL R4, RZ, 0xffffffff, !P3 ;  /* 0xffffffffff045807 */ /* 0x000fc40005800000 */
[----:B------:R-:W-:Y:S02]  /*103e0*/  ISETP.NE.AND P6, PT, R5, R8, PT ;  /* 0x000000080500720c */ /* 0x000fe40003fc5270 */
[----:B------:R-:W-:Y:S02]  /*103f0*/  ISETP.NE.AND P3, PT, R11, R16, PT ;  /* 0x000000100b00720c */ /* 0x000fe40003f65270 */
[----:B------:R-:W-:Y:S02]  /*10400*/  ISETP.GT.U32.AND P5, PT, R5, R8, PT ;  /* 0x000000080500720c */ /* 0x000fe40003fa4070 */
[----:B------:R-:W-:Y:S02]  /*10410*/  ISETP.GE.AND.EX P2, PT, R18, R31, PT, P2 ;  /* 0x0000001f1200720c */ /* 0x000fe40003f46320 */
[----:B------:R-:W-:Y:S02]  /*10420*/  SEL R5, RZ, 0xffffffff, P0 ;  /* 0xffffffffff057807 */ /* 0x000fe40000000000 */
[----:B------:R-:W-:-:S02]  /*10430*/  ISETP.GT.U32.AND P0, PT, R9, R10, PT ;  /* 0x0000000a0900720c */ /* 0x000fc40003f04070 */
[----:B------:R-:W-:Y:S02]  /*10440*/  LOP3.LUT R4, R4, 0x1, RZ, 0xc0, !PT ;  /* 0x0000000104047812 */ /* 0x000fe400078ec0ff */
[----:B------:R-:W-:Y:S02]  /*10450*/  ISETP.GE.U32.AND P1, PT, R26, R37, PT ;  /* 0x000000251a00720c */ /* 0x000fe40003f26070 */
[----:B------:R-:W-:Y:S02]  /*10460*/  SEL R8, RZ, 0xffffffff, P2 ;  /* 0xffffffffff087807 */ /* 0x000fe40001000000 */
[----:B------:R-:W-:Y:S02]  /*10470*/  @P4 SEL R8, RZ, 0xffffffff, !P0 ;  /* 0xffffffffff084807 */ /* 0x000fe40004000000 */
[----:B------:R-:W-:Y:S02]  /*10480*/  ISETP.NE.U32.AND P0, PT, R4, 0x1, PT ;  /* 0x000000010400780c */ /* 0x000fe40003f05070 */
[----:B------:R-:W-:-:S02]  /*10490*/  ISETP.GE.AND.EX P1, PT, R24, R35, PT, P1 ;  /* 0x000000231800720c */ /* 0x000fc40003f26310 */
[----:B------:R-:W-:Y:S02]  /*104a0*/  ISETP.GT.U32.AND P2, PT, R11, R16, PT ;  /* 0x000000100b00720c */ /* 0x000fe40003f44070 */
[----:B------:R-:W-:Y:S02]  /*104b0*/  SEL R25, R0, R25, !P0 ;  /* 0x0000001900197207 */ /* 0x000fe40004000000 */
[----:B------:R-:W-:Y:S02]  /*104c0*/  SEL R9, RZ, 0xffffffff, P1 ;  /* 0xffffffffff097807 */ /* 0x000fe40000800000 */
[----:B------:R-:W-:Y:S02]  /*104d0*/  @P3 SEL R9, RZ, 0xffffffff, !P2 ;  /* 0xffffffffff093807 */ /* 0x000fe40005000000 */
[----:B------:R-:W-:Y:S02]  /*104e0*/  SEL R11, R12, R27, !P0 ;  /* 0x0000001b0c0b7207 */ /* 0x000fe40004000000 */
[----:B------:R-:W-:-:S02]  /*104f0*/  SEL R12, R3, R28, !P0 ;  /* 0x0000001c030c7207 */ /* 0x000fc40004000000 */
[----:B------:R-:W-:Y:S02]  /*10500*/  @P6 SEL R5, RZ, 0xffffffff, !P5 ;  /* 0xffffffffff056807 */ /* 0x000fe40006800000 */
[----:B------:R-:W-:Y:S02]  /*10510*/  LOP3.LUT R3, R38, 0xff, RZ, 0xc0, !PT ;  /* 0x000000ff26037812 */ /* 0x000fe400078ec0ff */
[----:B------:R-:W-:Y:S02]  /*10520*/  LOP3.LUT R0, R25, 0xff, RZ, 0xc0, !PT ;  /* 0x000000ff19007812 */ /* 0x000fe400078ec0ff */
[----:B------:R-:W-:Y:S02]  /*10530*/  LOP3.LUT R9, R9, 0x1, RZ, 0xc0, !PT ;  /* 0x0000000109097812 */ /* 0x000fe400078ec0ff */
[----:B------:R-:W-:Y:S02]  /*10540*/  LOP3.LUT R5, R5, 0x1, RZ, 0xc0, !PT ;  /* 0x0000000105057812 */ /* 0x000fe400078ec0ff */
[----:B------:R-:W-:-:S02]  /*10550*/  ISETP.NE.AND P5, PT, R0, R3, PT ;  /* 0x000000030000720c */ /* 0x000fc40003fa5270 */
[----:B------:R-:W-:Y:S02]  /*10560*/  LOP3.LUT R8, R8, 0x1, RZ, 0xc0, !PT ;  /* 0x0000000108087812 */ /* 0x000fe400078ec0ff */
[----:B------:R-:W-:Y:S02]  /*10570*/  ISETP.NE.U32.AND P3, PT, R9, 0x1, PT ;  /* 0x000000010900780c */ /* 0x000fe40003f65070 */
[----:B------:R-:W-:Y:S02]  /*10580*/  ISETP.NE.U32.AND P1, PT, R5, 0x1, PT ;  /* 0x000000010500780c */ /* 0x000fe40003f25070 */
[----:B------:R-:W-:Y:S02]  /*10590*/  ISETP.GE.U32.AND P4, PT, R11, R40, PT ;  /* 0x000000280b00720c */ /* 0x000fe40003f86070 */
[----:B------:R-:W-:Y:S02]  /*105a0*/  ISETP.NE.U32.AND P2, PT, R8, 0x1, PT ;  /* 0x000000010800780c */ /* 0x000fe40003f45070 */
[----:B------:R-:W-:-:S02]  /*105b0*/  SEL R36, R21, R36, !P3 ;  /* 0x0000002415247207 */ /* 0x000fc40005800000 */
[----:B------:R-:W-:Y:S02]  /*105c0*/  SEL R10, R14, R29, !P1 ;  /* 0x0000001d0e0a7207 */ /* 0x000fe40004800000 */
[----:B------:R-:W-:Y:S02]  /*105d0*/  SEL R26, R26, R37, !P3 ;  /* 0x000000251a1a7207 */ /* 0x000fe40005800000 */
[----:B------:R-:W-:Y:S02]  /*105e0*/  SEL R9, R24, R35, !P3 ;  /* 0x0000002318097207 */ /* 0x000fe40005800000 */
[----:B------:R-:W-:Y:S02]  /*105f0*/  ISETP.GE.AND.EX P4, PT, R12, R39, PT, P4 ;  /* 0x000000270c00720c */ /* 0x000fe40003f86340 */
[----:B------:R-:W-:Y:S02]  /*10600*/  SEL R30, R7, R30, !P1 ;  /* 0x0000001e071e7207 */ /* 0x000fe40004800000 */
[----:B------:R-:W-:-:S02]  /*10610*/  ISETP.GT.U32.AND P3, PT, R0, R3, PT ;  /* 0x000000030000720c */ /* 0x000fc40003f64070 */
[----:B------:R-:W-:Y:S02]  /*10620*/  SEL R7, R20, R33, !P2 ;  /* 0x0000002114077207 */ /* 0x000fe40005000000 */
[----:B------:R-:W-:Y:S02]  /*10630*/  LOP3.LUT R16, R47, 0xff, RZ, 0xc0, !PT ;  /* 0x000000ff2f107812 */ /* 0x000fe400078ec0ff */
[----:B------:R-:W-:Y:S02]  /*10640*/  LOP3.LUT R5, R36, 0xff, RZ, 0xc0, !PT ;  /* 0x000000ff24057812 */ /* 0x000fe400078ec0ff */
[----:B------:R-:W-:Y:S02]  /*10650*/  SEL R13, R13, R32, !P1 ;  /* 0x000000200d0d7207 */ /* 0x000fe40004800000 */
[----:B------:R-:W-:Y:S02]  /*10660*/  ISETP.GE.U32.AND P0, PT, R10, R43, PT ;  /* 0x0000002b0a00720c */ /* 0x000fe40003f06070 */
[----:B------:R-:W-:-:S02]  /*10670*/  SEL R0, RZ, 0xffffffff, P4 ;  /* 0xffffffffff007807 */ /* 0x000fc40002000000 */
[----:B------:R-:W-:Y:S02]  /*10680*/  SEL R15, R15, R34, !P2 ;  /* 0x000000220f0f7207 */ /* 0x000fe40005000000 */
[----:B------:R-:W-:Y:S02]  /*10690*/  SEL R8, R18, R31, !P2 ;  /* 0x0000001f12087207 */ /* 0x000fe40005000000 */
[----:B------:R-:W-:Y:S02]  /*106a0*/  @P5 SEL R0, RZ, 0xffffffff, !P3 ;  /* 0xffffffffff005807 */ /* 0x000fe40005800000 */
[----:B------:R-:W-:Y:S02]  /*106b0*/  ISETP.GE.U32.AND P2, PT, R7, R46, PT ;  /* 0x0000002e0700720c */ /* 0x000fe40003f46070 */
[----:B------:R-:W-:Y:S02]  /*106c0*/  ISETP.NE.AND P3, PT, R5, R16, PT ;  /* 0x000000100500720c */ /* 0x000fe40003f65270 */
[----:B------:R-:W-:-:S02]  /*106d0*/  LOP3.LUT R14, R41, 0xff, RZ, 0xc0, !PT ;  /* 0x000000ff290e7812 */ /* 0x000fc400078ec0ff */
[----:B------:R-:W-:Y:S02]  /*106e0*/  LOP3.LUT R3, R30, 0xff, RZ, 0xc0, !PT ;  /* 0x000000ff1e037812 */ /* 0x000fe400078ec0ff */
[----:B------:R-:W-:Y:S02]  /*106f0*/  ISETP.GE.AND.EX P0, PT, R13, R42, PT, P0 ;  /* 0x0000002a0d00720c */ /* 0x000fe40003f06300 */
[----:B------:R-:W-:Y:S02]  /*10700*/  LOP3.LUT R19, R44, 0xff, RZ, 0xc0, !PT ;  /* 0x000000ff2c137812 */ /* 0x000fe400078ec0ff */
[----:B------:R-:W-:Y:S02]  /*10710*/  LOP3.LUT R4, R15, 0xff, RZ, 0xc0, !PT ;  /* 0x000000ff0f047812 */ /* 0x000fe400078ec0ff */
[----:B------:R-:W-:Y:S02]  /*10720*/  ISETP.GE.U32.AND P1, PT, R26, R49, PT ;  /* 0x000000311a00720c */ /* 0x000fe40003f26070 */
[----:B------:R-:W-:-:S02]  /*10730*/  ISETP.GE.AND.EX P2, PT, R8, R45, PT, P2 ;  /* 0x0000002d0800720c */ /* 0x000fc40003f46320 */
[CC--:B------:R-:W-:Y:S02]  /*10740*/  ISETP.NE.AND P6, PT, R3.reuse, R14.reuse, PT ;  /* 0x0000000e0300720c */ /* 0x0c0fe40003fc5270 */
[----:B------:R-:W-:Y:S02]  /*10750*/  ISETP.GT.U32.AND P5, PT, R3, R14, PT ;  /* 0x0000000e0300720c */ /* 0x000fe40003fa4070 */
[----:B------:R-:W-:Y:S02]  /*10760*/  SEL R3, RZ, 0xffffffff, P0 ;  /* 0xffffffffff037807 */ /* 0x000fe40000000000 */
[CC--:B------:R-:W-:Y:S02]  /*10770*/  ISETP.NE.AND P4, PT, R4.reuse, R19.reuse, PT ;  /* 0x000000130400720c */ /* 0x0c0fe40003f85270 */
[----:B------:R-:W-:Y:S02]  /*10780*/  ISETP.GT.U32.AND P0, PT, R4, R19, PT ;  /* 0x000000130400720c */ /* 0x000fe40003f04070 */
[----:B------:R-:W-:-:S02]  /*10790*/  ISETP.GE.AND.EX P1, PT, R9, R48, PT, P1 ;  /* 0x000000300900720c */ /* 0x000fc40003f26310 */
[----:B------:R-:W-:Y:S02]  /*107a0*/  SEL R4, RZ, 0xffffffff, P2 ;  /* 0xffffffffff047807 */ /* 0x000fe40001000000 */
[----:B------:R-:W-:Y:S02]  /*107b0*/  ISETP.GT.U32.AND P2, PT, R5, R16, PT ;  /* 0x000000100500720c */ /* 0x000fe40003f44070 */
[----:B------:R-:W-:Y:S02]  /*107c0*/  SEL R5, RZ, 0xffffffff, P1 ;  /* 0xffffffffff057807 */ /* 0x000fe40000800000 */
[----:B------:R-:W-:Y:S02]  /*107d0*/  @P3 SEL R5, RZ, 0xffffffff, !P2 ;  /* 0xffffffffff053807 */ /* 0x000fe40005000000 */
[----:B------:R-:W-:Y:S02]  /*107e0*/  @P6 SEL R3, RZ, 0xffffffff, !P5 ;  /* 0xffffffffff036807 */ /* 0x000fe40006800000 */
[----:B------:R-:W-:-:S02]  /*107f0*/  LOP3.LUT R5, R5, 0x1, RZ, 0xc0, !PT ;  /* 0x0000000105057812 */ /* 0x000fc400078ec0ff */
[----:B------:R-:W-:Y:S02]  /*10800*/  LOP3.LUT R0, R0, 0x1, RZ, 0xc0, !PT ;  /* 0x0000000100007812 */ /* 0x000fe400078ec0ff */
[----:B------:R-:W-:Y:S02]  /*10810*/  ISETP.NE.U32.AND P3, PT, R5, 0x1, PT ;  /* 0x000000010500780c */ /* 0x000fe40003f65070 */
[----:B------:R-:W-:Y:S02]  /*10820*/  LOP3.LUT R3, R3, 0x1, RZ, 0xc0, !PT ;  /* 0x0000000103037812 */ /* 0x000fe400078ec0ff */
[----:B------:R-:W-:Y:S02]  /*10830*/  SEL R47, R36, R47, !P3 ;  /* 0x0000002f242f7207 */ /* 0x000fe40005800000 */
[----:B------:R-:W-:Y:S02]  /*10840*/  @P4 SEL R4, RZ, 0xffffffff, !P0 ;  /* 0xffffffffff044807 */ /* 0x000fe40004000000 */
[----:B------:R-:W-:-:S02]  /*10850*/  ISETP.NE.U32.AND P0, PT, R0, 0x1, PT ;  /* 0x000000010000780c */ /* 0x000fc40003f05070 */
[----:B------:R-:W-:Y:S02]  /*10860*/  ISETP.NE.U32.AND P1, PT, R3, 0x1, PT ;  /* 0x000000010300780c */ /* 0x000fe40003f25070 */
[----:B------:R-:W-:Y:S02]  /*10870*/  LOP3.LUT R3, R56, 0xff, RZ, 0xc0, !PT ;  /* 0x000000ff38037812 */ /* 0x000fe400078ec0ff */
[----:B------:R-:W-:Y:S02]  /*10880*/  LOP3.LUT R0, R47, 0xff, RZ, 0xc0, !PT ;  /* 0x000000ff2f007812 */ /* 0x000fe400078ec0ff */
[----:B------:R-:W-:Y:S02]  /*10890*/  LOP3.LUT R4, R4, 0x1, RZ, 0xc0, !PT ;  /* 0x0000000104047812 */ /* 0x000fe400078ec0ff */
[----:B------:R-:W-:Y:S02]  /*108a0*/  SEL R49, R26, R49, !P3 ;  /* 0x000000311a317207 */ /* 0x000fe40005800000 */
[----:B------:R-:W-:-:S02]  /*108b0*/  ISETP.NE.AND P5, PT, R0, R3, PT ;  /* 0x000000030000720c */ /* 0x000fc40003fa5270 */
[----:B------:R-:W-:Y:S02]  /*108c0*/  ISETP.NE.U32.AND P2, PT, R4, 0x1, PT ;  /* 0x000000010400780c */ /* 0x000fe40003f45070 */
[----:B------:R-:W-:Y:S02]  /*108d0*/  SEL R48, R9, R48, !P3 ;  /* 0x0000003009307207 */ /* 0x000fe40005800000 */
[----:B------:R-:W-:Y:S02]  /*108e0*/  ISETP.GE.U32.AND P4, PT, R49, R52, PT ;  /* 0x000000343100720c */ /* 0x000fe40003f86070 */
[----:B------:R-:W-:Y:S02]  /*108f0*/  SEL R15, R15, R44, !P2 ;  /* 0x0000002c0f0f7207 */ /* 0x000fe40005000000 */
[----:B------:R-:W-:Y:S02]  /*10900*/  SEL R11, R11, R40, !P0 ;  /* 0x000000280b0b7207 */ /* 0x000fe40004000000 */
[----:B------:R-:W-:-:S02]  /*10910*/  ISETP.GE.AND.EX P4, PT, R48, R51, PT, P4 ;  /* 0x000000333000720c */ /* 0x000fc40003f86340 */
[----:B------:R-:W-:Y:S02]  /*10920*/  SEL R25, R25, R38, !P0 ;  /* 0x0000002619197207 */ /* 0x000fe40004000000 */
[----:B------:R-:W-:Y:S02]  /*10930*/  SEL R30, R30, R41, !P1 ;  /* 0x000000291e1e7207 */ /* 0x000fe40004800000 */
[----:B------:R-:W-:Y:S02]  /*10940*/  SEL R35, R13, R42, !P1 ;  /* 0x0000002a0d237207 */ /* 0x000fe40004800000 */
[----:B------:R-:W-:Y:S02]  /*10950*/  ISETP.GT.U32.AND P3, PT, R0, R3, PT ;  /* 0x000000030000720c */ /* 0x000fe40003f64070 */
[----:B------:R-:W-:Y:S02]  /*10960*/  SEL R10, R10, R43, !P1 ;  /* 0x0000002b0a0a7207 */ /* 0x000fe40004800000 */
[----:B------:R-:W-:-:S02]  /*10970*/  LOP3.LUT R13, R6, 0xff, RZ, 0xc0, !PT ;  /* 0x000000ff060d7812 */ /* 0x000fc400078ec0ff */
[----:B------:R-:W-:Y:S02]  /*10980*/  LOP3.LUT R4, R15, 0xff, RZ, 0xc0, !PT ;  /* 0x000000ff0f047812 */ /* 0x000fe400078ec0ff */
[----:B------:R-:W-:Y:S02]  /*10990*/  SEL R12, R12, R39, !P0 ;  /* 0x000000270c0c7207 */ /* 0x000fe40004000000 */
[----:B------:R-:W-:Y:S02]  /*109a0*/  ISETP.GE.U32.AND P0, PT, R11, R54, PT ;  /* 0x000000360b00720c */ /* 0x000fe40003f06070 */
[----:B------:R-:W-:Y:S02]  /*109b0*/  SEL R5, RZ, 0xffffffff, P4 ;  /* 0xffffffffff057807 */ /* 0x000fe40002000000 */
[----:B------:R-:W-:Y:S02]  /*109c0*/  SEL R7, R7, R46, !P2 ;  /* 0x0000002e07077207 */ /* 0x000fe40005000000 */
[----:B------:R-:W-:-:S02]  /*109d0*/  SEL R8, R8, R45, !P2 ;  /* 0x0000002d08087207 */ /* 0x000fc40005000000 */
[----:B------:R-:W-:Y:S02]  /*109e0*/  LOP3.LUT R9, R50, 0xff, RZ, 0xc0, !PT ;  /* 0x000000ff32097812 */ /* 0x000fe400078ec0ff */
[----:B------:R-:W-:Y:S02]  /*109f0*/  LOP3.LUT R14, R55, 0xff, RZ, 0xc0, !PT ;  /* 0x000000ff370e7812 */ /* 0x000fe400078ec0ff */
[----:B------:R-:W-:Y:S02]  /*10a00*/  LOP3.LUT R0, R25, 0xff, RZ, 0xc0, !PT ;  /* 0x000000ff19007812 */ /* 0x000fe400078ec0ff */
[----:B------:R-:W-:Y:S02]  /*10a10*/  LOP3.LUT R3, R30, 0xff, RZ, 0xc0, !PT ;  /* 0x000000ff1e037812 */ /* 0x000fe400078ec0ff */
[----:B------:R-:W-:Y:S02]  /*10a20*/  @P5 SEL R5, RZ, 0xffffffff, !P3 ;  /* 0xffffffffff055807 */ /* 0x000fe40005800000 */
[----:B------:R-:W-:-:S02]  /*10a30*/  ISETP.GE.U32.AND P2, PT, R10, R61, PT ;  /* 0x0000003d0a00720c */ /* 0x000fc40003f46070 */
[----:B------:R-:W-:Y:S02]  /*10a40*/  ISETP.NE.AND P3, PT, R4, R13, PT ;  /* 0x0000000d0400720c */ /* 0x000fe40003f65270 */
[----:B------:R-:W-:Y:S02]  /*10a50*/  ISETP.GE.AND.EX P0, PT, R12, R53, PT, P0 ;  /* 0x000000350c00720c */ /* 0x000fe40003f06300 */
[----:B------:R-:W-:Y:S02]  /*10a60*/  ISETP.NE.AND P6, PT, R0, R9, PT ;  /* 0x000000090000720c */ /* 0x000fe40003fc5270 */
[----:B------:R-:W-:Y:S02]  /*10a70*/  ISETP.NE.AND P4, PT, R3, R14, PT ;  /* 0x0000000e0300720c */ /* 0x000fe40003f85270 */
[----:B------:R-:W-:Y:S02]  /*10a80*/  ISETP.GE.U32.AND P1, PT, R7, R58, PT ;  /* 0x0000003a0700720c */ /* 0x000fe40003f26070 */
[----:B------:R-:W-:-:S02]  /*10a90*/  ISETP.GE.AND.EX P2, PT, R35, R60, PT, P2 ;  /* 0x0000003c2300720c */ /* 0x000fc40003f46320 */
[----:B------:R-:W-:Y:S02]  /*10aa0*/  ISETP.GT.U32.AND P5, PT, R0, R9, PT ;  /* 0x000000090000720c */ /* 0x000fe40003fa4070 */
[----:B------:R-:W-:Y:S02]  /*10ab0*/  SEL R0, RZ, 0xffffffff, P0 ;  /* 0xffffffffff007807 */ /* 0x000fe40000000000 */
[----:B------:R-:W-:Y:S02]  /*10ac0*/  ISETP.GT.U32.AND P0, PT, R3, R14, PT ;  /* 0x0000000e0300720c */ /* 0x000fe40003f04070 */
[----:B------:R-:W-:Y:S02]  /*10ad0*/  ISETP.GE.AND.EX P1, PT, R8, R57, PT, P1 ;  /* 0x000000390800720c */ /* 0x000fe40003f26310 */
[----:B------:R-:W-:Y:S02]  /*10ae0*/  SEL R3, RZ, 0xffffffff, P2 ;  /* 0xffffffffff037807 */ /* 0x000fe40001000000 */
        /* <DEDUP_REMOVED lines=27> */
.L_x_4322:
        /* <DEDUP_REMOVED lines=20> */
[----:B------:R-:W-:Y:S02]  /*10de0*/  IMAD.U32 R46, RZ, RZ, UR4 ;  /* 0x00000004ff2e7e24 */ /* 0x000fe4000f8e00ff */
        /* <DEDUP_REMOVED lines=77> */
.L_x_4351:
        /* <DEDUP_REMOVED lines=8> */
[----:B------:R-:W3:Y:S01]  /*11340*/  LDG.E R66, desc[UR60][R6.64] ;  /* 0x0000003c06427981 */ /* 0x000ee2000c1e1900 */
[----:B------:R-:W-:-:S05]  /*11350*/  IMAD.IADD R65, R63, 0x1, R36 ;  /* 0x000000013f417824 */ /* 0x000fca00078e0224 */
[----:B------:R-:W-:-:S04]  /*11360*/  LOP3.LUT R9, R65, 0xfffffffc, RZ, 0xc0, !PT ;  /* 0xfffffffc41097812 */ /* 0x000fc800078ec0ff */
[----:B------:R-:W-:-:S05]  /*11370*/  IADD3 R8, P0, R9, R16, RZ ;  /* 0x0000001009087210 */ /* 0x000fca0007f1e0ff */
[----:B------:R-:W-:-:S05]  /*11380*/  IMAD.X R9, RZ, RZ, R19, P0 ;  /* 0x000000ffff097224 */ /* 0x000fca00000e0613 */
[----:B------:R1:W4:Y:S01]  /*11390*/  LDG.E R72, desc[UR60][R8.64] ;  /* 0x0000003c08487981 */ /* 0x000322000c1e1900 */
[----:B------:R-:W-:-:S05]  /*113a0*/  IMAD.IADD R64, R65, 0x1, R36 ;  /* 0x0000000141407824 */ /* 0x000fca00078e0224 */
[----:B0-----:R-:W-:-:S04]  /*113b0*/  LOP3.LUT R5, R64, 0xfffffffc, RZ, 0xc0, !PT ;  /* 0xfffffffc40057812 */ /* 0x001fc800078ec0ff */
[----:B------:R-:W-:-:S05]  /*113c0*/  IADD3 R4, P0, R5, R16, RZ ;  /* 0x0000001005047210 */ /* 0x000fca0007f1e0ff */
[----:B------:R-:W-:-:S05]  /*113d0*/  IMAD.X R5, RZ, RZ, R19, P0 ;  /* 0x000000ffff057224 */ /* 0x000fca00000e0613 */
[----:B------:R0:W5:Y:S01]  /*113e0*/  LDG.E R82, desc[UR60][R4.64] ;  /* 0x0000003c04527981 */ /* 0x000162000c1e1900 */
[----:B------:R-:W-:Y:S02]  /*113f0*/  ISETP.GE.U32.AND P2, PT, R34, R29, PT ;  /* 0x0000001d2200720c */ /* 0x000fe40003f46070 */
[----:B-1----:R-:W-:Y:S02]  /*11400*/  LOP3.LUT R9, R61, 0xff, RZ, 0xc0, !PT ;  /* 0x000000ff3d097812 */ /* 0x002fe400078ec0ff */
[----:B------:R-:W-:Y:S02]  /*11410*/  ISETP.GE.AND.EX P2, PT, R27, RZ, PT, P2 ;  /* 0x000000ff1b00720c */ /* 0x000fe40003f46320 */
[----:B------:R-:W-:Y:S02]  /*11420*/  LOP3.LUT R7, R45, 0xff, RZ, 0xc0, !PT ;  /* 0x000000ff2d077812 */ /* 0x000fe400078ec0ff */
        /* <DEDUP_REMOVED lines=8> */
[----:B------:R-:W-:Y:S02]  /*114b0*/  LOP3.LUT R81, R49, 0xff, RZ, 0xc0, !PT ;  /* 0x000000ff31517812 */ /* 0x000fe400078ec0ff */
[----:B------:R-:W-:Y:S02]  /*114c0*/  LOP3.LUT R89, R37, 0xff, RZ, 0xc0, !PT ;  /* 0x000000ff25597812 */ /* 0x000fe400078ec0ff */
[C---:B--2---:R-:W-:Y:S02]  /*114d0*/  PRMT R8, R67.reuse, 0x7771, RZ ;  /* 0x0000777143087816 */ /* 0x044fe400000000ff */
[----:B------:R-:W-:Y:S02]  /*114e0*/  LOP3.LUT R6, R67, 0xff, RZ, 0xc0, !PT ;  /* 0x000000ff43067812 */ /* 0x000fe400078ec0ff */
[----:B------:R-:W-:Y:S02]  /*114f0*/  ISETP.NE.AND P1, PT, R9, R8, PT ;  /* 0x000000080900720c */ /* 0x000fe40003f25270 */
[----:B------:R-:W-:-:S02]  /*11500*/  PRMT R68, R67, 0x7770, RZ ;  /* 0x0000777043447816 */ /* 0x000fc400000000ff */
[----:B------:R-:W-:Y:S02]  /*11510*/  ISETP.NE.AND P5, PT, R7, R6, PT ;  /* 0x000000060700720c */ /* 0x000fe40003fa5270 */
[----:B------:R-:W-:Y:S02]  /*11520*/  PRMT R6, R67, 0x7771, RZ ;  /* 0x0000777143067816 */ /* 0x000fe400000000ff */
[----:B------:R-:W-:Y:S02]  /*11530*/  ISETP.GT.U32.AND P6, PT, R7, R68, PT ;  /* 0x000000440700720c */ /* 0x000fe40003fc4070 */
[C---:B------:R-:W-:Y:S02]  /*11540*/  PRMT R7, R67.reuse, 0x7772, RZ ;  /* 0x0000777243077816 */ /* 0x040fe400000000ff */
[----:B------:R-:W-:Y:S02]  /*11550*/  LOP3.LUT R8, R46, 0xff, RZ, 0xc0, !PT ;  /* 0x000000ff2e087812 */ /* 0x000fe400078ec0ff */
[----:B------:R-:W-:-:S02]  /*11560*/  PRMT R5, R67, 0x7772, RZ ;  /* 0x0000777243057816 */ /* 0x000fc400000000ff */
[----:B------:R-:W-:Y:S02]  /*11570*/  ISETP.GT.U32.AND P0, PT, R9, R6, PT ;  /* 0x000000060900720c */ /* 0x000fe40003f04070 */
[C---:B------:R-:W-:Y:S02]  /*11580*/  ISETP.GT.U32.AND P3, PT, R8.reuse, R5, PT ;  /* 0x000000050800720c */ /* 0x040fe40003f64070 */
[----:B------:R-:W-:Y:S02]  /*11590*/  ISETP.NE.AND P4, PT, R8, R7, PT ;  /* 0x000000070800720c */ /* 0x000fe40003f85270 */
[----:B------:R-:W-:Y:S02]  /*115a0*/  SEL R8, RZ, 0xffffffff, P2 ;  /* 0xffffffffff087807 */ /* 0x000fe40001000000 */
[----:B------:R-:W-:Y:S02]  /*115b0*/  @P1 SEL R8, RZ, 0xffffffff, !P0 ;  /* 0xffffffffff081807 */ /* 0x000fe40004000000 */
[----:B------:R-:W-:-:S02]  /*115c0*/  ISETP.GE.U32.AND P0, PT, R28, R29, PT ;  /* 0x0000001d1c00720c */ /* 0x000fc40003f06070 */
[----:B------:R-:W-:Y:S02]  /*115d0*/  PRMT R9, R67, 0x7773, RZ ;  /* 0x0000777343097816 */ /* 0x000fe400000000ff */
[----:B------:R-:W-:Y:S02]  /*115e0*/  ISETP.GE.AND.EX P0, PT, R15, RZ, PT, P0 ;  /* 0x000000ff0f00720c */ /* 0x000fe40003f06300 */
[----:B------:R-:W-:Y:S02]  /*115f0*/  @P5 SEL R4, RZ, 0xffffffff, !P6 ;  /* 0xffffffffff045807 */ /* 0x000fe40007000000 */
[----:B------:R-:W-:Y:S02]  /*11600*/  ISETP.GE.U32.AND P5, PT, R30, R29, PT ;  /* 0x0000001d1e00720c */ /* 0x000fe40003fa6070 */
[----:B------:R-:W-:Y:S01]  /*11610*/  PRMT R7, R67, 0x7773, RZ ;  /* 0x0000777343077816 */ /* 0x000fe200000000ff */
[----:B------:R-:W-:Y:S01]  /*11620*/  IMAD.MOV.U32 R67, RZ, RZ, R9 ;  /* 0x000000ffff437224 */ /* 0x000fe200078e0009 */
[----:B------:R-:W-:-:S02]  /*11630*/  SEL R80, RZ, 0xffffffff, P0 ;  /* 0xffffffffff507807 */ /* 0x000fc40000000000 */
[----:B------:R-:W-:Y:S02]  /*11640*/  ISETP.GE.U32.AND P0, PT, R25, R63, PT ;  /* 0x0000003f1900720c */ /* 0x000fe40003f06070 */
[----:B------:R-:W-:Y:S02]  /*11650*/  ISETP.GE.AND.EX P5, PT, R21, RZ, PT, P5 ;  /* 0x000000ff1500720c */ /* 0x000fe40003fa6350 */
[----:B------:R-:W-:Y:S02]  /*11660*/  LOP3.LUT R4, R4, 0x1, RZ, 0xc0, !PT ;  /* 0x0000000104047812 */ /* 0x000fe400078ec0ff */
[----:B------:R-:W-:Y:S02]  /*11670*/  ISETP.GE.AND.EX P0, PT, R14, RZ, PT, P0 ;  /* 0x000000ff0e00720c */ /* 0x000fe40003f06300 */
[----:B------:R-:W-:Y:S02]  /*11680*/  SEL R9, RZ, 0xffffffff, P5 ;  /* 0xffffffffff097807 */ /* 0x000fe40002800000 */
[----:B------:R-:W-:-:S02]  /*11690*/  ISETP.NE.AND P6, PT, R70, R67, PT ;  /* 0x000000434600720c */ /* 0x000fc40003fc5270 */
[----:B------:R-:W-:Y:S02]  /*116a0*/  ISETP.NE.U32.AND P2, PT, R4, 0x1, PT ;  /* 0x000000010400780c */ /* 0x000fe40003f45070 */
[----:B------:R-:W-:Y:S02]  /*116b0*/  @P4 SEL R9, RZ, 0xffffffff, !P3 ;  /* 0xffffffffff094807 */ /* 0x000fe40005800000 */
[----:B------:R-:W-:Y:S02]  /*116c0*/  LOP3.LUT R4, R44, 0xff, RZ, 0xc0, !PT ;  /* 0x000000ff2c047812 */ /* 0x000fe400078ec0ff */
[----:B---3--:R-:W-:Y:S02]  /*116d0*/  LOP3.LUT R67, R66, 0xff, RZ, 0xc0, !PT ;  /* 0x000000ff42437812 */ /* 0x008fe400078ec0ff */
[----:B------:R-:W-:Y:S02]  /*116e0*/  SEL R88, RZ, 0xffffffff, P0 ;  /* 0xffffffffff587807 */ /* 0x000fe40000000000 */
[----:B------:R-:W-:-:S02]  /*116f0*/  ISETP.GE.U32.AND P0, PT, R24, R63, PT ;  /* 0x0000003f1800720c */ /* 0x000fc40003f06070 */
[----:B------:R-:W-:Y:S02]  /*11700*/  LOP3.LUT R8, R8, 0x1, RZ, 0xc0, !PT ;  /* 0x0000000108087812 */ /* 0x000fe400078ec0ff */
[----:B------:R-:W-:Y:S02]  /*11710*/  LOP3.LUT R9, R9, 0x1, RZ, 0xc0, !PT ;  /* 0x0000000109097812 */ /* 0x000fe400078ec0ff */
[----:B------:R-:W-:Y:S02]  /*11720*/  ISETP.NE.AND P1, PT, R4, R67, PT ;  /* 0x000000430400720c */ /* 0x000fe40003f25270 */
[----:B------:R-:W-:Y:S02]  /*11730*/  ISETP.GE.AND.EX P0, PT, R13, RZ, PT, P0 ;  /* 0x000000ff0d00720c */ /* 0x000fe40003f06300 */
[----:B------:R-:W-:Y:S02]  /*11740*/  ISETP.GT.U32.AND P5, PT, R70, R7, PT ;  /* 0x000000074600720c */ /* 0x000fe40003fa4070 */
[----:B------:R-:W-:-:S02]  /*11750*/  ISETP.NE.U32.AND P3, PT, R8, 0x1, PT ;  /* 0x000000010800780c */ /* 0x000fc40003f65070 */
[----:B------:R-:W-:Y:S02]  /*11760*/  ISETP.NE.U32.AND P4, PT, R9, 0x1, PT ;  /* 0x000000010900780c */ /* 0x000fe40003f85070 */
[----:B------:R-:W-:Y:S02]  /*11770*/  PRMT R67, R66, 0x7771, RZ ;  /* 0x0000777142437816 */ /* 0x000fe400000000ff */
[----:B------:R-:W-:Y:S02]  /*11780*/  LOP3.LUT R8, R60, 0xff, RZ, 0xc0, !PT ;  /* 0x000000ff3c087812 */ /* 0x000fe400078ec0ff */
[----:B------:R-:W-:Y:S02]  /*11790*/  PRMT R9, R66, 0x7770, RZ ;  /* 0x0000777042097816 */ /* 0x000fe400000000ff */
[----:B------:R-:W-:Y:S02]  /*117a0*/  SEL R87, RZ, 0xffffffff, P0 ;  /* 0xffffffffff577807 */ /* 0x000fe40000000000 */
[----:B------:R-:W-:-:S02]  /*117b0*/  @P6 SEL R80, RZ, 0xffffffff, !P5 ;  /* 0xffffffffff506807 */ /* 0x000fc40006800000 */
[----:B------:R-:W-:Y:S02]  /*117c0*/  ISETP.GE.U32.AND P0, PT, R20, R63, PT ;  /* 0x0000003f1400720c */ /* 0x000fe40003f06070 */
[----:B------:R-:W-:Y:S02]  /*117d0*/  ISETP.GT.U32.AND P6, PT, R4, R9, PT ;  /* 0x000000090400720c */ /* 0x000fe40003fc4070 */
[----:B------:R-:W-:Y:S02]  /*117e0*/  ISETP.NE.AND P5, PT, R8, R67, PT ;  /* 0x000000430800720c */ /* 0x000fe40003fa5270 */
[----:B------:R-:W-:Y:S02]  /*117f0*/  PRMT R4, R66, 0x7772, RZ ;  /* 0x0000777242047816 */ /* 0x000fe400000000ff */
[----:B------:R-:W-:Y:S02]  /*11800*/  ISETP.GE.AND.EX P0, PT, R0, RZ, PT, P0 ;  /* 0x000000ff0000720c */ /* 0x000fe40003f06300 */
[----:B------:R-:W-:-:S02]  /*11810*/  @P1 SEL R88, RZ, 0xffffffff, !P6 ;  /* 0xffffffffff581807 */ /* 0x000fc40007000000 */
[----:B------:R-:W-:Y:S02]  /*11820*/  PRMT R67, R66, 0x7771, RZ ;  /* 0x0000777142437816 */ /* 0x000fe400000000ff */
[----:B------:R-:W-:Y:S02]  /*11830*/  ISETP.NE.AND P1, PT, R69, R4, PT ;  /* 0x000000044500720c */ /* 0x000fe40003f25270 */
[----:B------:R-:W-:Y:S02]  /*11840*/  SEL R86, RZ, 0xffffffff, P0 ;  /* 0xffffffffff567807 */ /* 0x000fe40000000000 */
[----:B------:R-:W-:Y:S02]  /*11850*/  ISETP.GE.U32.AND P0, PT, R18, R63, PT ;  /* 0x0000003f1200720c */ /* 0x000fe40003f06070 */
[----:B------:R-:W-:Y:S02]  /*11860*/  ISETP.GT.U32.AND P6, PT, R8, R67, PT ;  /* 0x000000430800720c */ /* 0x000fe40003fc4070 */
[----:B------:R-:W-:-:S02]  /*11870*/  PRMT R8, R66, 0x7773, RZ ;  /* 0x0000777342087816 */ /* 0x000fc400000000ff */
[----:B------:R-:W-:Y:S02]  /*11880*/  PRMT R4, R66, 0x7772, RZ ;  /* 0x0000777242047816 */ /* 0x000fe400000000ff */
[----:B------:R-:W-:Y:S02]  /*11890*/  ISETP.GE.AND.EX P0, PT, R56, RZ, PT, P0 ;  /* 0x000000ff3800720c */ /* 0x000fe40003f06300 */
[----:B------:R-:W-:Y:S02]  /*118a0*/  @P5 SEL R87, RZ, 0xffffffff, !P6 ;  /* 0xffffffffff575807 */ /* 0x000fe40007000000 */
[----:B------:R-:W-:Y:S02]  /*118b0*/  ISETP.GT.U32.AND P6, PT, R69, R4, PT ;  /* 0x000000044500720c */ /* 0x000fe40003fc4070 */
[----:B------:R-:W-:Y:S02]  /*118c0*/  ISETP.NE.AND P5, PT, R71, R8, PT ;  /* 0x000000084700720c */ /* 0x000fe40003fa5270 */
[----:B------:R-:W-:-:S02]  /*118d0*/  LOP3.LUT R8, R42, 0xff, RZ, 0xc0, !PT ;  /* 0x000000ff2a087812 */ /* 0x000fc400078ec0ff */
[----:B----4-:R-:W-:Y:S02]  /*118e0*/  LOP3.LUT R69, R72, 0xff, RZ, 0xc0, !PT ;  /* 0x000000ff48457812 */ /* 0x010fe400078ec0ff */
[----:B------:R-:W-:Y:S02]  /*118f0*/  SEL R85, RZ, 0xffffffff, P0 ;  /* 0xffffffffff557807 */ /* 0x000fe40000000000 */
[----:B------:R-:W-:Y:S02]  /*11900*/  ISETP.GE.U32.AND P0, PT, R12, R65, PT ;  /* 0x000000410c00720c */ /* 0x000fe40003f06070 */
[----:B------:R-:W-:Y:S02]  /*11910*/  @P1 SEL R86, RZ, 0xffffffff, !P6 ;  /* 0xffffffffff561807 */ /* 0x000fe40007000000 */
[----:B------:R-:W-:Y:S02]  /*11920*/  PRMT R66, R66, 0x7773, RZ ;  /* 0x0000777342427816 */ /* 0x000fe400000000ff */
[----:B------:R-:W-:-:S02]  /*11930*/  ISETP.NE.AND P1, PT, R8, R69, PT ;  /* 0x000000450800720c */ /* 0x000fc40003f25270 */
[----:B------:R-:W-:Y:S02]  /*11940*/  ISETP.GE.AND.EX P0, PT, R54, RZ, PT, P0 ;  /* 0x000000ff3600720c */ /* 0x000fe40003f06300 */
[----:B------:R-:W-:Y:S02]  /*11950*/  ISETP.GT.U32.AND P6, PT, R71, R66, PT ;  /* 0x000000424700720c */ /* 0x000fe40003fc4070 */
[----:B------:R-:W-:Y:S02]  /*11960*/  PRMT R69, R72, 0x7771, RZ ;  /* 0x0000777148457816 */ /* 0x000fe400000000ff */
[----:B------:R-:W-:Y:S02]  /*11970*/  LOP3.LUT R70, R58, 0xff, RZ, 0xc0, !PT ;  /* 0x000000ff3a467812 */ /* 0x000fe400078ec0ff */
[----:B------:R-:W-:Y:S02]  /*11980*/  PRMT R71, R72, 0x7770, RZ ;  /* 0x0000777048477816 */ /* 0x000fe400000000ff */
[----:B------:R-:W-:-:S02]  /*11990*/  SEL R83, RZ, 0xffffffff, P0 ;  /* 0xffffffffff537807 */ /* 0x000fc40000000000 */
[----:B------:R-:W-:Y:S02]  /*119a0*/  ISETP.GE.U32.AND P0, PT, R11, R65, PT ;  /* 0x000000410b00720c */ /* 0x000fe40003f06070 */
[----:B------:R-:W-:Y:S02]  /*119b0*/  @P5 SEL R85, RZ, 0xffffffff, !P6 ;  /* 0xffffffffff555807 */ /* 0x000fe40007000000 */
[----:B------:R-:W-:Y:S02]  /*119c0*/  ISETP.GT.U32.AND P5, PT, R8, R71, PT ;  /* 0x000000470800720c */ /* 0x000fe40003fa4070 */
[----:B------:R-:W-:Y:S02]  /*119d0*/  ISETP.NE.AND P6, PT, R70, R69, PT ;  /* 0x000000454600720c */ /* 0x000fe40003fc5270 */
[----:B------:R-:W-:Y:S02]  /*119e0*/  PRMT R69, R72, 0x7771, RZ ;  /* 0x0000777148457816 */ /* 0x000fe400000000ff */
[----:B------:R-:W-:-:S02]  /*119f0*/  ISETP.GE.AND.EX P0, PT, R38, RZ, PT, P0 ;  /* 0x000000ff2600720c */ /* 0x000fc40003f06300 */
[----:B------:R-:W-:Y:S02]  /*11a00*/  @P1 SEL R83, RZ, 0xffffffff, !P5 ;  /* 0xffffffffff531807 */ /* 0x000fe40006800000 */
[----:B------:R-:W-:Y:S02]  /*11a10*/  ISETP.GT.U32.AND P5, PT, R70, R69, PT ;  /* 0x000000454600720c */ /* 0x000fe40003fa4070 */
[----:B------:R-:W-:Y:S02]  /*11a20*/  SEL R70, RZ, 0xffffffff, P0 ;  /* 0xffffffffff467807 */ /* 0x000fe40000000000 */
[----:B------:R-:W-:Y:S02]  /*11a30*/  ISETP.GE.U32.AND P0, PT, R10, R65, PT ;  /* 0x000000410a00720c */ /* 0x000fe40003f06070 */
[----:B------:R-:W-:Y:S02]  /*11a40*/  PRMT R8, R72, 0x7772, RZ ;  /* 0x0000777248087816 */ /* 0x000fe400000000ff */
[----:B------:R-:W-:-:S02]  /*11a50*/  ISETP.GE.AND.EX P0, PT, R52, RZ, PT, P0 ;  /* 0x000000ff3400720c */ /* 0x000fc40003f06300 */
[----:B------:R-:W-:Y:S02]  /*11a60*/  ISETP.NE.AND P1, PT, R73, R8, PT ;  /* 0x000000084900720c */ /* 0x000fe40003f25270 */
[C---:B------:R-:W-:Y:S02]  /*11a70*/  PRMT R76, R72.reuse, 0x7773, RZ ;  /* 0x00007773484c7816 */ /* 0x040fe400000000ff */
[----:B------:R-:W-:Y:S02]  /*11a80*/  SEL R75, RZ, 0xffffffff, P0 ;  /* 0xffffffffff4b7807 */ /* 0x000fe40000000000 */
[----:B------:R-:W-:Y:S02]  /*11a90*/  ISETP.GE.U32.AND P0, PT, R3, R65, PT ;  /* 0x000000410300720c */ /* 0x000fe40003f06070 */
[----:B------:R-:W-:Y:S02]  /*11aa0*/  PRMT R8, R72, 0x7772, RZ ;  /* 0x0000777248087816 */ /* 0x000fe400000000ff */
[----:B------:R-:W-:-:S02]  /*11ab0*/  @P6 SEL R70, RZ, 0xffffffff, !P5 ;  /* 0xffffffffff466807 */ /* 0x000fc40006800000 */
[----:B------:R-:W-:Y:S02]  /*11ac0*/  ISETP.NE.AND P5, PT, R77, R76, PT ;  /* 0x0000004c4d00720c */ /* 0x000fe40003fa5270 */
[----:B------:R-:W-:Y:S02]  /*11ad0*/  ISETP.GE.AND.EX P0, PT, R51, RZ, PT, P0 ;  /* 0x000000ff3300720c */ /* 0x000fe40003f06300 */
[----:B------:R-:W-:Y:S02]  /*11ae0*/  ISETP.GT.U32.AND P6, PT, R73, R8, PT ;  /* 0x000000084900720c */ /* 0x000fe40003fc4070 */
[----:B------:R-:W-:Y:S02]  /*11af0*/  LOP3.LUT R76, R40, 0xff, RZ, 0xc0, !PT ;  /* 0x000000ff284c7812 */ /* 0x000fe400078ec0ff */
[----:B-----5:R-:W-:Y:S02]  /*11b00*/  LOP3.LUT R73, R82, 0xff, RZ, 0xc0, !PT ;  /* 0x000000ff52497812 */ /* 0x020fe400078ec0ff */
[----:B------:R-:W-:-:S02]  /*11b10*/  PRMT R72, R72, 0x7773, RZ ;  /* 0x0000777348487816 */ /* 0x000fc400000000ff */
[----:B------:R-:W-:Y:S02]  /*11b20*/  SEL R79, RZ, 0xffffffff, P0 ;  /* 0xffffffffff4f7807 */ /* 0x000fe40000000000 */
[----:B------:R-:W-:Y:S02]  /*11b30*/  @P1 SEL R75, RZ, 0xffffffff, !P6 ;  /* 0xffffffffff4b1807 */ /* 0x000fe40007000000 */
[----:B------:R-:W-:Y:S02]  /*11b40*/  ISETP.GE.U32.AND P0, PT, R57, R64, PT ;  /* 0x000000403900720c */ /* 0x000fe40003f06070 */
[----:B------:R-:W-:Y:S02]  /*11b50*/  ISETP.NE.AND P1, PT, R76, R73, PT ;  /* 0x000000494c00720c */ /* 0x000fe40003f25270 */
[----:B------:R-:W-:Y:S02]  /*11b60*/  ISETP.GT.U32.AND P6, PT, R77, R72, PT ;  /* 0x000000484d00720c */ /* 0x000fe40003fc4070 */
[----:B------:R-:W-:-:S02]  /*11b70*/  PRMT R78, R82, 0x7771, RZ ;  /* 0x00007771524e7816 */ /* 0x000fc400000000ff */
[----:B------:R-:W-:Y:S02]  /*11b80*/  ISETP.GE.AND.EX P0, PT, R50, RZ, PT, P0 ;  /* 0x000000ff3200720c */ /* 0x000fe40003f06300 */
[----:B------:R-:W-:Y:S02]  /*11b90*/  PRMT R73, R82, 0x7770, RZ ;  /* 0x0000777052497816 */ /* 0x000fe400000000ff */
[----:B------:R-:W-:Y:S02]  /*11ba0*/  @P5 SEL R79, RZ, 0xffffffff, !P6 ;  /* 0xffffffffff4f5807 */ /* 0x000fe40007000000 */
[----:B------:R-:W-:Y:S02]  /*11bb0*/  ISETP.NE.AND P5, PT, R81, R78, PT ;  /* 0x0000004e5100720c */ /* 0x000fe40003fa5270 */
[----:B------:R-:W-:Y:S02]  /*11bc0*/  SEL R77, RZ, 0xffffffff, P0 ;  /* 0xffffffffff4d7807 */ /* 0x000fe40000000000 */
[----:B------:R-:W-:-:S02]  /*11bd0*/  ISETP.GE.U32.AND P0, PT, R33, R64, PT ;  /* 0x000000402100720c */ /* 0x000fc40003f06070 */
[----:B------:R-:W-:Y:S02]  /*11be0*/  ISETP.GT.U32.AND P6, PT, R76, R73, PT ;  /* 0x000000494c00720c */ /* 0x000fe40003fc4070 */
[C---:B------:R-:W-:Y:S02]  /*11bf0*/  PRMT R78, R82.reuse, 0x7773, RZ ;  /* 0x00007773524e7816 */ /* 0x040fe400000000ff */
[----:B------:R-:W-:Y:S02]  /*11c00*/  PRMT R76, R82, 0x7771, RZ ;  /* 0x00007771524c7816 */ /* 0x000fe400000000ff */
[----:B------:R-:W-:Y:S02]  /*11c10*/  ISETP.GE.AND.EX P0, PT, R35, RZ, PT, P0 ;  /* 0x000000ff2300720c */ /* 0x000fe40003f06300 */
[----:B------:R-:W-:Y:S02]  /*11c20*/  @P1 SEL R77, RZ, 0xffffffff, !P6 ;  /* 0xffffffffff4d1807 */ /* 0x000fe40007000000 */
[----:B------:R-:W-:-:S02]  /*11c30*/  ISETP.NE.AND P1, PT, R89, R78, PT ;  /* 0x0000004e5900720c */ /* 0x000fc40003f25270 */
[----:B------:R-:W-:Y:S02]  /*11c40*/  ISETP.GT.U32.AND P6, PT, R81, R76, PT ;  /* 0x0000004c5100720c */ /* 0x000fe40003fc4070 */
[----:B------:R-:W-:Y:S02]  /*11c50*/  SEL R78, RZ, 0xffffffff, P0 ;  /* 0xffffffffff4e7807 */ /* 0x000fe40000000000 */
[----:B------:R-:W-:Y:S02]  /*11c60*/  LOP3.LUT R81, R80, 0x1, RZ, 0xc0, !PT ;  /* 0x0000000150517812 */ /* 0x000fe400078ec0ff */
[----:B------:R-:W-:Y:S02]  /*11c70*/  ISETP.GE.U32.AND P0, PT, R31, R64, PT ;  /* 0x000000401f00720c */ /* 0x000fe40003f06070 */
[----:B------:R-:W-:Y:S02]  /*11c80*/  PRMT R80, R82, 0x7773, RZ ;  /* 0x0000777352507816 */ /* 0x000fe400000000ff */
[----:B------:R-:W-:-:S02]  /*11c90*/  @P5 SEL R78, RZ, 0xffffffff, !P6 ;  /* 0xffffffffff4e5807 */ /* 0x000fc40007000000 */
[----:B------:R-:W-:Y:S02]  /*11ca0*/  ISETP.GE.AND.EX P6, PT, R48, RZ, PT, P0 ;  /* 0x000000ff3000720c */ /* 0x000fe40003fc6300 */
[----:B------:R-:W-:Y:S02]  /*11cb0*/  ISETP.GT.U32.AND P0, PT, R89, R80, PT ;  /* 0x000000505900720c */ /* 0x000fe40003f04070 */
[----:B------:R-:W-:Y:S02]  /*11cc0*/  ISETP.NE.U32.AND P5, PT, R81, 0x1, PT ;  /* 0x000000015100780c */ /* 0x000fe40003fa5070 */
[----:B------:R-:W-:Y:S02]  /*11cd0*/  PRMT R84, R82, 0x7772, RZ ;  /* 0x0000777252547816 */ /* 0x000fe400000000ff */
[----:B------:R-:W-:Y:S02]  /*11ce0*/  LOP3.LUT R89, R39, 0xff, RZ, 0xc0, !PT ;  /* 0x000000ff27597812 */ /* 0x000fe400078ec0ff */
        /* <DEDUP_REMOVED lines=86> */
.L_x_4350:
[----:B------:R-:W-:Y:S02]  /*12250*/  PRMT R64, R6, 0x7610, R64 ;  /* 0x0000761006407816 */ /* 0x000fe40000000040 */
[----:B------:R-:W-:Y:S02]  /*12260*/  PRMT R63, R5, 0x7610, R63 ;  /* 0x00007610053f7816 */ /* 0x000fe4000000003f */
[----:B------:R-:W-:Y:S02]  /*12270*/  PRMT R65, R7, 0x7610, R65 ;  /* 0x0000761007417816 */ /* 0x000fe40000000041 */
[----:B------:R-:W-:-:S07]  /*12280*/  PRMT R70, R4, 0x7610, R70 ;  /* 0x0000761004467816 */ /* 0x000fce0000000046 */
.L_x_4349:
[----:B------:R-:W-:Y:S05]  /*12290*/  BSYNC B0 ;  /* 0x0000000000007941 */ /* 0x000fea0003800000 */
.L_x_4348:
        /* <DEDUP_REMOVED lines=47> */
.L_x_4353:
[----:B------:R-:W-:Y:S05]  /*12590*/  BSYNC B0 ;  /* 0x0000000000007941 */ /* 0x000fea0003800000 */
.L_x_4352:
        /* <DEDUP_REMOVED lines=130> */
[----:B------:R-:W-:-:S02]  /*12dc0*/  ISETP.NE.AND P6, PT, R6, R5, PT ;  /* 0x000000050600720c */ /* 0x000fc40003fc5270 */
[CC--:B------:R-:W-:Y:S02]  /*12dd0*/  ISETP.NE.AND P5, PT, R16.reuse, R7.reuse, PT ;  /* 0x000000071000720c */ /* 0x0c0fe40003fa5270 */
[----:B------:R-:W-:Y:S02]  /*12de0*/  SEL R5, RZ, 0xffffffff, !P2 ;  /* 0xffffffffff057807 */ /* 0x000fe40005000000 */
[----:B------:R-:W-:Y:S02]  /*12df0*/  SEL R6, RZ, 0xffffffff, !P1 ;  /* 0xffffffffff067807 */ /* 0x000fe40004800000 */
[----:B------:R-:W-:Y:S02]  /*12e00*/  ISETP.GT.U32.AND P4, PT, R16, R7, PT ;  /* 0x000000071000720c */ /* 0x000fe40003f84070 */
        /* <DEDUP_REMOVED lines=84> */
.L_x_4355:
[----:B------:R-:W-:Y:S05]  /*13350*/  BSYNC B0 ;  /* 0x0000000000007941 */ /* 0x000fea0003800000 */
.L_x_4354:
        /* <DEDUP_REMOVED lines=10> */
[----:B------:R-:W-:Y:S02]  /*13400*/  LOP3.LUT R5, R61, 0xff, RZ, 0xc0, !PT ;  /* 0x000000ff3d057812 */ /* 0x000fe400078ec0ff */
[----:B------:R-:W-:-:S02]  /*13410*/  LOP3.LUT R6, R60, 0xff, RZ, 0xc0, !PT ;  /* 0x000000ff3c067812 */ /* 0x000fc400078ec0ff */
[----:B------:R-:W-:Y:S02]  /*13420*/  ISETP.NE.AND P4, PT, R7, R8, PT ;  /* 0x000000080700720c */ /* 0x000fe40003f85270 */
[----:B------:R-:W-:Y:S02]  /*13430*/  LOP3.LUT R9, R62, 0xff, RZ, 0xc0, !PT ;  /* 0x000000ff3e097812 */ /* 0x000fe400078ec0ff */
[----:B------:R-:W-:Y:S02]  /*13440*/  LOP3.LUT R16, R59, 0xff, RZ, 0xc0, !PT ;  /* 0x000000ff3b107812 */ /* 0x000fe400078ec0ff */
[----:B------:R-:W-:Y:S02]  /*13450*/  ISETP.GE.U32.AND P2, PT, R30, R20, PT ;  /* 0x000000141e00720c */ /* 0x000fe40003f46070 */
[----:B------:R-:W-:Y:S02]  /*13460*/  ISETP.NE.AND P6, PT, R5, R6, PT ;  /* 0x000000060500720c */ /* 0x000fe40003fc5270 */
        /* <DEDUP_REMOVED lines=10> */
[----:B------:R-:W-:Y:S02]  /*13510*/  LOP3.LUT R4, R4, 0x1, RZ, 0xc0, !PT ;  /* 0x0000000104047812 */ /* 0x000fe400078ec0ff */
[----:B------:R-:W-:Y:S02]  /*13520*/  ISETP.GE.AND.EX P1, PT, R15, R56, PT, P1 ;  /* 0x000000380f00720c */ /* 0x000fe40003f26310 */
[----:B------:R-:W-:-:S02]  /*13530*/  ISETP.GT.U32.AND P2, PT, R9, R16, PT ;  /* 0x000000100900720c */ /* 0x000fc40003f44070 */
[----:B------:R-:W-:Y:S02]  /*13540*/  @P6 SEL R5, RZ, 0xffffffff, !P5 ;  /* 0xffffffffff056807 */ /* 0x000fe40006800000 */
[----:B------:R-:W-:Y:S02]  /*13550*/  LOP3.LUT R6, R6, 0x1, RZ, 0xc0, !PT ;  /* 0x0000000106067812 */ /* 0x000fe400078ec0ff */
[----:B------:R-:W-:Y:S02]  /*13560*/  ISETP.NE.U32.AND P0, PT, R4, 0x1, PT ;  /* 0x000000010400780c */ /* 0x000fe40003f05070 */
[----:B------:R-:W-:Y:S02]  /*13570*/  SEL R7, RZ, 0xffffffff, P1 ;  /* 0xffffffffff077807 */ /* 0x000fe40000800000 */
[----:B------:R-:W-:Y:S02]  /*13580*/  @P3 SEL R7, RZ, 0xffffffff, !P2 ;  /* 0xffffffffff073807 */ /* 0x000fe40005000000 */
[----:B------:R-:W-:-:S02]  /*13590*/  LOP3.LUT R5, R5, 0x1, RZ, 0xc0, !PT ;  /* 0x0000000105057812 */ /* 0x000fc400078ec0ff */
[----:B------:R-:W-:Y:S02]  /*135a0*/  ISETP.NE.U32.AND P2, PT, R6, 0x1, PT ;  /* 0x000000010600780c */ /* 0x000fe40003f45070 */
[----:B------:R-:W-:Y:S02]  /*135b0*/  SEL R45, R45, R44, !P0 ;  /* 0x0000002c2d2d7207 */ /* 0x000fe40004000000 */
[----:B------:R-:W-:Y:S02]  /*135c0*/  ISETP.NE.U32.AND P1, PT, R5, 0x1, PT ;  /* 0x000000010500780c */ /* 0x000fe40003f25070 */
[----:B------:R-:W-:Y:S02]  /*135d0*/  SEL R21, R21, R0, !P2 ;  /* 0x0000000015157207 */ /* 0x000fe40005000000 */
[----:B------:R-:W-:Y:S02]  /*135e0*/  LOP3.LUT R5, R42, 0xff, RZ, 0xc0, !PT ;  /* 0x000000ff2a057812 */ /* 0x000fe400078ec0ff */
[----:B------:R-:W-:-:S02]  /*135f0*/  LOP3.LUT R0, R45, 0xff, RZ, 0xc0, !PT ;  /* 0x000000ff2d007812 */ /* 0x000fc400078ec0ff */
[----:B------:R-:W-:Y:S02]  /*13600*/  LOP3.LUT R7, R7, 0x1, RZ, 0xc0, !PT ;  /* 0x0000000107077812 */ /* 0x000fe400078ec0ff */
[----:B------:R-:W-:Y:S02]  /*13610*/  SEL R25, R34, R25, !P0 ;  /* 0x0000001922197207 */ /* 0x000fe40004000000 */
[----:B------:R-:W-:Y:S02]  /*13620*/  ISETP.NE.AND P5, PT, R0, R5, PT ;  /* 0x000000050000720c */ /* 0x000fe40003fa5270 */
[----:B------:R-:W-:Y:S02]  /*13630*/  ISETP.NE.U32.AND P3, PT, R7, 0x1, PT ;  /* 0x000000010700780c */ /* 0x000fe40003f65070 */
[----:B------:R-:W-:Y:S02]  /*13640*/  SEL R9, R27, R14, !P0 ;  /* 0x0000000e1b097207 */ /* 0x000fe40004000000 */
[----:B------:R-:W-:-:S02]  /*13650*/  ISETP.GE.U32.AND P4, PT, R25, R12, PT ;  /* 0x0000000c1900720c */ /* 0x000fc40003f86070 */
[----:B------:R-:W-:Y:S02]  /*13660*/  SEL R62, R62, R59, !P3 ;  /* 0x0000003b3e3e7207 */ /* 0x000fe40005800000 */
[----:B------:R-:W-:Y:S02]  /*13670*/  SEL R24, R32, R24, !P1 ;  /* 0x0000001820187207 */ /* 0x000fe40004800000 */
[----:B------:R-:W-:Y:S02]  /*13680*/  SEL R18, R28, R18, !P3 ;  /* 0x000000121c127207 */ /* 0x000fe40005800000 */
[----:B------:R-:W-:Y:S02]  /*13690*/  SEL R14, R15, R56, !P3 ;  /* 0x000000380f0e7207 */ /* 0x000fe40005800000 */
[----:B------:R-:W-:Y:S02]  /*136a0*/  ISETP.GE.AND.EX P4, PT, R9, R54, PT, P4 ;  /* 0x000000360900720c */ /* 0x000fe40003f86340 */
[----:B------:R-:W-:-:S02]  /*136b0*/  ISETP.GT.U32.AND P3, PT, R0, R5, PT ;  /* 0x000000050000720c */ /* 0x000fc40003f64070 */
[----:B------:R-:W-:Y:S02]  /*136c0*/  SEL R7, R30, R20, !P2 ;  /* 0x000000141e077207 */ /* 0x000fe40005000000 */
[----:B------:R-:W-:Y:S02]  /*136d0*/  LOP3.LUT R19, R41, 0xff, RZ, 0xc0, !PT ;  /* 0x000000ff29137812 */ /* 0x000fe400078ec0ff */
[----:B------:R-:W-:Y:S02]  /*136e0*/  LOP3.LUT R6, R62, 0xff, RZ, 0xc0, !PT ;  /* 0x000000ff3e067812 */ /* 0x000fe400078ec0ff */
[----:B------:R-:W-:Y:S02]  /*136f0*/  SEL R61, R61, R60, !P1 ;  /* 0x0000003c3d3d7207 */ /* 0x000fe40004800000 */
[----:B------:R-:W-:Y:S02]  /*13700*/  SEL R13, R26, R13, !P1 ;  /* 0x0000000d1a0d7207 */ /* 0x000fe40004800000 */
[----:B------:R-:W-:-:S02]  /*13710*/  SEL R46, R46, R43, !P2 ;  /* 0x0000002b2e2e7207 */ /* 0x000fc40005000000 */
[----:B------:R-:W-:Y:S02]  /*13720*/  ISETP.GE.U32.AND P0, PT, R24, R11, PT ;  /* 0x0000000b1800720c */ /* 0x000fe40003f06070 */
[----:B------:R-:W-:Y:S02]  /*13730*/  SEL R0, RZ, 0xffffffff, P4 ;  /* 0xffffffffff007807 */ /* 0x000fe40002000000 */
[----:B------:R-:W-:Y:S02]  /*13740*/  @P5 SEL R0, RZ, 0xffffffff, !P3 ;  /* 0xffffffffff005807 */ /* 0x000fe40005800000 */
[----:B------:R-:W-:Y:S02]  /*13750*/  ISETP.GE.U32.AND P2, PT, R7, R10, PT ;  /* 0x0000000a0700720c */ /* 0x000fe40003f46070 */
[----:B------:R-:W-:Y:S02]  /*13760*/  ISETP.NE.AND P3, PT, R6, R19, PT ;  /* 0x000000130600720c */ /* 0x000fe40003f65270 */
[----:B------:R-:W-:-:S02]  /*13770*/  LOP3.LUT R15, R58, 0xff, RZ, 0xc0, !PT ;  /* 0x000000ff3a0f7812 */ /* 0x000fc400078ec0ff */
[----:B------:R-:W-:Y:S02]  /*13780*/  LOP3.LUT R4, R61, 0xff, RZ, 0xc0, !PT ;  /* 0x000000ff3d047812 */ /* 0x000fe400078ec0ff */
[----:B------:R-:W-:Y:S02]  /*13790*/  LOP3.LUT R8, R53, 0xff, RZ, 0xc0, !PT ;  /* 0x000000ff35087812 */ /* 0x000fe400078ec0ff */
[----:B------:R-:W-:Y:S02]  /*137a0*/  LOP3.LUT R5, R46, 0xff, RZ, 0xc0, !PT ;  /* 0x000000ff2e057812 */ /* 0x000fe400078ec0ff */
[----:B------:R-:W-:Y:S02]  /*137b0*/  ISETP.GE.AND.EX P0, PT, R13, R38, PT, P0 ;  /* 0x000000260d00720c */ /* 0x000fe40003f06300 */
[----:B------:R-:W-:Y:S02]  /*137c0*/  ISETP.GE.U32.AND P1, PT, R18, R3, PT ;  /* 0x000000031200720c */ /* 0x000fe40003f26070 */
[----:B------:R-:W-:-:S02]  /*137d0*/  ISETP.GE.AND.EX P2, PT, R21, R52, PT, P2 ;  /* 0x000000341500720c */ /* 0x000fc40003f46320 */
[CC--:B------:R-:W-:Y:S02]  /*137e0*/  ISETP.NE.AND P6, PT, R4.reuse, R15.reuse, PT ;  /* 0x0000000f0400720c */ /* 0x0c0fe40003fc5270 */
[----:B------:R-:W-:Y:S02]  /*137f0*/  ISETP.GT.U32.AND P5, PT, R4, R15, PT ;  /* 0x0000000f0400720c */ /* 0x000fe40003fa4070 */
[CC--:B------:R-:W-:Y:S02]  /*13800*/  ISETP.NE.AND P4, PT, R5.reuse, R8.reuse, PT ;  /* 0x000000080500720c */ /* 0x0c0fe40003f85270 */
[----:B------:R-:W-:Y:S02]  /*13810*/  SEL R4, RZ, 0xffffffff, P0 ;  /* 0xffffffffff047807 */ /* 0x000fe40000000000 */
        /* <DEDUP_REMOVED lines=11> */
[----:B------:R-:W-:Y:S02]  /*138d0*/  @P6 SEL R4, RZ, 0xffffffff, !P5 ;  /* 0xffffffffff046807 */ /* 0x000fe40006800000 */
[----:B------:R-:W-:Y:S02]  /*138e0*/  SEL R62, R62, R41, !P3 ;  /* 0x000000293e3e7207 */ /* 0x000fe40005800000 */
[----:B------:R-:W-:-:S02]  /*138f0*/  ISETP.NE.U32.AND P2, PT, R5, 0x1, PT ;  /* 0x000000010500780c */ /* 0x000fc40003f45070 */
[----:B------:R-:W-:Y:S02]  /*13900*/  ISETP.NE.U32.AND P0, PT, R0, 0x1, PT ;  /* 0x000000010000780c */ /* 0x000fe40003f05070 */
[----:B------:R-:W-:Y:S02]  /*13910*/  LOP3.LUT R4, R4, 0x1, RZ, 0xc0, !PT ;  /* 0x0000000104047812 */ /* 0x000fe400078ec0ff */
[----:B------:R-:W-:Y:S02]  /*13920*/  LOP3.LUT R5, R37, 0xff, RZ, 0xc0, !PT ;  /* 0x000000ff25057812 */ /* 0x000fe400078ec0ff */
[----:B------:R-:W-:Y:S02]  /*13930*/  LOP3.LUT R0, R62, 0xff, RZ, 0xc0, !PT ;  /* 0x000000ff3e007812 */ /* 0x000fe400078ec0ff */
[----:B------:R-:W-:Y:S02]  /*13940*/  SEL R8, R21, R52, !P2 ;  /* 0x0000003415087207 */ /* 0x000fe40005000000 */
[----:B------:R-:W-:-:S02]  /*13950*/  SEL R52, R18, R3, !P3 ;  /* 0x0000000312347207 */ /* 0x000fc40005800000 */
[----:B------:R-:W-:Y:S02]  /*13960*/  ISETP.NE.U32.AND P1, PT, R4, 0x1, PT ;  /* 0x000000010400780c */ /* 0x000fe40003f25070 */
[----:B------:R-:W-:Y:S02]  /*13970*/  ISETP.NE.AND P5, PT, R0, R5, PT ;  /* 0x000000050000720c */ /* 0x000fe40003fa5270 */
[----:B------:R-:W-:Y:S02]  /*13980*/  SEL R51, R14, R51, !P3 ;  /* 0x000000330e337207 */ /* 0x000fe40005800000 */
[----:B------:R-:W-:Y:S02]  /*13990*/  ISETP.GE.U32.AND P4, PT, R52, R31, PT ;  /* 0x0000001f3400720c */ /* 0x000fe40003f86070 */
[----:B------:R-:W-:Y:S02]  /*139a0*/  SEL R4, R61, R58, !P1 ;  /* 0x0000003a3d047207 */ /* 0x000fe40004800000 */
[----:B------:R-:W-:-:S02]  /*139b0*/  SEL R46, R46, R53, !P2 ;  /* 0x000000352e2e7207 */ /* 0x000fc40005000000 */
[----:B------:R-:W-:Y:S02]  /*139c0*/  SEL R45, R45, R42, !P0 ;  /* 0x0000002a2d2d7207 */ /* 0x000fe40004000000 */
[----:B------:R-:W-:Y:S02]  /*139d0*/  ISETP.GE.AND.EX P4, PT, R51, R48, PT, P4 ;  /* 0x000000303300720c */ /* 0x000fe40003f86340 */
[----:B------:R-:W-:Y:S02]  /*139e0*/  SEL R12, R25, R12, !P0 ;  /* 0x0000000c190c7207 */ /* 0x000fe40004000000 */
[----:B------:R-:W-:Y:S02]  /*139f0*/  LOP3.LUT R14, R49, 0xff, RZ, 0xc0, !PT ;  /* 0x000000ff310e7812 */ /* 0x000fe400078ec0ff */
[----:B------:R-:W-:Y:S02]  /*13a00*/  LOP3.LUT R3, R4, 0xff, RZ, 0xc0, !PT ;  /* 0x000000ff04037812 */ /* 0x000fe400078ec0ff */
[----:B------:R-:W-:-:S02]  /*13a10*/  ISETP.GT.U32.AND P3, PT, R0, R5, PT ;  /* 0x000000050000720c */ /* 0x000fc40003f64070 */
[----:B------:R-:W-:Y:S02]  /*13a20*/  SEL R56, R24, R11, !P1 ;  /* 0x0000000b18387207 */ /* 0x000fe40004800000 */
[----:B------:R-:W-:Y:S02]  /*13a30*/  SEL R10, R7, R10, !P2 ;  /* 0x0000000a070a7207 */ /* 0x000fe40005000000 */
[----:B------:R-:W-:Y:S02]  /*13a40*/  LOP3.LUT R16, R39, 0xff, RZ, 0xc0, !PT ;  /* 0x000000ff27107812 */ /* 0x000fe400078ec0ff */
[----:B------:R-:W-:Y:S02]  /*13a50*/  LOP3.LUT R5, R46, 0xff, RZ, 0xc0, !PT ;  /* 0x000000ff2e057812 */ /* 0x000fe400078ec0ff */
[----:B------:R-:W-:Y:S02]  /*13a60*/  SEL R9, R9, R54, !P0 ;  /* 0x0000003609097207 */ /* 0x000fe40004000000 */
[----:B------:R-:W-:-:S02]  /*13a70*/  LOP3.LUT R7, R40, 0xff, RZ, 0xc0, !PT ;  /* 0x000000ff28077812 */ /* 0x000fc400078ec0ff */
[----:B------:R-:W-:Y:S02]  /*13a80*/  LOP3.LUT R0, R45, 0xff, RZ, 0xc0, !PT ;  /* 0x000000ff2d007812 */ /* 0x000fe400078ec0ff */
[----:B------:R-:W-:Y:S02]  /*13a90*/  SEL R6, RZ, 0xffffffff, P4 ;  /* 0xffffffffff067807 */ /* 0x000fe40002000000 */
[----:B------:R-:W-:Y:S02]  /*13aa0*/  ISETP.GE.U32.AND P0, PT, R12, R57, PT ;  /* 0x000000390c00720c */ /* 0x000fe40003f06070 */
[----:B------:R-:W-:Y:S02]  /*13ab0*/  ISETP.NE.AND P4, PT, R3, R14, PT ;  /* 0x0000000e0300720c */ /* 0x000fe40003f85270 */
[----:B------:R-:W-:Y:S02]  /*13ac0*/  @P5 SEL R6, RZ, 0xffffffff, !P3 ;  /* 0xffffffffff065807 */ /* 0x000fe40005800000 */
[----:B------:R-:W-:-:S02]  /*13ad0*/  SEL R38, R13, R38, !P1 ;  /* 0x000000260d267207 */ /* 0x000fc40004800000 */
[----:B------:R-:W-:Y:S02]  /*13ae0*/  ISETP.GE.U32.AND P2, PT, R56, R33, PT ;  /* 0x000000213800720c */ /* 0x000fe40003f46070 */
[----:B------:R-:W-:Y:S02]  /*13af0*/  ISETP.NE.AND P3, PT, R5, R16, PT ;  /* 0x000000100500720c */ /* 0x000fe40003f65270 */
[----:B------:R-:W-:Y:S02]  /*13b00*/  ISETP.NE.AND P6, PT, R0, R7, PT ;  /* 0x000000070000720c */ /* 0x000fe40003fc5270 */
[----:B------:R-:W-:Y:S02]  /*13b10*/  ISETP.GE.AND.EX P0, PT, R9, R50, PT, P0 ;  /* 0x000000320900720c */ /* 0x000fe40003f06300 */
        /* <DEDUP_REMOVED lines=32> */
[----:B------:R-:W-:-:S07]  /*13d20*/  PRMT R9, R4, 0x7610, R9 ;  /* 0x0000761004097816 */ /* 0x000fce0000000009 */
.L_x_4306:
[----:B------:R-:W-:Y:S05]  /*13d30*/  BSYNC B6 ;  /* 0x0000000000067941 */ /* 0x000fea0003800000 */
.L_x_4305:
[----:B------:R-:W-:Y:S02]  /*13d40*/  ULDC UR4, c[0x0][0x244] ;  /* 0x0000910000047ab9 */ /* 0x000fe40000000800 */
[----:B------:R-:W-:-:S13]  /*13d50*/  ISETP.NE.AND P0, PT, RZ, UR4, PT ;  /* 0x00000004ff007c0c */ /* 0x000fda000bf05270 */
[----:B------:R-:W-:Y:S05]  /*13d60*/  @!P0 BRA `(.L_x_4356) ;  /* 0x0000000400a48947 */ /* 0x000fea0003800000 */
[----:B------:R-:W0:Y:S01]  /*13d70*/  S2R R21, SR_CgaCtaId ;  /* 0x0000000000157919 */ /* 0x000e220000008800 */
[----:B------:R-:W1:Y:S01]  /*13d80*/  LDC R20, c[0x0][RZ] ;  /* 0x00000000ff147b82 */ /* 0x000e620000000800 */
[----:B------:R-:W-:Y:S01]  /*13d90*/  MOV R0, 0x400 ;  /* 0x0000040000007802 */ /* 0x000fe20000000f00 */
[----:B------:R-:W-:Y:S02]  /*13da0*/  IMAD.MOV.U32 R34, RZ, RZ, R56 ;  /* 0x000000ffff227224 */ /* 0x000fe400078e0038 */
[----:B------:R-:W-:Y:S02]  /*13db0*/  IMAD.MOV.U32 R50, RZ, RZ, R52 ;  /* 0x000000ffff327224 */ /* 0x000fe400078e0034 */
[----:B------:R-:W-:Y:S02]  /*13dc0*/  VIADD R4, R0, 0x10 ;  /* 0x0000001000047836 */ /* 0x000fe40000000000 */
[----:B------:R-:W2:Y:S01]  /*13dd0*/  LDC R24, c[0x0][0x4] ;  /* 0x00000100ff187b82 */ /* 0x000ea20000000800 */
[----:B-1----:R-:W-:-:S02]  /*13de0*/  IMAD R0, R2, R20, R17 ;  /* 0x0000001402007224 */ /* 0x002fc400078e0211 */
        /* <DEDUP_REMOVED lines=13> */
.L_x_4359:
        /* <DEDUP_REMOVED lines=12> */
[----:B------:R-:W-:Y:S01]  /*13f80*/  IMAD R0, R0, 0x40, R21 ;  /* 0x0000004000007824 */ /* 0x000fe200078e0215 */
[----:B------:R-:W-:-:S04]  /*13f90*/  LOP3.LUT R10, R3, 0xff, RZ, 0xc0, !PT ;  /* 0x000000ff030a7812 */ /* 0x000fc800078ec0ff */
[----:B------:R-:W1:Y:S04]  /*13fa0*/  LDS.U8 R27, [R0] ;  /* 0x00000000001b7984 */ /* 0x000e680000000000 */
[----:B------:R-:W2:Y:S04]  /*13fb0*/  LDS.U8 R29, [R0+0x10] ;  /* 0x00001000001d7984 */ /* 0x000ea80000000000 */
[----:B------:R-:W3:Y:S04]  /*13fc0*/  LDS.64 R4, [R0+0x8] ;  /* 0x0000080000047984 */ /* 0x000ee80000000a00 */
[----:B------:R-:W4:Y:S04]  /*13fd0*/  LDS.64 R12, [R0+0x18] ;  /* 0x00001800000c7984 */ /* 0x000f280000000a00 */
[----:B------:R-:W5:Y:S04]  /*13fe0*/  LDS.U8 R33, [R0+0x30] ;  /* 0x0000300000217984 */ /* 0x000f680000000000 */
[----:B------:R-:W0:Y:S04]  /*13ff0*/  LDS.U8 R31, [R0+0x20] ;  /* 0x00002000001f7984 */ /* 0x000e280000000000 */
[----:B------:R-:W0:Y:S04]  /*14000*/  LDS.64 R18, [R0+0x38] ;  /* 0x0000380000127984 */ /* 0x000e280000000a00 */
[----:B------:R2:W0:Y:S01]  /*14010*/  LDS.64 R14, [R0+0x28] ;  /* 0x00002800000e7984 */ /* 0x0004220000000a00 */
[----:B-1----:R-:W-:-:S02]  /*14020*/  ISETP.NE.AND P4, PT, R6, R27, PT ;  /* 0x0000001b0600720c */ /* 0x002fc40003f85270 */
[----:B------:R-:W-:Y:S02]  /*14030*/  ISETP.GT.U32.AND P5, PT, R6, R27, PT ;  /* 0x0000001b0600720c */ /* 0x000fe40003fa4070 */
[-C--:B--2---:R-:W-:Y:S02]  /*14040*/  ISETP.NE.AND P3, PT, R8, R29.reuse, PT ;  /* 0x0000001d0800720c */ /* 0x084fe40003f65270 */
[----:B------:R-:W-:Y:S02]  /*14050*/  SEL R0, RZ, 0xffffffff, !P5 ;  /* 0xffffffffff007807 */ /* 0x000fe40006800000 */
[----:B---3--:R-:W-:Y:S02]  /*14060*/  ISETP.GE.U32.AND P0, PT, R54, R4, PT ;  /* 0x000000043600720c */ /* 0x008fe40003f06070 */
[----:B------:R-:W-:Y:S02]  /*14070*/  ISETP.GT.U32.AND P6, PT, R8, R29, PT ;  /* 0x0000001d0800720c */ /* 0x000fe40003fc4070 */
[----:B------:R-:W-:-:S02]  /*14080*/  ISETP.GE.AND.EX P0, PT, R55, R5, PT, P0 ;  /* 0x000000053700720c */ /* 0x000fc40003f06300 */
[----:B----4-:R-:W-:Y:S02]  /*14090*/  ISETP.GE.U32.AND P1, PT, R56, R12, PT ;  /* 0x0000000c3800720c */ /* 0x010fe40003f26070 */
[----:B------:R-:W-:Y:S02]  /*140a0*/  @!P4 SEL R0, RZ, 0xffffffff, P0 ;  /* 0xffffffffff00c807 */ /* 0x000fe40000000000 */
[----:B------:R-:W-:Y:S02]  /*140b0*/  ISETP.GE.AND.EX P1, PT, R35, R13, PT, P1 ;  /* 0x0000000d2300720c */ /* 0x000fe40003f26310 */
[----:B-----5:R-:W-:Y:S02]  /*140c0*/  ISETP.NE.AND P4, PT, R10, R33, PT ;  /* 0x000000210a00720c */ /* 0x020fe40003f85270 */
[----:B------:R-:W-:Y:S02]  /*140d0*/  LOP3.LUT R8, R7, 0xff, RZ, 0xc0, !PT ;  /* 0x000000ff07087812 */ /* 0x000fe400078ec0ff */
[----:B------:R-:W-:-:S02]  /*140e0*/  SEL R6, RZ, 0xffffffff, !P6 ;  /* 0xffffffffff067807 */ /* 0x000fc40007000000 */
[----:B------:R-:W-:Y:S02]  /*140f0*/  @!P3 SEL R6, RZ, 0xffffffff, P1 ;  /* 0xffffffffff06b807 */ /* 0x000fe40000800000 */
[----:B0-----:R-:W-:Y:S02]  /*14100*/  ISETP.NE.AND P5, PT, R8, R31, PT ;  /* 0x0000001f0800720c */ /* 0x001fe40003fa5270 */
[----:B------:R-:W-:Y:S02]  /*14110*/  ISETP.GE.U32.AND P1, PT, R52, R18, PT ;  /* 0x000000123400720c */ /* 0x000fe40003f26070 */
[----:B------:R-:W-:Y:S02]  /*14120*/  ISETP.GT.U32.AND P0, PT, R10, R33, PT ;  /* 0x000000210a00720c */ /* 0x000fe40003f04070 */
[----:B------:R-:W-:Y:S02]  /*14130*/  ISETP.GE.AND.EX P1, PT, R51, R19, PT, P1 ;  /* 0x000000133300720c */ /* 0x000fe40003f26310 */
[----:B------:R-:W-:-:S02]  /*14140*/  ISETP.GT.U32.AND P6, PT, R8, R31, PT ;  /* 0x0000001f0800720c */ /* 0x000fc40003fc4070 */
[----:B------:R-:W-:Y:S02]  /*14150*/  ISETP.GE.U32.AND P3, PT, R58, R14, PT ;  /* 0x0000000e3a00720c */ /* 0x000fe40003f66070 */
[----:B------:R-:W-:Y:S02]  /*14160*/  LOP3.LUT R0, R0, 0x1, RZ, 0xc0, !PT ;  /* 0x0000000100007812 */ /* 0x000fe400078ec0ff */
[----:B------:R-:W-:Y:S02]  /*14170*/  SEL R10, RZ, 0xffffffff, !P0 ;  /* 0xffffffffff0a7807 */ /* 0x000fe40004000000 */
[----:B------:R-:W-:Y:S02]  /*14180*/  LOP3.LUT R6, R6, 0x1, RZ, 0xc0, !PT ;  /* 0x0000000106067812 */ /* 0x000fe400078ec0ff */
[----:B------:R-:W-:Y:S02]  /*14190*/  @!P4 SEL R10, RZ, 0xffffffff, P1 ;  /* 0xffffffffff0ac807 */ /* 0x000fe40000800000 */
[----:B------:R-:W-:-:S02]  /*141a0*/  SEL R8, RZ, 0xffffffff, !P6 ;  /* 0xffffffffff087807 */ /* 0x000fc40007000000 */
[----:B------:R-:W-:Y:S02]  /*141b0*/  ISETP.GE.AND.EX P3, PT, R59, R15, PT, P3 ;  /* 0x0000000f3b00720c */ /* 0x000fe40003f66330 */
[----:B------:R-:W-:Y:S02]  /*141c0*/  ISETP.NE.U32.AND P6, PT, R0, 0x1, PT ;  /* 0x000000010000780c */ /* 0x000fe40003fc5070 */
[----:B------:R-:W-:Y:S02]  /*141d0*/  ISETP.NE.U32.AND P0, PT, R6, 0x1, PT ;  /* 0x000000010600780c */ /* 0x000fe40003f05070 */
[----:B------:R-:W-:Y:S02]  /*141e0*/  LOP3.LUT R10, R10, 0x1, RZ, 0xc0, !PT ;  /* 0x000000010a0a7812 */ /* 0x000fe400078ec0ff */
[----:B------:R-:W-:Y:S02]  /*141f0*/  @!P5 SEL R8, RZ, 0xffffffff, P3 ;  /* 0xffffffffff08d807 */ /* 0x000fe40001800000 */
[----:B------:R-:W-:-:S02]  /*14200*/  SEL R54, R54, R4, !P6 ;  /* 0x0000000436367207 */ /* 0x000fc40007000000 */
[----:B------:R-:W-:Y:S02]  /*14210*/  SEL R56, R56, R12, !P0 ;  /* 0x0000000c38387207 */ /* 0x000fe40004000000 */
[----:B------:R-:W-:Y:S02]  /*14220*/  SEL R35, R35, R13, !P0 ;  /* 0x0000000d23237207 */ /* 0x000fe40004000000 */
[----:B------:R-:W-:Y:S01]  /*14230*/  SEL R4, R9, R29, !P0 ;  /* 0x0000001d09047207 */ /* 0x000fe20004000000 */
[----:B------:R-:W-:Y:S01]  /*14240*/  IMAD.MOV.U32 R34, RZ, RZ, R56 ;  /* 0x000000ffff227224 */ /* 0x000fe200078e0038 */
[----:B------:R-:W-:Y:S02]  /*14250*/  ISETP.NE.U32.AND P0, PT, R10, 0x1, PT ;  /* 0x000000010a00780c */ /* 0x000fe40003f05070 */
[----:B------:R-:W-:Y:S01]  /*14260*/  LOP3.LUT R8, R8, 0x1, RZ, 0xc0, !PT ;  /* 0x0000000108087812 */ /* 0x000fe200078ec0ff */
[----:B------:R1:W-:Y:S01]  /*14270*/  STS.U8 [R25+0x10], R4 ;  /* 0x0000100419007388 */ /* 0x0003e20000000000 */
[----:B------:R-:W-:-:S02]  /*14280*/  SEL R52, R52, R18, !P0 ;  /* 0x0000001234347207 */ /* 0x000fc40004000000 */
[----:B------:R-:W-:Y:S01]  /*14290*/  ISETP.NE.U32.AND P1, PT, R8, 0x1, PT ;  /* 0x000000010800780c */ /* 0x000fe20003f25070 */
[----:B------:R1:W-:Y:S01]  /*142a0*/  STS.64 [R25+0x18], R34 ;  /* 0x0000182219007388 */ /* 0x0003e20000000a00 */
[----:B------:R-:W-:Y:S01]  /*142b0*/  SEL R55, R55, R5, !P6 ;  /* 0x0000000537377207 */ /* 0x000fe20007000000 */
[----:B------:R-:W-:Y:S01]  /*142c0*/  IMAD.MOV.U32 R50, RZ, RZ, R52 ;  /* 0x000000ffff327224 */ /* 0x000fe200078e0034 */
[----:B------:R-:W-:Y:S02]  /*142d0*/  SEL R0, R11, R27, !P6 ;  /* 0x0000001b0b007207 */ /* 0x000fe40007000000 */
[----:B------:R-:W-:Y:S01]  /*142e0*/  SEL R58, R58, R14, !P1 ;  /* 0x0000000e3a3a7207 */ /* 0x000fe20004800000 */
[----:B------:R1:W-:Y:S01]  /*142f0*/  STS.64 [R25+0x8], R54 ;  /* 0x0000083619007388 */ /* 0x0003e20000000a00 */
[----:B------:R-:W-:Y:S02]  /*14300*/  SEL R59, R59, R15, !P1 ;  /* 0x0000000f3b3b7207 */ /* 0x000fe40004800000 */
[----:B------:R-:W-:Y:S01]  /*14310*/  SEL R6, R7, R31, !P1 ;  /* 0x0000001f07067207 */ /* 0x000fe20004800000 */
[----:B------:R1:W-:Y:S01]  /*14320*/  STS.U8 [R25], R0 ;  /* 0x0000000019007388 */ /* 0x0003e20000000000 */
[----:B------:R-:W-:-:S02]  /*14330*/  SEL R51, R51, R19, !P0 ;  /* 0x0000001333337207 */ /* 0x000fc40004000000 */
[----:B------:R-:W-:Y:S01]  /*14340*/  SEL R8, R3, R33, !P0 ;  /* 0x0000002103087207 */ /* 0x000fe20004000000 */
[----:B------:R1:W-:Y:S01]  /*14350*/  STS.64 [R25+0x28], R58 ;  /* 0x0000283a19007388 */ /* 0x0003e20000000a00 */
[----:B------:R-:W-:Y:S02]  /*14360*/  PRMT R11, R0, 0x7610, R11 ;  /* 0x00007610000b7816 */ /* 0x000fe4000000000b */
[----:B------:R-:W-:Y:S01]  /*14370*/  PRMT R9, R4, 0x7610, R9 ;  /* 0x0000761004097816 */ /* 0x000fe20000000009 */
[----:B------:R1:W-:Y:S01]  /*14380*/  STS.64 [R25+0x38], R50 ;  /* 0x0000383219007388 */ /* 0x0003e20000000a00 */
[----:B------:R-:W-:Y:S02]  /*14390*/  PRMT R7, R6, 0x7610, R7 ;  /* 0x0000761006077816 */ /* 0x000fe40000000007 */
[----:B------:R-:W-:Y:S01]  /*143a0*/  PRMT R3, R8, 0x7610, R3 ;  /* 0x0000761008037816 */ /* 0x000fe20000000003 */
[----:B------:R1:W-:Y:S04]  /*143b0*/  STS.U8 [R25+0x20], R6 ;  /* 0x0000200619007388 */ /* 0x0003e80000000000 */
[----:B------:R1:W-:Y:S02]  /*143c0*/  STS.U8 [R25+0x30], R8 ;  /* 0x0000300819007388 */ /* 0x0003e40000000000 */
.L_x_4358:
[----:B------:R-:W-:Y:S05]  /*143d0*/  BSYNC B0 ;  /* 0x0000000000007941 */ /* 0x000fea0003800000 */
.L_x_4357:
[----:B-1----:R-:W-:Y:S01]  /*143e0*/  IMAD.MOV.U32 R0, RZ, RZ, R16 ;  /* 0x000000ffff007224 */ /* 0x002fe200078e0010 */
[----:B------:R-:W-:Y:S06]  /*143f0*/  @P2 BRA `(.L_x_4359) ;  /* 0xfffffff800b02947 */ /* 0x000fec000383ffff */
.L_x_4356:
        /* <DEDUP_REMOVED lines=9> */
[----:B------:R-:W-:Y:S01]  /*14490*/  IMAD R0, R2, R25, R17 ;  /* 0x0000001902007224 */ /* 0x000fe200078e0211 */
[----:B------:R-:W-:Y:S01]  /*144a0*/  UIADD3 UR4, UR4, 0x10, URZ ;  /* 0x0000001004047890 */ /* 0x000fe2000fffe03f */
[----:B------:R-:W-:Y:S02]  /*144b0*/  IMAD.MOV.U32 R34, RZ, RZ, R56 ;  /* 0x000000ffff227224 */ /* 0x000fe400078e0038 */
[----:B------:R-:W-:Y:S01]  /*144c0*/  IMAD.MOV.U32 R50, RZ, RZ, R52 ;  /* 0x000000ffff327224 */ /* 0x000fe200078e0034 */
        /* <DEDUP_REMOVED lines=16> */
.L_x_4364:
        /* <DEDUP_REMOVED lines=8> */
[----:B------:R-:W-:Y:S02]  /*14650*/  LOP3.LUT R27, R11, 0xff, RZ, 0xc0, !PT ;  /* 0x000000ff0b1b7812 */ /* 0x000fe400078ec0ff */
[----:B------:R-:W-:Y:S02]  /*14660*/  LOP3.LUT R29, R9, 0xff, RZ, 0xc0, !PT ;  /* 0x000000ff091d7812 */ /* 0x000fe400078ec0ff */
[----:B------:R-:W1:Y:S04]  /*14670*/  LDS.U8 R8, [R6] ;  /* 0x0000000006087984 */ /* 0x000e680000000000 */
[----:B------:R-:W2:Y:S04]  /*14680*/  LDS.64 R4, [R6+0x8] ;  /* 0x0000080006047984 */ /* 0x000ea80000000a00 */
[----:B------:R-:W3:Y:S04]  /*14690*/  LDS.U8 R16, [R6+0x10] ;  /* 0x0000100006107984 */ /* 0x000ee80000000000 */
[----:B------:R-:W4:Y:S04]  /*146a0*/  LDS.U8 R20, [R6+0x20] ;  /* 0x0000200006147984 */ /* 0x000f280000000000 */
[----:B------:R-:W5:Y:S04]  /*146b0*/  LDS.64 R12, [R6+0x18] ;  /* 0x00001800060c7984 */ /* 0x000f680000000a00 */
[----:B------:R-:W0:Y:S04]  /*146c0*/  LDS.U8 R26, [R6+0x30] ;  /* 0x00003000061a7984 */ /* 0x000e280000000000 */
[----:B------:R-:W0:Y:S04]  /*146d0*/  LDS.64 R18, [R6+0x38] ;  /* 0x0000380006127984 */ /* 0x000e280000000a00 */
[----:B------:R0:W0:Y:S01]  /*146e0*/  LDS.64 R14, [R6+0x28] ;  /* 0x00002800060e7984 */ /* 0x0000220000000a00 */
[----:B-1----:R-:W-:-:S02]  /*146f0*/  ISETP.NE.AND P6, PT, R27, R8, PT ;  /* 0x000000081b00720c */ /* 0x002fc40003fc5270 */
[----:B------:R-:W-:Y:S02]  /*14700*/  ISETP.GT.U32.AND P1, PT, R27, R8, PT ;  /* 0x000000081b00720c */ /* 0x000fe40003f24070 */
[----:B--2---:R-:W-:Y:S02]  /*14710*/  ISETP.GE.U32.AND P5, PT, R54, R4, PT ;  /* 0x000000043600720c */ /* 0x004fe40003fa6070 */
[----:B------:R-:W-:Y:S02]  /*14720*/  LOP3.LUT R27, R7, 0xff, RZ, 0xc0, !PT ;  /* 0x000000ff071b7812 */ /* 0x000fe400078ec0ff */
[CC--:B---3--:R-:W-:Y:S02]  /*14730*/  ISETP.NE.AND P4, PT, R29.reuse, R16.reuse, PT ;  /* 0x000000101d00720c */ /* 0x0c8fe40003f85270 */
[----:B------:R-:W-:Y:S02]  /*14740*/  ISETP.GT.U32.AND P0, PT, R29, R16, PT ;  /* 0x000000101d00720c */ /* 0x000fe40003f04070 */
[----:B------:R-:W-:-:S02]  /*14750*/  ISETP.GE.AND.EX P5, PT, R55, R5, PT, P5 ;  /* 0x000000053700720c */ /* 0x000fc40003fa6350 */
[----:B------:R-:W-:Y:S02]  /*14760*/  LOP3.LUT R29, R3, 0xff, RZ, 0xc0, !PT ;  /* 0x000000ff031d7812 */ /* 0x000fe400078ec0ff */
[----:B------:R-:W-:Y:S02]  /*14770*/  SEL R10, RZ, 0xffffffff, !P1 ;  /* 0xffffffffff0a7807 */ /* 0x000fe40004800000 */
[----:B------:R-:W-:Y:S02]  /*14780*/  @!P6 SEL R10, RZ, 0xffffffff, P5 ;  /* 0xffffffffff0ae807 */ /* 0x000fe40002800000 */
[----:B----4-:R-:W-:Y:S02]  /*14790*/  ISETP.GT.U32.AND P2, PT, R27, R20, PT ;  /* 0x000000141b00720c */ /* 0x010fe40003f44070 */
[----:B-----5:R-:W-:Y:S02]  /*147a0*/  ISETP.GE.U32.AND P1, PT, R56, R12, PT ;  /* 0x0000000c3800720c */ /* 0x020fe40003f26070 */
[----:B0-----:R-:W-:-:S02]  /*147b0*/  ISETP.NE.AND P5, PT, R29, R26, PT ;  /* 0x0000001a1d00720c */ /* 0x001fc40003fa5270 */
[----:B------:R-:W-:Y:S02]  /*147c0*/  ISETP.NE.AND P3, PT, R27, R20, PT ;  /* 0x000000141b00720c */ /* 0x000fe40003f65270 */
[----:B------:R-:W-:Y:S02]  /*147d0*/  ISETP.GE.AND.EX P1, PT, R35, R13, PT, P1 ;  /* 0x0000000d2300720c */ /* 0x000fe40003f26310 */
[----:B------:R-:W-:Y:S02]  /*147e0*/  SEL R24, RZ, 0xffffffff, !P2 ;  /* 0xffffffffff187807 */ /* 0x000fe40005000000 */
[----:B------:R-:W-:Y:S02]  /*147f0*/  ISETP.GE.U32.AND P2, PT, R52, R18, PT ;  /* 0x000000123400720c */ /* 0x000fe40003f46070 */
[----:B------:R-:W-:Y:S02]  /*14800*/  SEL R6, RZ, 0xffffffff, !P0 ;  /* 0xffffffffff067807 */ /* 0x000fe40004000000 */
[----:B------:R-:W-:-:S02]  /*14810*/  ISETP.GE.U32.AND P0, PT, R58, R14, PT ;  /* 0x0000000e3a00720c */ /* 0x000fc40003f06070 */
[----:B------:R-:W-:Y:S02]  /*14820*/  LOP3.LUT R10, R10, 0x1, RZ, 0xc0, !PT ;  /* 0x000000010a0a7812 */ /* 0x000fe400078ec0ff */
[----:B------:R-:W-:Y:S02]  /*14830*/  ISETP.GT.U32.AND P6, PT, R29, R26, PT ;  /* 0x0000001a1d00720c */ /* 0x000fe40003fc4070 */
        /* <DEDUP_REMOVED lines=18> */
[----:B------:R-:W-:Y:S01]  /*14960*/  SEL R55, R55, R5, !P1 ;  /* 0x0000000537377207 */ /* 0x000fe20004800000 */
[----:B------:R1:W-:Y:S01]  /*14970*/  STS.64 [R21+0x18], R34 ;  /* 0x0000182215007388 */ /* 0x0003e20000000a00 */
[----:B------:R-:W-:Y:S02]  /*14980*/  SEL R8, R11, R8, !P1 ;  /* 0x000000080b087207 */ /* 0x000fe40004800000 */
[----:B------:R-:W-:Y:S01]  /*14990*/  SEL R52, R52, R18, !P0 ;  /* 0x0000001234347207 */ /* 0x000fe20004000000 */
[----:B------:R1:W-:Y:S01]  /*149a0*/  STS.64 [R21+0x8], R54 ;  /* 0x0000083615007388 */ /* 0x0003e20000000a00 */
[----:B------:R-:W-:Y:S02]  /*149b0*/  ISETP.NE.U32.AND P1, PT, R24, 0x1, PT ;  /* 0x000000011800780c */ /* 0x000fe40003f25070 */
[----:B------:R-:W-:Y:S01]  /*149c0*/  SEL R51, R51, R19, !P0 ;  /* 0x0000001333337207 */ /* 0x000fe20004000000 */
[----:B------:R-:W-:Y:S01]  /*149d0*/  IMAD.MOV.U32 R50, RZ, RZ, R52 ;  /* 0x000000ffff327224 */ /* 0x000fe200078e0034 */
[----:B------:R-:W-:Y:S01]  /*149e0*/  SEL R58, R58, R14, !P1 ;  /* 0x0000000e3a3a7207 */ /* 0x000fe20004800000 */
[----:B------:R1:W-:Y:S01]  /*149f0*/  STS.U8 [R21], R8 ;  /* 0x0000000815007388 */ /* 0x0003e20000000000 */
        /* <DEDUP_REMOVED lines=8> */
[----:B------:R1:W-:Y:S01]  /*14a80*/  STS.U8 [R21+0x20], R20 ;  /* 0x0000201415007388 */ /* 0x0003e20000000000 */
[----:B------:R-:W-:-:S03]  /*14a90*/  PRMT R3, R26, 0x7610, R3 ;  /* 0x000076101a037816 */ /* 0x000fc60000000003 */
[----:B------:R1:W-:Y:S04]  /*14aa0*/  STS.U8 [R21+0x30], R26 ;  /* 0x0000301a15007388 */ /* 0x0003e80000000000 */
.L_x_4363:
[----:B------:R-:W-:Y:S05]  /*14ab0*/  BSYNC B0 ;  /* 0x0000000000007941 */ /* 0x000fea0003800000 */
.L_x_4362:
[----:B------:R-:W-:-:S04]  /*14ac0*/  SHF.R.S32.HI R0, RZ, 0x1, R0 ;  /* 0x00000001ff007819 */ /* 0x000fc80000011400 */
[----:B------:R-:W-:-:S13]  /*14ad0*/  ISETP.GE.AND P0, PT, R0, 0x20, PT ;  /* 0x000000200000780c */ /* 0x000fda0003f06270 */
[----:B------:R-:W-:Y:S05]  /*14ae0*/  @P0 BRA `(.L_x_4364) ;  /* 0xfffffff800b80947 */ /* 0x000fea000383ffff */
[----:B------:R-:W-:-:S07]  /*14af0*/  IMAD.MOV.U32 R0, RZ, RZ, 0x20 ;  /* 0x00000020ff007424 */ /* 0x000fce00078e00ff */
.L_x_4361:
[----:B------:R-:W-:Y:S01]  /*14b00*/  ISETP.GE.AND P0, PT, R0, 0x2, PT ;  /* 0x000000020000780c */ /* 0x000fe20003f06270 */
[----:B------:R-:W-:Y:S05]  /*14b10*/  WARPSYNC.ALL ;  /* 0x0000000000007948 */ /* 0x000fea0003800000 */
[----:B------:R-:W-:Y:S07]  /*14b20*/  BAR.SYNC.DEFER_BLOCKING 0x0 ;  /* 0x0000000000007b1d */ /* 0x000fee0000010000 */
[----:B------:R-:W-:Y:S05]  /*14b30*/  @!P0 BRA `(.L_x_4360) ;  /* 0x0000000400208947 */ /* 0x000fea0003800000 */
[----:B------:R-:W-:-:S07]  /*14b40*/  IMAD.MOV.U32 R5, RZ, RZ, 0x1 ;  /* 0x00000001ff057424 */ /* 0x000fce00078e00ff */
.L_x_4365:
[----:B------:R-:W-:Y:S01]  /*14b50*/  LOP3.LUT R4, R11, 0xff, RZ, 0xc0, !PT ;  /* 0x000000ff0b047812 */ /* 0x000fe200078ec0ff */
[----:B------:R-:W2:Y:S01]  /*14b60*/  SHFL.DOWN PT, R13, R54, R5, 0x1f ;  /* 0x08001f05360d7589 */ /* 0x000ea200000e0000 */
[----:B-1----:R-:W-:Y:S02]  /*14b70*/  LOP3.LUT R16, R7, 0xff, RZ, 0xc0, !PT ;  /* 0x000000ff07107812 */ /* 0x002fe400078ec0ff */
[----:B------:R-:W-:Y:S01]  /*14b80*/  LOP3.LUT R10, R9, 0xff, RZ, 0xc0, !PT ;  /* 0x000000ff090a7812 */ /* 0x000fe200078ec0ff */
[----:B------:R-:W1:Y:S01]  /*14b90*/  SHFL.DOWN PT, R6, R55, R5, 0x1f ;  /* 0x08001f0537067589 */ /* 0x000e6200000e0000 */
[----:B------:R-:W-:Y:S02]  /*14ba0*/  LOP3.LUT R24, R3, 0xff, RZ, 0xc0, !PT ;  /* 0x000000ff03187812 */ /* 0x000fe400078ec0ff */
[----:B------:R-:W-:Y:S01]  /*14bb0*/  LOP3.LUT R8, R11, 0xff, RZ, 0xc0, !PT ;  /* 0x000000ff0b087812 */ /* 0x000fe200078ec0ff */
[----:B------:R-:W3:Y:S01]  /*14bc0*/  SHFL.DOWN PT, R4, R4, R5, 0x1f ;  /* 0x08001f0504047589 */ /* 0x000ee200000e0000 */
[----:B------:R-:W-:-:S02]  /*14bd0*/  LOP3.LUT R20, R7, 0xff, RZ, 0xc0, !PT ;  /* 0x000000ff07147812 */ /* 0x000fc400078ec0ff */
[----:B------:R-:W-:Y:S01]  /*14be0*/  LOP3.LUT R14, R9, 0xff, RZ, 0xc0, !PT ;  /* 0x000000ff090e7812 */ /* 0x000fe200078ec0ff */
[----:B------:R-:W4:Y:S01]  /*14bf0*/  SHFL.DOWN PT, R16, R16, R5, 0x1f ;  /* 0x08001f0510107589 */ /* 0x000f2200000e0000 */
[----:B------:R-:W-:-:S03]  /*14c00*/  LOP3.LUT R28, R3, 0xff, RZ, 0xc0, !PT ;  /* 0x000000ff031c7812 */ /* 0x000fc600078ec0ff */
[----:B------:R-:W5:Y:S04]  /*14c10*/  SHFL.DOWN PT, R19, R56, R5, 0x1f ;  /* 0x08001f0538137589 */ /* 0x000f6800000e0000 */
[----:B------:R-:W5:Y:S04]  /*14c20*/  SHFL.DOWN PT, R10, R10, R5, 0x1f ;  /* 0x08001f050a0a7589 */ /* 0x000f6800000e0000 */
[----:B0-----:R-:W0:Y:S01]  /*14c30*/  SHFL.DOWN PT, R21, R58, R5, 0x1f ;  /* 0x08001f053a157589 */ /* 0x001e2200000e0000 */
[----:B--2---:R-:W-:-:S03]  /*14c40*/  ISETP.GE.U32.AND P4, PT, R54, R13, PT ;  /* 0x0000000d3600720c */ /* 0x004fc60003f86070 */
[----:B------:R-:W2:Y:S01]  /*14c50*/  SHFL.DOWN PT, R12, R35, R5, 0x1f ;  /* 0x08001f05230c7589 */ /* 0x000ea200000e0000 */
[----:B-1----:R-:W-:-:S03]  /*14c60*/  ISETP.GE.AND.EX P4, PT, R55, R6, PT, P4 ;  /* 0x000000063700720c */ /* 0x002fc60003f86340 */
[----:B------:R-:W1:Y:S01]  /*14c70*/  SHFL.DOWN PT, R24, R24, R5, 0x1f ;  /* 0x08001f0518187589 */ /* 0x000e6200000e0000 */
[----:B---3--:R-:W-:-:S03]  /*14c80*/  LOP3.LUT R15, R4, 0xff, RZ, 0xc0, !PT ;  /* 0x000000ff040f7812 */ /* 0x008fc600078ec0ff */
[----:B------:R-:W3:Y:S01]  /*14c90*/  SHFL.DOWN PT, R18, R59, R5, 0x1f ;  /* 0x08001f053b127589 */ /* 0x000ee200000e0000 */
[-C--:B------:R-:W-:Y:S02]  /*14ca0*/  ISETP.NE.AND P5, PT, R8, R15.reuse, PT ;  /* 0x0000000f0800720c */ /* 0x080fe40003fa5270 */
[----:B----4-:R-:W-:Y:S01]  /*14cb0*/  LOP3.LUT R25, R16, 0xff, RZ, 0xc0, !PT ;  /* 0x000000ff10197812 */ /* 0x010fe200078ec0ff */
[----:B------:R-:W4:Y:S01]  /*14cc0*/  SHFL.DOWN PT, R27, R52, R5, 0x1f ;  /* 0x08001f05341b7589 */ /* 0x000f2200000e0000 */
[----:B------:R-:W-:Y:S02]  /*14cd0*/  ISETP.GT.U32.AND P3, PT, R8, R15, PT ;  /* 0x0000000f0800720c */ /* 0x000fe40003f64070 */
[----:B------:R-:W-:Y:S01]  /*14ce0*/  SEL R8, RZ, 0xffffffff, P4 ;  /* 0xffffffffff087807 */ /* 0x000fe20002000000 */
[----:B------:R2:W4:Y:S01]  /*14cf0*/  SHFL.DOWN PT, R26, R51, R5, 0x1f ;  /* 0x08001f05331a7589 */ /* 0x00052200000e0000 */
[----:B-----5:R-:W-:Y:S02]  /*14d00*/  ISETP.GE.U32.AND P0, PT, R56, R19, PT ;  /* 0x000000133800720c */ /* 0x020fe40003f06070 */
[----:B------:R-:W-:-:S02]  /*14d10*/  ISETP.NE.AND P4, PT, R20, R25, PT ;  /* 0x000000191400720c */ /* 0x000fc40003f85270 */
[----:B------:R-:W-:Y:S02]  /*14d20*/  LOP3.LUT R15, R10, 0xff, RZ, 0xc0, !PT ;  /* 0x000000ff0a0f7812 */ /* 0x000fe400078ec0ff */
[----:B0-----:R-:W-:Y:S02]  /*14d30*/  ISETP.GE.U32.AND P2, PT, R58, R21, PT ;  /* 0x000000153a00720c */ /* 0x001fe40003f46070 */
[----:B--2---:R-:W-:Y:S01]  /*14d40*/  ISETP.GE.AND.EX P0, PT, R35, R12, PT, P0 ;  /* 0x0000000c2300720c */ /* 0x004fe20003f06300 */
[----:B------:R-:W-:Y:S01]  /*14d50*/  IMAD.SHL.U32 R5, R5, 0x2, RZ ;  /* 0x0000000205057824 */ /* 0x000fe200078e00ff */
[----:B------:R-:W-:Y:S02]  /*14d60*/  @P5 SEL R8, RZ, 0xffffffff, !P3 ;  /* 0xffffffffff085807 */ /* 0x000fe40005800000 */
[----:B-1----:R-:W-:Y:S02]  /*14d70*/  LOP3.LUT R29, R24, 0xff, RZ, 0xc0, !PT ;  /* 0x000000ff181d7812 */ /* 0x002fe400078ec0ff */
[----:B------:R-:W-:-:S02]  /*14d80*/  ISETP.NE.AND P6, PT, R14, R15, PT ;  /* 0x0000000f0e00720c */ /* 0x000fc40003fc5270 */
[----:B------:R-:W-:Y:S02]  /*14d90*/  ISETP.GT.U32.AND P5, PT, R14, R15, PT ;  /* 0x0000000f0e00720c */ /* 0x000fe40003fa4070 */
[----:B---3--:R-:W-:Y:S02]  /*14da0*/  ISETP.GE.AND.EX P2, PT, R59, R18, PT, P2 ;  /* 0x000000123b00720c */ /* 0x008fe40003f46320 */
[----:B------:R-:W-:Y:S02]  /*14db0*/  SEL R14, RZ, 0xffffffff, P0 ;  /* 0xffffffffff0e7807 */ /* 0x000fe40000000000 */
[----:B------:R-:W-:Y:S02]  /*14dc0*/  ISETP.NE.AND P3, PT, R28, R29, PT ;  /* 0x0000001d1c00720c */ /* 0x000fe40003f65270 */
[----:B------:R-:W-:Y:S02]  /*14dd0*/  ISETP.GT.U32.AND P0, PT, R20, R25, PT ;  /* 0x000000191400720c */ /* 0x000fe40003f04070 */
[----:B------:R-:W-:-:S02]  /*14de0*/  LOP3.LUT R8, R8, 0x1, RZ, 0xc0, !PT ;  /* 0x0000000108087812 */ /* 0x000fc400078ec0ff */
[----:B------:R-:W-:Y:S02]  /*14df0*/  SEL R15, RZ, 0xffffffff, P2 ;  /* 0xffffffffff0f7807 */ /* 0x000fe40001000000 */
[----:B----4-:R-:W-:Y:S02]  /*14e00*/  ISETP.GE.U32.AND P1, PT, R52, R27, PT ;  /* 0x0000001b3400720c */ /* 0x010fe40003f26070 */
[----:B------:R-:W-:Y:S02]  /*14e10*/  @P4 SEL R15, RZ, 0xffffffff, !P0 ;  /* 0xffffffffff0f4807 */ /* 0x000fe40004000000 */
[----:B------:R-:W-:Y:S02]  /*14e20*/  ISETP.NE.U32.AND P0, PT, R8, 0x1, PT ;  /* 0x000000010800780c */ /* 0x000fe40003f05070 */
[----:B------:R-:W-:Y:S02]  /*14e30*/  ISETP.GE.AND.EX P1, PT, R51, R26, PT, P1 ;  /* 0x0000001a3300720c */ /* 0x000fe40003f26310 */
[----:B------:R-:W-:-:S02]  /*14e40*/  ISETP.GT.U32.AND P2, PT, R28, R29, PT ;  /* 0x0000001d1c00720c */ /* 0x000fc40003f44070 */
        /* <DEDUP_REMOVED lines=23> */
.L_x_4360:
        /* <DEDUP_REMOVED lines=279> */
.L_x_4366:
        /* <DEDUP_REMOVED lines=275> */
.L_x_4367:
        /* <DEDUP_REMOVED lines=277> */
.L_x_4368:
        /* <DEDUP_REMOVED lines=275> */
.L_x_4369:
        /* <DEDUP_REMOVED lines=11> */
.L_x_4375:
        /* <DEDUP_REMOVED lines=9> */
[----:B------:R-:W-:Y:S05]  /*19620*/  CALL.REL.NOINC `($__internal_41_$__cuda_sm20_rem_u64) ;  /* 0x000000a000b47944 */ /* 0x000fea0003c00000 */
[----:B------:R-:W-:Y:S02]  /*19630*/  IMAD.MOV.U32 R12, RZ, RZ, R4 ;  /* 0x000000ffff0c7224 */ /* 0x000fe400078e0004 */
[----:B------:R-:W-:Y:S01]  /*19640*/  IMAD.MOV.U32 R13, RZ, RZ, R15 ;  /* 0x000000ffff0d7224 */ /* 0x000fe200078e000f */
[----:B------:R-:W-:Y:S06]  /*19650*/  BRA `(.L_x_4374) ;  /* 0x00000000004c7947 */ /* 0x000fec0003800000 */
.L_x_4373:
        /* <DEDUP_REMOVED lines=19> */
.L_x_4374:
[----:B------:R-:W-:Y:S05]  /*19790*/  BSYNC B1 ;  /* 0x0000000000017941 */ /* 0x000fea0003800000 */
.L_x_4372:
[----:B------:R-:W-:Y:S01]  /*197a0*/  ISETP.NE.U32.AND P0, PT, R12, RZ, PT ;  /* 0x000000ff0c00720c */ /* 0x000fe20003f05070 */
[----:B------:R-:W-:Y:S02]  /*197b0*/  IMAD.MOV.U32 R6, RZ, RZ, R0 ;  /* 0x000000ffff067224 */ /* 0x000fe400078e0000 */
[----:B------:R-:W-:Y:S01]  /*197c0*/  IMAD.MOV.U32 R8, RZ, RZ, R5 ;  /* 0x000000ffff087224 */ /* 0x000fe200078e0005 */
[----:B------:R-:W-:-:S13]  /*197d0*/  ISETP.NE.AND.EX P0, PT, R13, RZ, PT, P0 ;  /* 0x000000ff0d00720c */ /* 0x000fda0003f05300 */
[----:B------:R-:W-:Y:S05]  /*197e0*/  @P0 BRA `(.L_x_4375) ;  /* 0xfffffffc00680947 */ /* 0x000fea000383ffff */
[----:B------:R-:W-:Y:S05]  /*197f0*/  BSYNC B0 ;  /* 0x0000000000007941 */ /* 0x000fea0003800000 */
.L_x_4371:
[----:B------:R-:W-:Y:S01]  /*19800*/  ISETP.NE.U32.AND P2, PT, R5, RZ, PT ;  /* 0x000000ff0500720c */ /* 0x000fe20003f45070 */
[----:B------:R-:W-:-:S12]  /*19810*/  BSSY B0, `(.L_x_4376) ;  /* 0x000001c000007945 */ /* 0x000fd80003800000 */
[----:B------:R-:W-:Y:S05]  /*19820*/  @!P2 BRA `(.L_x_4377) ;  /* 0x00000000001ca947 */ /* 0x000fea0003800000 */
[----:B------:R-:W-:Y:S01]  /*19830*/  IMAD.MOV.U32 R8, RZ, RZ, 0x10 ;  /* 0x00000010ff087424 */ /* 0x000fe200078e00ff */
[----:B------:R-:W-:Y:S01]  /*19840*/  MOV R4, 0x19870 ;  /* 0x0001987000047802 */ /* 0x000fe20000000f00 */
[----:B------:R-:W-:-:S07]  /*19850*/  IMAD.MOV.U32 R10, RZ, RZ, RZ ;  /* 0x000000ffff0a7224 */ /* 0x000fce00078e00ff */
[----:B0-----:R-:W-:Y:S05]  /*19860*/  CALL.REL.NOINC `($__internal_40_$__cuda_sm20_div_u64) ;  /* 0x0000009c000c7944 */ /* 0x001fea0003c00000 */
[----:B------:R-:W-:Y:S02]  /*19870*/  IMAD.MOV.U32 R12, RZ, RZ, R6 ;  /* 0x000000ffff0c7224 */ /* 0x000fe400078e0006 */
[----:B------:R-:W-:Y:S01]  /*19880*/  IMAD.MOV.U32 R13, RZ, RZ, R21 ;  /* 0x000000ffff0d7224 */ /* 0x000fe200078e0015 */
[----:B------:R-:W-:Y:S06]  /*19890*/  BRA `(.L_x_4378) ;  /* 0x00000000004c7947 */ /* 0x000fec0003800000 */
.L_x_4377:
        /* <DEDUP_REMOVED lines=19> */
.L_x_4378:
[----:B------:R-:W-:Y:S05]  /*199d0*/  BSYNC B0 ;  /* 0x0000000000007941 */ /* 0x000fea0003800000 */
.L_x_4376:
[----:B------:R-:W-:Y:S04]  /*199e0*/  BSSY B0, `(.L_x_4379) ;  /* 0x000001c000007945 */ /* 0x000fe80003800000 */
        /* <DEDUP_REMOVED lines=8> */
.L_x_4380:
        /* <DEDUP_REMOVED lines=19> */
.L_x_4381:
[----:B------:R-:W-:Y:S05]  /*19ba0*/  BSYNC B0 ;  /* 0x0000000000007941 */ /* 0x000fea0003800000 */
.L_x_4379:
        /* <DEDUP_REMOVED lines=9> */
[----:B0-----:R-:W-:Y:S05]  /*19c40*/  CALL.REL.NOINC `($__internal_40_$__cuda_sm20_div_u64) ;  /* 0x0000009800147944 */ /* 0x001fea0003c00000 */
[----:B------:R-:W-:Y:S02]  /*19c50*/  IMAD.MOV.U32 R4, RZ, RZ, R6 ;  /* 0x000000ffff047224 */ /* 0x000fe400078e0006 */
[----:B------:R-:W-:Y:S01]  /*19c60*/  IMAD.MOV.U32 R5, RZ, RZ, R21 ;  /* 0x000000ffff057224 */ /* 0x000fe200078e0015 */
[----:B------:R-:W-:Y:S06]  /*19c70*/  BRA `(.L_x_4384) ;  /* 0x0000000000507947 */ /* 0x000fec0003800000 */
.L_x_4383:
        /* <DEDUP_REMOVED lines=20> */
.L_x_4384:
[----:B------:R-:W-:Y:S05]  /*19dc0*/  BSYNC B0 ;  /* 0x0000000000007941 */ /* 0x000fea0003800000 */
.L_x_4382:
[----:B------:R-:W-:Y:S02]  /*19dd0*/  ULDC.64 UR4, c[0x0][0x610] ;  /* 0x0001840000047ab9 */ /* 0x000fe40000000a00 */
[----:B------:R-:W-:-:S04]  /*19de0*/  IADD3 R4, P0, R4, UR4, RZ ;  /* 0x0000000404047c10 */ /* 0x000fc8000ff1e0ff */
[----:B------:R-:W-:-:S05]  /*19df0*/  IADD3.X R5, R5, UR5, RZ, P0, !PT ;  /* 0x0000000505057c10 */ /* 0x000fca00087fe4ff */
[----:B------:R-:W-:-:S07]  /*19e00*/  IMAD.MOV.U32 R0, RZ, RZ, R5 ;  /* 0x000000ffff007224 */ /* 0x000fce00078e0005 */
.L_x_4370:
        /* <DEDUP_REMOVED lines=289> */
.L_x_4386:
        /* <DEDUP_REMOVED lines=275> */
.L_x_4387:
[----:B------:R-:W-:Y:S02]  /*1c150*/  IMAD.MOV.U32 R16, RZ, RZ, RZ ;  /* 0x000000ffff107224 */ /* 0x000fe400078e00ff */
[----:B------:R-:W-:Y:S01]  /*1c160*/  IMAD.MOV.U32 R18, RZ, RZ, RZ ;  /* 0x000000ffff127224 */ /* 0x000fe200078e00ff */
[----:B------:R-:W-:Y:S06]  /*1c170*/  @!P0 BRA `(.L_x_4388) ;  /* 0x0000001000488947 */ /* 0x000fec0003800000 */
        /* <DEDUP_REMOVED lines=274> */
.L_x_4388:
        /* <DEDUP_REMOVED lines=275> */
.L_x_4389:
        /* <DEDUP_REMOVED lines=14> */
.L_x_4391:
[----:B------:R-:W-:Y:S05]  /*1e4b0*/  BSYNC B0 ;  /* 0x0000000000007941 */ /* 0x000fea0003800000 */
.L_x_4390:
        /* <DEDUP_REMOVED lines=8> */
[----:B------:R-:W-:-:S04]  /*1e540*/  IMAD.MOV.U32 R53, RZ, RZ, R51 ;  /* 0x000000ffff357224 */ /* 0x000fc800078e0033 */
        /* <DEDUP_REMOVED lines=14> */
.L_x_4393:
[----:B------:R-:W-:Y:S05]  /*1e630*/  BSYNC B0 ;  /* 0x0000000000007941 */ /* 0x000fea0003800000 */
.L_x_4392:
        /* <DEDUP_REMOVED lines=35> */
.L_x_4395:
[----:B------:R-:W-:Y:S05]  /*1e870*/  BSYNC B0 ;  /* 0x0000000000007941 */ /* 0x000fea0003800000 */
.L_x_4394:
        /* <DEDUP_REMOVED lines=53> */
.L_x_4400:
[----:B------:R-:W-:-:S04]  /*1ebd0*/  IMAD.IADD R33, R37, 0x1, R20 ;  /* 0x0000000125217824 */ /* 0x000fc800078e0214 */
[----:B-1----:R-:W-:-:S05]  /*1ebe0*/  IMAD.WIDE.U32 R32, R33, 0x40, R24 ;  /* 0x0000004021207825 */ /* 0x002fca00078e0018 */
[----:B------:R-:W2:Y:S04]  /*1ebf0*/  LDG.E.U8 R43, desc[UR60][R32.64+0x10] ;  /* 0x0000103c202b7981 */ /* 0x000ea8000c1e1100 */
[----:B------:R-:W3:Y:S04]  /*1ec00*/  LDG.E.U8 R41, desc[UR60][R32.64] ;  /* 0x0000003c20297981 */ /* 0x000ee8000c1e1100 */
[----:B------:R-:W4:Y:S04]  /*1ec10*/  LDG.E.64 R30, desc[UR60][R32.64+0x18] ;  /* 0x0000183c201e7981 */ /* 0x000f28000c1e1b00 */
[----:B------:R-:W5:Y:S04]  /*1ec20*/  LDG.E.64 R34, desc[UR60][R32.64+0x8] ;  /* 0x0000083c20227981 */ /* 0x000f68000c1e1b00 */
[----:B------:R-:W5:Y:S04]  /*1ec30*/  LDG.E.U8 R45, desc[UR60][R32.64+0x20] ;  /* 0x0000203c202d7981 */ /* 0x000f68000c1e1100 */
[----:B------:R-:W5:Y:S04]  /*1ec40*/  LDG.E.64 R26, desc[UR60][R32.64+0x28] ;  /* 0x0000283c201a7981 */ /* 0x000f68000c1e1b00 */
[----:B------:R-:W5:Y:S04]  /*1ec50*/  LDG.E.U8 R47, desc[UR60][R32.64+0x30] ;  /* 0x0000303c202f7981 */ /* 0x000f68000c1e1100 */
[----:B------:R0:W5:Y:S01]  /*1ec60*/  LDG.E.64 R28, desc[UR60][R32.64+0x38] ;  /* 0x0000383c201c7981 */ /* 0x000162000c1e1b00 */
[----:B------:R-:W-:-:S02]  /*1ec70*/  LOP3.LUT R36, R21, 0xff, RZ, 0xc0, !PT ;  /* 0x000000ff15247812 */ /* 0x000fc400078ec0ff */
[----:B------:R-:W-:Y:S02]  /*1ec80*/  LOP3.LUT R14, R23, 0xff, RZ, 0xc0, !PT ;  /* 0x000000ff170e7812 */ /* 0x000fe400078ec0ff */
[----:B------:R-:W-:Y:S01]  /*1ec90*/  LOP3.LUT R38, R3, 0xff, RZ, 0xc0, !PT ;  /* 0x000000ff03267812 */ /* 0x000fe200078ec0ff */
[----:B------:R-:W-:Y:S01]  /*1eca0*/  IMAD.IADD R20, R39, 0x1, R20 ;  /* 0x0000000127147824 */ /* 0x000fe200078e0214 */
[CC--:B--2---:R-:W-:Y:S02]  /*1ecb0*/  ISETP.NE.AND P5, PT, R36.reuse, R43.reuse, PT ;  /* 0x0000002b2400720c */ /* 0x0c4fe40003fa5270 */
[----:B------:R-:W-:Y:S02]  /*1ecc0*/  ISETP.GT.U32.AND P2, PT, R36, R43, PT ;  /* 0x0000002b2400720c */ /* 0x000fe40003f44070 */
[CC--:B---3--:R-:W-:Y:S02]  /*1ecd0*/  ISETP.NE.AND P6, PT, R14.reuse, R41.reuse, PT ;  /* 0x000000290e00720c */ /* 0x0c8fe40003fc5270 */
[----:B------:R-:W-:-:S02]  /*1ece0*/  ISETP.GT.U32.AND P4, PT, R14, R41, PT ;  /* 0x000000290e00720c */ /* 0x000fc40003f84070 */
[----:B------:R-:W-:Y:S02]  /*1ecf0*/  LOP3.LUT R36, R15, 0xff, RZ, 0xc0, !PT ;  /* 0x000000ff0f247812 */ /* 0x000fe400078ec0ff */
[----:B----4-:R-:W-:Y:S02]  /*1ed00*/  ISETP.GE.U32.AND P0, PT, R8, R30, PT ;  /* 0x0000001e0800720c */ /* 0x010fe40003f06070 */
[----:B-----5:R-:W-:Y:S02]  /*1ed10*/  ISETP.GE.U32.AND P1, PT, R6, R34, PT ;  /* 0x000000220600720c */ /* 0x020fe40003f26070 */
[----:B------:R-:W-:Y:S02]  /*1ed20*/  SEL R14, RZ, 0xffffffff, !P4 ;  /* 0xffffffffff0e7807 */ /* 0x000fe40006000000 */
[----:B------:R-:W-:Y:S02]  /*1ed30*/  ISETP.NE.AND P4, PT, R36, R45, PT ;  /* 0x0000002d2400720c */ /* 0x000fe40003f85270 */
[----:B------:R-:W-:-:S02]  /*1ed40*/  ISETP.GE.AND.EX P0, PT, R9, R31, PT, P0 ;  /* 0x0000001f0900720c */ /* 0x000fc40003f06300 */
[----:B------:R-:W-:Y:S02]  /*1ed50*/  ISETP.GE.AND.EX P1, PT, R7, R35, PT, P1 ;  /* 0x000000230700720c */ /* 0x000fe40003f26310 */
[----:B0-----:R-:W-:Y:S02]  /*1ed60*/  SEL R32, RZ, 0xffffffff, !P2 ;  /* 0xffffffffff207807 */ /* 0x001fe40005000000 */
[----:B------:R-:W-:Y:S02]  /*1ed70*/  @!P5 SEL R32, RZ, 0xffffffff, P0 ;  /* 0xffffffffff20d807 */ /* 0x000fe40000000000 */
[----:B------:R-:W-:Y:S02]  /*1ed80*/  ISETP.GE.U32.AND P5, PT, R10, R26, PT ;  /* 0x0000001a0a00720c */ /* 0x000fe40003fa6070 */
[----:B------:R-:W-:Y:S02]  /*1ed90*/  @!P6 SEL R14, RZ, 0xffffffff, P1 ;  /* 0xffffffffff0ee807 */ /* 0x000fe40000800000 */
[----:B------:R-:W-:-:S02]  /*1eda0*/  ISETP.NE.AND P1, PT, R38, R47, PT ;  /* 0x0000002f2600720c */ /* 0x000fc40003f25270 */
[----:B------:R-:W-:Y:S02]  /*1edb0*/  ISETP.GT.U32.AND P2, PT, R36, R45, PT ;  /* 0x0000002d2400720c */ /* 0x000fe40003f44070 */
[----:B------:R-:W-:Y:S02]  /*1edc0*/  ISETP.GE.AND.EX P5, PT, R11, R27, PT, P5 ;  /* 0x0000001b0b00720c */ /* 0x000fe40003fa6350 */
[----:B------:R-:W-:Y:S02]  /*1edd0*/  ISETP.GE.U32.AND P0, PT, R12, R28, PT ;  /* 0x0000001c0c00720c */ /* 0x000fe40003f06070 */
[----:B------:R-:W-:Y:S02]  /*1ede0*/  SEL R33, RZ, 0xffffffff, !P2 ;  /* 0xffffffffff217807 */ /* 0x000fe40005000000 */
[----:B------:R-:W-:Y:S02]  /*1edf0*/  @!P4 SEL R33, RZ, 0xffffffff, P5 ;  /* 0xffffffffff21c807 */ /* 0x000fe40002800000 */
[----:B------:R-:W-:-:S02]  /*1ee00*/  LOP3.LUT R14, R14, 0x1, RZ, 0xc0, !PT ;  /* 0x000000010e0e7812 */ /* 0x000fc400078ec0ff */
[----:B------:R-:W-:Y:S02]  /*1ee10*/  ISETP.GT.U32.AND P6, PT, R38, R47, PT ;  /* 0x0000002f2600720c */ /* 0x000fe40003fc4070 */
[----:B------:R-:W-:Y:S02]  /*1ee20*/  ISETP.GE.AND.EX P0, PT, R13, R29, PT, P0 ;  /* 0x0000001d0d00720c */ /* 0x000fe40003f06300 */
[----:B------:R-:W-:Y:S02]  /*1ee30*/  LOP3.LUT R33, R33, 0x1, RZ, 0xc0, !PT ;  /* 0x0000000121217812 */ /* 0x000fe400078ec0ff */
[----:B------:R-:W-:Y:S02]  /*1ee40*/  ISETP.NE.U32.AND P2, PT, R14, 0x1, PT ;  /* 0x000000010e00780c */ /* 0x000fe40003f45070 */
[----:B------:R-:W-:Y:S02]  /*1ee50*/  SEL R14, RZ, 0xffffffff, !P6 ;  /* 0xffffffffff0e7807 */ /* 0x000fe40007000000 */
[----:B------:R-:W-:-:S02]  /*1ee60*/  @!P1 SEL R14, RZ, 0xffffffff, P0 ;  /* 0xffffffffff0e9807 */ /* 0x000fc40000000000 */
        /* <DEDUP_REMOVED lines=20> */
.L_x_4399:
[----:B------:R-:W-:Y:S05]  /*1efb0*/  BRA `(.L_x_4398) ;  /* 0x0000000400647947 */ /* 0x000fea0003800000 */
.L_x_4397:
        /* <DEDUP_REMOVED lines=27> */
.L_x_4401:
[----:B------:R-:W-:-:S04]  /*1f170*/  IMAD.IADD R20, R14, 0x1, R37 ;  /* 0x000000010e147824 */ /* 0x000fc800078e0225 */
[----:B0-----:R-:W-:-:S04]  /*1f180*/  IMAD R33, R20, R41, R17 ;  /* 0x0000002914217224 */ /* 0x001fc800078e0211 */
[----:B-1----:R-:W-:-:S05]  /*1f190*/  IMAD.WIDE.U32 R32, R33, 0x40, R24 ;  /* 0x0000004021207825 */ /* 0x002fca00078e0018 */
[----:B------:R-:W3:Y:S04]  /*1f1a0*/  LDG.E.U8 R20, desc[UR60][R32.64] ;  /* 0x0000003c20147981 */ /* 0x000ee8000c1e1100 */
[----:B------:R-:W4:Y:S04]  /*1f1b0*/  LDG.E.U8 R36, desc[UR60][R32.64+0x10] ;  /* 0x0000103c20247981 */ /* 0x000f28000c1e1100 */
[----:B------:R-:W5:Y:S04]  /*1f1c0*/  LDG.E.64 R34, desc[UR60][R32.64+0x8] ;  /* 0x0000083c20227981 */ /* 0x000f68000c1e1b00 */
[----:B------:R-:W5:Y:S04]  /*1f1d0*/  LDG.E.64 R30, desc[UR60][R32.64+0x18] ;  /* 0x0000183c201e7981 */ /* 0x000f68000c1e1b00 */
[----:B------:R-:W5:Y:S04]  /*1f1e0*/  LDG.E.U8 R40, desc[UR60][R32.64+0x30] ;  /* 0x0000303c20287981 */ /* 0x000f68000c1e1100 */
[----:B------:R-:W5:Y:S04]  /*1f1f0*/  LDG.E.64 R28, desc[UR60][R32.64+0x38] ;  /* 0x0000383c201c7981 */ /* 0x000f68000c1e1b00 */
[----:B------:R-:W5:Y:S04]  /*1f200*/  LDG.E.U8 R38, desc[UR60][R32.64+0x20] ;  /* 0x0000203c20267981 */ /* 0x000f68000c1e1100 */
[----:B------:R0:W5:Y:S01]  /*1f210*/  LDG.E.64 R26, desc[UR60][R32.64+0x28] ;  /* 0x0000283c201a7981 */ /* 0x000162000c1e1b00 */
[----:B------:R-:W-:-:S02]  /*1f220*/  LOP3.LUT R39, R23, 0xff, RZ, 0xc0, !PT ;  /* 0x000000ff17277812 */ /* 0x000fc400078ec0ff */
[----:B------:R-:W-:Y:S01]  /*1f230*/  LOP3.LUT R43, R21, 0xff, RZ, 0xc0, !PT ;  /* 0x000000ff152b7812 */ /* 0x000fe200078ec0ff */
[----:B--2---:R-:W-:Y:S01]  /*1f240*/  IMAD.IADD R37, R42, 0x1, R37 ;  /* 0x000000012a257824 */ /* 0x004fe200078e0225 */
[----:B---3--:R-:W-:Y:S02]  /*1f250*/  ISETP.NE.AND P4, PT, R39, R20, PT ;  /* 0x000000142700720c */ /* 0x008fe40003f85270 */
[----:B----4-:R-:W-:Y:S02]  /*1f260*/  ISETP.NE.AND P2, PT, R43, R36, PT ;  /* 0x000000242b00720c */ /* 0x010fe40003f45270 */
[----:B-----5:R-:W-:Y:S02]  /*1f270*/  ISETP.GE.U32.AND P0, PT, R6, R34, PT ;  /* 0x000000220600720c */ /* 0x020fe40003f06070 */
[----:B------:R-:W-:Y:S02]  /*1f280*/  ISETP.GT.U32.AND P5, PT, R39, R20, PT ;  /* 0x000000142700720c */ /* 0x000fe40003fa4070 */
[----:B------:R-:W-:-:S02]  /*1f290*/  ISETP.GT.U32.AND P6, PT, R43, R36, PT ;  /* 0x000000242b00720c */ /* 0x000fc40003fc4070 */
[----:B------:R-:W-:Y:S02]  /*1f2a0*/  ISETP.GE.AND.EX P0, PT, R7, R35, PT, P0 ;  /* 0x000000230700720c */ /* 0x000fe40003f06300 */
[----:B------:R-:W-:Y:S02]  /*1f2b0*/  LOP3.LUT R43, R3, 0xff, RZ, 0xc0, !PT ;  /* 0x000000ff032b7812 */ /* 0x000fe400078ec0ff */
[----:B------:R-:W-:Y:S02]  /*1f2c0*/  ISETP.GE.U32.AND P1, PT, R8, R30, PT ;  /* 0x0000001e0800720c */ /* 0x000fe40003f26070 */
[----:B0-----:R-:W-:Y:S02]  /*1f2d0*/  SEL R32, RZ, 0xffffffff, !P5 ;  /* 0xffffffffff207807 */ /* 0x001fe40006800000 */
[----:B------:R-:W-:Y:S02]  /*1f2e0*/  @!P4 SEL R32, RZ, 0xffffffff, P0 ;  /* 0xffffffffff20c807 */ /* 0x000fe40000000000 */
[----:B------:R-:W-:-:S02]  /*1f2f0*/  ISETP.GE.AND.EX P1, PT, R9, R31, PT, P1 ;  /* 0x0000001f0900720c */ /* 0x000fc40003f26310 */
[----:B------:R-:W-:Y:S02]  /*1f300*/  ISETP.NE.AND P4, PT, R43, R40, PT ;  /* 0x000000282b00720c */ /* 0x000fe40003f85270 */
[----:B------:R-:W-:Y:S02]  /*1f310*/  LOP3.LUT R39, R15, 0xff, RZ, 0xc0, !PT ;  /* 0x000000ff0f277812 */ /* 0x000fe400078ec0ff */
[----:B------:R-:W-:Y:S02]  /*1f320*/  SEL R33, RZ, 0xffffffff, !P6 ;  /* 0xffffffffff217807 */ /* 0x000fe40007000000 */
[----:B------:R-:W-:Y:S02]  /*1f330*/  @!P2 SEL R33, RZ, 0xffffffff, P1 ;  /* 0xffffffffff21a807 */ /* 0x000fe40000800000 */
[----:B------:R-:W-:Y:S02]  /*1f340*/  ISETP.GE.U32.AND P1, PT, R12, R28, PT ;  /* 0x0000001c0c00720c */ /* 0x000fe40003f26070 */
[----:B------:R-:W-:-:S02]  /*1f350*/  ISETP.GT.U32.AND P6, PT, R39, R38, PT ;  /* 0x000000262700720c */ /* 0x000fc40003fc4070 */
[----:B------:R-:W-:Y:S02]  /*1f360*/  LOP3.LUT R32, R32, 0x1, RZ, 0xc0, !PT ;  /* 0x0000000120207812 */ /* 0x000fe400078ec0ff */
[----:B------:R-:W-:Y:S02]  /*1f370*/  ISETP.GT.U32.AND P0, PT, R43, R40, PT ;  /* 0x000000282b00720c */ /* 0x000fe40003f04070 */
[----:B------:R-:W-:Y:S02]  /*1f380*/  ISETP.NE.AND P5, PT, R39, R38, PT ;  /* 0x000000262700720c */ /* 0x000fe40003fa5270 */
        /* <DEDUP_REMOVED lines=28> */
.L_x_4398:
[----:B------:R-:W-:Y:S05]  /*1f550*/  BSYNC B0 ;  /* 0x0000000000007941 */ /* 0x000fea0003800000 */
.L_x_4396:
        /* <DEDUP_REMOVED lines=18> */
.L_x_4405:
        /* <DEDUP_REMOVED lines=11> */
[----:B------:R-:W-:Y:S02]  /*1f730*/  LEA R32, R24, UR4, 0x6 ;  /* 0x0000000418207c11 */ /* 0x000fe4000f8e30ff */
[----:B------:R-:W-:-:S03]  /*1f740*/  LOP3.LUT R37, R3, 0xff, RZ, 0xc0, !PT ;  /* 0x000000ff03257812 */ /* 0x000fc600078ec0ff */
        /* <DEDUP_REMOVED lines=10> */
[CC--:B--2---:R-:W-:Y:S02]  /*1f7f0*/  ISETP.NE.AND P6, PT, R35.reuse, R36.reuse, PT ;  /* 0x000000242300720c */ /* 0x0c4fe40003fc5270 */
[----:B------:R-:W-:Y:S02]  /*1f800*/  ISETP.GT.U32.AND P2, PT, R35, R36, PT ;  /* 0x000000242300720c */ /* 0x000fe40003f44070 */
[----:B---3--:R-:W-:Y:S02]  /*1f810*/  ISETP.GE.U32.AND P4, PT, R6, R28, PT ;  /* 0x0000001c0600720c */ /* 0x008fe40003f86070 */
[----:B------:R-:W-:Y:S02]  /*1f820*/  SEL R33, RZ, 0xffffffff, !P0 ;  /* 0xffffffffff217807 */ /* 0x000fe40004000000 */
[----:B------:R-:W-:-:S02]  /*1f830*/  ISETP.GE.AND.EX P4, PT, R7, R29, PT, P4 ;  /* 0x0000001d0700720c */ /* 0x000fc40003f86340 */
[----:B------:R-:W-:Y:S02]  /*1f840*/  LOP3.LUT R35, R15, 0xff, RZ, 0xc0, !PT ;  /* 0x000000ff0f237812 */ /* 0x000fe400078ec0ff */
[----:B----4-:R-:W-:Y:S02]  /*1f850*/  ISETP.GE.U32.AND P0, PT, R8, R30, PT ;  /* 0x0000001e0800720c */ /* 0x010fe40003f06070 */
[----:B------:R-:W-:Y:S02]  /*1f860*/  SEL R32, RZ, 0xffffffff, !P2 ;  /* 0xffffffffff207807 */ /* 0x000fe40005000000 */
[----:B------:R-:W-:Y:S02]  /*1f870*/  @!P5 SEL R33, RZ, 0xffffffff, P4 ;  /* 0xffffffffff21d807 */ /* 0x000fe40002000000 */
[----:B-----5:R-:W-:Y:S02]  /*1f880*/  ISETP.NE.AND P2, PT, R35, R38, PT ;  /* 0x000000262300720c */ /* 0x020fe40003f45270 */
[----:B------:R-:W-:-:S02]  /*1f890*/  ISETP.GE.AND.EX P0, PT, R9, R31, PT, P0 ;  /* 0x0000001f0900720c */ /* 0x000fc40003f06300 */
[----:B------:R-:W-:Y:S02]  /*1f8a0*/  ISETP.GT.U32.AND P4, PT, R35, R38, PT ;  /* 0x000000262300720c */ /* 0x000fe40003f84070 */
[----:B0-----:R-:W-:Y:S02]  /*1f8b0*/  ISETP.NE.AND P5, PT, R37, R40, PT ;  /* 0x000000282500720c */ /* 0x001fe40003fa5270 */
[----:B------:R-:W-:Y:S02]  /*1f8c0*/  @!P6 SEL R32, RZ, 0xffffffff, P0 ;  /* 0xffffffffff20e807 */ /* 0x000fe40000000000 */
[----:B------:R-:W-:Y:S02]  /*1f8d0*/  SEL R35, RZ, 0xffffffff, !P4 ;  /* 0xffffffffff237807 */ /* 0x000fe40006000000 */
[----:B------:R-:W-:Y:S02]  /*1f8e0*/  ISETP.GE.U32.AND P0, PT, R10, R24, PT ;  /* 0x000000180a00720c */ /* 0x000fe40003f06070 */
[----:B------:R-:W-:-:S02]  /*1f8f0*/  ISETP.GE.U32.AND P4, PT, R12, R26, PT ;  /* 0x0000001a0c00720c */ /* 0x000fc40003f86070 */
[----:B------:R-:W-:Y:S02]  /*1f900*/  ISETP.GT.U32.AND P6, PT, R37, R40, PT ;  /* 0x000000282500720c */ /* 0x000fe40003fc4070 */
[----:B------:R-:W-:Y:S02]  /*1f910*/  ISETP.GE.AND.EX P0, PT, R11, R25, PT, P0 ;  /* 0x000000190b00720c */ /* 0x000fe40003f06300 */
[----:B------:R-:W-:Y:S02]  /*1f920*/  ISETP.GE.AND.EX P4, PT, R13, R27, PT, P4 ;  /* 0x0000001b0d00720c */ /* 0x000fe40003f86340 */
[----:B------:R-:W-:Y:S02]  /*1f930*/  LOP3.LUT R32, R32, 0x1, RZ, 0xc0, !PT ;  /* 0x0000000120207812 */ /* 0x000fe400078ec0ff */
[----:B------:R-:W-:Y:S02]  /*1f940*/  SEL R37, RZ, 0xffffffff, !P6 ;  /* 0xffffffffff257807 */ /* 0x000fe40007000000 */
[----:B------:R-:W-:-:S02]  /*1f950*/  @!P2 SEL R35, RZ, 0xffffffff, P0 ;  /* 0xffffffffff23a807 */ /* 0x000fc40000000000 */
[----:B------:R-:W-:Y:S02]  /*1f960*/  @!P5 SEL R37, RZ, 0xffffffff, P4 ;  /* 0xffffffffff25d807 */ /* 0x000fe40002000000 */
[----:B------:R-:W-:Y:S02]  /*1f970*/  ISETP.NE.U32.AND P0, PT, R32, 0x1, PT ;  /* 0x000000012000780c */ /* 0x000fe40003f05070 */
[----:B------:R-:W-:Y:S02]  /*1f980*/  LOP3.LUT R33, R33, 0x1, RZ, 0xc0, !PT ;  /* 0x0000000121217812 */ /* 0x000fe400078ec0ff */
[----:B------:R-:W-:Y:S02]  /*1f990*/  LOP3.LUT R35, R35, 0x1, RZ, 0xc0, !PT ;  /* 0x0000000123237812 */ /* 0x000fe400078ec0ff */
[----:B------:R-:W-:Y:S02]  /*1f9a0*/  LOP3.LUT R37, R37, 0x1, RZ, 0xc0, !PT ;  /* 0x0000000125257812 */ /* 0x000fe400078ec0ff */
[----:B------:R-:W-:-:S02]  /*1f9b0*/  SEL R9, R9, R31, !P0 ;  /* 0x0000001f09097207 */ /* 0x000fc40004000000 */
        /* <DEDUP_REMOVED lines=26> */
.L_x_4404:
[----:B------:R-:W-:Y:S05]  /*1fb60*/  BSYNC B0 ;  /* 0x0000000000007941 */ /* 0x000fea0003800000 */
.L_x_4403:
[----:B-1----:R-:W-:Y:S01]  /*1fb70*/  IMAD.MOV.U32 R25, RZ, RZ, R39 ;  /* 0x000000ffff197224 */ /* 0x002fe200078e0027 */
[----:B------:R-:W-:Y:S06]  /*1fb80*/  @P1 BRA `(.L_x_4405) ;  /* 0xfffffff800bc1947 */ /* 0x000fec000383ffff */
.L_x_4402:
        /* <DEDUP_REMOVED lines=20> */
.L_x_4410:
[----:B--2---:R-:W-:Y:S01]  /*1fcd0*/  IMAD.IADD R25, R17, 0x1, R2 ;  /* 0x0000000111197824 */ /* 0x004fe200078e0202 */
        /* <DEDUP_REMOVED lines=8> */
[----:B------:R-:W2:Y:S01]  /*1fd60*/  LDS.U8 R34, [R32] ;  /* 0x0000000020227984 */ /* 0x000ea20000000000 */
[----:B------:R-:W-:-:S03]  /*1fd70*/  LOP3.LUT R37, R3, 0xff, RZ, 0xc0, !PT ;  /* 0x000000ff03257812 */ /* 0x000fc600078ec0ff */
[----:B------:R-:W3:Y:S04]  /*1fd80*/  LDS.U8 R36, [R32+0x10] ;  /* 0x0000100020247984 */ /* 0x000ee80000000000 */
[----:B------:R-:W4:Y:S04]  /*1fd90*/  LDS.64 R24, [R32+0x8] ;  /* 0x0000080020187984 */ /* 0x000f280000000a00 */
[----:B------:R-:W5:Y:S04]  /*1fda0*/  LDS.64 R26, [R32+0x18] ;  /* 0x00001800201a7984 */ /* 0x000f680000000a00 */
[----:B------:R-:W0:Y:S04]  /*1fdb0*/  LDS.U8 R38, [R32+0x20] ;  /* 0x0000200020267984 */ /* 0x000e280000000000 */
[----:B------:R-:W1:Y:S04]  /*1fdc0*/  LDS.U8 R40, [R32+0x30] ;  /* 0x0000300020287984 */ /* 0x000e680000000000 */
[----:B------:R-:W1:Y:S04]  /*1fdd0*/  LDS.64 R28, [R32+0x28] ;  /* 0x00002800201c7984 */ /* 0x000e680000000a00 */
[----:B------:R5:W1:Y:S01]  /*1fde0*/  LDS.64 R30, [R32+0x38] ;  /* 0x00003800201e7984 */ /* 0x000a620000000a00 */
[----:B--2---:R-:W-:-:S02]  /*1fdf0*/  ISETP.NE.AND P4, PT, R33, R34, PT ;  /* 0x000000222100720c */ /* 0x004fc40003f85270 */
[----:B------:R-:W-:Y:S02]  /*1fe00*/  ISETP.GT.U32.AND P5, PT, R33, R34, PT ;  /* 0x000000222100720c */ /* 0x000fe40003fa4070 */
[CC--:B---3--:R-:W-:Y:S02]  /*1fe10*/  ISETP.NE.AND P2, PT, R35.reuse, R36.reuse, PT ;  /* 0x000000242300720c */ /* 0x0c8fe40003f45270 */
[----:B------:R-:W-:Y:S02]  /*1fe20*/  ISETP.GT.U32.AND P6, PT, R35, R36, PT ;  /* 0x000000242300720c */ /* 0x000fe40003fc4070 */
[----:B----4-:R-:W-:Y:S02]  /*1fe30*/  ISETP.GE.U32.AND P0, PT, R6, R24, PT ;  /* 0x000000180600720c */ /* 0x010fe40003f06070 */
[----:B------:R-:W-:Y:S02]  /*1fe40*/  LOP3.LUT R35, R15, 0xff, RZ, 0xc0, !PT ;  /* 0x000000ff0f237812 */ /* 0x000fe400078ec0ff */
[----:B------:R-:W-:-:S02]  /*1fe50*/  ISETP.GE.AND.EX P0, PT, R7, R25, PT, P0 ;  /* 0x000000190700720c */ /* 0x000fc40003f06300 */
[----:B-----5:R-:W-:Y:S02]  /*1fe60*/  ISETP.GE.U32.AND P1, PT, R8, R26, PT ;  /* 0x0000001a0800720c */ /* 0x020fe40003f26070 */
[----:B------:R-:W-:Y:S02]  /*1fe70*/  SEL R32, RZ, 0xffffffff, !P5 ;  /* 0xffffffffff207807 */ /* 0x000fe40006800000 */
[----:B------:R-:W-:Y:S02]  /*1fe80*/  @!P4 SEL R32, RZ, 0xffffffff, P0 ;  /* 0xffffffffff20c807 */ /* 0x000fe40000000000 */
[----:B0-----:R-:W-:Y:S02]  /*1fe90*/  ISETP.NE.AND P5, PT, R35, R38, PT ;  /* 0x000000262300720c */ /* 0x001fe40003fa5270 */
[----:B------:R-:W-:Y:S02]  /*1fea0*/  ISETP.GE.AND.EX P1, PT, R9, R27, PT, P1 ;  /* 0x0000001b0900720c */ /* 0x000fe40003f26310 */
[----:B-1----:R-:W-:-:S02]  /*1feb0*/  ISETP.NE.AND P4, PT, R37, R40, PT ;  /* 0x000000282500720c */ /* 0x002fc40003f85270 */
[----:B------:R-:W-:Y:S02]  /*1fec0*/  SEL R33, RZ, 0xffffffff, !P6 ;  /* 0xffffffffff217807 */ /* 0x000fe40007000000 */
[----:B------:R-:W-:Y:S02]  /*1fed0*/  @!P2 SEL R33, RZ, 0xffffffff, P1 ;  /* 0xffffffffff21a807 */ /* 0x000fe40000800000 */
[----:B------:R-:W-:Y:S02]  /*1fee0*/  ISETP.GE.U32.AND P2, PT, R10, R28, PT ;  /* 0x0000001c0a00720c */ /* 0x000fe40003f46070 */
[----:B------:R-:W-:Y:S02]  /*1fef0*/  ISETP.GE.U32.AND P1, PT, R12, R30, PT ;  /* 0x0000001e0c00720c */ /* 0x000fe40003f26070 */
[----:B------:R-:W-:Y:S02]  /*1ff00*/  ISETP.GT.U32.AND P6, PT, R35, R38, PT ;  /* 0x000000262300720c */ /* 0x000fe40003fc4070 */
[----:B------:R-:W-:-:S02]  /*1ff10*/  LOP3.LUT R32, R32, 0x1, RZ, 0xc0, !PT ;  /* 0x0000000120207812 */ /* 0x000fc400078ec0ff */
[----:B------:R-:W-:Y:S02]  /*1ff20*/  ISETP.GT.U32.AND P0, PT, R37, R40, PT ;  /* 0x000000282500720c */ /* 0x000fe40003f04070 */
[----:B------:R-:W-:Y:S02]  /*1ff30*/  ISETP.GE.AND.EX P2, PT, R11, R29, PT, P2 ;  /* 0x0000001d0b00720c */ /* 0x000fe40003f46320 */
[----:B------:R-:W-:Y:S02]  /*1ff40*/  ISETP.GE.AND.EX P1, PT, R13, R31, PT, P1 ;  /* 0x0000001f0d00720c */ /* 0x000fe40003f26310 */
[----:B------:R-:W-:Y:S02]  /*1ff50*/  SEL R35, RZ, 0xffffffff, !P6 ;  /* 0xffffffffff237807 */ /* 0x000fe40007000000 */
[----:B------:R-:W-:Y:S02]  /*1ff60*/  ISETP.NE.U32.AND P6, PT, R32, 0x1, PT ;  /* 0x000000012000780c */ /* 0x000fe40003fc5070 */
[----:B------:R-:W-:-:S02]  /*1ff70*/  LOP3.LUT R33, R33, 0x1, RZ, 0xc0, !PT ;  /* 0x0000000121217812 */ /* 0x000fc400078ec0ff */
[----:B------:R-:W-:Y:S02]  /*1ff80*/  SEL R32, RZ, 0xffffffff, !P0 ;  /* 0xffffffffff207807 */ /* 0x000fe40004000000 */
        /* <DEDUP_REMOVED lines=15> */
[----:B------:R-:W-:Y:S02]  /*20080*/  SEL R6, R6, R24, !P6 ;  /* 0x0000001806067207 */ /* 0x000fe40007000000 */
[----:B------:R-:W-:Y:S02]  /*20090*/  SEL R25, R23, R34, !P6 ;  /* 0x0000002217197207 */ /* 0x000fe40007000000 */
[----:B------:R-:W-:Y:S01]  /*200a0*/  SEL R10, R10, R28, !P1 ;  /* 0x0000001c0a0a7207 */ /* 0x000fe20004800000 */
[----:B------:R2:W-:Y:S01]  /*200b0*/  STS.64 [R20+0x8], R6 ;  /* 0x0000080614007388 */ /* 0x0005e20000000a00 */
        /* <DEDUP_REMOVED lines=12> */
.L_x_4409:
[----:B------:R-:W-:Y:S05]  /*20180*/  BSYNC B0 ;  /* 0x0000000000007941 */ /* 0x000fea0003800000 */
.L_x_4408:
[----:B------:R-:W-:-:S04]  /*20190*/  SHF.R.S32.HI R2, RZ, 0x1, R2 ;  /* 0x00000001ff027819 */ /* 0x000fc80000011402 */
[----:B------:R-:W-:-:S13]  /*201a0*/  ISETP.GE.AND P0, PT, R2, 0x20, PT ;  /* 0x000000200200780c */ /* 0x000fda0003f06270 */
[----:B------:R-:W-:Y:S05]  /*201b0*/  @P0 BRA `(.L_x_4410) ;  /* 0xfffffff800c40947 */ /* 0x000fea000383ffff */
[----:B------:R-:W-:-:S07]  /*201c0*/  IMAD.MOV.U32 R2, RZ, RZ, 0x20 ;  /* 0x00000020ff027424 */ /* 0x000fce00078e00ff */
.L_x_4407:
[----:B------:R-:W-:Y:S01]  /*201d0*/  BAR.SYNC.DEFER_BLOCKING 0x0 ;  /* 0x0000000000007b1d */ /* 0x000fe20000010000 */
[----:B------:R-:W-:-:S13]  /*201e0*/  ISETP.GE.AND P0, PT, R2, 0x2, PT ;  /* 0x000000020200780c */ /* 0x000fda0003f06270 */
[----:B------:R-:W-:Y:S05]  /*201f0*/  @!P0 BRA `(.L_x_4406) ;  /* 0x0000000400208947 */ /* 0x000fea0003800000 */
[----:B------:R-:W-:-:S07]  /*20200*/  IMAD.MOV.U32 R17, RZ, RZ, 0x1 ;  /* 0x00000001ff117424 */ /* 0x000fce00078e00ff */
.L_x_4411:
[----:B------:R-:W-:Y:S01]  /*20210*/  LOP3.LUT R14, R23, 0xff, RZ, 0xc0, !PT ;  /* 0x000000ff170e7812 */ /* 0x000fe200078ec0ff */
[----:B--2---:R-:W2:Y:S01]  /*20220*/  SHFL.DOWN PT, R25, R6, R17, 0x1f ;  /* 0x08001f1106197589 */ /* 0x004ea200000e0000 */
[----:B------:R-:W-:Y:S02]  /*20230*/  LOP3.LUT R30, R15, 0xff, RZ, 0xc0, !PT ;  /* 0x000000ff0f1e7812 */ /* 0x000fe400078ec0ff */
[----:B------:R-:W-:Y:S01]  /*20240*/  LOP3.LUT R26, R21, 0xff, RZ, 0xc0, !PT ;  /* 0x000000ff151a7812 */ /* 0x000fe200078ec0ff */
[----:B01----:R-:W0:Y:S01]  /*20250*/  SHFL.DOWN PT, R20, R7, R17, 0x1f ;  /* 0x08001f1107147589 */ /* 0x003e2200000e0000 */
[----:B------:R-:W-:Y:S02]  /*20260*/  LOP3.LUT R36, R3, 0xff, RZ, 0xc0, !PT ;  /* 0x000000ff03247812 */ /* 0x000fe400078ec0ff */
[----:B------:R-:W-:Y:S01]  /*20270*/  LOP3.LUT R29, R23, 0xff, RZ, 0xc0, !PT ;  /* 0x000000ff171d7812 */ /* 0x000fe200078ec0ff */
[----:B------:R-:W1:Y:S01]  /*20280*/  SHFL.DOWN PT, R14, R14, R17, 0x1f ;  /* 0x08001f110e0e7589 */ /* 0x000e6200000e0000 */
[----:B------:R-:W-:-:S02]  /*20290*/  LOP3.LUT R42, R15, 0xff, RZ, 0xc0, !PT ;  /* 0x000000ff0f2a7812 */ /* 0x000fc400078ec0ff */
[----:B------:R-:W-:Y:S01]  /*202a0*/  LOP3.LUT R40, R21, 0xff, RZ, 0xc0, !PT ;  /* 0x000000ff15287812 */ /* 0x000fe200078ec0ff */
[----:B------:R-:W3:Y:S01]  /*202b0*/  SHFL.DOWN PT, R32, R30, R17, 0x1f ;  /* 0x08001f111e207589 */ /* 0x000ee200000e0000 */
[----:B------:R-:W-:-:S03]  /*202c0*/  LOP3.LUT R44, R3, 0xff, RZ, 0xc0, !PT ;  /* 0x000000ff032c7812 */ /* 0x000fc600078ec0ff */
[----:B------:R-:W4:Y:S04]  /*202d0*/  SHFL.DOWN PT, R27, R8, R17, 0x1f ;  /* 0x08001f11081b7589 */ /* 0x000f2800000e0000 */
[----:B------:R-:W5:Y:S04]  /*202e0*/  SHFL.DOWN PT, R31, R10, R17, 0x1f ;  /* 0x08001f110a1f7589 */ /* 0x000f6800000e0000 */
[----:B------:R-:W5:Y:S01]  /*202f0*/  SHFL.DOWN PT, R28, R9, R17, 0x1f ;  /* 0x08001f11091c7589 */ /* 0x000f6200000e0000 */
[----:B--2---:R-:W-:-:S03]  /*20300*/  ISETP.GE.U32.AND P4, PT, R6, R25, PT ;  /* 0x000000190600720c */ /* 0x004fc60003f86070 */
[----:B------:R-:W2:Y:S01]  /*20310*/  SHFL.DOWN PT, R26, R26, R17, 0x1f ;  /* 0x08001f111a1a7589 */ /* 0x000ea200000e0000 */
[----:B0-----:R-:W-:-:S03]  /*20320*/  ISETP.GE.AND.EX P4, PT, R7, R20, PT, P4 ;  /* 0x000000140700720c */ /* 0x001fc60003f86340 */
[----:B------:R-:W0:Y:S01]  /*20330*/  SHFL.DOWN PT, R34, R11, R17, 0x1f ;  /* 0x08001f110b227589 */ /* 0x000e2200000e0000 */
[----:B-1----:R-:W-:-:S03]  /*20340*/  LOP3.LUT R24, R14, 0xff, RZ, 0xc0, !PT ;  /* 0x000000ff0e187812 */ /* 0x002fc600078ec0ff */
[----:B------:R-:W1:Y:S01]  /*20350*/  SHFL.DOWN PT, R36, R36, R17, 0x1f ;  /* 0x08001f1124247589 */ /* 0x000e6200000e0000 */
[CC--:B------:R-:W-:Y:S02]  /*20360*/  ISETP.NE.AND P6, PT, R29.reuse, R24.reuse, PT ;  /* 0x000000181d00720c */ /* 0x0c0fe40003fc5270 */
[----:B------:R-:W-:Y:S01]  /*20370*/  ISETP.GT.U32.AND P5, PT, R29, R24, PT ;  /* 0x000000181d00720c */ /* 0x000fe20003fa4070 */
[----:B------:R-:W1:Y:S01]  /*20380*/  SHFL.DOWN PT, R35, R12, R17, 0x1f ;  /* 0x08001f110c237589 */ /* 0x000e6200000e0000 */
[----:B---3--:R-:W-:Y:S02]  /*20390*/  LOP3.LUT R33, R32, 0xff, RZ, 0xc0, !PT ;  /* 0x000000ff20217812 */ /* 0x008fe400078ec0ff */
[----:B----4-:R-:W-:Y:S01]  /*203a0*/  ISETP.GE.U32.AND P1, PT, R8, R27, PT ;  /* 0x0000001b0800720c */ /* 0x010fe20003f26070 */
[----:B------:R3:W4:Y:S01]  /*203b0*/  SHFL.DOWN PT, R38, R13, R17, 0x1f ;  /* 0x08001f110d267589 */ /* 0x00072200000e0000 */
[----:B------:R-:W-:Y:S02]  /*203c0*/  SEL R24, RZ, 0xffffffff, P4 ;  /* 0xffffffffff187807 */ /* 0x000fe40002000000 */
[----:B-----5:R-:W-:-:S02]  /*203d0*/  ISETP.GE.U32.AND P0, PT, R10, R31, PT ;  /* 0x0000001f0a00720c */ /* 0x020fc40003f06070 */
[----:B------:R-:W-:Y:S02]  /*203e0*/  ISETP.GE.AND.EX P1, PT, R9, R28, PT, P1 ;  /* 0x0000001c0900720c */ /* 0x000fe40003f26310 */
[----:B------:R-:W-:Y:S02]  /*203f0*/  @P6 SEL R24, RZ, 0xffffffff, !P5 ;  /* 0xffffffffff186807 */ /* 0x000fe40006800000 */
[----:B------:R-:W-:Y:S01]  /*20400*/  ISETP.NE.AND P6, PT, R42, R33, PT ;  /* 0x000000212a00720c */ /* 0x000fe20003fc5270 */
[----:B---3--:R-:W-:Y:S01]  /*20410*/  IMAD.SHL.U32 R17, R17, 0x2, RZ ;  /* 0x0000000211117824 */ /* 0x008fe200078e00ff */
[----:B--2---:R-:W-:Y:S02]  /*20420*/  LOP3.LUT R29, R26, 0xff, RZ, 0xc0, !PT ;  /* 0x000000ff1a1d7812 */ /* 0x004fe400078ec0ff */
[----:B0-----:R-:W-:Y:S02]  /*20430*/  ISETP.GE.AND.EX P0, PT, R11, R34, PT, P0 ;  /* 0x000000220b00720c */ /* 0x001fe40003f06300 */
[----:B------:R-:W-:-:S02]  /*20440*/  SEL R30, RZ, 0xffffffff, P1 ;  /* 0xffffffffff1e7807 */ /* 0x000fc40000800000 */
[----:B-1----:R-:W-:Y:S02]  /*20450*/  LOP3.LUT R37, R36, 0xff, RZ, 0xc0, !PT ;  /* 0x000000ff24257812 */ /* 0x002fe400078ec0ff */
[CC--:B------:R-:W-:Y:S02]  /*20460*/  ISETP.NE.AND P4, PT, R40.reuse, R29.reuse, PT ;  /* 0x0000001d2800720c */ /* 0x0c0fe40003f85270 */
[----:B------:R-:W-:Y:S02]  /*20470*/  ISETP.GT.U32.AND P1, PT, R40, R29, PT ;  /* 0x0000001d2800720c */ /* 0x000fe40003f24070 */
[----:B------:R-:W-:Y:S02]  /*20480*/  SEL R29, RZ, 0xffffffff, P0 ;  /* 0xffffffffff1d7807 */ /* 0x000fe40000000000 */
[----:B------:R-:W-:Y:S02]  /*20490*/  ISETP.GE.U32.AND P2, PT, R12, R35, PT ;  /* 0x000000230c00720c */ /* 0x000fe40003f46070 */
[----:B------:R-:W-:-:S02]  /*204a0*/  ISETP.NE.AND P5, PT, R44, R37, PT ;  /* 0x000000252c00720c */ /* 0x000fc40003fa5270 */
[----:B------:R-:W-:Y:S02]  /*204b0*/  ISETP.GT.U32.AND P0, PT, R42, R33, PT ;  /* 0x000000212a00720c */ /* 0x000fe40003f04070 */
[----:B------:R-:W-:Y:S02]  /*204c0*/  LOP3.LUT R24, R24, 0x1, RZ, 0xc0, !PT ;  /* 0x0000000118187812 */ /* 0x000fe400078ec0ff */
[----:B----4-:R-:W-:Y:S02]  /*204d0*/  ISETP.GE.AND.EX P2, PT, R13, R38, PT, P2 ;  /* 0x000000260d00720c */ /* 0x010fe40003f46320 */
[----:B------:R-:W-:Y:S02]  /*204e0*/  @P6 SEL R29, RZ, 0xffffffff, !P0 ;  /* 0xffffffffff1d6807 */ /* 0x000fe40004000000 */
[----:B------:R-:W-:Y:S02]  /*204f0*/  ISETP.NE.U32.AND P0, PT, R24, 0x1, PT ;  /* 0x000000011800780c */ /* 0x000fe40003f05070 */
[----:B------:R-:W-:-:S02]  /*20500*/  SEL R33, RZ, 0xffffffff, P2 ;  /* 0xffffffffff217807 */ /* 0x000fc40001000000 */
[----:B------:R-:W-:Y:S02]  /*20510*/  ISETP.GT.U32.AND P2, PT, R44, R37, PT ;  /* 0x000000252c00720c */ /* 0x000fe40003f44070 */
        /* <DEDUP_REMOVED lines=22> */
.L_x_4406:
        /* <DEDUP_REMOVED lines=15> */
.L_x_4412:
[----:B------:R-:W-:Y:S05]  /*20770*/  @!P0 BRA `(.L_x_4413) ;  /* 0x0000000800a08947 */ /* 0x000fea0003800000 */
[----:B------:R-:W-:Y:S02]  /*20780*/  ULDC.U8 UR4, c[0x0][0x631] ;  /* 0x00018c4000047ab9 */ /* 0x000fe40000000000 */
[----:B------:R-:W-:Y:S01]  /*20790*/  ISETP.NE.AND P2, PT, RZ, UR4, PT ;  /* 0x00000004ff007c0c */ /* 0x000fe2000bf45270 */
[----:B------:R-:W-:-:S12]  /*207a0*/  @!P1 BRA `(.L_x_4414) ;  /* 0x0000000000e09947 */ /* 0x000fd80003800000 */
[----:B------:R-:W3:Y:S04]  /*207b0*/  LDG.E.U8 R0, desc[UR60][R4.64] ;  /* 0x0000003c04007981 */ /* 0x000ee8000c1e1100 */
[----:B------:R-:W4:Y:S04]  /*207c0*/  LDG.E.U8 R14, desc[UR60][R4.64+0x10] ;  /* 0x0000103c040e7981 */ /* 0x000f28000c1e1100 */
[----:B--2---:R-:W2:Y:S04]  /*207d0*/  LDG.E.64 R24, desc[UR60][R4.64+0x8] ;  /* 0x0000083c04187981 */ /* 0x004ea8000c1e1b00 */
[----:B------:R-:W5:Y:S04]  /*207e0*/  LDG.E.64 R26, desc[UR60][R4.64+0x18] ;  /* 0x0000183c041a7981 */ /* 0x000f68000c1e1b00 */
[----:B01----:R-:W5:Y:S04]  /*207f0*/  LDG.E.U8 R20, desc[UR60][R4.64+0x20] ;  /* 0x0000203c04147981 */ /* 0x003f68000c1e1100 */
[----:B------:R-:W5:Y:S04]  /*20800*/  LDG.E.U8 R34, desc[UR60][R4.64+0x30] ;  /* 0x0000303c04227981 */ /* 0x000f68000c1e1100 */
[----:B------:R-:W5:Y:S04]  /*20810*/  LDG.E.64 R28, desc[UR60][R4.64+0x28] ;  /* 0x0000283c041c7981 */ /* 0x000f68000c1e1b00 */
[----:B------:R-:W5:Y:S01]  /*20820*/  LDG.E.64 R30, desc[UR60][R4.64+0x38] ;  /* 0x0000383c041e7981 */ /* 0x000f62000c1e1b00 */
[----:B------:R-:W-:-:S02]  /*20830*/  LOP3.LUT R17, R23, 0xff, RZ, 0xc0, !PT ;  /* 0x000000ff17117812 */ /* 0x000fc400078ec0ff */
[----:B------:R-:W-:Y:S02]  /*20840*/  LOP3.LUT R33, R21, 0xff, RZ, 0xc0, !PT ;  /* 0x000000ff15217812 */ /* 0x000fe400078ec0ff */
[----:B------:R-:W-:Y:S02]  /*20850*/  LOP3.LUT R35, R3, 0xff, RZ, 0xc0, !PT ;  /* 0x000000ff03237812 */ /* 0x000fe400078ec0ff */
[CC--:B---3--:R-:W-:Y:S02]  /*20860*/  ISETP.NE.AND P4, PT, R0.reuse, R17.reuse, PT ;  /* 0x000000110000720c */ /* 0x0c8fe40003f85270 */
[----:B------:R-:W-:Y:S02]  /*20870*/  ISETP.GT.U32.AND P5, PT, R0, R17, PT ;  /* 0x000000110000720c */ /* 0x000fe40003fa4070 */
[CC--:B----4-:R-:W-:Y:S02]  /*20880*/  ISETP.NE.AND P3, PT, R14.reuse, R33.reuse, PT ;  /* 0x000000210e00720c */ /* 0x0d0fe40003f65270 */
[----:B------:R-:W-:-:S02]  /*20890*/  ISETP.GT.U32.AND P6, PT, R14, R33, PT ;  /* 0x000000210e00720c */ /* 0x000fc40003fc4070 */
[----:B--2---:R-:W-:Y:S02]  /*208a0*/  ISETP.GE.U32.AND P0, PT, R24, R6, PT ;  /* 0x000000061800720c */ /* 0x004fe40003f06070 */
[----:B------:R-:W-:Y:S02]  /*208b0*/  LOP3.LUT R33, R15, 0xff, RZ, 0xc0, !PT ;  /* 0x000000ff0f217812 */ /* 0x000fe400078ec0ff */
[----:B------:R-:W-:Y:S02]  /*208c0*/  ISETP.GE.AND.EX P0, PT, R25, R7, PT, P0 ;  /* 0x000000071900720c */ /* 0x000fe40003f06300 */
[----:B-----5:R-:W-:Y:S02]  /*208d0*/  ISETP.GE.U32.AND P1, PT, R26, R8, PT ;  /* 0x000000081a00720c */ /* 0x020fe40003f26070 */
[----:B------:R-:W-:Y:S02]  /*208e0*/  SEL R2, RZ, 0xffffffff, !P5 ;  /* 0xffffffffff027807 */ /* 0x000fe40006800000 */
[----:B------:R-:W-:-:S02]  /*208f0*/  @!P4 SEL R2, RZ, 0xffffffff, P0 ;  /* 0xffffffffff02c807 */ /* 0x000fc40000000000 */
[----:B------:R-:W-:Y:S02]  /*20900*/  ISETP.NE.AND P5, PT, R20, R33, PT ;  /* 0x000000211400720c */ /* 0x000fe40003fa5270 */
[----:B------:R-:W-:Y:S02]  /*20910*/  ISETP.GE.AND.EX P1, PT, R27, R9, PT, P1 ;  /* 0x000000091b00720c */ /* 0x000fe40003f26310 */
[----:B------:R-:W-:Y:S02]  /*20920*/  ISETP.NE.AND P4, PT, R34, R35, PT ;  /* 0x000000232200720c */ /* 0x000fe40003f85270 */
[----:B------:R-:W-:Y:S02]  /*20930*/  SEL R17, RZ, 0xffffffff, !P6 ;  /* 0xffffffffff117807 */ /* 0x000fe40007000000 */
[----:B------:R-:W-:Y:S02]  /*20940*/  @!P3 SEL R17, RZ, 0xffffffff, P1 ;  /* 0xffffffffff11b807 */ /* 0x000fe40000800000 */
[----:B------:R-:W-:-:S02]  /*20950*/  ISETP.GE.U32.AND P3, PT, R28, R10, PT ;  /* 0x0000000a1c00720c */ /* 0x000fc40003f66070 */
[----:B------:R-:W-:Y:S02]  /*20960*/  ISETP.GE.U32.AND P1, PT, R30, R12, PT ;  /* 0x0000000c1e00720c */ /* 0x000fe40003f26070 */
[----:B------:R-:W-:Y:S02]  /*20970*/  ISETP.GT.U32.AND P6, PT, R20, R33, PT ;  /* 0x000000211400720c */ /* 0x000fe40003fc4070 */
[----:B------:R-:W-:Y:S02]  /*20980*/  LOP3.LUT R2, R2, 0x1, RZ, 0xc0, !PT ;  /* 0x0000000102027812 */ /* 0x000fe400078ec0ff */
[----:B------:R-:W-:Y:S02]  /*20990*/  ISETP.GT.U32.AND P0, PT, R34, R35, PT ;  /* 0x000000232200720c */ /* 0x000fe40003f04070 */
        /* <DEDUP_REMOVED lines=24> */
[----:B------:R-:W-:-:S07]  /*20b20*/  SEL R3, R34, R3, !P0 ;  /* 0x0000000322037207 */ /* 0x000fce0004000000 */
.L_x_4414:
        /* <DEDUP_REMOVED lines=29> */
.L_x_4416:
        /* <DEDUP_REMOVED lines=22> */
.L_x_4417:
        /* <DEDUP_REMOVED lines=22> */
.L_x_4418:
        /* <DEDUP_REMOVED lines=22> */
.L_x_4419:
[----:B------:R-:W-:Y:S02]  /*21120*/  ULDC.64 UR4, c[0x0][0x600] ;  /* 0x0001800000047ab9 */ /* 0x000fe40000000a00 */
[----:B------:R-:W-:-:S05]  /*21130*/  IADD3 R16, P0, R16, UR4, RZ ;  /* 0x0000000410107c10 */ /* 0x000fca000ff1e0ff */
[----:B------:R-:W-:-:S05]  /*21140*/  IMAD.X R17, RZ, RZ, UR5, P0 ;  /* 0x00000005ff117e24 */ /* 0x000fca00080e06ff */
[----:B------:R-:W-:Y:S01]  /*21150*/  STG.E.64 desc[UR60][R16.64], R30 ;  /* 0x0000001e10007986 */ /* 0x000fe2000c101b3c */
[----:B------:R-:W-:Y:S05]  /*21160*/  EXIT ;  /* 0x000000000000794d */ /* 0x000fea0003800000 */
.L_x_4415:
        /* <DEDUP_REMOVED lines=9> */
.L_x_4413:
        /* <DEDUP_REMOVED lines=17> */
.L_x_4421:
[----:B------:R-:W-:Y:S02]  /*21310*/  CS2R R6, SRZ ;  /* 0x0000000000067805 */ /* 0x000fe4000001ff00 */
[----:B------:R-:W-:Y:S02]  /*21320*/  CS2R R8, SRZ ;  /* 0x0000000000087805 */ /* 0x000fe4000001ff00 */
[----:B------:R-:W-:Y:S02]  /*21330*/  CS2R R10, SRZ ;  /* 0x00000000000a7805 */ /* 0x000fe4000001ff00 */
[----:B------:R-:W-:-:S07]  /*21340*/  CS2R R12, SRZ ;  /* 0x00000000000c7805 */ /* 0x000fce000001ff00 */
.L_x_4420:
        /* <DEDUP_REMOVED lines=31> */
.L_x_4423:
        /* <DEDUP_REMOVED lines=22> */
.L_x_4424:
        /* <DEDUP_REMOVED lines=22> */
.L_x_4425:
        /* <DEDUP_REMOVED lines=22> */
.L_x_4426:
[----:B------:R-:W-:Y:S02]  /*21960*/  ULDC.64 UR4, c[0x0][0x600] ;  /* 0x0001800000047ab9 */ /* 0x000fe40000000a00 */
[----:B------:R-:W-:-:S05]  /*21970*/  IADD3 R16, P0, R16, UR4, RZ ;  /* 0x0000000410107c10 */ /* 0x000fca000ff1e0ff */
[----:B------:R-:W-:-:S05]  /*21980*/  IMAD.X R17, RZ, RZ, UR5, P0 ;  /* 0x00000005ff117e24 */ /* 0x000fca00080e06ff */
[----:B------:R-:W-:Y:S01]  /*21990*/  STG.E.64 desc[UR60][R16.64], R30 ;  /* 0x0000001e10007986 */ /* 0x000fe2000c101b3c */
[----:B------:R-:W-:Y:S05]  /*219a0*/  EXIT ;  /* 0x000000000000794d */ /* 0x000fea0003800000 */
.L_x_4422:
        /* <DEDUP_REMOVED lines=16> */
.L_x_4427:
        /* <DEDUP_REMOVED lines=15> */
.L_x_4428:
        /* <DEDUP_REMOVED lines=15> */
.L_x_4429:
        /* <DEDUP_REMOVED lines=15> */
.L_x_4430:
[----:B------:R-:W-:Y:S05]  /*21d80*/  EXIT ;  /* 0x000000000000794d */ /* 0x000fea0003800000 */
.L_x_4385:
        /* <DEDUP_REMOVED lines=25> */
.L_x_4431:
[----:B------:R-:W-:Y:S05]  /*21f20*/  @!P0 BRA `(.L_x_4432) ;  /* 0x0000000800888947 */ /* 0x000fea0003800000 */
[----:B------:R-:W-:Y:S02]  /*21f30*/  ULDC.U8 UR4, c[0x0][0x631] ;  /* 0x00018c4000047ab9 */ /* 0x000fe40000000000 */
[----:B------:R-:W-:Y:S01]  /*21f40*/  ISETP.NE.AND P2, PT, RZ, UR4, PT ;  /* 0x00000004ff007c0c */ /* 0x000fe2000bf45270 */
[----:B------:R-:W-:-:S12]  /*21f50*/  @!P1 BRA `(.L_x_4433) ;  /* 0x0000000000e09947 */ /* 0x000fd80003800000 */
[----:B------:R-:W2:Y:S04]  /*21f60*/  LDG.E.U8 R0, desc[UR60][R4.64] ;  /* 0x0000003c04007981 */ /* 0x000ea8000c1e1100 */
[----:B------:R-:W3:Y:S04]  /*21f70*/  LDG.E.U8 R6, desc[UR60][R4.64+0x10] ;  /* 0x0000103c04067981 */ /* 0x000ee8000c1e1100 */
[----:B------:R-:W4:Y:S04]  /*21f80*/  LDG.E.64 R12, desc[UR60][R4.64+0x8] ;  /* 0x0000083c040c7981 */ /* 0x000f28000c1e1b00 */
[----:B------:R-:W5:Y:S04]  /*21f90*/  LDG.E.64 R14, desc[UR60][R4.64+0x18] ;  /* 0x0000183c040e7981 */ /* 0x000f68000c1e1b00 */
[----:B------:R-:W5:Y:S04]  /*21fa0*/  LDG.E.U8 R10, desc[UR60][R4.64+0x20] ;  /* 0x0000203c040a7981 */ /* 0x000f68000c1e1100 */
[----:B------:R-:W5:Y:S04]  /*21fb0*/  LDG.E.U8 R26, desc[UR60][R4.64+0x30] ;  /* 0x0000303c041a7981 */ /* 0x000f68000c1e1100 */
[----:B0-----:R-:W5:Y:S04]  /*21fc0*/  LDG.E.64 R20, desc[UR60][R4.64+0x28] ;  /* 0x0000283c04147981 */ /* 0x001f68000c1e1b00 */
        /* <DEDUP_REMOVED lines=8> */
[----:B------:R-:W-:Y:S02]  /*22050*/  LOP3.LUT R17, R7, 0xff, RZ, 0xc0, !PT ;  /* 0x000000ff07117812 */ /* 0x000fe400078ec0ff */
[----:B------:R-:W-:Y:S02]  /*22060*/  ISETP.GE.AND.EX P0, PT, R13, R55, PT, P0 ;  /* 0x000000370d00720c */ /* 0x000fe40003f06300 */
[----:B------:R-:W-:Y:S02]  /*22070*/  LOP3.LUT R25, R3, 0xff, RZ, 0xc0, !PT ;  /* 0x000000ff03197812 */ /* 0x000fe400078ec0ff */
        /* <DEDUP_REMOVED lines=38> */
.L_x_4433:
        /* <DEDUP_REMOVED lines=23> */
.L_x_4435:
        /* <DEDUP_REMOVED lines=22> */
.L_x_4436:
        /* <DEDUP_REMOVED lines=22> */
.L_x_4437:
        /* <DEDUP_REMOVED lines=22> */
.L_x_4438:
[----:B------:R-:W-:Y:S02]  /*22870*/  ULDC.64 UR4, c[0x0][0x600] ;  /* 0x0001800000047ab9 */ /* 0x000fe40000000a00 */
[----:B------:R-:W-:-:S05]  /*22880*/  IADD3 R16, P0, R16, UR4, RZ ;  /* 0x0000000410107c10 */ /* 0x000fca000ff1e0ff */
[----:B------:R-:W-:-:S05]  /*22890*/  IMAD.X R17, RZ, RZ, UR5, P0 ;  /* 0x00000005ff117e24 */ /* 0x000fca00080e06ff */
[----:B------:R-:W-:Y:S01]  /*228a0*/  STG.E.64 desc[UR60][R16.64], R52 ;  /* 0x0000003410007986 */ /* 0x000fe2000c101b3c */
[----:B------:R-:W-:Y:S05]  /*228b0*/  EXIT ;  /* 0x000000000000794d */ /* 0x000fea0003800000 */
.L_x_4434:
        /* <DEDUP_REMOVED lines=9> */
.L_x_4432:
        /* <DEDUP_REMOVED lines=17> */
.L_x_4440:
[----:B------:R-:W-:Y:S01]  /*22a60*/  IMAD.MOV.U32 R52, RZ, RZ, RZ ;  /* 0x000000ffff347224 */ /* 0x000fe200078e00ff */
[----:B------:R-:W-:Y:S01]  /*22a70*/  CS2R R58, SRZ ;  /* 0x00000000003a7805 */ /* 0x000fe2000001ff00 */
[----:B------:R-:W-:Y:S01]  /*22a80*/  IMAD.MOV.U32 R51, RZ, RZ, RZ ;  /* 0x000000ffff337224 */ /* 0x000fe200078e00ff */
[----:B------:R-:W-:Y:S01]  /*22a90*/  CS2R R54, SRZ ;  /* 0x0000000000367805 */ /* 0x000fe2000001ff00 */
[----:B------:R-:W-:Y:S02]  /*22aa0*/  IMAD.MOV.U32 R56, RZ, RZ, RZ ;  /* 0x000000ffff387224 */ /* 0x000fe400078e00ff */
[----:B------:R-:W-:-:S07]  /*22ab0*/  IMAD.MOV.U32 R35, RZ, RZ, RZ ;  /* 0x000000ffff237224 */ /* 0x000fce00078e00ff */
.L_x_4439:
[----:B------:R-:W-:Y:S01]  /*22ac0*/  ULDC.U8 UR4, c[0x0][0x631] ;  /* 0x00018c4000047ab9 */ /* 0x000fe20000000000 */
[----:B------:R-:W-:Y:S01]  /*22ad0*/  IMAD.MOV.U32 R53, RZ, RZ, R51 ;  /* 0x000000ffff357224 */ /* 0x000fe200078e0033 */
[----:B------:R-:W-:Y:S01]  /*22ae0*/  ISETP.NE.AND P0, PT, RZ, UR4, PT ;  /* 0x00000004ff007c0c */ /* 0x000fe2000bf05270 */
[----:B------:R-:W-:-:S12]  /*22af0*/  IMAD.MOV.U32 R57, RZ, RZ, R35 ;  /* 0x000000ffff397224 */ /* 0x000fd800078e0023 */
        /* <DEDUP_REMOVED lines=21> */
.L_x_4442:
        /* <DEDUP_REMOVED lines=22> */
.L_x_4443:
        /* <DEDUP_REMOVED lines=22> */
.L_x_4444:
        /* <DEDUP_REMOVED lines=22> */
.L_x_4445:
[----:B------:R-:W-:Y:S02]  /*23070*/  ULDC.64 UR4, c[0x0][0x600] ;  /* 0x0001800000047ab9 */ /* 0x000fe40000000a00 */
[----:B------:R-:W-:-:S05]  /*23080*/  IADD3 R16, P0, R16, UR4, RZ ;  /* 0x0000000410107c10 */ /* 0x000fca000ff1e0ff */
[----:B------:R-:W-:-:S05]  /*23090*/  IMAD.X R17, RZ, RZ, UR5, P0 ;  /* 0x00000005ff117e24 */ /* 0x000fca00080e06ff */
[----:B------:R-:W-:Y:S01]  /*230a0*/  STG.E.64 desc[UR60][R16.64], R52 ;  /* 0x0000003410007986 */ /* 0x000fe2000c101b3c */
[----:B------:R-:W-:Y:S05]  /*230b0*/  EXIT ;  /* 0x000000000000794d */ /* 0x000fea0003800000 */
.L_x_4441:
        /* <DEDUP_REMOVED lines=9> */
[----:B0-----:R-:W-:-:S02]  /*23150*/  IMAD.U32 R7, RZ, RZ, UR5 ;  /* 0x00000005ff077e24 */ /* 0x001fc4000f8e00ff */
[----:B------:R-:W-:Y:S02]  /*23160*/  IMAD.U32 R11, RZ, RZ, UR7 ;  /* 0x00000007ff0b7e24 */ /* 0x000fe4000f8e00ff */
[----:B------:R-:W-:Y:S02]  /*23170*/  IMAD.MOV.U32 R8, RZ, RZ, 0x2e9 ;  /* 0x000002e9ff087424 */ /* 0x000fe400078e00ff */
[----:B------:R-:W-:Y:S02]  /*23180*/  IMAD.MOV.U32 R12, RZ, RZ, 0x1 ;  /* 0x00000001ff0c7424 */ /* 0x000fe400078e00ff */
[----:B-1----:R-:W-:-:S07]  /*23190*/  IMAD.MOV.U32 R13, RZ, RZ, RZ ;  /* 0x000000ffff0d7224 */ /* 0x002fce00078e00ff */
[----:B------:R-:W-:-:S07]  /*231a0*/  LEPC R20, `(.L_x_4446) ;  /* 0x000000001014794e */ /* 0x000fce0000000000 */
[----:B--2---:R-:W-:Y:S05]  /*231b0*/  CALL.ABS.NOINC R14 ;  /* 0x000000000e007343 */ /* 0x004fea0003c00000 */
.L_x_4446:
        /* <DEDUP_REMOVED lines=15> */
.L_x_4447:
        /* <DEDUP_REMOVED lines=15> */
.L_x_4448:
        /* <DEDUP_REMOVED lines=15> */
.L_x_4449:
[----:B------:R-:W-:Y:S05]  /*23490*/  EXIT ;  /* 0x000000000000794d */ /* 0x000fea0003800000 */
        .weak           $__internal_40_$__cuda_sm20_div_u64
        .type           $__internal_40_$__cuda_sm20_div_u64,@function
        .size           $__internal_40_$__cuda_sm20_div_u64,($__internal_41_$__cuda_sm20_rem_u64 - $__internal_40_$__cuda_sm20_div_u64)
$__internal_40_$__cuda_sm20_div_u64:
        /* <DEDUP_REMOVED lines=69> */
[----:B------:R-:W-:Y:S06]  /*238f0*/  RET.REL.NODEC R14 `(_ZN2at6native13reduce_kernelILi128ELi4ENS0_8ReduceOpIhNS0_9ArgMaxOpsIhEEjlLi4ELi4EEEEEvT1_) ;  /* 0xfffffdc40ec07950 */ /* 0x000fec0003c3ffff */
        .weak           $__internal_41_$__cuda_sm20_rem_u64
        .type           $__internal_41_$__cuda_sm20_rem_u64,@function
        .size           $__internal_41_$__cuda_sm20_rem_u64,(.L_x_6998 - $__internal_41_$__cuda_sm20_rem_u64)
$__internal_41_$__cuda_sm20_rem_u64:
        /* <DEDUP_REMOVED lines=64> */
[----:B------:R-:W-:Y:S06]  /*23d00*/  RET.REL.NODEC R12 `(_ZN2at6native13reduce_kernelILi128ELi4ENS0_8ReduceOpIhNS0_9ArgMaxOpsIhEEjlLi4ELi4EEEEEvT1_) ;  /* 0xfffffdc00cbc7950 */ /* 0x000fec0003c3ffff */
.L_x_4450:
        /* <DEDUP_REMOVED lines=15> */
.L_x_6998:


//--------------------- .text._ZN2at6native13reduce_kernelILi512ELi1ENS0_8ReduceOpIN3c108BFloat16ENS0_9ArgMaxOpsIfEEjlLi4ELi4EEEEEvT1_ --------------------------
	.section	.text._ZN2at6native13reduce_kernelILi512ELi1ENS0_8ReduceOpIN3c108BFloat16ENS0_9ArgMaxOpsIfEEjlLi4ELi4EEEEEvT1_,"ax",@progbits
	.align	128
        .global         _ZN2at6native13reduce_kernelILi512ELi1ENS0_8ReduceOpIN3c108BFloat16ENS0_9ArgMaxOpsIfEEjlLi4ELi4EEEEEvT1_
        .type           _ZN2at6native13reduce_kernelILi512ELi1ENS0_8ReduceOpIN3c108BFloat16ENS0_9ArgMaxOpsIfEEjlLi4ELi4EEEEEvT1_,@function
        .size           _ZN2at6native13reduce_kernelILi512ELi1ENS0_8ReduceOpIN3c108BFloat16ENS0_9ArgMaxOpsIfEEjlLi4ELi4EEEEEvT1_,(.L_x_7000 - _ZN2at6native13reduce_kernelILi512ELi1ENS0_8ReduceOpIN3c108BFloat16ENS0_9ArgMaxOpsIfEEjlLi4ELi4EEEEEvT1_)
        .other          _ZN2at6native13reduce_kernelILi512ELi1ENS0_8ReduceOpIN3c108BFloat16ENS0_9ArgMaxOpsIfEEjlLi4ELi4EEEEEvT1_,@"STO_CUDA_ENTRY STV_DEFAULT"
_ZN2at6native13reduce_kernelILi512ELi1ENS0_8ReduceOpIN3c108BFloat16ENS0_9ArgMaxOpsIfEEjlLi4ELi4EEEEEvT1_:
.text._ZN2at6native13reduce_kernelILi512ELi1ENS0_8ReduceOpIN3c108BFloat16ENS0_9ArgMaxOpsIfEEjlLi4ELi4EEEEEvT1_:
        /* <DEDUP_REMOVED lines=292> */
.L_x_4451:
        /* <DEDUP_REMOVED lines=9> */
[----:B------:R-:W-:-:S11]  /*12d0*/  MOV R3, RZ ;  /* 0x000000ff00037202 */ /* 0x000fd60000000f00 */
        /* <DEDUP_REMOVED lines=35> */
.L_x_4460:
[----:B------:R-:W-:Y:S05]  /*1510*/  BSYNC B3 ;  /* 0x0000000000037941 */ /* 0x000fea0003800000 */
.L_x_4459:
[----:B------:R-:W-:-:S04]  /*1520*/  PRMT R3, R3, 0x9910, RZ ;  /* 0x0000991003037816 */ /* 0x000fc800000000ff */
[----:B------:R-:W-:-:S13]  /*1530*/  ISETP.NE.AND P0, PT, R3, RZ, PT ;  /* 0x000000ff0300720c */ /* 0x000fda0003f05270 */
[----:B------:R-:W-:Y:S05]  /*1540*/  @!P0 BRA `(.L_x_4458) ;  /* 0x0000000000688947 */ /* 0x000fea0003800000 */
[----:B------:R-:W-:Y:S01]  /*1550*/  IADD3 R3, P0, R5, -R2, RZ ;  /* 0x8000000205037210 */ /* 0x000fe20007f1e0ff */
[----:B------:R-:W0:Y:S04]  /*1560*/  LDC R10, c[0x0][0x218] ;  /* 0x00008600ff0a7b82 */ /* 0x000e280000000800 */
[----:B------:R-:W-:Y:S01]  /*1570*/  IMAD.X R6, RZ, RZ, -0x1, P0 ;  /* 0xffffffffff067424 */ /* 0x000fe200000e06ff */
[----:B------:R-:W-:-:S04]  /*1580*/  LEA R8, P0, R3, R20, 0x1 ;  /* 0x0000001403087211 */ /* 0x000fc800078008ff */
[----:B------:R-:W-:Y:S02]  /*1590*/  LEA.HI.X R9, R3, R21, R6, 0x1, P0 ;  /* 0x0000001503097211 */ /* 0x000fe400000f0c06 */
[----:B------:R-:W1:Y:S03]  /*15a0*/  LDC.64 R6, c[0x0][0x220] ;  /* 0x00008800ff067b82 */ /* 0x000e660000000a00 */
[----:B------:R-:W2:Y:S01]  /*15b0*/  LDG.E.U16 R8, desc[UR36][R8.64] ;  /* 0x0000002408087981 */ /* 0x000ea2000c1e1500 */
[----:B------:R-:W-:Y:S01]  /*15c0*/  IMAD.IADD R17, R5, 0x1, -R2 ;  /* 0x0000000105117824 */ /* 0x000fe200078e0a02 */
[----:B0-----:R-:W-:-:S13]  /*15d0*/  FSETP.GTU.FTZ.AND P1, PT, |R10|, +INF , PT ;  /* 0x7f8000000a00780b */ /* 0x001fda0003f3c200 */
[----:B-1----:R-:W-:Y:S02]  /*15e0*/  @!P1 MOV R11, R7 ;  /* 0x00000007000b9202 */ /* 0x002fe40000000f00 */
[----:B------:R-:W-:-:S04]  /*15f0*/  @!P1 ISETP.GT.U32.AND P0, PT, R17, R6, PT ;  /* 0x000000061100920c */ /* 0x000fc80003f04070 */
[----:B------:R-:W-:Y:S01]  /*1600*/  @!P1 ISETP.GT.AND.EX P0, PT, RZ, R11, PT, P0 ;  /* 0x0000000bff00920c */ /* 0x000fe20003f04300 */
[----:B------:R-:W-:Y:S02]  /*1610*/  @P1 IMAD.MOV.U32 R11, RZ, RZ, R7 ;  /* 0x000000ffff0b1224 */ /* 0x000fe400078e0007 */
[----:B--2---:R-:W-:-:S05]  /*1620*/  IMAD.U32 R15, R8, 0x10000, RZ ;  /* 0x00010000080f7824 */ /* 0x004fca00078e00ff */
[CC--:B------:R-:W-:Y:S02]  /*1630*/  FSETP.NEU.OR P3, PT, R15.reuse, R10.reuse, P1 ;  /* 0x0000000a0f00720b */ /* 0x0c0fe40000f6d400 */
        /* <DEDUP_REMOVED lines=11> */
.L_x_4458:
[----:B------:R-:W-:Y:S05]  /*16f0*/  BSYNC B2 ;  /* 0x0000000000027941 */ /* 0x000fea0003800000 */
.L_x_4457:
[C---:B------:R-:W-:Y:S02]  /*1700*/  IADD3 R3, P0, -R2.reuse, 0x4, RZ ;  /* 0x0000000402037810 */ /* 0x040fe40007f1e1ff */
[C---:B------:R-:W-:Y:S02]  /*1710*/  IADD3 R22, R2.reuse, -0x4, R23 ;  /* 0xfffffffc02167810 */ /* 0x040fe40007ffe017 */
[----:B------:R-:W-:Y:S01]  /*1720*/  LEA R20, P1, R3, R20, 0x1 ;  /* 0x0000001403147211 */ /* 0x000fe200078208ff */
[----:B------:R-:W-:Y:S01]  /*1730*/  IMAD.X R10, RZ, RZ, -0x1, P0 ;  /* 0xffffffffff0a7424 */ /* 0x000fe200000e06ff */
[----:B------:R-:W-:-:S04]  /*1740*/  IADD3 R6, -R2, 0x4, RZ ;  /* 0x0000000402067810 */ /* 0x000fc80007ffe1ff */
[----:B------:R-:W-:-:S07]  /*1750*/  LEA.HI.X R21, R3, R21, R10, 0x1, P1 ;  /* 0x0000001503157211 */ /* 0x000fce00008f0c0a */
.L_x_4456:
[----:B------:R-:W-:Y:S05]  /*1760*/  BSYNC B1 ;  /* 0x0000000000017941 */ /* 0x000fea0003800000 */
.L_x_4455:
[----:B------:R-:W-:Y:S01]  /*1770*/  IMAD.SHL.U32 R23, R19, 0x4, RZ ;  /* 0x0000000413177824 */ /* 0x000fe200078e00ff */
[----:B------:R-:W-:Y:S01]  /*1780*/  BSSY B1, `(.L_x_4461) ;  /* 0x0000067000017945 */ /* 0x000fe20003800000 */
[----:B------:R-:W-:Y:S01]  /*1790*/  IMAD.MOV.U32 R11, RZ, RZ, R12 ;  /* 0x000000ffff0b7224 */ /* 0x000fe200078e000c */
[----:B------:R-:W-:Y:S01]  /*17a0*/  MOV R18, R13 ;  /* 0x0000000d00127202 */ /* 0x000fe20000000f00 */
[----:B------:R-:W-:Y:S02]  /*17b0*/  VIADD R3, R23, 0x3 ;  /* 0x0000000317037836 */ /* 0x000fe40000000000 */
[--C-:B------:R-:W-:Y:S02]  /*17c0*/  IMAD.MOV.U32 R10, RZ, RZ, R14.reuse ;  /* 0x000000ffff0a7224 */ /* 0x100fe400078e000e */
[----:B------:R-:W-:Y:S01]  /*17d0*/  IMAD.MOV.U32 R17, RZ, RZ, R13 ;  /* 0x000000ffff117224 */ /* 0x000fe200078e000d */
[----:B------:R-:W-:Y:S01]  /*17e0*/  ISETP.GE.U32.AND P0, PT, R3, R22, PT ;  /* 0x000000160300720c */ /* 0x000fe20003f06070 */
[----:B------:R-:W-:-:S02]  /*17f0*/  IMAD.MOV.U32 R16, RZ, RZ, R14 ;  /* 0x000000ffff107224 */ /* 0x000fc400078e000e */
[----:B------:R-:W-:-:S10]  /*1800*/  IMAD.MOV.U32 R15, RZ, RZ, R12 ;  /* 0x000000ffff0f7224 */ /* 0x000fd400078e000c */
[----:B------:R-:W-:Y:S05]  /*1810*/  @P0 BRA `(.L_x_4462) ;  /* 0x0000000400740947 */ /* 0x000fea0003800000 */
[----:B------:R-:W-:Y:S01]  /*1820*/  IMAD.MOV.U32 R17, RZ, RZ, R13 ;  /* 0x000000ffff117224 */ /* 0x000fe200078e000d */
[----:B------:R-:W-:Y:S01]  /*1830*/  MOV R16, R14 ;  /* 0x0000000e00107202 */ /* 0x000fe20000000f00 */
[----:B------:R-:W-:-:S07]  /*1840*/  IMAD.MOV.U32 R15, RZ, RZ, R12 ;  /* 0x000000ffff0f7224 */ /* 0x000fce00078e000c */
.L_x_4472:
[----:B------:R-:W-:-:S06]  /*1850*/  IMAD.WIDE.U32 R2, R19, 0x8, R20 ;  /* 0x0000000813027825 */ /* 0x000fcc00078e0014 */
[----:B------:R-:W2:Y:S01]  /*1860*/  LDG.E.64 R2, desc[UR36][R2.64] ;  /* 0x0000002402027981 */ /* 0x000ea2000c1e1b00 */
[----:B------:R-:W-:Y:S01]  /*1870*/  FSETP.GTU.FTZ.AND P1, PT, |R7|, +INF , PT ;  /* 0x7f8000000700780b */ /* 0x000fe20003f3c200 */
[----:B------:R-:W-:Y:S01]  /*1880*/  IMAD.IADD R23, R23, 0x1, R6 ;  /* 0x0000000117177824 */ /* 0x000fe200078e0206 */
[----:B------:R-:W-:Y:S11]  /*1890*/  BSSY B2, `(.L_x_4463) ;  /* 0x0000022000027945 */ /* 0x000ff60003800000 */
[----:B------:R-:W-:-:S04]  /*18a0*/  @!P1 ISETP.GE.U32.AND P0, PT, R8, R23, PT ;  /* 0x000000170800920c */ /* 0x000fc80003f06070 */
[----:B------:R-:W-:Y:S01]  /*18b0*/  @!P1 ISETP.GE.AND.EX P0, PT, R9, RZ, PT, P0 ;  /* 0x000000ff0900920c */ /* 0x000fe20003f06300 */
[C---:B--2---:R-:W-:Y:S01]  /*18c0*/  IMAD.U32 R26, R2.reuse, 0x10000, RZ ;  /* 0x00010000021a7824 */ /* 0x044fe200078e00ff */
[----:B------:R-:W-:-:S04]  /*18d0*/  PRMT R2, R2, 0x7632, R2 ;  /* 0x0000763202027816 */ /* 0x000fc80000000002 */
[CC--:B------:R-:W-:Y:S01]  /*18e0*/  FSETP.NEU.OR P3, PT, R7.reuse, R26.reuse, P1 ;  /* 0x0000001a0700720b */ /* 0x0c0fe20000f6d400 */
[----:B------:R-:W-:Y:S01]  /*18f0*/  IMAD.U32 R25, R2, 0x10000, RZ ;  /* 0x0001000002197824 */ /* 0x000fe200078e00ff */
[----:B------:R-:W-:Y:S02]  /*1900*/  @!P1 FSETP.GT.FTZ.AND P2, PT, R7, R26, PT ;  /* 0x0000001a0700920b */ /* 0x000fe40003f54000 */
[----:B------:R-:W-:Y:S02]  /*1910*/  PRMT R2, R3, 0x7632, R2 ;  /* 0x0000763203027816 */ /* 0x000fe40000000002 */
[----:B------:R-:W-:Y:S02]  /*1920*/  @!P1 SEL R24, RZ, 0xffffffff, !P2 ;  /* 0xffffffffff189807 */ /* 0x000fe40005000000 */
[----:B------:R-:W-:-:S05]  /*1930*/  @P1 FSETP.GTU.FTZ.AND P2, PT, |R26|, +INF , PT ;  /* 0x7f8000001a00180b */ /* 0x000fca0003f5c200 */
[----:B------:R-:W-:Y:S02]  /*1940*/  @!P3 SEL R24, RZ, 0xffffffff, P0 ;  /* 0xffffffffff18b807 */ /* 0x000fe40000000000 */
[----:B------:R-:W-:Y:S02]  /*1950*/  @P1 ISETP.LT.U32.AND P3, PT, R8, R23, PT ;  /* 0x000000170800120c */ /* 0x000fe40003f61070 */
[----:B------:R-:W-:-:S04]  /*1960*/  @!P1 LOP3.LUT R24, R24, 0x1, RZ, 0xc0, !PT ;  /* 0x0000000118189812 */ /* 0x000fc800078ec0ff */
[----:B------:R-:W-:Y:S02]  /*1970*/  @!P1 ISETP.EQ.U32.AND P0, PT, R24, 0x1, PT ;  /* 0x000000011800980c */ /* 0x000fe40003f02070 */
[----:B------:R-:W-:Y:S02]  /*1980*/  @P1 ISETP.LT.OR.EX P0, PT, R9, RZ, !P2, P3 ;  /* 0x000000ff0900120c */ /* 0x000fe40005701730 */
[----:B------:R-:W-:Y:S02]  /*1990*/  FSETP.GTU.FTZ.AND P1, PT, |R12|, +INF , PT ;  /* 0x7f8000000c00780b */ /* 0x000fe40003f3c200 */
        /* <DEDUP_REMOVED lines=14> */
.L_x_4464:
[----:B------:R-:W-:Y:S02]  /*1a80*/  FSETP.GTU.FTZ.AND P0, PT, |R25|, +INF , PT ;  /* 0x7f8000001900780b */ /* 0x000fe40003f1c200 */
[----:B------:R-:W-:-:S04]  /*1a90*/  ISETP.LT.U32.AND P1, PT, R13, R26, PT ;  /* 0x0000001a0d00720c */ /* 0x000fc80003f21070 */
[----:B------:R-:W-:-:S13]  /*1aa0*/  ISETP.LT.OR.EX P0, PT, R14, RZ, !P0, P1 ;  /* 0x000000ff0e00720c */ /* 0x000fda0004701710 */
.L_x_4465:
[----:B------:R-:W-:Y:S05]  /*1ab0*/  BSYNC B2 ;  /* 0x0000000000027941 */ /* 0x000fea0003800000 */
.L_x_4463:
[----:B------:R-:W-:Y:S01]  /*1ac0*/  FSETP.GTU.FTZ.AND P1, PT, |R15|, +INF , PT ;  /* 0x7f8000000f00780b */ /* 0x000fe20003f3c200 */
[----:B------:R-:W-:Y:S01]  /*1ad0*/  BSSY B2, `(.L_x_4466) ;  /* 0x0000013000027945 */ /* 0x000fe20003800000 */
[----:B------:R-:W-:Y:S01]  /*1ae0*/  SEL R13, R13, R26, P0 ;  /* 0x0000001a0d0d7207 */ /* 0x000fe20000000000 */
[----:B------:R-:W-:Y:S01]  /*1af0*/  VIADD R26, R23, 0x2 ;  /* 0x00000002171a7836 */ /* 0x000fe20000000000 */
[----:B------:R-:W-:Y:S02]  /*1b00*/  FSEL R12, R12, R25, P0 ;  /* 0x000000190c0c7208 */ /* 0x000fe40000000000 */
[----:B------:R-:W-:Y:S02]  /*1b10*/  SHF.L.U32 R24, R3, 0x10, RZ ;  /* 0x0000001003187819 */ /* 0x000fe400000006ff */
[----:B------:R-:W-:-:S05]  /*1b20*/  SEL R14, R14, RZ, P0 ;  /* 0x000000ff0e0e7207 */ /* 0x000fca0000000000 */
        /* <DEDUP_REMOVED lines=10> */
.L_x_4467:
[----:B------:R-:W-:Y:S02]  /*1bd0*/  FSETP.GTU.FTZ.AND P0, PT, |R24|, +INF , PT ;  /* 0x7f8000001800780b */ /* 0x000fe40003f1c200 */
[----:B------:R-:W-:-:S04]  /*1be0*/  ISETP.LT.U32.AND P1, PT, R17, R26, PT ;  /* 0x0000001a1100720c */ /* 0x000fc80003f21070 */
[----:B------:R-:W-:-:S13]  /*1bf0*/  ISETP.LT.OR.EX P0, PT, R16, RZ, !P0, P1 ;  /* 0x000000ff1000720c */ /* 0x000fda0004701710 */
.L_x_4468:
[----:B------:R-:W-:Y:S05]  /*1c00*/  BSYNC B2 ;  /* 0x0000000000027941 */ /* 0x000fea0003800000 */
.L_x_4466:
[----:B------:R-:W-:Y:S01]  /*1c10*/  FSETP.GTU.FTZ.AND P1, PT, |R11|, +INF , PT ;  /* 0x7f8000000b00780b */ /* 0x000fe20003f3c200 */
[----:B------:R-:W-:Y:S01]  /*1c20*/  BSSY B2, `(.L_x_4469) ;  /* 0x0000013000027945 */ /* 0x000fe20003800000 */
[----:B------:R-:W-:Y:S01]  /*1c30*/  FSEL R15, R15, R24, P0 ;  /* 0x000000180f0f7208 */ /* 0x000fe20000000000 */
[----:B------:R-:W-:Y:S01]  /*1c40*/  IMAD.U32 R24, R2, 0x10000, RZ ;  /* 0x0001000002187824 */ /* 0x000fe200078e00ff */
[----:B------:R-:W-:Y:S01]  /*1c50*/  SEL R17, R17, R26, P0 ;  /* 0x0000001a11117207 */ /* 0x000fe20000000000 */
[----:B------:R-:W-:Y:S01]  /*1c60*/  VIADD R25, R23, 0x3 ;  /* 0x0000000317197836 */ /* 0x000fe20000000000 */
        /* <DEDUP_REMOVED lines=11> */
.L_x_4470:
[----:B------:R-:W-:Y:S02]  /*1d20*/  FSETP.GTU.FTZ.AND P0, PT, |R24|, +INF , PT ;  /* 0x7f8000001800780b */ /* 0x000fe40003f1c200 */
[----:B------:R-:W-:-:S04]  /*1d30*/  ISETP.LT.U32.AND P1, PT, R18, R25, PT ;  /* 0x000000191200720c */ /* 0x000fc80003f21070 */
[----:B------:R-:W-:-:S13]  /*1d40*/  ISETP.LT.OR.EX P0, PT, R10, RZ, !P0, P1 ;  /* 0x000000ff0a00720c */ /* 0x000fda0004701710 */
.L_x_4471:
[----:B------:R-:W-:Y:S05]  /*1d50*/  BSYNC B2 ;  /* 0x0000000000027941 */ /* 0x000fea0003800000 */
.L_x_4469:
[----:B------:R-:W-:Y:S01]  /*1d60*/  ULDC UR4, c[0x0][0x234] ;  /* 0x00008d0000047ab9 */ /* 0x000fe20000000800 */
[----:B------:R-:W-:Y:S01]  /*1d70*/  FSEL R11, R11, R24, P0 ;  /* 0x000000180b0b7208 */ /* 0x000fe20000000000 */
[----:B------:R-:W-:Y:S01]  /*1d80*/  VIADD R19, R19, UR4 ;  /* 0x0000000413137c36 */ /* 0x000fe20008000000 */
[----:B------:R-:W-:Y:S02]  /*1d90*/  SEL R18, R18, R25, P0 ;  /* 0x0000001912127207 */ /* 0x000fe40000000000 */
[----:B------:R-:W-:Y:S01]  /*1da0*/  SEL R10, R10, RZ, P0 ;  /* 0x000000ff0a0a7207 */ /* 0x000fe20000000000 */
[----:B------:R-:W-:-:S05]  /*1db0*/  IMAD.SHL.U32 R23, R19, 0x4, RZ ;  /* 0x0000000413177824 */ /* 0x000fca00078e00ff */
[----:B------:R-:W-:-:S04]  /*1dc0*/  IADD3 R3, R23, 0x3, RZ ;  /* 0x0000000317037810 */ /* 0x000fc80007ffe0ff */
[----:B------:R-:W-:-:S13]  /*1dd0*/  ISETP.GE.U32.AND P1, PT, R3, R22, PT ;  /* 0x000000160300720c */ /* 0x000fda0003f26070 */
[----:B------:R-:W-:Y:S05]  /*1de0*/  @!P1 BRA `(.L_x_4472) ;  /* 0xfffffff800989947 */ /* 0x000fea000383ffff */
.L_x_4462:
[----:B------:R-:W-:Y:S05]  /*1df0*/  BSYNC B1 ;  /* 0x0000000000017941 */ /* 0x000fea0003800000 */
.L_x_4461:
        /* <DEDUP_REMOVED lines=12> */
.L_x_4474:
[----:B------:R-:W-:Y:S05]  /*1ec0*/  BSYNC B1 ;  /* 0x0000000000017941 */ /* 0x000fea0003800000 */
.L_x_4473:
        /* <DEDUP_REMOVED lines=10> */
[----:B------:R-:W-:Y:S01]  /*1f70*/  FSETP.GTU.FTZ.AND P1, PT, |R7|, +INF , PT ;  /* 0x7f8000000700780b */ /* 0x000fe20003f3c200 */
[----:B------:R-:W-:-:S05]  /*1f80*/  IMAD.IADD R5, R5, 0x1, R6 ;  /* 0x0000000105057824 */ /* 0x000fca00078e0206 */
[----:B------:R-:W-:-:S07]  /*1f90*/  SHF.R.S32.HI R6, RZ, 0x1f, R5 ;  /* 0x0000001fff067819 */ /* 0x000fce0000011405 */
[----:B------:R-:W-:-:S04]  /*1fa0*/  @!P1 ISETP.GE.U32.AND P0, PT, R8, R5, PT ;  /* 0x000000050800920c */ /* 0x000fc80003f06070 */
[----:B------:R-:W-:Y:S01]  /*1fb0*/  @!P1 ISETP.GE.AND.EX P0, PT, R9, R6, PT, P0 ;  /* 0x000000060900920c */ /* 0x000fe20003f06300 */
[----:B--2---:R-:W-:-:S05]  /*1fc0*/  IMAD.U32 R4, R20, 0x10000, RZ ;  /* 0x0001000014047824 */ /* 0x004fca00078e00ff */
[CC--:B------:R-:W-:Y:S02]  /*1fd0*/  FSETP.NEU.OR P3, PT, R7.reuse, R4.reuse, P1 ;  /* 0x000000040700720b */ /* 0x0c0fe40000f6d400 */
        /* <DEDUP_REMOVED lines=11> */
.L_x_4476:
[----:B------:R-:W-:Y:S05]  /*2090*/  BSYNC B1 ;  /* 0x0000000000017941 */ /* 0x000fea0003800000 */
.L_x_4475:
        /* <DEDUP_REMOVED lines=12> */
.L_x_4478:
[----:B------:R-:W-:Y:S02]  /*2160*/  FSETP.GTU.FTZ.AND P0, PT, |R12|, +INF , PT ;  /* 0x7f8000000c00780b */ /* 0x000fe40003f1c200 */
[----:B------:R-:W-:-:S04]  /*2170*/  ISETP.LT.U32.AND P1, PT, R8, R13, PT ;  /* 0x0000000d0800720c */ /* 0x000fc80003f21070 */
[----:B------:R-:W-:-:S13]  /*2180*/  ISETP.LT.OR.EX P0, PT, R9, R14, !P0, P1 ;  /* 0x0000000e0900720c */ /* 0x000fda0004701710 */
.L_x_4479:
[----:B------:R-:W-:Y:S05]  /*2190*/  BSYNC B1 ;  /* 0x0000000000017941 */ /* 0x000fea0003800000 */
.L_x_4477:
        /* <DEDUP_REMOVED lines=15> */
.L_x_4481:
[----:B------:R-:W-:Y:S02]  /*2290*/  FSETP.GTU.FTZ.AND P0, PT, |R15|, +INF , PT ;  /* 0x7f8000000f00780b */ /* 0x000fe40003f1c200 */
[----:B------:R-:W-:-:S04]  /*22a0*/  ISETP.LT.U32.AND P1, PT, R8, R17, PT ;  /* 0x000000110800720c */ /* 0x000fc80003f21070 */
[----:B------:R-:W-:-:S13]  /*22b0*/  ISETP.LT.OR.EX P0, PT, R9, R16, !P0, P1 ;  /* 0x000000100900720c */ /* 0x000fda0004701710 */
.L_x_4482:
[----:B------:R-:W-:Y:S05]  /*22c0*/  BSYNC B1 ;  /* 0x0000000000017941 */ /* 0x000fea0003800000 */
.L_x_4480:
        /* <DEDUP_REMOVED lines=15> */
.L_x_4484:
[----:B------:R-:W-:Y:S02]  /*23c0*/  FSETP.GTU.FTZ.AND P0, PT, |R11|, +INF , PT ;  /* 0x7f8000000b00780b */ /* 0x000fe40003f1c200 */
[----:B------:R-:W-:-:S04]  /*23d0*/  ISETP.LT.U32.AND P1, PT, R17, R18, PT ;  /* 0x000000121100720c */ /* 0x000fc80003f21070 */
[----:B------:R-:W-:-:S13]  /*23e0*/  ISETP.LT.OR.EX P0, PT, R3, R10, !P0, P1 ;  /* 0x0000000a0300720c */ /* 0x000fda0004701710 */
.L_x_4485:
[----:B------:R-:W-:Y:S05]  /*23f0*/  BSYNC B1 ;  /* 0x0000000000017941 */ /* 0x000fea0003800000 */
.L_x_4483:
[----:B------:R-:W-:Y:S02]  /*2400*/  SEL R6, R17, R18, P0 ;  /* 0x0000001211067207 */ /* 0x000fe40000000000 */
[----:B------:R-:W-:Y:S02]  /*2410*/  SEL R3, R3, R10, P0 ;  /* 0x0000000a03037207 */ /* 0x000fe40000000000 */
[----:B------:R-:W-:Y:S01]  /*2420*/  FSEL R11, R12, R11, P0 ;  /* 0x0000000b0c0b7208 */ /* 0x000fe20000000000 */
[----:B------:R-:W-:Y:S06]  /*2430*/  BRA `(.L_x_4453) ;  /* 0x000000b800d87947 */ /* 0x000fec0003800000 */
.L_x_4454:
        /* <DEDUP_REMOVED lines=9> */
[----:B------:R-:W-:Y:S01]  /*24d0*/  MOV R2, R19 ;  /* 0x0000001300027202 */ /* 0x000fe20000000f00 */
        /* <DEDUP_REMOVED lines=10> */
[--C-:B------:R-:W-:Y:S01]  /*2580*/  IMAD.MOV.U32 R5, RZ, RZ, R15.reuse ;  /* 0x000000ffff057224 */ /* 0x100fe200078e000f */
[----:B------:R-:W-:Y:S01]  /*2590*/  MOV R7, R9 ;  /* 0x0000000900077202 */ /* 0x000fe20000000f00 */
[--C-:B------:R-:W-:Y:S02]  /*25a0*/  IMAD.MOV.U32 R6, RZ, RZ, R12.reuse ;  /* 0x000000ffff067224 */ /* 0x100fe400078e000c */
[----:B------:R-:W-:Y:S02]  /*25b0*/  IMAD.MOV.U32 R8, RZ, RZ, R12 ;  /* 0x000000ffff087224 */ /* 0x000fe400078e000c */
[--C-:B------:R-:W-:Y:S02]  /*25c0*/  IMAD.MOV.U32 R10, RZ, RZ, R15.reuse ;  /* 0x000000ffff0a7224 */ /* 0x100fe400078e000f */
[----:B------:R-:W-:-:S02]  /*25d0*/  IMAD.MOV.U32 R11, RZ, RZ, R15 ;  /* 0x000000ffff0b7224 */ /* 0x000fc400078e000f */
[----:B------:R-:W-:Y:S01]  /*25e0*/  IMAD.MOV.U32 R13, RZ, RZ, R9 ;  /* 0x000000ffff0d7224 */ /* 0x000fe200078e0009 */
[----:B------:R-:W-:Y:S06]  /*25f0*/  @P0 BRA `(.L_x_4489) ;  /* 0x0000004400640947 */ /* 0x000fec0003800000 */
[----:B------:R-:W-:Y:S01]  /*2600*/  ISETP.NE.AND P1, PT, R14, RZ, PT ;  /* 0x000000ff0e00720c */ /* 0x000fe20003f25270 */
[----:B------:R-:W-:Y:S01]  /*2610*/  IMAD.MOV.U32 R6, RZ, RZ, R12 ;  /* 0x000000ffff067224 */ /* 0x000fe200078e000c */
[----:B------:R-:W-:Y:S01]  /*2620*/  MOV R8, R12 ;  /* 0x0000000c00087202 */ /* 0x000fe20000000f00 */
[--C-:B------:R-:W-:Y:S02]  /*2630*/  IMAD.MOV.U32 R7, RZ, RZ, R9.reuse ;  /* 0x000000ffff077224 */ /* 0x100fe400078e0009 */
[----:B------:R-:W-:Y:S02]  /*2640*/  IMAD.MOV.U32 R13, RZ, RZ, R9 ;  /* 0x000000ffff0d7224 */ /* 0x000fe400078e0009 */
[--C-:B------:R-:W-:Y:S02]  /*2650*/  IMAD.MOV.U32 R5, RZ, RZ, R15.reuse ;  /* 0x000000ffff057224 */ /* 0x100fe400078e000f */
[--C-:B------:R-:W-:Y:S02]  /*2660*/  IMAD.MOV.U32 R10, RZ, RZ, R15.reuse ;  /* 0x000000ffff0a7224 */ /* 0x100fe400078e000f */
[----:B------:R-:W-:-:S07]  /*2670*/  IMAD.MOV.U32 R11, RZ, RZ, R15 ;  /* 0x000000ffff0b7224 */ /* 0x000fce00078e000f */
.L_x_4503:
        /* <DEDUP_REMOVED lines=275> */
[----:B------:R-:W-:Y:S01]  /*37b0*/  SHF.R.U32.HI R19, RZ, UR24, R18 ;  /* 0x00000018ff137c19 */ /* 0x000fe20008011612 */
[----:B------:R-:W0:Y:S01]  /*37c0*/  @P0 LDC R23, c[0x0][0x38c] ;  /* 0x0000e300ff170b82 */ /* 0x000e220000000800 */
[----:B------:R-:W-:-:S03]  /*37d0*/  @P0 IMAD.MOV.U32 R18, RZ, RZ, RZ ;  /* 0x000000ffff120224 */ /* 0x000fc600078e00ff */
[----:B------:R-:W-:-:S04]  /*37e0*/  IMAD.MOV R24, RZ, RZ, -R19 ;  /* 0x000000ffff187224 */ /* 0x000fc800078e0a13 */
[----:B------:R-:W-:Y:S01]  /*37f0*/  IMAD R24, R24, UR38, R15 ;  /* 0x0000002618187c24 */ /* 0x000fe2000f8e020f */
[----:B------:R-:W1:Y:S03]  /*3800*/  @P0 LDC R25, c[0x0][0x3f8] ;  /* 0x0000fe00ff190b82 */ /* 0x000e660000000800 */
[----:B------:R-:W-:-:S05]  /*3810*/  IMAD R17, R24, UR25, R17 ;  /* 0x0000001918117c24 */ /* 0x000fca000f8e0211 */
[----:B------:R-:W2:Y:S02]  /*3820*/  @P0 LDC.64 R14, c[0x0][0x390] ;  /* 0x0000e400ff0e0b82 */ /* 0x000ea40000000a00 */
[----:B--2---:R-:W-:-:S05]  /*3830*/  @P0 IMAD.HI.U32 R14, R19, R14, R18 ;  /* 0x0000000e130e0227 */ /* 0x004fca00078e0012 */
[----:B------:R-:W-:-:S05]  /*3840*/  @P0 SHF.R.U32.HI R14, RZ, R15, R14 ;  /* 0x0000000fff0e0219 */ /* 0x000fca000001160e */
[----:B------:R-:W-:-:S04]  /*3850*/  @P0 IMAD.MOV R18, RZ, RZ, -R14 ;  /* 0x000000ffff120224 */ /* 0x000fc800078e0a0e */
[----:B0-----:R-:W-:-:S04]  /*3860*/  @P0 IMAD R18, R18, R23, R19 ;  /* 0x0000001712120224 */ /* 0x001fc800078e0213 */
[----:B-1----:R-:W-:-:S07]  /*3870*/  @P0 IMAD R17, R18, R25, R17 ;  /* 0x0000001912110224 */ /* 0x002fce00078e0211 */
.L_x_4490:
[----:B------:R-:W-:-:S04]  /*3880*/  LOP3.LUT R15, R17, 0xfffffffe, RZ, 0xc0, !PT ;  /* 0xfffffffe110f7812 */ /* 0x000fc800078ec0ff */
[----:B------:R-:W-:-:S05]  /*3890*/  IADD3 R14, P0, R20, R15, RZ ;  /* 0x0000000f140e7210 */ /* 0x000fca0007f1e0ff */
[----:B------:R-:W-:-:S05]  /*38a0*/  IMAD.X R15, RZ, RZ, R21, P0 ;  /* 0x000000ffff0f7224 */ /* 0x000fca00000e0615 */
[----:B------:R0:W5:Y:S01]  /*38b0*/  LDG.E.U16 R17, desc[UR36][R14.64] ;  /* 0x000000240e117981 */ /* 0x000162000c1e1500 */
[----:B------:R-:W-:Y:S05]  /*38c0*/  @!P1 BRA `(.L_x_4491) ;  /* 0x0000000c00b49947 */ /* 0x000fea0003800000 */
[----:B0-----:R-:W0:Y:S01]  /*38d0*/  LDC.64 R14, c[0x0][0x268] ;  /* 0x00009a00ff0e7b82 */ /* 0x001e220000000a00 */
        /* <DEDUP_REMOVED lines=236> */
.L_x_4491:
[----:B0-----:R-:W-:Y:S01]  /*47a0*/  LOP3.LUT R15, R22, 0xfffffffe, RZ, 0xc0, !PT ;  /* 0xfffffffe160f7812 */ /* 0x001fe200078ec0ff */
[----:B------:R-:W-:Y:S02]  /*47b0*/  ULDC UR38, c[0x0][0x234] ;  /* 0x00008d0000267ab9 */ /* 0x000fe40000000800 */
[----:B------:R-:W-:Y:S01]  /*47c0*/  IMAD.U32 R18, RZ, RZ, UR38 ;  /* 0x00000026ff127e24 */ /* 0x000fe2000f8e00ff */
[----:B------:R-:W-:-:S05]  /*47d0*/  IADD3 R14, P0, R20, R15, RZ ;  /* 0x0000000f140e7210 */ /* 0x000fca0007f1e0ff */
[----:B------:R-:W-:-:S05]  /*47e0*/  IMAD.X R15, RZ, RZ, R21, P0 ;  /* 0x000000ffff0f7224 */ /* 0x000fca00000e0615 */
[----:B------:R0:W5:Y:S01]  /*47f0*/  LDG.E.U16 R19, desc[UR36][R14.64] ;  /* 0x000000240e137981 */ /* 0x000162000c1e1500 */
        /* <DEDUP_REMOVED lines=223> */
[----:B------:R-:W-:Y:S01]  /*55f0*/  IMAD.MOV.U32 R27, RZ, RZ, R25 ;  /* 0x000000ffff1b7224 */ /* 0x000fe200078e0019 */
[----:B------:R-:W-:Y:S01]  /*5600*/  MOV R26, RZ ;  /* 0x000000ff001a7202 */ /* 0x000fe20000000f00 */
[----:B------:R-:W-:-:S04]  /*5610*/  ULDC.64 UR38, c[0x0][0x380] ;  /* 0x0000e00000267ab9 */ /* 0x000fc80000000a00 */
[----:B------:R-:W-:-:S05]  /*5620*/  IMAD.HI.U32 R26, R25, UR39, R26 ;  /* 0x00000027191a7c27 */ /* 0x000fca000f8e001a */
[----:B------:R-:W-:Y:S01]  /*5630*/  SHF.R.U32.HI R27, RZ, UR24, R26 ;  /* 0x00000018ff1b7c19 */ /* 0x000fe2000801161a */
        /* <DEDUP_REMOVED lines=12> */
.L_x_4492:
[----:B0-----:R-:W-:-:S04]  /*5700*/  LOP3.LUT R15, R22, 0xfffffffe, RZ, 0xc0, !PT ;  /* 0xfffffffe160f7812 */ /* 0x001fc800078ec0ff */
[----:B------:R-:W-:-:S05]  /*5710*/  IADD3 R14, P0, R20, R15, RZ ;  /* 0x0000000f140e7210 */ /* 0x000fca0007f1e0ff */
[----:B------:R-:W-:-:S05]  /*5720*/  IMAD.X R15, RZ, RZ, R21, P0 ;  /* 0x000000ffff0f7224 */ /* 0x000fca00000e0615 */
[----:B------:R0:W5:Y:S01]  /*5730*/  LDG.E.U16 R22, desc[UR36][R14.64] ;  /* 0x000000240e167981 */ /* 0x000162000c1e1500 */
[----:B------:R-:W-:Y:S05]  /*5740*/  @!P1 BRA `(.L_x_4493) ;  /* 0x0000000c00b09947 */ /* 0x000fea0003800000 */
[----:B0-----:R-:W0:Y:S01]  /*5750*/  LDC.64 R14, c[0x0][0x268] ;  /* 0x00009a00ff0e7b82 */ /* 0x001e220000000a00 */
[----:B------:R-:W-:Y:S01]  /*5760*/  LEA R25, R18, R23, 0x1 ;  /* 0x0000001712197211 */ /* 0x000fe200078e08ff */
        /* <DEDUP_REMOVED lines=234> */
.L_x_4493:
[----:B------:R-:W-:-:S04]  /*6610*/  LOP3.LUT R25, R24, 0xfffffffe, RZ, 0xc0, !PT ;  /* 0xfffffffe18197812 */ /* 0x000fc800078ec0ff */
[----:B------:R-:W-:-:S05]  /*6620*/  IADD3 R24, P0, R20, R25, RZ ;  /* 0x0000001914187210 */ /* 0x000fca0007f1e0ff */
[----:B------:R-:W-:-:S05]  /*6630*/  IMAD.X R25, RZ, RZ, R21, P0 ;  /* 0x000000ffff197224 */ /* 0x000fca00000e0615 */
[----:B------:R1:W5:Y:S01]  /*6640*/  LDG.E.U16 R24, desc[UR36][R24.64] ;  /* 0x0000002418187981 */ /* 0x000362000c1e1500 */
[C---:B------:R-:W-:Y:S01]  /*6650*/  FSETP.GTU.FTZ.AND P2, PT, |R10|.reuse, +INF , PT ;  /* 0x7f8000000a00780b */ /* 0x040fe20003f5c200 */
[----:B0----5:R-:W-:Y:S01]  /*6660*/  IMAD.U32 R15, R17, 0x10000, RZ ;  /* 0x00010000110f7824 */ /* 0x021fe200078e00ff */
[----:B------:R-:W-:Y:S04]  /*6670*/  BSSY B2, `(.L_x_4494) ;  /* 0x000001e000027945 */ /* 0x000fe80003800000 */
[----:B------:R-:W-:-:S07]  /*6680*/  FSETP.NEU.OR P4, PT, R10, R15, P2 ;  /* 0x0000000f0a00720b */ /* 0x000fce000178d400 */
[----:B------:R-:W-:Y:S02]  /*6690*/  @!P2 ISETP.GE.U32.AND P0, PT, R6, R2, PT ;  /* 0x000000020600a20c */ /* 0x000fe40003f06070 */
[----:B------:R-:W-:Y:S02]  /*66a0*/  @!P2 FSETP.GT.FTZ.AND P3, PT, R10, R15, PT ;  /* 0x0000000f0a00a20b */ /* 0x000fe40003f74000 */
[----:B------:R-:W-:Y:S02]  /*66b0*/  @!P2 ISETP.GE.AND.EX P0, PT, R7, RZ, PT, P0 ;  /* 0x000000ff0700a20c */ /* 0x000fe40003f06300 */
[----:B------:R-:W-:Y:S02]  /*66c0*/  @!P2 SEL R14, RZ, 0xffffffff, !P3 ;  /* 0xffffffffff0ea807 */ /* 0x000fe40005800000 */
[----:B------:R-:W-:Y:S02]  /*66d0*/  @!P4 SEL R14, RZ, 0xffffffff, P0 ;  /* 0xffffffffff0ec807 */ /* 0x000fe40000000000 */
[----:B------:R-:W-:-:S02]  /*66e0*/  @P2 FSETP.GTU.FTZ.AND P3, PT, |R15|, +INF , PT ;  /* 0x7f8000000f00280b */ /* 0x000fc40003f7c200 */
[----:B------:R-:W-:Y:S02]  /*66f0*/  @!P2 LOP3.LUT R14, R14, 0x1, RZ, 0xc0, !PT ;  /* 0x000000010e0ea812 */ /* 0x000fe400078ec0ff */
[----:B------:R-:W-:Y:S02]  /*6700*/  @P2 ISETP.LT.U32.AND P4, PT, R6, R2, PT ;  /* 0x000000020600220c */ /* 0x000fe40003f81070 */
[----:B------:R-:W-:Y:S01]  /*6710*/  @!P2 ISETP.EQ.U32.AND P0, PT, R14, 0x1, PT ;  /* 0x000000010e00a80c */ /* 0x000fe20003f02070 */
[----:B------:R-:W-:Y:S01]  /*6720*/  IMAD.U32 R14, R19, 0x10000, RZ ;  /* 0x00010000130e7824 */ /* 0x000fe200078e00ff */
[----:B------:R-:W-:Y:S02]  /*6730*/  @P2 ISETP.LT.OR.EX P0, PT, R7, RZ, !P3, P4 ;  /* 0x000000ff0700220c */ /* 0x000fe40005f01740 */
[----:B------:R-:W-:Y:S02]  /*6740*/  FSETP.GTU.FTZ.AND P2, PT, |R5|, +INF , PT ;  /* 0x7f8000000500780b */ /* 0x000fe40003f5c200 */
[----:B------:R-:W-:-:S02]  /*6750*/  FSEL R10, R10, R15, P0 ;  /* 0x0000000f0a0a7208 */ /* 0x000fc40000000000 */
[----:B------:R-:W-:Y:S02]  /*6760*/  SEL R6, R6, R2, P0 ;  /* 0x0000000206067207 */ /* 0x000fe40000000000 */
[----:B------:R-:W-:-:S07]  /*6770*/  SEL R7, R7, RZ, P0 ;  /* 0x000000ff07077207 */ /* 0x000fce0000000000 */
[----:B-1----:R-:W-:Y:S05]  /*6780*/  @P2 BRA `(.L_x_4495) ;  /* 0x0000000000242947 */ /* 0x002fea0003800000 */
        /* <DEDUP_REMOVED lines=9> */
.L_x_4495:
[----:B------:R-:W-:Y:S02]  /*6820*/  FSETP.GTU.FTZ.AND P0, PT, |R14|, +INF , PT ;  /* 0x7f8000000e00780b */ /* 0x000fe40003f1c200 */
[----:B------:R-:W-:-:S04]  /*6830*/  ISETP.LT.U32.AND P2, PT, R3, R23, PT ;  /* 0x000000170300720c */ /* 0x000fc80003f41070 */
[----:B------:R-:W-:-:S13]  /*6840*/  ISETP.LT.OR.EX P0, PT, R4, RZ, !P0, P2 ;  /* 0x000000ff0400720c */ /* 0x000fda0004701720 */
.L_x_4496:
[----:B------:R-:W-:Y:S05]  /*6850*/  BSYNC B2 ;  /* 0x0000000000027941 */ /* 0x000fea0003800000 */
.L_x_4494:
[----:B------:R-:W-:Y:S01]  /*6860*/  FSETP.GTU.FTZ.AND P2, PT, |R16|, +INF , PT ;  /* 0x7f8000001000780b */ /* 0x000fe20003f5c200 */
[----:B------:R-:W-:Y:S01]  /*6870*/  BSSY B2, `(.L_x_4497) ;  /* 0x0000013000027945 */ /* 0x000fe20003800000 */
[----:B------:R-:W-:Y:S01]  /*6880*/  SEL R3, R3, R23, P0 ;  /* 0x0000001703037207 */ /* 0x000fe20000000000 */
[----:B------:R-:W-:Y:S01]  /*6890*/  IMAD.U32 R15, R22, 0x10000, RZ ;  /* 0x00010000160f7824 */ /* 0x000fe200078e00ff */
[----:B------:R-:W-:Y:S02]  /*68a0*/  FSEL R5, R5, R14, P0 ;  /* 0x0000000e05057208 */ /* 0x000fe40000000000 */
[----:B------:R-:W-:Y:S02]  /*68b0*/  IADD3 R23, R23, R18, RZ ;  /* 0x0000001217177210 */ /* 0x000fe40007ffe0ff */
        /* <DEDUP_REMOVED lines=11> */
.L_x_4498:
[----:B------:R-:W-:Y:S02]  /*6970*/  FSETP.GTU.FTZ.AND P0, PT, |R15|, +INF , PT ;  /* 0x7f8000000f00780b */ /* 0x000fe40003f1c200 */
[----:B------:R-:W-:-:S04]  /*6980*/  ISETP.LT.U32.AND P2, PT, R8, R23, PT ;  /* 0x000000170800720c */ /* 0x000fc80003f41070 */
[----:B------:R-:W-:-:S13]  /*6990*/  ISETP.LT.OR.EX P0, PT, R9, RZ, !P0, P2 ;  /* 0x000000ff0900720c */ /* 0x000fda0004701720 */
.L_x_4499:
[----:B------:R-:W-:Y:S05]  /*69a0*/  BSYNC B2 ;  /* 0x0000000000027941 */ /* 0x000fea0003800000 */
.L_x_4497:
[----:B------:R-:W-:Y:S01]  /*69b0*/  FSETP.GTU.FTZ.AND P2, PT, |R11|, +INF , PT ;  /* 0x7f8000000b00780b */ /* 0x000fe20003f5c200 */
[----:B------:R-:W-:Y:S01]  /*69c0*/  BSSY B2, `(.L_x_4500) ;  /* 0x0000013000027945 */ /* 0x000fe20003800000 */
[----:B------:R-:W-:Y:S01]  /*69d0*/  FSEL R16, R16, R15, P0 ;  /* 0x0000000f10107208 */ /* 0x000fe20000000000 */
[----:B------:R-:W-:Y:S01]  /*69e0*/  IMAD.IADD R15, R23, 0x1, R18 ;  /* 0x00000001170f7824 */ /* 0x000fe200078e0212 */
[----:B------:R-:W-:Y:S01]  /*69f0*/  SEL R8, R8, R23, P0 ;  /* 0x0000001708087207 */ /* 0x000fe20000000000 */
[----:B------:R-:W-:Y:S01]  /*6a00*/  IMAD.U32 R26, R24, 0x10000, RZ ;  /* 0x00010000181a7824 */ /* 0x000fe200078e00ff */
        /* <DEDUP_REMOVED lines=11> */
.L_x_4501:
[----:B------:R-:W-:Y:S02]  /*6ac0*/  FSETP.GTU.FTZ.AND P0, PT, |R26|, +INF , PT ;  /* 0x7f8000001a00780b */ /* 0x000fe40003f1c200 */
[----:B------:R-:W-:-:S04]  /*6ad0*/  ISETP.LT.U32.AND P2, PT, R12, R15, PT ;  /* 0x0000000f0c00720c */ /* 0x000fc80003f41070 */
[----:B------:R-:W-:-:S13]  /*6ae0*/  ISETP.LT.OR.EX P0, PT, R13, RZ, !P0, P2 ;  /* 0x000000ff0d00720c */ /* 0x000fda0004701720 */
.L_x_4502:
[----:B------:R-:W-:Y:S05]  /*6af0*/  BSYNC B2 ;  /* 0x0000000000027941 */ /* 0x000fea0003800000 */
.L_x_4500:
[----:B------:R-:W-:Y:S01]  /*6b00*/  IMAD.IADD R2, R15, 0x1, R18 ;  /* 0x000000010f027824 */ /* 0x000fe200078e0212 */
[----:B------:R-:W-:Y:S01]  /*6b10*/  ULDC UR4, c[0x0][0x22c] ;  /* 0x00008b0000047ab9 */ /* 0x000fe20000000800 */
[----:B------:R-:W-:Y:S01]  /*6b20*/  FSEL R11, R11, R26, P0 ;  /* 0x0000001a0b0b7208 */ /* 0x000fe20000000000 */
[----:B------:R-:W-:Y:S01]  /*6b30*/  IMAD.U32 R23, RZ, RZ, UR4 ;  /* 0x00000004ff177e24 */ /* 0x000fe2000f8e00ff */
[----:B------:R-:W-:Y:S01]  /*6b40*/  SEL R12, R12, R15, P0 ;  /* 0x0000000f0c0c7207 */ /* 0x000fe20000000000 */
[----:B------:R-:W-:Y:S01]  /*6b50*/  IMAD R14, R18, 0x3, R2 ;  /* 0x00000003120e7824 */ /* 0x000fe200078e0202 */
[----:B------:R-:W-:-:S04]  /*6b60*/  SEL R13, R13, RZ, P0 ;  /* 0x000000ff0d0d7207 */ /* 0x000fc80000000000 */
[----:B------:R-:W-:-:S13]  /*6b70*/  ISETP.GE.U32.AND P2, PT, R14, R23, PT ;  /* 0x000000170e00720c */ /* 0x000fda0003f46070 */
[----:B------:R-:W-:Y:S05]  /*6b80*/  @!P2 BRA `(.L_x_4503) ;  /* 0xffffffb800bca947 */ /* 0x000fea000383ffff */
.L_x_4489:
[----:B------:R-:W-:Y:S05]  /*6b90*/  BSYNC B1 ;  /* 0x0000000000017941 */ /* 0x000fea0003800000 */
.L_x_4488:
        /* <DEDUP_REMOVED lines=280> */
.L_x_4506:
        /* <DEDUP_REMOVED lines=281> */
.L_x_4507:
        /* <DEDUP_REMOVED lines=281> */
.L_x_4508:
[----:B------:R-:W-:-:S04]  /*a040*/  LOP3.LUT R15, R22, 0xfffffffe, RZ, 0xc0, !PT ;  /* 0xfffffffe160f7812 */ /* 0x000fc800078ec0ff */
[----:B------:R-:W-:-:S05]  /*a050*/  IADD3 R14, P2, R20, R15, RZ ;  /* 0x0000000f140e7210 */ /* 0x000fca0007f5e0ff */
[----:B------:R-:W-:-:S05]  /*a060*/  IMAD.X R15, RZ, RZ, R21, P2 ;  /* 0x000000ffff0f7224 */ /* 0x000fca00010e0615 */
[----:B------:R0:W5:Y:S02]  /*a070*/  LDG.E.U16 R22, desc[UR36][R14.64] ;  /* 0x000000240e167981 */ /* 0x000164000c1e1500 */
        /* <DEDUP_REMOVED lines=277> */
.L_x_4509:
[----:B------:R-:W-:-:S04]  /*b1d0*/  LOP3.LUT R25, R24, 0xfffffffe, RZ, 0xc0, !PT ;  /* 0xfffffffe18197812 */ /* 0x000fc800078ec0ff */
[----:B------:R-:W-:-:S05]  /*b1e0*/  IADD3 R24, P1, R20, R25, RZ ;  /* 0x0000001914187210 */ /* 0x000fca0007f3e0ff */
[----:B------:R-:W-:-:S05]  /*b1f0*/  IMAD.X R25, RZ, RZ, R21, P1 ;  /* 0x000000ffff197224 */ /* 0x000fca00008e0615 */
[----:B------:R0:W5:Y:S03]  /*b200*/  LDG.E.U16 R24, desc[UR36][R24.64] ;  /* 0x0000002418187981 */ /* 0x000166000c1e1500 */
.L_x_4505:
[----:B------:R-:W-:Y:S05]  /*b210*/  BSYNC B1 ;  /* 0x0000000000017941 */ /* 0x000fea0003800000 */
.L_x_4504:
[----:B------:R-:W-:Y:S04]  /*b220*/  BSSY B1, `(.L_x_4510) ;  /* 0x000005b000017945 */ /* 0x000fe80003800000 */
[----:B------:R-:W-:Y:S05]  /*b230*/  @P0 BRA `(.L_x_4511) ;  /* 0x0000000400640947 */ /* 0x000fea0003800000 */
[----:B------:R-:W-:Y:S01]  /*b240*/  FSETP.GTU.FTZ.AND P0, PT, |R10|, +INF , PT ;  /* 0x7f8000000a00780b */ /* 0x000fe20003f1c200 */
[----:B------:R-:W-:Y:S01]  /*b250*/  BSSY B2, `(.L_x_4512) ;  /* 0x000000f000027945 */ /* 0x000fe20003800000 */
[----:B-----5:R-:W-:-:S11]  /*b260*/  IMAD.U32 R17, R17, 0x10000, RZ ;  /* 0x0001000011117824 */ /* 0x020fd600078e00ff */
        /* <DEDUP_REMOVED lines=10> */
.L_x_4513:
[----:B------:R-:W-:Y:S02]  /*b310*/  FSETP.GTU.FTZ.AND P0, PT, |R17|, +INF , PT ;  /* 0x7f8000001100780b */ /* 0x000fe40003f1c200 */
[----:B------:R-:W-:-:S04]  /*b320*/  ISETP.LT.U32.AND P1, PT, R6, R2, PT ;  /* 0x000000020600720c */ /* 0x000fc80003f21070 */
[----:B------:R-:W-:-:S13]  /*b330*/  ISETP.LT.OR.EX P0, PT, R7, RZ, !P0, P1 ;  /* 0x000000ff0700720c */ /* 0x000fda0004701710 */
.L_x_4514:
[----:B------:R-:W-:Y:S05]  /*b340*/  BSYNC B2 ;  /* 0x0000000000027941 */ /* 0x000fea0003800000 */
.L_x_4512:
[----:B------:R-:W-:Y:S01]  /*b350*/  IMAD.IADD R20, R2, 0x1, R18 ;  /* 0x0000000102147824 */ /* 0x000fe200078e0212 */
[----:B------:R-:W-:Y:S02]  /*b360*/  FSEL R10, R10, R17, P0 ;  /* 0x000000110a0a7208 */ /* 0x000fe40000000000 */
[----:B------:R-:W-:Y:S02]  /*b370*/  SEL R6, R6, R2, P0 ;  /* 0x0000000206067207 */ /* 0x000fe40000000000 */
[----:B------:R-:W-:Y:S02]  /*b380*/  ISETP.GE.U32.AND P1, PT, R20, R23, PT ;  /* 0x000000171400720c */ /* 0x000fe40003f26070 */
[----:B------:R-:W-:-:S11]  /*b390*/  SEL R7, R7, RZ, P0 ;  /* 0x000000ff07077207 */ /* 0x000fd60000000000 */
[----:B------:R-:W-:Y:S05]  /*b3a0*/  @P1 BRA `(.L_x_4511) ;  /* 0x0000000400081947 */ /* 0x000fea0003800000 */
[----:B------:R-:W-:Y:S01]  /*b3b0*/  FSETP.GTU.FTZ.AND P0, PT, |R5|, +INF , PT ;  /* 0x7f8000000500780b */ /* 0x000fe20003f1c200 */
[----:B------:R-:W-:Y:S01]  /*b3c0*/  BSSY B2, `(.L_x_4515) ;  /* 0x000000f000027945 */ /* 0x000fe20003800000 */
[----:B------:R-:W-:-:S11]  /*b3d0*/  IMAD.U32 R14, R19, 0x10000, RZ ;  /* 0x00010000130e7824 */ /* 0x000fd600078e00ff */
        /* <DEDUP_REMOVED lines=10> */
.L_x_4516:
[----:B------:R-:W-:Y:S02]  /*b480*/  FSETP.GTU.FTZ.AND P0, PT, |R14|, +INF , PT ;  /* 0x7f8000000e00780b */ /* 0x000fe40003f1c200 */
[----:B------:R-:W-:-:S04]  /*b490*/  ISETP.LT.U32.AND P1, PT, R3, R20, PT ;  /* 0x000000140300720c */ /* 0x000fc80003f21070 */
[----:B------:R-:W-:-:S13]  /*b4a0*/  ISETP.LT.OR.EX P0, PT, R4, RZ, !P0, P1 ;  /* 0x000000ff0400720c */ /* 0x000fda0004701710 */
.L_x_4517:
[----:B------:R-:W-:Y:S05]  /*b4b0*/  BSYNC B2 ;  /* 0x0000000000027941 */ /* 0x000fea0003800000 */
.L_x_4515:
        /* <DEDUP_REMOVED lines=8> */
[----:B------:R-:W-:-:S11]  /*b540*/  SHF.L.U32 R17, R22, 0x10, RZ ;  /* 0x0000001016117819 */ /* 0x000fd600000006ff */
        /* <DEDUP_REMOVED lines=10> */
.L_x_4519:
[----:B------:R-:W-:Y:S02]  /*b5f0*/  FSETP.GTU.FTZ.AND P0, PT, |R17|, +INF , PT ;  /* 0x7f8000001100780b */ /* 0x000fe40003f1c200 */
[----:B------:R-:W-:-:S04]  /*b600*/  ISETP.LT.U32.AND P1, PT, R8, R15, PT ;  /* 0x0000000f0800720c */ /* 0x000fc80003f21070 */
[----:B------:R-:W-:-:S13]  /*b610*/  ISETP.LT.OR.EX P0, PT, R9, RZ, !P0, P1 ;  /* 0x000000ff0900720c */ /* 0x000fda0004701710 */
.L_x_4520:
[----:B------:R-:W-:Y:S05]  /*b620*/  BSYNC B2 ;  /* 0x0000000000027941 */ /* 0x000fea0003800000 */
.L_x_4518:
        /* <DEDUP_REMOVED lines=19> */
.L_x_4522:
[----:B------:R-:W-:Y:S02]  /*b760*/  FSETP.GTU.FTZ.AND P0, PT, |R24|, +INF , PT ;  /* 0x7f8000001800780b */ /* 0x000fe40003f1c200 */
[----:B------:R-:W-:-:S04]  /*b770*/  ISETP.LT.U32.AND P1, PT, R12, R19, PT ;  /* 0x000000130c00720c */ /* 0x000fc80003f21070 */
[----:B------:R-:W-:-:S13]  /*b780*/  ISETP.LT.OR.EX P0, PT, R13, RZ, !P0, P1 ;  /* 0x000000ff0d00720c */ /* 0x000fda0004701710 */
.L_x_4523:
[----:B------:R-:W-:Y:S05]  /*b790*/  BSYNC B2 ;  /* 0x0000000000027941 */ /* 0x000fea0003800000 */
.L_x_4521:
[----:B------:R-:W-:Y:S02]  /*b7a0*/  FSEL R11, R11, R24, P0 ;  /* 0x000000180b0b7208 */ /* 0x000fe40000000000 */
[----:B------:R-:W-:Y:S02]  /*b7b0*/  SEL R12, R12, R19, P0 ;  /* 0x000000130c0c7207 */ /* 0x000fe40000000000 */
[----:B------:R-:W-:-:S07]  /*b7c0*/  SEL R13, R13, RZ, P0 ;  /* 0x000000ff0d0d7207 */ /* 0x000fce0000000000 */
.L_x_4511:
[----:B------:R-:W-:Y:S05]  /*b7d0*/  BSYNC B1 ;  /* 0x0000000000017941 */ /* 0x000fea0003800000 */
.L_x_4510:
        /* <DEDUP_REMOVED lines=12> */
.L_x_4525:
[----:B------:R-:W-:Y:S02]  /*b8a0*/  FSETP.GTU.FTZ.AND P0, PT, |R5|, +INF , PT ;  /* 0x7f8000000500780b */ /* 0x000fe40003f1c200 */
[----:B------:R-:W-:-:S04]  /*b8b0*/  ISETP.LT.U32.AND P1, PT, R6, R3, PT ;  /* 0x000000030600720c */ /* 0x000fc80003f21070 */
[----:B------:R-:W-:-:S13]  /*b8c0*/  ISETP.LT.OR.EX P0, PT, R7, R4, !P0, P1 ;  /* 0x000000040700720c */ /* 0x000fda0004701710 */
.L_x_4526:
[----:B------:R-:W-:Y:S05]  /*b8d0*/  BSYNC B1 ;  /* 0x0000000000017941 */ /* 0x000fea0003800000 */
.L_x_4524:
        /* <DEDUP_REMOVED lines=15> */
.L_x_4528:
[----:B------:R-:W-:Y:S02]  /*b9d0*/  FSETP.GTU.FTZ.AND P0, PT, |R16|, +INF , PT ;  /* 0x7f8000001000780b */ /* 0x000fe40003f1c200 */
[----:B------:R-:W-:-:S04]  /*b9e0*/  ISETP.LT.U32.AND P1, PT, R3, R8, PT ;  /* 0x000000080300720c */ /* 0x000fc80003f21070 */
[----:B------:R-:W-:-:S13]  /*b9f0*/  ISETP.LT.OR.EX P0, PT, R4, R9, !P0, P1 ;  /* 0x000000090400720c */ /* 0x000fda0004701710 */
.L_x_4529:
[----:B------:R-:W-:Y:S05]  /*ba00*/  BSYNC B1 ;  /* 0x0000000000017941 */ /* 0x000fea0003800000 */
.L_x_4527:
        /* <DEDUP_REMOVED lines=15> */
.L_x_4531:
[----:B------:R-:W-:Y:S02]  /*bb00*/  FSETP.GTU.FTZ.AND P0, PT, |R11|, +INF , PT ;  /* 0x7f8000000b00780b */ /* 0x000fe40003f1c200 */
[----:B------:R-:W-:-:S04]  /*bb10*/  ISETP.LT.U32.AND P1, PT, R3, R12, PT ;  /* 0x0000000c0300720c */ /* 0x000fc80003f21070 */
[----:B------:R-:W-:-:S13]  /*bb20*/  ISETP.LT.OR.EX P0, PT, R4, R13, !P0, P1 ;  /* 0x0000000d0400720c */ /* 0x000fda0004701710 */
.L_x_4532:
[----:B------:R-:W-:Y:S05]  /*bb30*/  BSYNC B1 ;  /* 0x0000000000017941 */ /* 0x000fea0003800000 */
.L_x_4530:
[----:B------:R-:W-:Y:S02]  /*bb40*/  SEL R6, R3, R12, P0 ;  /* 0x0000000c03067207 */ /* 0x000fe40000000000 */
[----:B------:R-:W-:Y:S02]  /*bb50*/  SEL R3, R4, R13, P0 ;  /* 0x0000000d04037207 */ /* 0x000fe40000000000 */
[----:B------:R-:W-:Y:S01]  /*bb60*/  FSEL R11, R16, R11, P0 ;  /* 0x0000000b100b7208 */ /* 0x000fe20000000000 */
[----:B------:R-:W-:Y:S06]  /*bb70*/  BRA `(.L_x_4453) ;  /* 0x0000002400087947 */ /* 0x000fec0003800000 */
.L_x_4487:
[----:B------:R-:W-:Y:S01]  /*bb80*/  ISETP.GE.U32.AND P0, PT, R6, R23, PT ;  /* 0x000000170600720c */ /* 0x000fe20003f06070 */
[----:B------:R-:W-:Y:S01]  /*bb90*/  BSSY B1, `(.L_x_4533) ;  /* 0x0000072000017945 */ /* 0x000fe20003800000 */
[--C-:B------:R-:W-:Y:S01]  /*bba0*/  IMAD.MOV.U32 R14, RZ, RZ, R12.reuse ;  /* 0x000000ffff0e7224 */ /* 0x100fe200078e000c */
[----:B------:R-:W-:Y:S01]  /*bbb0*/  MOV R8, R15 ;  /* 0x0000000f00087202 */ /* 0x000fe20000000f00 */
[----:B------:R-:W-:Y:S02]  /*bbc0*/  IMAD.MOV.U32 R11, RZ, RZ, R9 ;  /* 0x000000ffff0b7224 */ /* 0x000fe400078e0009 */
[--C-:B------:R-:W-:Y:S02]  /*bbd0*/  IMAD.MOV.U32 R10, RZ, RZ, R12.reuse ;  /* 0x000000ffff0a7224 */ /* 0x100fe400078e000c */
[----:B------:R-:W-:Y:S02]  /*bbe0*/  IMAD.MOV.U32 R7, RZ, RZ, R15 ;  /* 0x000000ffff077224 */ /* 0x000fe400078e000f */
[----:B------:R-:W-:-:S02]  /*bbf0*/  IMAD.MOV.U32 R6, RZ, RZ, R12 ;  /* 0x000000ffff067224 */ /* 0x000fc400078e000c */
[----:B------:R-:W-:Y:S01]  /*bc00*/  IMAD.MOV.U32 R5, RZ, RZ, R9 ;  /* 0x000000ffff057224 */ /* 0x000fe200078e0009 */
[----:B------:R-:W-:Y:S06]  /*bc10*/  @P0 BRA `(.L_x_4534) ;  /* 0x0000000400a40947 */ /* 0x000fec0003800000 */
[----:B------:R-:W0:Y:S01]  /*bc20*/  LDC R18, c[0x0][0x234] ;  /* 0x00008d00ff127b82 */ /* 0x000e220000000800 */
[--C-:B------:R-:W-:Y:S01]  /*bc30*/  IMAD.MOV.U32 R14, RZ, RZ, R12.reuse ;  /* 0x000000ffff0e7224 */ /* 0x100fe200078e000c */
[----:B------:R-:W-:Y:S01]  /*bc40*/  MOV R6, R12 ;  /* 0x0000000c00067202 */ /* 0x000fe20000000f00 */
[----:B------:R-:W-:Y:S02]  /*bc50*/  IMAD.MOV.U32 R10, RZ, RZ, R12 ;  /* 0x000000ffff0a7224 */ /* 0x000fe400078e000c */
[--C-:B------:R-:W-:Y:S02]  /*bc60*/  IMAD.MOV.U32 R11, RZ, RZ, R9.reuse ;  /* 0x000000ffff0b7224 */ /* 0x100fe400078e0009 */
[----:B------:R-:W-:Y:S02]  /*bc70*/  IMAD.MOV.U32 R5, RZ, RZ, R9 ;  /* 0x000000ffff057224 */ /* 0x000fe400078e0009 */
[--C-:B------:R-:W-:Y:S02]  /*bc80*/  IMAD.MOV.U32 R8, RZ, RZ, R15.reuse ;  /* 0x000000ffff087224 */ /* 0x100fe400078e000f */
[----:B------:R-:W-:-:S07]  /*bc90*/  IMAD.MOV.U32 R7, RZ, RZ, R15 ;  /* 0x000000ffff077224 */ /* 0x000fce00078e000f */
.L_x_4544:
[----:B------:R-:W-:-:S04]  /*bca0*/  IMAD R13, R17, R2, RZ ;  /* 0x00000002110d7224 */ /* 0x000fc800078e02ff */
[----:B------:R-:W-:-:S05]  /*bcb0*/  IMAD.WIDE.U32 R12, R13, 0x2, R20 ;  /* 0x000000020d0c7825 */ /* 0x000fca00078e0014 */
[----:B------:R1:W2:Y:S01]  /*bcc0*/  LDG.E.U16 R19, desc[UR36][R12.64] ;  /* 0x000000240c137981 */ /* 0x0002a2000c1e1500 */
[----:B------:R-:W-:Y:S02]  /*bcd0*/  FSETP.GTU.FTZ.AND P1, PT, |R8|, +INF , PT ;  /* 0x7f8000000800780b */ /* 0x000fe40003f3c200 */
[----:B0-----:R-:W-:-:S05]  /*bce0*/  IADD3 R24, R2, R18, RZ ;  /* 0x0000001202187210 */ /* 0x001fca0007ffe0ff */
[----:B------:R-:W-:Y:S02]  /*bcf0*/  IMAD.IADD R23, R24, 0x1, R18 ;  /* 0x0000000118177824 */ /* 0x000fe400078e0212 */
[C---:B-1----:R-:W-:Y:S02]  /*bd00*/  IMAD R13, R17.reuse, R24, RZ ;  /* 0x00000018110d7224 */ /* 0x042fe400078e02ff */
[----:B------:R-:W-:Y:S02]  /*bd10*/  IMAD R27, R17, R23, RZ ;  /* 0x00000017111b7224 */ /* 0x000fe400078e02ff */
[----:B------:R-:W-:Y:S01]  /*bd20*/  @!P1 ISETP.GE.U32.AND P0, PT, R14, R2, PT ;  /* 0x000000020e00920c */ /* 0x000fe20003f06070 */
[----:B------:R-:W-:-:S03]  /*bd30*/  IMAD.WIDE.U32 R12, R13, 0x2, R20 ;  /* 0x000000020d0c7825 */ /* 0x000fc600078e0014 */
[----:B------:R-:W-:Y:S01]  /*bd40*/  @!P1 ISETP.GE.AND.EX P0, PT, R11, RZ, PT, P0 ;  /* 0x000000ff0b00920c */ /* 0x000fe20003f06300 */
        /* <DEDUP_REMOVED lines=8> */
[----:B------:R-:W-:Y:S01]  /*bdd0*/  @!P1 ISETP.EQ.U32.AND P0, PT, R22, 0x1, PT ;  /* 0x000000011600980c */ /* 0x000fe20003f02070 */
[----:B------:R-:W-:Y:S01]  /*bde0*/  IMAD.IADD R22, R23, 0x1, R18 ;  /* 0x0000000117167824 */ /* 0x000fe200078e0212 */
[----:B------:R-:W-:-:S04]  /*bdf0*/  @P1 ISETP.LT.OR.EX P0, PT, R11, RZ, !P2, P3 ;  /* 0x000000ff0b00120c */ /* 0x000fc80005701730 */
[----:B------:R-:W-:Y:S02]  /*be00*/  FSEL R8, R8, R25, P0 ;  /* 0x0000001908087208 */ /* 0x000fe40000000000 */
[----:B------:R0:W2:Y:S01]  /*be10*/  LDG.E.U16 R25, desc[UR36][R12.64] ;  /* 0x000000240c197981 */ /* 0x0000a2000c1e1500 */
[----:B------:R-:W-:Y:S01]  /*be20*/  FSETP.GTU.FTZ.AND P1, PT, |R15|, +INF , PT ;  /* 0x7f8000000f00780b */ /* 0x000fe20003f3c200 */
[----:B------:R-:W-:Y:S01]  /*be30*/  BSSY B2, `(.L_x_4535) ;  /* 0x0000016000027945 */ /* 0x000fe20003800000 */
[----:B------:R-:W-:Y:S01]  /*be40*/  SEL R14, R14, R2, P0 ;  /* 0x000000020e0e7207 */ /* 0x000fe20000000000 */
[----:B0-----:R-:W-:-:S04]  /*be50*/  IMAD.WIDE.U32 R12, R27, 0x2, R20 ;  /* 0x000000021b0c7825 */ /* 0x001fc800078e0014 */
[----:B------:R-:W-:Y:S01]  /*be60*/  IMAD R27, R17, R22, RZ ;  /* 0x00000016111b7224 */ /* 0x000fe200078e02ff */
[----:B------:R0:W5:Y:S03]  /*be70*/  LDG.E.U16 R26, desc[UR36][R12.64] ;  /* 0x000000240c1a7981 */ /* 0x000166000c1e1500 */
[----:B0-----:R-:W-:-:S06]  /*be80*/  IMAD.WIDE.U32 R12, R27, 0x2, R20 ;  /* 0x000000021b0c7825 */ /* 0x001fcc00078e0014 */
[----:B------:R0:W5:Y:S01]  /*be90*/  LDG.E.U16 R12, desc[UR36][R12.64] ;  /* 0x000000240c0c7981 */ /* 0x000162000c1e1500 */
[----:B------:R-:W-:Y:S01]  /*bea0*/  SEL R11, R11, RZ, P0 ;  /* 0x000000ff0b0b7207 */ /* 0x000fe20000000000 */
[----:B--2---:R-:W-:Y:S01]  /*beb0*/  IMAD.U32 R28, R25, 0x10000, RZ ;  /* 0x00010000191c7824 */ /* 0x004fe200078e00ff */
[----:B0-----:R-:W-:Y:S06]  /*bec0*/  @P1 BRA `(.L_x_4536) ;  /* 0x0000000000241947 */ /* 0x001fec0003800000 */
        /* <DEDUP_REMOVED lines=9> */
.L_x_4536:
[----:B------:R-:W-:Y:S02]  /*bf60*/  FSETP.GTU.FTZ.AND P0, PT, |R28|, +INF , PT ;  /* 0x7f8000001c00780b */ /* 0x000fe40003f1c200 */
[----:B------:R-:W-:-:S04]  /*bf70*/  ISETP.LT.U32.AND P1, PT, R3, R24, PT ;  /* 0x000000180300720c */ /* 0x000fc80003f21070 */
[----:B------:R-:W-:-:S13]  /*bf80*/  ISETP.LT.OR.EX P0, PT, R4, RZ, !P0, P1 ;  /* 0x000000ff0400720c */ /* 0x000fda0004701710 */
.L_x_4537:
[----:B------:R-:W-:Y:S05]  /*bf90*/  BSYNC B2 ;  /* 0x0000000000027941 */ /* 0x000fea0003800000 */
.L_x_4535:
[----:B------:R-:W-:Y:S01]  /*bfa0*/  FSETP.GTU.FTZ.AND P1, PT, |R16|, +INF , PT ;  /* 0x7f8000001000780b */ /* 0x000fe20003f3c200 */
[----:B------:R-:W-:Y:S01]  /*bfb0*/  BSSY B2, `(.L_x_4538) ;  /* 0x0000012000027945 */ /* 0x000fe20003800000 */
[----:B------:R-:W-:Y:S01]  /*bfc0*/  FSEL R15, R15, R28, P0 ;  /* 0x0000001c0f0f7208 */ /* 0x000fe20000000000 */
[----:B-----5:R-:W-:Y:S01]  /*bfd0*/  IMAD.U32 R13, R26, 0x10000, RZ ;  /* 0x000100001a0d7824 */ /* 0x020fe200078e00ff */
        /* <DEDUP_REMOVED lines=12> */
.L_x_4539:
[----:B------:R-:W-:Y:S02]  /*c0a0*/  FSETP.GTU.FTZ.AND P0, PT, |R13|, +INF , PT ;  /* 0x7f8000000d00780b */ /* 0x000fe40003f1c200 */
[----:B------:R-:W-:-:S04]  /*c0b0*/  ISETP.LT.U32.AND P1, PT, R10, R23, PT ;  /* 0x000000170a00720c */ /* 0x000fc80003f21070 */
[----:B------:R-:W-:-:S13]  /*c0c0*/  ISETP.LT.OR.EX P0, PT, R9, RZ, !P0, P1 ;  /* 0x000000ff0900720c */ /* 0x000fda0004701710 */
.L_x_4540:
[----:B------:R-:W-:Y:S05]  /*c0d0*/  BSYNC B2 ;  /* 0x0000000000027941 */ /* 0x000fea0003800000 */
.L_x_4538:
[----:B------:R-:W-:Y:S01]  /*c0e0*/  FSETP.GTU.FTZ.AND P1, PT, |R7|, +INF , PT ;  /* 0x7f8000000700780b */ /* 0x000fe20003f3c200 */
[----:B------:R-:W-:Y:S01]  /*c0f0*/  BSSY B2, `(.L_x_4541) ;  /* 0x0000012000027945 */ /* 0x000fe20003800000 */
[----:B------:R-:W-:Y:S01]  /*c100*/  FSEL R16, R16, R13, P0 ;  /* 0x0000000d10107208 */ /* 0x000fe20000000000 */
[----:B------:R-:W-:Y:S01]  /*c110*/  IMAD.U32 R24, R12, 0x10000, RZ ;  /* 0x000100000c187824 */ /* 0x000fe200078e00ff */
        /* <DEDUP_REMOVED lines=12> */
.L_x_4542:
[----:B------:R-:W-:Y:S02]  /*c1e0*/  FSETP.GTU.FTZ.AND P0, PT, |R24|, +INF , PT ;  /* 0x7f8000001800780b */ /* 0x000fe40003f1c200 */
[----:B------:R-:W-:-:S04]  /*c1f0*/  ISETP.LT.U32.AND P1, PT, R6, R22, PT ;  /* 0x000000160600720c */ /* 0x000fc80003f21070 */
[----:B------:R-:W-:-:S13]  /*c200*/  ISETP.LT.OR.EX P0, PT, R5, RZ, !P0, P1 ;  /* 0x000000ff0500720c */ /* 0x000fda0004701710 */
.L_x_4543:
[----:B------:R-:W-:Y:S05]  /*c210*/  BSYNC B2 ;  /* 0x0000000000027941 */ /* 0x000fea0003800000 */
.L_x_4541:
[----:B------:R-:W-:Y:S01]  /*c220*/  IADD3 R2, R22, R18, RZ ;  /* 0x0000001216027210 */ /* 0x000fe20007ffe0ff */
        /* <DEDUP_REMOVED lines=8> */
.L_x_4534:
[----:B------:R-:W-:Y:S05]  /*c2b0*/  BSYNC B1 ;  /* 0x0000000000017941 */ /* 0x000fea0003800000 */
.L_x_4533:
        /* <DEDUP_REMOVED lines=10> */
[----:B------:R-:W-:-:S06]  /*c360*/  IMAD.WIDE.U32 R24, R25, 0x2, R20 ;  /* 0x0000000219187825 */ /* 0x000fcc00078e0014 */
[----:B------:R0:W5:Y:S01]  /*c370*/  LDG.E.U16 R25, desc[UR36][R24.64] ;  /* 0x0000002418197981 */ /* 0x000162000c1e1500 */
[----:B------:R-:W-:-:S05]  /*c380*/  IMAD.IADD R22, R22, 0x1, R18 ;  /* 0x0000000116167824 */ /* 0x000fca00078e0212 */
[----:B------:R-:W-:-:S13]  /*c390*/  ISETP.GE.U32.AND P0, PT, R22, R23, PT ;  /* 0x000000171600720c */ /* 0x000fda0003f06070 */
[----:B0-----:R-:W-:Y:S05]  /*c3a0*/  @P0 BRA `(.L_x_4546) ;  /* 0x0000000000200947 */ /* 0x001fea0003800000 */
[----:B------:R-:W-:Y:S02]  /*c3b0*/  IMAD.IADD R24, R22, 0x1, R18 ;  /* 0x0000000116187824 */ /* 0x000fe400078e0212 */
[----:B------:R-:W-:-:S03]  /*c3c0*/  IMAD R27, R17, R22, RZ ;  /* 0x00000016111b7224 */ /* 0x000fc600078e02ff */
[----:B------:R-:W-:Y:S01]  /*c3d0*/  ISETP.GE.U32.AND P0, PT, R24, R23, PT ;  /* 0x000000171800720c */ /* 0x000fe20003f06070 */
[----:B------:R-:W-:-:S06]  /*c3e0*/  IMAD.WIDE.U32 R26, R27, 0x2, R20 ;  /* 0x000000021b1a7825 */ /* 0x000fcc00078e0014 */
[----:B------:R0:W5:Y:S06]  /*c3f0*/  LDG.E.U16 R26, desc[UR36][R26.64] ;  /* 0x000000241a1a7981 */ /* 0x00016c000c1e1500 */
[----:B------:R-:W-:-:S04]  /*c400*/  @!P0 IMAD R17, R17, R24, RZ ;  /* 0x0000001811118224 */ /* 0x000fc800078e02ff */
[----:B------:R-:W-:-:S05]  /*c410*/  @!P0 IMAD.WIDE.U32 R20, R17, 0x2, R20 ;  /* 0x0000000211148825 */ /* 0x000fca00078e0014 */
[----:B------:R0:W5:Y:S02]  /*c420*/  @!P0 LDG.E.U16 R12, desc[UR36][R20.64] ;  /* 0x00000024140c8981 */ /* 0x000164000c1e1500 */
.L_x_4546:
[----:B------:R-:W-:Y:S05]  /*c430*/  BSYNC B1 ;  /* 0x0000000000017941 */ /* 0x000fea0003800000 */
.L_x_4545:
        /* <DEDUP_REMOVED lines=15> */
.L_x_4550:
[----:B------:R-:W-:Y:S02]  /*c530*/  FSETP.GTU.FTZ.AND P0, PT, |R19|, +INF , PT ;  /* 0x7f8000001300780b */ /* 0x000fe40003f1c200 */
[----:B------:R-:W-:-:S04]  /*c540*/  ISETP.LT.U32.AND P1, PT, R14, R2, PT ;  /* 0x000000020e00720c */ /* 0x000fc80003f21070 */
[----:B------:R-:W-:-:S13]  /*c550*/  ISETP.LT.OR.EX P0, PT, R11, RZ, !P0, P1 ;  /* 0x000000ff0b00720c */ /* 0x000fda0004701710 */
.L_x_4551:
[----:B------:R-:W-:Y:S05]  /*c560*/  BSYNC B2 ;  /* 0x0000000000027941 */ /* 0x000fea0003800000 */
.L_x_4549:
[----:B------:R-:W-:Y:S02]  /*c570*/  IADD3 R22, R2, R18, RZ ;  /* 0x0000001202167210 */ /* 0x000fe40007ffe0ff */
[----:B------:R-:W-:Y:S02]  /*c580*/  FSEL R8, R8, R19, P0 ;  /* 0x0000001308087208 */ /* 0x000fe40000000000 */
[----:B------:R-:W-:Y:S02]  /*c590*/  ISETP.GE.U32.AND P1, PT, R22, R23, PT ;  /* 0x000000171600720c */ /* 0x000fe40003f26070 */
[----:B------:R-:W-:Y:S02]  /*c5a0*/  SEL R14, R14, R2, P0 ;  /* 0x000000020e0e7207 */ /* 0x000fe40000000000 */
[----:B------:R-:W-:-:S09]  /*c5b0*/  SEL R11, R11, RZ, P0 ;  /* 0x000000ff0b0b7207 */ /* 0x000fd20000000000 */
[----:B------:R-:W-:Y:S05]  /*c5c0*/  @P1 BRA `(.L_x_4548) ;  /* 0x0000000400081947 */ /* 0x000fea0003800000 */
[----:B------:R-:W-:Y:S01]  /*c5d0*/  FSETP.GTU.FTZ.AND P0, PT, |R15|, +INF , PT ;  /* 0x7f8000000f00780b */ /* 0x000fe20003f1c200 */
[----:B------:R-:W-:Y:S01]  /*c5e0*/  BSSY B2, `(.L_x_4552) ;  /* 0x000000f000027945 */ /* 0x000fe20003800000 */
[----:B0-----:R-:W-:-:S11]  /*c5f0*/  IMAD.U32 R20, R25, 0x10000, RZ ;  /* 0x0001000019147824 */ /* 0x001fd600078e00ff */
        /* <DEDUP_REMOVED lines=10> */
.L_x_4553:
[----:B------:R-:W-:Y:S02]  /*c6a0*/  FSETP.GTU.FTZ.AND P0, PT, |R20|, +INF , PT ;  /* 0x7f8000001400780b */ /* 0x000fe40003f1c200 */
[----:B------:R-:W-:-:S04]  /*c6b0*/  ISETP.LT.U32.AND P1, PT, R3, R22, PT ;  /* 0x000000160300720c */ /* 0x000fc80003f21070 */
[----:B------:R-:W-:-:S13]  /*c6c0*/  ISETP.LT.OR.EX P0, PT, R4, RZ, !P0, P1 ;  /* 0x000000ff0400720c */ /* 0x000fda0004701710 */
.L_x_4554:
[----:B------:R-:W-:Y:S05]  /*c6d0*/  BSYNC B2 ;  /* 0x0000000000027941 */ /* 0x000fea0003800000 */
.L_x_4552:
        /* <DEDUP_REMOVED lines=19> */
.L_x_4556:
[----:B------:R-:W-:Y:S02]  /*c810*/  FSETP.GTU.FTZ.AND P0, PT, |R17|, +INF , PT ;  /* 0x7f8000001100780b */ /* 0x000fe40003f1c200 */
[----:B------:R-:W-:-:S04]  /*c820*/  ISETP.LT.U32.AND P1, PT, R10, R13, PT ;  /* 0x0000000d0a00720c */ /* 0x000fc80003f21070 */
[----:B------:R-:W-:-:S13]  /*c830*/  ISETP.LT.OR.EX P0, PT, R9, RZ, !P0, P1 ;  /* 0x000000ff0900720c */ /* 0x000fda0004701710 */
.L_x_4557:
[----:B------:R-:W-:Y:S05]  /*c840*/  BSYNC B2 ;  /* 0x0000000000027941 */ /* 0x000fea0003800000 */
.L_x_4555:
        /* <DEDUP_REMOVED lines=19> */
.L_x_4559:
[----:B------:R-:W-:Y:S02]  /*c980*/  FSETP.GTU.FTZ.AND P0, PT, |R12|, +INF , PT ;  /* 0x7f8000000c00780b */ /* 0x000fe40003f1c200 */
[----:B------:R-:W-:-:S04]  /*c990*/  ISETP.LT.U32.AND P1, PT, R6, R19, PT ;  /* 0x000000130600720c */ /* 0x000fc80003f21070 */
[----:B------:R-:W-:-:S13]  /*c9a0*/  ISETP.LT.OR.EX P0, PT, R5, RZ, !P0, P1 ;  /* 0x000000ff0500720c */ /* 0x000fda0004701710 */
.L_x_4560:
[----:B------:R-:W-:Y:S05]  /*c9b0*/  BSYNC B2 ;  /* 0x0000000000027941 */ /* 0x000fea0003800000 */
.L_x_4558:
[----:B------:R-:W-:Y:S02]  /*c9c0*/  FSEL R7, R7, R12, P0 ;  /* 0x0000000c07077208 */ /* 0x000fe40000000000 */
[----:B------:R-:W-:Y:S02]  /*c9d0*/  SEL R6, R6, R19, P0 ;  /* 0x0000001306067207 */ /* 0x000fe40000000000 */
[----:B------:R-:W-:-:S07]  /*c9e0*/  SEL R5, R5, RZ, P0 ;  /* 0x000000ff05057207 */ /* 0x000fce0000000000 */
.L_x_4548:
[----:B------:R-:W-:Y:S05]  /*c9f0*/  BSYNC B1 ;  /* 0x0000000000017941 */ /* 0x000fea0003800000 */
.L_x_4547:
        /* <DEDUP_REMOVED lines=12> */
.L_x_4562:
[----:B------:R-:W-:Y:S02]  /*cac0*/  FSETP.GTU.FTZ.AND P0, PT, |R15|, +INF , PT ;  /* 0x7f8000000f00780b */ /* 0x000fe40003f1c200 */
[----:B------:R-:W-:-:S04]  /*cad0*/  ISETP.LT.U32.AND P1, PT, R14, R3, PT ;  /* 0x000000030e00720c */ /* 0x000fc80003f21070 */
[----:B------:R-:W-:-:S13]  /*cae0*/  ISETP.LT.OR.EX P0, PT, R11, R4, !P0, P1 ;  /* 0x000000040b00720c */ /* 0x000fda0004701710 */
.L_x_4563:
[----:B------:R-:W-:Y:S05]  /*caf0*/  BSYNC B1 ;  /* 0x0000000000017941 */ /* 0x000fea0003800000 */
.L_x_4561:
        /* <DEDUP_REMOVED lines=15> */
.L_x_4565:
[----:B------:R-:W-:Y:S02]  /*cbf0*/  FSETP.GTU.FTZ.AND P0, PT, |R16|, +INF , PT ;  /* 0x7f8000001000780b */ /* 0x000fe40003f1c200 */
[----:B------:R-:W-:-:S04]  /*cc00*/  ISETP.LT.U32.AND P1, PT, R3, R10, PT ;  /* 0x0000000a0300720c */ /* 0x000fc80003f21070 */
[----:B------:R-:W-:-:S13]  /*cc10*/  ISETP.LT.OR.EX P0, PT, R4, R9, !P0, P1 ;  /* 0x000000090400720c */ /* 0x000fda0004701710 */
.L_x_4566:
[----:B------:R-:W-:Y:S05]  /*cc20*/  BSYNC B1 ;  /* 0x0000000000017941 */ /* 0x000fea0003800000 */
.L_x_4564:
        /* <DEDUP_REMOVED lines=15> */
.L_x_4568:
[----:B------:R-:W-:Y:S02]  /*cd20*/  FSETP.GTU.FTZ.AND P0, PT, |R7|, +INF , PT ;  /* 0x7f8000000700780b */ /* 0x000fe40003f1c200 */
[----:B------:R-:W-:-:S04]  /*cd30*/  ISETP.LT.U32.AND P1, PT, R3, R6, PT ;  /* 0x000000060300720c */ /* 0x000fc80003f21070 */
[----:B------:R-:W-:-:S13]  /*cd40*/  ISETP.LT.OR.EX P0, PT, R4, R5, !P0, P1 ;  /* 0x000000050400720c */ /* 0x000fda0004701710 */
.L_x_4569:
[----:B------:R-:W-:Y:S05]  /*cd50*/  BSYNC B1 ;  /* 0x0000000000017941 */ /* 0x000fea0003800000 */
.L_x_4567:
[----:B------:R-:W-:Y:S02]  /*cd60*/  SEL R6, R3, R6, P0 ;  /* 0x0000000603067207 */ /* 0x000fe40000000000 */
[----:B------:R-:W-:Y:S02]  /*cd70*/  SEL R3, R4, R5, P0 ;  /* 0x0000000504037207 */ /* 0x000fe40000000000 */
[----:B------:R-:W-:Y:S01]  /*cd80*/  FSEL R11, R16, R7, P0 ;  /* 0x00000007100b7208 */ /* 0x000fe20000000000 */
[----:B------:R-:W-:Y:S06]  /*cd90*/  BRA `(.L_x_4453) ;  /* 0x0000001000807947 */ /* 0x000fec0003800000 */
.L_x_4486:
[----:B------:R-:W-:Y:S01]  /*cda0*/  ULDC UR4, c[0x0][0x234] ;  /* 0x00008d0000047ab9 */ /* 0x000fe20000000800 */
[----:B------:R-:W0:Y:S01]  /*cdb0*/  LDC R11, c[0x0][0x218] ;  /* 0x00008600ff0b7b82 */ /* 0x000e220000000800 */
[----:B------:R-:W-:Y:S01]  /*cdc0*/  MOV R22, UR4 ;  /* 0x0000000400167c02 */ /* 0x000fe20008000f00 */
[----:B------:R-:W-:Y:S04]  /*cdd0*/  BSSY B1, `(.L_x_4570) ;  /* 0x0000073000017945 */ /* 0x000fe80003800000 */
[----:B------:R-:W-:Y:S02]  /*cde0*/  IMAD R2, R22, 0x3, R19 ;  /* 0x0000000316027824 */ /* 0x000fe400078e0213 */
[----:B------:R-:W1:Y:S03]  /*cdf0*/  LDC R7, c[0x0][0x220] ;  /* 0x00008800ff077b82 */ /* 0x000e660000000800 */
[----:B------:R-:W-:-:S05]  /*ce00*/  ISETP.GE.U32.AND P0, PT, R2, R23, PT ;  /* 0x000000170200720c */ /* 0x000fca0003f06070 */
        /* <DEDUP_REMOVED lines=12> */
[--C-:B------:R-:W-:Y:S01]  /*ced0*/  IMAD.MOV.U32 R9, RZ, RZ, R7.reuse ;  /* 0x000000ffff097224 */ /* 0x100fe200078e0007 */
[----:B------:R-:W-:Y:S01]  /*cee0*/  MOV R5, R3 ;  /* 0x0000000300057202 */ /* 0x000fe20000000f00 */
[----:B------:R-:W-:Y:S02]  /*cef0*/  IMAD.MOV.U32 R8, RZ, RZ, R7 ;  /* 0x000000ffff087224 */ /* 0x000fe400078e0007 */
[----:B------:R-:W-:Y:S02]  /*cf00*/  IMAD.MOV.U32 R4, RZ, RZ, R3 ;  /* 0x000000ffff047224 */ /* 0x000fe400078e0003 */
[--C-:B------:R-:W-:Y:S02]  /*cf10*/  IMAD.MOV.U32 R17, RZ, RZ, R11.reuse ;  /* 0x000000ffff117224 */ /* 0x100fe400078e000b */
[----:B------:R-:W-:-:S07]  /*cf20*/  IMAD.MOV.U32 R16, RZ, RZ, R11 ;  /* 0x000000ffff107224 */ /* 0x000fce00078e000b */
.L_x_4581:
[----:B------:R-:W-:-:S05]  /*cf30*/  IMAD.WIDE.U32 R12, R19, 0x2, R20 ;  /* 0x00000002130c7825 */ /* 0x000fca00078e0014 */
[----:B------:R1:W2:Y:S01]  /*cf40*/  LDG.E.U16 R2, desc[UR36][R12.64] ;  /* 0x000000240c027981 */ /* 0x0002a2000c1e1500 */
[----:B------:R-:W-:Y:S01]  /*cf50*/  FSETP.GTU.FTZ.AND P1, PT, |R16|, +INF , PT ;  /* 0x7f8000001000780b */ /* 0x000fe20003f3c200 */
[----:B0-----:R-:W-:-:S05]  /*cf60*/  IMAD.IADD R26, R19, 0x1, R22 ;  /* 0x00000001131a7824 */ /* 0x001fca00078e0216 */
[C---:B------:R-:W-:Y:S01]  /*cf70*/  IADD3 R23, R26.reuse, R22, RZ ;  /* 0x000000161a177210 */ /* 0x040fe20007ffe0ff */
[----:B-1----:R-:W-:-:S06]  /*cf80*/  IMAD.WIDE.U32 R12, R26, 0x2, R20 ;  /* 0x000000021a0c7825 */ /* 0x002fcc00078e0014 */
[----:B------:R-:W-:Y:S01]  /*cf90*/  @!P1 ISETP.GE.U32.AND P0, PT, R9, R19, PT ;  /* 0x000000130900920c */ /* 0x000fe20003f06070 */
[----:B------:R-:W-:Y:S01]  /*cfa0*/  IMAD.IADD R24, R23, 0x1, R22 ;  /* 0x0000000117187824 */ /* 0x000fe200078e0216 */
[----:B------:R0:W3:Y:S02]  /*cfb0*/  LDG.E.U16 R25, desc[UR36][R12.64] ;  /* 0x000000240c197981 */ /* 0x0000e4000c1e1500 */
[----:B------:R-:W-:Y:S01]  /*cfc0*/  @!P1 ISETP.GE.AND.EX P0, PT, R5, RZ, PT, P0 ;  /* 0x000000ff0500920c */ /* 0x000fe20003f06300 */
[----:B0-----:R-:W-:-:S06]  /*cfd0*/  IMAD.WIDE.U32 R12, R24, 0x2, R20 ;  /* 0x00000002180c7825 */ /* 0x001fcc00078e0014 */
[----:B------:R0:W5:Y:S01]  /*cfe0*/  LDG.E.U16 R12, desc[UR36][R12.64] ;  /* 0x000000240c0c7981 */ /* 0x000162000c1e1500 */
        /* <DEDUP_REMOVED lines=9> */
[----:B------:R-:W-:-:S04]  /*d080*/  @P1 ISETP.LT.OR.EX P0, PT, R5, RZ, !P2, P3 ;  /* 0x000000ff0500120c */ /* 0x000fc80005701730 */
[----:B------:R-:W-:Y:S01]  /*d090*/  FSEL R16, R16, R15, P0 ;  /* 0x0000000f10107208 */ /* 0x000fe20000000000 */
[----:B------:R-:W-:-:S06]  /*d0a0*/  IMAD.WIDE.U32 R14, R23, 0x2, R20 ;  /* 0x00000002170e7825 */ /* 0x000fcc00078e0014 */
[----:B------:R0:W5:Y:S01]  /*d0b0*/  LDG.E.U16 R14, desc[UR36][R14.64] ;  /* 0x000000240e0e7981 */ /* 0x000162000c1e1500 */
[----:B------:R-:W-:Y:S01]  /*d0c0*/  FSETP.GTU.FTZ.AND P1, PT, |R17|, +INF , PT ;  /* 0x7f8000001100780b */ /* 0x000fe20003f3c200 */
[----:B------:R-:W-:Y:S01]  /*d0d0*/  BSSY B2, `(.L_x_4572) ;  /* 0x0000011000027945 */ /* 0x000fe20003800000 */
[----:B------:R-:W-:Y:S01]  /*d0e0*/  SEL R9, R9, R19, P0 ;  /* 0x0000001309097207 */ /* 0x000fe20000000000 */
[----:B---3--:R-:W-:Y:S01]  /*d0f0*/  IMAD.U32 R28, R25, 0x10000, RZ ;  /* 0x00010000191c7824 */ /* 0x008fe200078e00ff */
[----:B------:R-:W-:-:S09]  /*d100*/  SEL R5, R5, RZ, P0 ;  /* 0x000000ff05057207 */ /* 0x000fd20000000000 */
[----:B0-----:R-:W-:Y:S05]  /*d110*/  @P1 BRA `(.L_x_4573) ;  /* 0x0000000000241947 */ /* 0x001fea0003800000 */
        /* <DEDUP_REMOVED lines=9> */
.L_x_4573:
[----:B------:R-:W-:Y:S02]  /*d1b0*/  FSETP.GTU.FTZ.AND P0, PT, |R28|, +INF , PT ;  /* 0x7f8000001c00780b */ /* 0x000fe40003f1c200 */
[----:B------:R-:W-:-:S04]  /*d1c0*/  ISETP.LT.U32.AND P1, PT, R10, R26, PT ;  /* 0x0000001a0a00720c */ /* 0x000fc80003f21070 */
[----:B------:R-:W-:-:S13]  /*d1d0*/  ISETP.LT.OR.EX P0, PT, R6, RZ, !P0, P1 ;  /* 0x000000ff0600720c */ /* 0x000fda0004701710 */
.L_x_4574:
[----:B------:R-:W-:Y:S05]  /*d1e0*/  BSYNC B2 ;  /* 0x0000000000027941 */ /* 0x000fea0003800000 */
.L_x_4572:
        /* <DEDUP_REMOVED lines=16> */
.L_x_4576:
[----:B------:R-:W-:Y:S02]  /*d2f0*/  FSETP.GTU.FTZ.AND P0, PT, |R15|, +INF , PT ;  /* 0x7f8000000f00780b */ /* 0x000fe40003f1c200 */
[----:B------:R-:W-:-:S04]  /*d300*/  ISETP.LT.U32.AND P1, PT, R8, R23, PT ;  /* 0x000000170800720c */ /* 0x000fc80003f21070 */
[----:B------:R-:W-:-:S13]  /*d310*/  ISETP.LT.OR.EX P0, PT, R4, RZ, !P0, P1 ;  /* 0x000000ff0400720c */ /* 0x000fda0004701710 */
.L_x_4577:
[----:B------:R-:W-:Y:S05]  /*d320*/  BSYNC B2 ;  /* 0x0000000000027941 */ /* 0x000fea0003800000 */
.L_x_4575:
[----:B------:R-:W-:Y:S01]  /*d330*/  FSETP.GTU.FTZ.AND P1, PT, |R11|, +INF , PT ;  /* 0x7f8000000b00780b */ /* 0x000fe20003f3c200 */
[----:B------:R-:W-:Y:S01]  /*d340*/  BSSY B2, `(.L_x_4578) ;  /* 0x0000012000027945 */ /* 0x000fe20003800000 */
[----:B------:R-:W-:Y:S01]  /*d350*/  FSEL R18, R18, R15, P0 ;  /* 0x0000000f12127208 */ /* 0x000fe20000000000 */
[----:B------:R-:W-:Y:S01]  /*d360*/  IMAD.U32 R28, R12, 0x10000, RZ ;  /* 0x000100000c1c7824 */ /* 0x000fe200078e00ff */
        /* <DEDUP_REMOVED lines=12> */
.L_x_4579:
[----:B------:R-:W-:Y:S02]  /*d430*/  FSETP.GTU.FTZ.AND P0, PT, |R28|, +INF , PT ;  /* 0x7f8000001c00780b */ /* 0x000fe40003f1c200 */
[----:B------:R-:W-:-:S04]  /*d440*/  ISETP.LT.U32.AND P1, PT, R7, R24, PT ;  /* 0x000000180700720c */ /* 0x000fc80003f21070 */
[----:B------:R-:W-:-:S13]  /*d450*/  ISETP.LT.OR.EX P0, PT, R3, RZ, !P0, P1 ;  /* 0x000000ff0300720c */ /* 0x000fda0004701710 */
.L_x_4580:
[----:B------:R-:W-:Y:S05]  /*d460*/  BSYNC B2 ;  /* 0x0000000000027941 */ /* 0x000fea0003800000 */
.L_x_4578:
[----:B------:R-:W-:Y:S01]  /*d470*/  IMAD.IADD R19, R24, 0x1, R22 ;  /* 0x0000000118137824 */ /* 0x000fe200078e0216 */
[----:B------:R-:W-:Y:S01]  /*d480*/  ULDC UR4, c[0x0][0x22c] ;  /* 0x00008b0000047ab9 */ /* 0x000fe20000000800 */
[----:B------:R-:W-:Y:S02]  /*d490*/  FSEL R11, R11, R28, P0 ;  /* 0x0000001c0b0b7208 */ /* 0x000fe40000000000 */
[----:B------:R-:W-:Y:S01]  /*d4a0*/  IMAD R26, R22, 0x3, R19 ;  /* 0x00000003161a7824 */ /* 0x000fe200078e0213 */
[----:B------:R-:W-:Y:S02]  /*d4b0*/  MOV R23, UR4 ;  /* 0x0000000400177c02 */ /* 0x000fe40008000f00 */
[----:B------:R-:W-:Y:S02]  /*d4c0*/  SEL R7, R7, R24, P0 ;  /* 0x0000001807077207 */ /* 0x000fe40000000000 */
[----:B------:R-:W-:Y:S02]  /*d4d0*/  ISETP.GE.U32.AND P1, PT, R26, R23, PT ;  /* 0x000000171a00720c */ /* 0x000fe40003f26070 */
[----:B------:R-:W-:-:S11]  /*d4e0*/  SEL R3, R3, RZ, P0 ;  /* 0x000000ff03037207 */ /* 0x000fd60000000000 */
[----:B------:R-:W-:Y:S05]  /*d4f0*/  @!P1 BRA `(.L_x_4581) ;  /* 0xfffffff8008c9947 */ /* 0x000fea000383ffff */
.L_x_4571:
[----:B------:R-:W-:Y:S05]  /*d500*/  BSYNC B1 ;  /* 0x0000000000017941 */ /* 0x000fea0003800000 */
.L_x_4570:
[----:B------:R-:W-:Y:S01]  /*d510*/  ISETP.GE.U32.AND P1, PT, R19, R23, PT ;  /* 0x000000171300720c */ /* 0x000fe20003f26070 */
[----:B------:R-:W-:-:S12]  /*d520*/  BSSY B1, `(.L_x_4582) ;  /* 0x0000012000017945 */ /* 0x000fd80003800000 */
[----:B------:R-:W-:Y:S05]  /*d530*/  @P1 BRA `(.L_x_4583) ;  /* 0x0000000000401947 */ /* 0x000fea0003800000 */
[----:B------:R-:W-:-:S05]  /*d540*/  IMAD.WIDE.U32 R26, R19, 0x2, R20 ;  /* 0x00000002131a7825 */ /* 0x000fca00078e0014 */
[----:B------:R0:W5:Y:S01]  /*d550*/  LDG.E.U16 R2, desc[UR36][R26.64] ;  /* 0x000000241a027981 */ /* 0x000162000c1e1500 */
[----:B------:R-:W-:-:S05]  /*d560*/  IMAD.IADD R13, R19, 0x1, R22 ;  /* 0x00000001130d7824 */ /* 0x000fca00078e0216 */
[----:B------:R-:W-:-:S13]  /*d570*/  ISETP.GE.U32.AND P0, PT, R13, R23, PT ;  /* 0x000000170d00720c */ /* 0x000fda0003f06070 */
[----:B0-----:R-:W-:Y:S05]  /*d580*/  @P0 BRA `(.L_x_4583) ;  /* 0x00000000002c0947 */ /* 0x001fea0003800000 */
[----:B------:R-:W-:-:S06]  /*d590*/  IMAD.WIDE.U32 R24, R13, 0x2, R20 ;  /* 0x000000020d187825 */ /* 0x000fcc00078e0014 */
[----:B------:R0:W5:Y:S01]  /*d5a0*/  LDG.E.U16 R25, desc[UR36][R24.64] ;  /* 0x0000002418197981 */ /* 0x000162000c1e1500 */
[----:B------:R-:W-:-:S05]  /*d5b0*/  IMAD.IADD R13, R13, 0x1, R22 ;  /* 0x000000010d0d7824 */ /* 0x000fca00078e0216 */
[----:B------:R-:W-:-:S13]  /*d5c0*/  ISETP.GE.U32.AND P0, PT, R13, R23, PT ;  /* 0x000000170d00720c */ /* 0x000fda0003f06070 */
[----:B0-----:R-:W-:Y:S05]  /*d5d0*/  @P0 BRA `(.L_x_4583) ;  /* 0x0000000000180947 */ /* 0x001fea0003800000 */
[C---:B------:R-:W-:Y:S02]  /*d5e0*/  IMAD.IADD R24, R13.reuse, 0x1, R22 ;  /* 0x000000010d187824 */ /* 0x040fe400078e0216 */
[----:B------:R-:W-:-:S03]  /*d5f0*/  IMAD.WIDE.U32 R14, R13, 0x2, R20 ;  /* 0x000000020d0e7825 */ /* 0x000fc600078e0014 */
[----:B------:R-:W-:-:S03]  /*d600*/  ISETP.GE.U32.AND P0, PT, R24, R23, PT ;  /* 0x000000171800720c */ /* 0x000fc60003f06070 */
[----:B------:R0:W5:Y:S10]  /*d610*/  LDG.E.U16 R14, desc[UR36][R14.64] ;  /* 0x000000240e0e7981 */ /* 0x000174000c1e1500 */
[----:B------:R-:W-:-:S05]  /*d620*/  @!P0 IMAD.WIDE.U32 R20, R24, 0x2, R20 ;  /* 0x0000000218148825 */ /* 0x000fca00078e0014 */
[----:B------:R0:W5:Y:S02]  /*d630*/  @!P0 LDG.E.U16 R12, desc[UR36][R20.64] ;  /* 0x00000024140c8981 */ /* 0x000164000c1e1500 */
.L_x_4583:
[----:B------:R-:W-:Y:S05]  /*d640*/  BSYNC B1 ;  /* 0x0000000000017941 */ /* 0x000fea0003800000 */
.L_x_4582:
[----:B------:R-:W-:Y:S04]  /*d650*/  BSSY B1, `(.L_x_4584) ;  /* 0x000005b000017945 */ /* 0x000fe80003800000 */
[----:B------:R-:W-:Y:S05]  /*d660*/  @P1 BRA `(.L_x_4585) ;  /* 0x0000000400641947 */ /* 0x000fea0003800000 */
[----:B------:R-:W-:Y:S01]  /*d670*/  FSETP.GTU.FTZ.AND P0, PT, |R16|, +INF , PT ;  /* 0x7f8000001000780b */ /* 0x000fe20003f1c200 */
[----:B------:R-:W-:Y:S01]  /*d680*/  BSSY B2, `(.L_x_4586) ;  /* 0x000000f000027945 */ /* 0x000fe20003800000 */
[----:B-----5:R-:W-:-:S11]  /*d690*/  IMAD.U32 R13, R2, 0x10000, RZ ;  /* 0x00010000020d7824 */ /* 0x020fd600078e00ff */
        /* <DEDUP_REMOVED lines=10> */
.L_x_4587:
[----:B------:R-:W-:Y:S02]  /*d740*/  FSETP.GTU.FTZ.AND P0, PT, |R13|, +INF , PT ;  /* 0x7f8000000d00780b */ /* 0x000fe40003f1c200 */
[----:B------:R-:W-:-:S04]  /*d750*/  ISETP.LT.U32.AND P1, PT, R9, R19, PT ;  /* 0x000000130900720c */ /* 0x000fc80003f21070 */
[----:B------:R-:W-:-:S13]  /*d760*/  ISETP.LT.OR.EX P0, PT, R5, RZ, !P0, P1 ;  /* 0x000000ff0500720c */ /* 0x000fda0004701710 */
.L_x_4588:
[----:B------:R-:W-:Y:S05]  /*d770*/  BSYNC B2 ;  /* 0x0000000000027941 */ /* 0x000fea0003800000 */
.L_x_4586:
[----:B0-----:R-:W-:Y:S01]  /*d780*/  IMAD.IADD R15, R19, 0x1, R22 ;  /* 0x00000001130f7824 */ /* 0x001fe200078e0216 */
        /* <DEDUP_REMOVED lines=18> */
.L_x_4590:
[----:B------:R-:W-:Y:S02]  /*d8b0*/  FSETP.GTU.FTZ.AND P0, PT, |R20|, +INF , PT ;  /* 0x7f8000001400780b */ /* 0x000fe40003f1c200 */
[----:B------:R-:W-:-:S04]  /*d8c0*/  ISETP.LT.U32.AND P1, PT, R10, R15, PT ;  /* 0x0000000f0a00720c */ /* 0x000fc80003f21070 */
[----:B------:R-:W-:-:S13]  /*d8d0*/  ISETP.LT.OR.EX P0, PT, R6, RZ, !P0, P1 ;  /* 0x000000ff0600720c */ /* 0x000fda0004701710 */
.L_x_4591:
[----:B------:R-:W-:Y:S05]  /*d8e0*/  BSYNC B2 ;  /* 0x0000000000027941 */ /* 0x000fea0003800000 */
.L_x_4589:
        /* <DEDUP_REMOVED lines=19> */
.L_x_4593:
[----:B------:R-:W-:Y:S02]  /*da20*/  FSETP.GTU.FTZ.AND P0, PT, |R15|, +INF , PT ;  /* 0x7f8000000f00780b */ /* 0x000fe40003f1c200 */
[----:B------:R-:W-:-:S04]  /*da30*/  ISETP.LT.U32.AND P1, PT, R8, R13, PT ;  /* 0x0000000d0800720c */ /* 0x000fc80003f21070 */
[----:B------:R-:W-:-:S13]  /*da40*/  ISETP.LT.OR.EX P0, PT, R4, RZ, !P0, P1 ;  /* 0x000000ff0400720c */ /* 0x000fda0004701710 */
.L_x_4594:
[----:B------:R-:W-:Y:S05]  /*da50*/  BSYNC B2 ;  /* 0x0000000000027941 */ /* 0x000fea0003800000 */
.L_x_4592:
        /* <DEDUP_REMOVED lines=19> */
.L_x_4596:
[----:B------:R-:W-:Y:S02]  /*db90*/  FSETP.GTU.FTZ.AND P0, PT, |R12|, +INF , PT ;  /* 0x7f8000000c00780b */ /* 0x000fe40003f1c200 */
[----:B------:R-:W-:-:S04]  /*dba0*/  ISETP.LT.U32.AND P1, PT, R7, R22, PT ;  /* 0x000000160700720c */ /* 0x000fc80003f21070 */
[----:B------:R-:W-:-:S13]  /*dbb0*/  ISETP.LT.OR.EX P0, PT, R3, RZ, !P0, P1 ;  /* 0x000000ff0300720c */ /* 0x000fda0004701710 */
.L_x_4597:
[----:B------:R-:W-:Y:S05]  /*dbc0*/  BSYNC B2 ;  /* 0x0000000000027941 */ /* 0x000fea0003800000 */
.L_x_4595:
[----:B------:R-:W-:Y:S02]  /*dbd0*/  FSEL R11, R11, R12, P0 ;  /* 0x0000000c0b0b7208 */ /* 0x000fe40000000000 */
[----:B------:R-:W-:Y:S02]  /*dbe0*/  SEL R7, R7, R22, P0 ;  /* 0x0000001607077207 */ /* 0x000fe40000000000 */
[----:B------:R-:W-:-:S07]  /*dbf0*/  SEL R3, R3, RZ, P0 ;  /* 0x000000ff03037207 */ /* 0x000fce0000000000 */
.L_x_4585:
[----:B------:R-:W-:Y:S05]  /*dc00*/  BSYNC B1 ;  /* 0x0000000000017941 */ /* 0x000fea0003800000 */
.L_x_4584:
        /* <DEDUP_REMOVED lines=12> */
.L_x_4599:
[----:B------:R-:W-:Y:S02]  /*dcd0*/  FSETP.GTU.FTZ.AND P0, PT, |R17|, +INF , PT ;  /* 0x7f8000001100780b */ /* 0x000fe40003f1c200 */
[----:B------:R-:W-:-:S04]  /*dce0*/  ISETP.LT.U32.AND P1, PT, R9, R10, PT ;  /* 0x0000000a0900720c */ /* 0x000fc80003f21070 */
[----:B------:R-:W-:-:S13]  /*dcf0*/  ISETP.LT.OR.EX P0, PT, R5, R6, !P0, P1 ;  /* 0x000000060500720c */ /* 0x000fda0004701710 */
.L_x_4600:
[----:B------:R-:W-:Y:S05]  /*dd00*/  BSYNC B1 ;  /* 0x0000000000017941 */ /* 0x000fea0003800000 */
.L_x_4598:
        /* <DEDUP_REMOVED lines=15> */
.L_x_4602:
[----:B------:R-:W-:Y:S02]  /*de00*/  FSETP.GTU.FTZ.AND P0, PT, |R18|, +INF , PT ;  /* 0x7f8000001200780b */ /* 0x000fe40003f1c200 */
[----:B------:R-:W-:-:S04]  /*de10*/  ISETP.LT.U32.AND P1, PT, R9, R8, PT ;  /* 0x000000080900720c */ /* 0x000fc80003f21070 */
[----:B------:R-:W-:-:S13]  /*de20*/  ISETP.LT.OR.EX P0, PT, R5, R4, !P0, P1 ;  /* 0x000000040500720c */ /* 0x000fda0004701710 */
.L_x_4603:
[----:B------:R-:W-:Y:S05]  /*de30*/  BSYNC B1 ;  /* 0x0000000000017941 */ /* 0x000fea0003800000 */
.L_x_4601:
        /* <DEDUP_REMOVED lines=15> */
.L_x_4605:
[----:B------:R-:W-:Y:S02]  /*df30*/  FSETP.GTU.FTZ.AND P0, PT, |R11|, +INF , PT ;  /* 0x7f8000000b00780b */ /* 0x000fe40003f1c200 */
[----:B------:R-:W-:-:S04]  /*df40*/  ISETP.LT.U32.AND P1, PT, R6, R7, PT ;  /* 0x000000070600720c */ /* 0x000fc80003f21070 */
[----:B------:R-:W-:-:S13]  /*df50*/  ISETP.LT.OR.EX P0, PT, R4, R3, !P0, P1 ;  /* 0x000000030400720c */ /* 0x000fda0004701710 */
.L_x_4606:
[----:B------:R-:W-:Y:S05]  /*df60*/  BSYNC B1 ;  /* 0x0000000000017941 */ /* 0x000fea0003800000 */
.L_x_4604:
[----:B------:R-:W-:Y:S02]  /*df70*/  SEL R6, R6, R7, P0 ;  /* 0x0000000706067207 */ /* 0x000fe40000000000 */
[----:B------:R-:W-:Y:S02]  /*df80*/  SEL R3, R4, R3, P0 ;  /* 0x0000000304037207 */ /* 0x000fe40000000000 */
[----:B------:R-:W-:-:S07]  /*df90*/  FSEL R11, R18, R11, P0 ;  /* 0x0000000b120b7208 */ /* 0x000fce0000000000 */
.L_x_4453:
[----:B------:R-:W-:Y:S05]  /*dfa0*/  BSYNC B0 ;  /* 0x0000000000007941 */ /* 0x000fea0003800000 */
.L_x_4452:
        /* <DEDUP_REMOVED lines=8> */
[----:B-1---5:R-:W-:Y:S01]  /*e030*/  IMAD R2, R0, UR6, R8 ;  /* 0x0000000600027c24 */ /* 0x022fe2000f8e0208 */
[----:B------:R-:W-:Y:S02]  /*e040*/  ULDC UR7, c[0x0][0x4] ;  /* 0x0000010000077ab9 */ /* 0x000fe40000000800 */
[----:B--2---:R-:W-:Y:S02]  /*e050*/  ULEA UR4, UR5, UR4, 0x18 ;  /* 0x0000000405047291 */ /* 0x004fe4000f8ec03f */
[----:B------:R-:W-:-:S04]  /*e060*/  USHF.R.U32.HI UR5, URZ, 0x1, UR7 ;  /* 0x000000013f057899 */ /* 0x000fc80008011607 */
[----:B------:R-:W-:Y:S01]  /*e070*/  LEA R7, R2, UR4, 0x4 ;  /* 0x0000000402077c11 */ /* 0x000fe2000f8e20ff */
[----:B------:R-:W-:Y:S01]  /*e080*/  IMAD.MOV.U32 R2, RZ, RZ, R6 ;  /* 0x000000ffff027224 */ /* 0x000fe200078e0006 */
[----:B------:R-:W-:-:S03]  /*e090*/  ISETP.NE.AND P0, PT, RZ, UR5, PT ;  /* 0x00000005ff007c0c */ /* 0x000fc6000bf05270 */
[----:B------:R2:W-:Y:S04]  /*e0a0*/  STS [R7], R11 ;  /* 0x0000000b07007388 */ /* 0x0005e80000000800 */
[----:B------:R2:W-:Y:S06]  /*e0b0*/  STS.64 [R7+0x8], R2 ;  /* 0x0000080207007388 */ /* 0x0005ec0000000a00 */
[----:B------:R-:W-:Y:S05]  /*e0c0*/  @!P0 BRA `(.L_x_4607) ;  /* 0x0000000000948947 */ /* 0x000fea0003800000 */
[----:B------:R-:W-:-:S07]  /*e0d0*/  MOV R9, UR5 ;  /* 0x0000000500097c02 */ /* 0x000fce0008000f00 */
.L_x_4613:
[C---:B------:R-:W-:Y:S01]  /*e0e0*/  IMAD.IADD R5, R0.reuse, 0x1, R9 ;  /* 0x0000000100057824 */ /* 0x040fe200078e0209 */
[----:B------:R-:W-:Y:S04]  /*e0f0*/  BAR.SYNC.DEFER_BLOCKING 0x0 ;  /* 0x0000000000007b1d */ /* 0x000fe80000010000 */
[----:B------:R-:W-:Y:S02]  /*e100*/  ISETP.GE.U32.AND P0, PT, R5, UR7, PT ;  /* 0x0000000705007c0c */ /* 0x000fe4000bf06070 */
[----:B------:R-:W-:Y:S02]  /*e110*/  BSSY B0, `(.L_x_4608) ;  /* 0x000001d000007945 */ /* 0x000fe40003800000 */
[----:B------:R-:W-:-:S13]  /*e120*/  ISETP.GE.U32.OR P0, PT, R0, R9, P0 ;  /* 0x000000090000720c */ /* 0x000fda0000706470 */
[----:B-1----:R-:W-:Y:S05]  /*e130*/  @P0 BRA `(.L_x_4609) ;  /* 0x0000000000680947 */ /* 0x002fea0003800000 */
[----:B--2---:R-:W-:Y:S01]  /*e140*/  IMAD R2, R5, UR6, R8 ;  /* 0x0000000605027c24 */ /* 0x004fe2000f8e0208 */
        /* <DEDUP_REMOVED lines=10> */
[----:B-1----:R-:W-:-:S05]  /*e1f0*/  SEL R2, RZ, 0xffffffff, !P1 ;  /* 0xffffffffff027807 */ /* 0x002fca0004800000 */
[----:B------:R-:W-:-:S04]  /*e200*/  @!P2 SEL R2, RZ, 0xffffffff, P0 ;  /* 0xffffffffff02a807 */ /* 0x000fc80000000000 */
[----:B------:R-:W-:-:S04]  /*e210*/  LOP3.LUT R2, R2, 0x1, RZ, 0xc0, !PT ;  /* 0x0000000102027812 */ /* 0x000fc800078ec0ff */
[----:B------:R-:W-:Y:S01]  /*e220*/  ISETP.EQ.U32.AND P0, PT, R2, 0x1, PT ;  /* 0x000000010200780c */ /* 0x000fe20003f02070 */
[----:B------:R-:W-:-:S12]  /*e230*/  BRA `(.L_x_4612) ;  /* 0x00000000000c7947 */ /* 0x000fd80003800000 */
.L_x_4611:
[----:B--2---:R-:W-:Y:S02]  /*e240*/  FSETP.GTU.FTZ.AND P0, PT, |R10|, +INF , PT ;  /* 0x7f8000000a00780b */ /* 0x004fe40003f1c200 */
[----:B---3--:R-:W-:-:S04]  /*e250*/  ISETP.LT.U32.AND P1, PT, R6, R4, PT ;  /* 0x000000040600720c */ /* 0x008fc80003f21070 */
[----:B------:R-:W-:-:S13]  /*e260*/  ISETP.LT.OR.EX P0, PT, R3, R5, !P0, P1 ;  /* 0x000000050300720c */ /* 0x000fda0004701710 */
.L_x_4612:
[----:B------:R-:W-:Y:S05]  /*e270*/  BSYNC B1 ;  /* 0x0000000000017941 */ /* 0x000fea0003800000 */
.L_x_4610:
[----:B------:R-:W-:Y:S02]  /*e280*/  SEL R6, R6, R4, P0 ;  /* 0x0000000406067207 */ /* 0x000fe40000000000 */
[----:B------:R-:W-:Y:S02]  /*e290*/  FSEL R11, R11, R10, P0 ;  /* 0x0000000a0b0b7208 */ /* 0x000fe40000000000 */
[----:B------:R-:W-:Y:S01]  /*e2a0*/  SEL R3, R3, R5, P0 ;  /* 0x0000000503037207 */ /* 0x000fe20000000000 */
[----:B-1----:R-:W-:Y:S02]  /*e2b0*/  IMAD.MOV.U32 R2, RZ, RZ, R6 ;  /* 0x000000ffff027224 */ /* 0x002fe400078e0006 */
[----:B------:R1:W-:Y:S04]  /*e2c0*/  STS [R7], R11 ;  /* 0x0000000b07007388 */ /* 0x0003e80000000800 */
[----:B------:R1:W-:Y:S02]  /*e2d0*/  STS.64 [R7+0x8], R2 ;  /* 0x0000080207007388 */ /* 0x0003e40000000a00 */
.L_x_4609:
[----:B------:R-:W-:Y:S05]  /*e2e0*/  BSYNC B0 ;  /* 0x0000000000007941 */ /* 0x000fea0003800000 */
.L_x_4608:
[----:B------:R-:W-:Y:S02]  /*e2f0*/  ISETP.GT.AND P0, PT, R9, 0x1, PT ;  /* 0x000000010900780c */ /* 0x000fe40003f04270 */
[----:B------:R-:W-:-:S11]  /*e300*/  SHF.R.S32.HI R9, RZ, 0x1, R9 ;  /* 0x00000001ff097819 */ /* 0x000fd60000011409 */
[----:B------:R-:W-:Y:S05]  /*e310*/  @P0 BRA `(.L_x_4613) ;  /* 0xfffffffc00700947 */ /* 0x000fea000383ffff */
.L_x_4607:
        /* <DEDUP_REMOVED lines=9> */
[-C--:B-12--5:R-:W-:Y:S01]  /*e3b0*/  IMAD R2, R0, R13.reuse, R8 ;  /* 0x0000000d00027224 */ /* 0x0a6fe200078e0208 */
[----:B------:R-:W-:Y:S01]  /*e3c0*/  UIADD3 UR4, UR4, 0x10, URZ ;  /* 0x0000001004047890 */ /* 0x000fe2000fffe03f */
[----:B------:R-:W-:-:S04]  /*e3d0*/  LEA.HI R4, R13, R13, RZ, 0x1 ;  /* 0x0000000d0d047211 */ /* 0x000fc800078f08ff */
[----:B------:R-:W-:Y:S01]  /*e3e0*/  SHF.R.S32.HI R5, RZ, 0x1, R4 ;  /* 0x00000001ff057819 */ /* 0x000fe20000011404 */
[----:B------:R-:W-:-:S03]  /*e3f0*/  IMAD.MOV.U32 R4, RZ, RZ, 0x20 ;  /* 0x00000020ff047424 */ /* 0x000fc600078e00ff */
[----:B------:R-:W-:Y:S01]  /*e400*/  ISETP.GE.AND P0, PT, R5, 0x20, PT ;  /* 0x000000200500780c */ /* 0x000fe20003f06270 */
[----:B---3--:R-:W-:-:S06]  /*e410*/  ULEA UR4, UR5, UR4, 0x18 ;  /* 0x0000000405047291 */ /* 0x008fcc000f8ec03f */
[----:B------:R-:W-:Y:S01]  /*e420*/  LEA R7, R2, UR4, 0x4 ;  /* 0x0000000402077c11 */ /* 0x000fe2000f8e20ff */
[----:B------:R-:W-:-:S04]  /*e430*/  IMAD.MOV.U32 R2, RZ, RZ, R6 ;  /* 0x000000ffff027224 */ /* 0x000fc800078e0006 */
[----:B------:R3:W-:Y:S04]  /*e440*/  STS [R7], R11 ;  /* 0x0000000b07007388 */ /* 0x0007e80000000800 */
[----:B------:R3:W-:Y:S01]  /*e450*/  STS.64 [R7+0x8], R2 ;  /* 0x0000080207007388 */ /* 0x0007e20000000a00 */
[----:B------:R-:W-:Y:S05]  /*e460*/  @!P0 BRA `(.L_x_4615) ;  /* 0x0000000000948947 */ /* 0x000fea0003800000 */
[----:B------:R-:W-:-:S07]  /*e470*/  MOV R9, R5 ;  /* 0x0000000500097202 */ /* 0x000fce0000000f00 */
.L_x_4621:
[----:B-1-3--:R-:W-:Y:S01]  /*e480*/  IMAD.IADD R2, R8, 0x1, R9 ;  /* 0x0000000108027824 */ /* 0x00afe200078e0209 */
        /* <DEDUP_REMOVED lines=20> */
.L_x_4619:
[----:B--2---:R-:W-:Y:S02]  /*e5d0*/  FSETP.GTU.FTZ.AND P0, PT, |R10|, +INF , PT ;  /* 0x7f8000000a00780b */ /* 0x004fe40003f1c200 */
[----:B---3--:R-:W-:-:S04]  /*e5e0*/  ISETP.LT.U32.AND P1, PT, R6, R4, PT ;  /* 0x000000040600720c */ /* 0x008fc80003f21070 */
[----:B------:R-:W-:-:S13]  /*e5f0*/  ISETP.LT.OR.EX P0, PT, R3, R5, !P0, P1 ;  /* 0x000000050300720c */ /* 0x000fda0004701710 */
.L_x_4620:
[----:B------:R-:W-:Y:S05]  /*e600*/  BSYNC B1 ;  /* 0x0000000000017941 */ /* 0x000fea0003800000 */
.L_x_4618:
[----:B------:R-:W-:Y:S02]  /*e610*/  SEL R6, R6, R4, P0 ;  /* 0x0000000406067207 */ /* 0x000fe40000000000 */
[----:B------:R-:W-:Y:S02]  /*e620*/  FSEL R11, R11, R10, P0 ;  /* 0x0000000a0b0b7208 */ /* 0x000fe40000000000 */
[----:B------:R-:W-:Y:S01]  /*e630*/  SEL R3, R3, R5, P0 ;  /* 0x0000000503037207 */ /* 0x000fe20000000000 */
[----:B-1----:R-:W-:Y:S02]  /*e640*/  IMAD.MOV.U32 R2, RZ, RZ, R6 ;  /* 0x000000ffff027224 */ /* 0x002fe400078e0006 */
[----:B------:R1:W-:Y:S04]  /*e650*/  STS [R7], R11 ;  /* 0x0000000b07007388 */ /* 0x0003e80000000800 */
[----:B------:R1:W-:Y:S02]  /*e660*/  STS.64 [R7+0x8], R2 ;  /* 0x0000080207007388 */ /* 0x0003e40000000a00 */
.L_x_4617:
[----:B------:R-:W-:Y:S05]  /*e670*/  BSYNC B0 ;  /* 0x0000000000007941 */ /* 0x000fea0003800000 */
.L_x_4616:
[----:B------:R-:W-:-:S04]  /*e680*/  SHF.R.S32.HI R9, RZ, 0x1, R9 ;  /* 0x00000001ff097819 */ /* 0x000fc80000011409 */
[----:B------:R-:W-:-:S13]  /*e690*/  ISETP.GE.AND P0, PT, R9, 0x20, PT ;  /* 0x000000200900780c */ /* 0x000fda0003f06270 */
[----:B------:R-:W-:Y:S05]  /*e6a0*/  @P0 BRA `(.L_x_4621) ;  /* 0xfffffffc00740947 */ /* 0x000fea000383ffff */
[----:B------:R-:W-:-:S07]  /*e6b0*/  IMAD.MOV.U32 R4, RZ, RZ, 0x20 ;  /* 0x00000020ff047424 */ /* 0x000fce00078e00ff */
.L_x_4615:
[----:B------:R-:W-:Y:S01]  /*e6c0*/  BAR.SYNC.DEFER_BLOCKING 0x0 ;  /* 0x0000000000007b1d */ /* 0x000fe20000010000 */
[----:B------:R-:W-:-:S13]  /*e6d0*/  ISETP.GE.AND P0, PT, R4, 0x2, PT ;  /* 0x000000020400780c */ /* 0x000fda0003f06270 */
[----:B------:R-:W-:Y:S05]  /*e6e0*/  @!P0 BRA `(.L_x_4614) ;  /* 0x0000000000688947 */ /* 0x000fea0003800000 */
[----:B-123-5:R-:W-:-:S07]  /*e6f0*/  IMAD.MOV.U32 R2, RZ, RZ, 0x1 ;  /* 0x00000001ff027424 */ /* 0x02efce00078e00ff */
.L_x_4625:
        /* <DEDUP_REMOVED lines=15> */
.L_x_4623:
[----:B--2---:R-:W-:Y:S02]  /*e7f0*/  FSETP.GTU.FTZ.AND P0, PT, |R10|, +INF , PT ;  /* 0x7f8000000a00780b */ /* 0x004fe40003f1c200 */
[----:B----4-:R-:W-:-:S04]  /*e800*/  ISETP.LT.U32.AND P1, PT, R6, R7, PT ;  /* 0x000000070600720c */ /* 0x010fc80003f21070 */
[----:B---3--:R-:W-:-:S13]  /*e810*/  ISETP.LT.OR.EX P0, PT, R3, R12, !P0, P1 ;  /* 0x0000000c0300720c */ /* 0x008fda0004701710 */
.L_x_4624:
[----:B------:R-:W-:Y:S05]  /*e820*/  BSYNC B0 ;  /* 0x0000000000007941 */ /* 0x000fea0003800000 */
.L_x_4622:
[----:B-1----:R-:W-:Y:S02]  /*e830*/  SHF.L.U32 R2, R2, 0x1, RZ ;  /* 0x0000000102027819 */ /* 0x002fe400000006ff */
[----:B------:R-:W-:Y:S02]  /*e840*/  FSEL R11, R11, R10, P0 ;  /* 0x0000000a0b0b7208 */ /* 0x000fe40000000000 */
[----:B------:R-:W-:Y:S02]  /*e850*/  ISETP.GE.AND P1, PT, R2, R4, PT ;  /* 0x000000040200720c */ /* 0x000fe40003f26270 */
[----:B------:R-:W-:Y:S02]  /*e860*/  SEL R6, R6, R7, P0 ;  /* 0x0000000706067207 */ /* 0x000fe40000000000 */
[----:B------:R-:W-:-:S09]  /*e870*/  SEL R3, R3, R12, P0 ;  /* 0x0000000c03037207 */ /* 0x000fd20000000000 */
[----:B------:R-:W-:Y:S05]  /*e880*/  @!P1 BRA `(.L_x_4625) ;  /* 0xfffffffc009c9947 */ /* 0x000fea000383ffff */
.L_x_4614:
[----:B------:R-:W4:Y:S01]  /*e890*/  LDC R9, c[0x0][0x3fc] ;  /* 0x0000ff00ff097b82 */ /* 0x000f220000000800 */
[----:B------:R-:W-:Y:S01]  /*e8a0*/  ULDC UR4, c[0x0][0x24c] ;  /* 0x0000930000047ab9 */ /* 0x000fe20000000800 */
[----:B-123-5:R-:W-:Y:S02]  /*e8b0*/  IMAD.MOV.U32 R2, RZ, RZ, RZ ;  /* 0x000000ffff027224 */ /* 0x02efe400078e00ff */
[----:B------:R-:W-:Y:S01]  /*e8c0*/  IMAD R7, R8, UR4, RZ ;  /* 0x0000000408077c24 */ /* 0x000fe2000f8e02ff */
[----:B----4-:R-:W-:-:S13]  /*e8d0*/  ISETP.NE.AND P0, PT, R9, RZ, PT ;  /* 0x000000ff0900720c */ /* 0x010fda0003f05270 */
        /* <DEDUP_REMOVED lines=280> */
.L_x_4626:
[----:B------:R-:W-:Y:S01]  /*fa60*/  ULDC.64 UR4, c[0x0][0x610] ;  /* 0x0001840000047ab9 */ /* 0x000fe20000000a00 */
[----:B------:R-:W-:Y:S02]  /*fa70*/  CS2R R4, SRZ ;  /* 0x0000000000047805 */ /* 0x000fe4000001ff00 */
[----:B------:R-:W-:Y:S01]  /*fa80*/  ISETP.NE.U32.AND P0, PT, RZ, UR4, PT ;  /* 0x00000004ff007c0c */ /* 0x000fe2000bf05070 */
[----:B------:R-:W-:-:S03]  /*fa90*/  IMAD.MOV.U32 R9, RZ, RZ, RZ ;  /* 0x000000ffff097224 */ /* 0x000fc600078e00ff */
[----:B------:R-:W-:-:S13]  /*faa0*/  ISETP.NE.AND.EX P0, PT, RZ, UR5, PT, P0 ;  /* 0x00000005ff007c0c */ /* 0x000fda000bf05300 */
[----:B------:R-:W-:Y:S05]  /*fab0*/  @!P0 BRA `(.L_x_4627) ;  /* 0x0000000800088947 */ /* 0x000fea0003800000 */
[----:B------:R-:W-:Y:S01]  /*fac0*/  HFMA2.MMA R5, -RZ, RZ, 0, 0 ;  /* 0x00000000ff057435 */ /* 0x000fe200000001ff */
[----:B------:R-:W-:Y:S02]  /*fad0*/  IMAD.MOV.U32 R12, RZ, RZ, 0x8 ;  /* 0x00000008ff0c7424 */ /* 0x000fe400078e00ff */
[----:B------:R-:W-:Y:S02]  /*fae0*/  IMAD.MOV.U32 R16, RZ, RZ, 0x10 ;  /* 0x00000010ff107424 */ /* 0x000fe400078e00ff */
[----:B------:R-:W-:-:S07]  /*faf0*/  IMAD.MOV.U32 R17, RZ, RZ, 0x0 ;  /* 0x00000000ff117424 */ /* 0x000fce00078e00ff */
.L_x_4630:
        /* <DEDUP_REMOVED lines=9> */
[----:B0-----:R-:W-:Y:S05]  /*fb90*/  CALL.REL.NOINC `($__internal_43_$__cuda_sm20_rem_u64) ;  /* 0x00000040000c7944 */ /* 0x001fea0003c00000 */
[----:B------:R-:W-:Y:S05]  /*fba0*/  BRA `(.L_x_4629) ;  /* 0x00000000004c7947 */ /* 0x000fea0003800000 */
.L_x_4628:
[----:B------:R-:W1:Y:S01]  /*fbb0*/  I2F.U32.RP R9, R16 ;  /* 0x0000001000097306 */ /* 0x000e620000209000 */
[----:B------:R-:W-:Y:S01]  /*fbc0*/  ISETP.NE.U32.AND P1, PT, R16, RZ, PT ;  /* 0x000000ff1000720c */ /* 0x000fe20003f25070 */
[----:B------:R-:W-:-:S06]  /*fbd0*/  IMAD.MOV.U32 R17, RZ, RZ, RZ ;  /* 0x000000ffff117224 */ /* 0x000fcc00078e00ff */
        /* <DEDUP_REMOVED lines=16> */
.L_x_4629:
        /* <DEDUP_REMOVED lines=10> */
[----:B0-----:R-:W-:Y:S05]  /*fd80*/  CALL.REL.NOINC `($__internal_42_$__cuda_sm20_div_u64) ;  /* 0x0000003800787944 */ /* 0x001fea0003c00000 */
[----:B------:R-:W-:Y:S02]  /*fd90*/  IMAD.MOV.U32 R12, RZ, RZ, R14 ;  /* 0x000000ffff0c7224 */ /* 0x000fe400078e000e */
[----:B------:R-:W-:Y:S01]  /*fda0*/  IMAD.MOV.U32 R13, RZ, RZ, R15 ;  /* 0x000000ffff0d7224 */ /* 0x000fe200078e000f */
[----:B------:R-:W-:Y:S06]  /*fdb0*/  BRA `(.L_x_4632) ;  /* 0x00000000004c7947 */ /* 0x000fec0003800000 */
.L_x_4631:
[----:B------:R-:W1:Y:S01]  /*fdc0*/  I2F.U32.RP R9, R10 ;  /* 0x0000000a00097306 */ /* 0x000e620000209000 */
[----:B------:R-:W-:-:S07]  /*fdd0*/  ISETP.NE.U32.AND P3, PT, R10, RZ, PT ;  /* 0x000000ff0a00720c */ /* 0x000fce0003f65070 */
[----:B-1----:R-:W1:Y:S02]  /*fde0*/  MUFU.RCP R9, R9 ;  /* 0x0000000900097308 */ /* 0x002e640000001000 */
[----:B-1----:R-:W-:-:S06]  /*fdf0*/  VIADD R4, R9, 0xffffffe ;  /* 0x0ffffffe09047836 */ /* 0x002fcc0000000000 */
[----:B------:R1:W2:Y:S02]  /*fe00*/  F2I.FTZ.U32.TRUNC.NTZ R5, R4 ;  /* 0x0000000400057305 */ /* 0x0002a4000021f000 */
[----:B-1----:R-:W-:Y:S01]  /*fe10*/  MOV R4, RZ ;  /* 0x000000ff00047202 */ /* 0x002fe20000000f00 */
        /* <DEDUP_REMOVED lines=13> */
.L_x_4632:
[----:B------:R-:W-:Y:S05]  /*fef0*/  @!P2 BRA `(.L_x_4633) ;  /* 0x000000000014a947 */ /* 0x000fea0003800000 */
[----:B------:R-:W-:Y:S01]  /*ff00*/  HFMA2.MMA R5, -RZ, RZ, 0, 4.76837158203125e-07 ;  /* 0x00000008ff057435 */ /* 0x000fe200000001ff */
[----:B------:R-:W-:Y:S01]  /*ff10*/  IMAD.MOV.U32 R4, RZ, RZ, RZ ;  /* 0x000000ffff047224 */ /* 0x000fe200078e00ff */
[----:B------:R-:W-:-:S09]  /*ff20*/  MOV R9, 0xff40 ;  /* 0x0000ff4000097802 */ /* 0x000fd20000000f00 */
[----:B0-----:R-:W-:Y:S05]  /*ff30*/  CALL.REL.NOINC `($__internal_42_$__cuda_sm20_div_u64) ;  /* 0x00000038000c7944 */ /* 0x001fea0003c00000 */
[----:B------:R-:W-:Y:S05]  /*ff40*/  BRA `(.L_x_4634) ;  /* 0x00000000004c7947 */ /* 0x000fea0003800000 */
.L_x_4633:
[----:B------:R-:W1:Y:S01]  /*ff50*/  I2F.U32.RP R9, R10 ;  /* 0x0000000a00097306 */ /* 0x000e620000209000 */
[----:B------:R-:W-:-:S07]  /*ff60*/  ISETP.NE.U32.AND P2, PT, R10, RZ, PT ;  /* 0x000000ff0a00720c */ /* 0x000fce0003f45070 */
[----:B-1----:R-:W1:Y:S02]  /*ff70*/  MUFU.RCP R9, R9 ;  /* 0x0000000900097308 */ /* 0x002e640000001000 */
[----:B-1----:R-:W-:-:S06]  /*ff80*/  VIADD R4, R9, 0xffffffe ;  /* 0x0ffffffe09047836 */ /* 0x002fcc0000000000 */
[----:B------:R1:W0:Y:S02]  /*ff90*/  F2I.FTZ.U32.TRUNC.NTZ R5, R4 ;  /* 0x0000000400057305 */ /* 0x000224000021f000 */
[----:B-1----:R-:W-:Y:S02]  /*ffa0*/  IMAD.MOV.U32 R4, RZ, RZ, RZ ;  /* 0x000000ffff047224 */ /* 0x002fe400078e00ff */
[----:B0-----:R-:W-:-:S04]  /*ffb0*/  IMAD.MOV R15, RZ, RZ, -R5 ;  /* 0x000000ffff0f7224 */ /* 0x001fc800078e0a05 */
        /* <DEDUP_REMOVED lines=12> */
.L_x_4634:
        /* <DEDUP_REMOVED lines=10> */
[----:B------:R-:W-:Y:S05]  /*10120*/  CALL.REL.NOINC `($__internal_42_$__cuda_sm20_div_u64) ;  /* 0x0000003400907944 */ /* 0x000fea0003c00000 */
[----:B------:R-:W-:Y:S02]  /*10130*/  IMAD.MOV.U32 R4, RZ, RZ, R14 ;  /* 0x000000ffff047224 */ /* 0x000fe400078e000e */
[----:B------:R-:W-:Y:S01]  /*10140*/  IMAD.MOV.U32 R5, RZ, RZ, R15 ;  /* 0x000000ffff057224 */ /* 0x000fe200078e000f */
[----:B------:R-:W-:Y:S06]  /*10150*/  BRA `(.L_x_4637) ;  /* 0x00000000004c7947 */ /* 0x000fec0003800000 */
.L_x_4636:
        /* <DEDUP_REMOVED lines=19> */
.L_x_4637:
[----:B------:R-:W-:Y:S05]  /*10290*/  BSYNC B0 ;  /* 0x0000000000007941 */ /* 0x000fea0003800000 */
.L_x_4635:
[----:B------:R-:W-:Y:S02]  /*102a0*/  ULDC.64 UR4, c[0x0][0x610] ;  /* 0x0001840000047ab9 */ /* 0x000fe40000000a00 */
[----:B------:R-:W-:-:S04]  /*102b0*/  IADD3 R4, P0, R4, UR4, RZ ;  /* 0x0000000404047c10 */ /* 0x000fc8000ff1e0ff */
[----:B------:R-:W-:-:S04]  /*102c0*/  IADD3.X R5, R5, UR5, RZ, P0, !PT ;  /* 0x0000000505057c10 */ /* 0x000fc800087fe4ff */
[----:B------:R-:W-:-:S07]  /*102d0*/  MOV R9, R5 ;  /* 0x0000000500097202 */ /* 0x000fce0000000f00 */
.L_x_4627:
        /* <DEDUP_REMOVED lines=21> */
[----:B0-----:R-:W-:-:S04]  /*10430*/  IMAD.MOV R15, RZ, RZ, -R17 ;  /* 0x000000ffff0f7224 */ /* 0x001fc800078e0a11 */
        /* <DEDUP_REMOVED lines=265> */
.L_x_4639:
        /* <DEDUP_REMOVED lines=14> */
.L_x_4641:
[----:B------:R-:W-:Y:S05]  /*115b0*/  BSYNC B0 ;  /* 0x0000000000007941 */ /* 0x000fea0003800000 */
.L_x_4640:
[----:B------:R-:W-:Y:S01]  /*115c0*/  PRMT R10, R10, 0x9910, RZ ;  /* 0x000099100a0a7816 */ /* 0x000fe200000000ff */
[----:B------:R-:W-:Y:S01]  /*115d0*/  BSSY B0, `(.L_x_4642) ;  /* 0x0000010000007945 */ /* 0x000fe20003800000 */
[----:B------:R-:W-:Y:S02]  /*115e0*/  LOP3.LUT P0, RZ, R8, R0, RZ, 0xfc, !PT ;  /* 0x0000000008ff7212 */ /* 0x000fe4000780fcff */
[----:B------:R-:W-:-:S13]  /*115f0*/  ISETP.NE.AND P1, PT, R10, RZ, PT ;  /* 0x000000ff0a00720c */ /* 0x000fda0003f25270 */
[----:B------:R-:W-:Y:S05]  /*11600*/  @!P1 BRA `(.L_x_4643) ;  /* 0x0000000000309947 */ /* 0x000fea0003800000 */
[----:B------:R-:W0:Y:S01]  /*11610*/  S2UR UR4, SR_CTAID.Y ;  /* 0x00000000000479c3 */ /* 0x000e220000002600 */
[----:B------:R-:W-:Y:S02]  /*11620*/  ISETP.NE.AND P2, PT, RZ, UR7, PT ;  /* 0x00000007ff007c0c */ /* 0x000fe4000bf45270 */
[----:B------:R-:W-:-:S05]  /*11630*/  MOV R14, R6 ;  /* 0x00000006000e7202 */ /* 0x000fca0000000f00 */
[----:B------:R-:W0:Y:S08]  /*11640*/  LDC R10, c[0x0][0x10] ;  /* 0x00000400ff0a7b82 */ /* 0x000e300000000800 */
[----:B------:R-:W1:Y:S01]  /*11650*/  LDC.64 R12, c[0x0][0x618] ;  /* 0x00018600ff0c7b82 */ /* 0x000e620000000a00 */
[----:B0-----:R-:W-:Y:S01]  /*11660*/  IMAD R15, R7, R10, UR4 ;  /* 0x00000004070f7e24 */ /* 0x001fe2000f8e020a */
[----:B------:R-:W-:-:S03]  /*11670*/  ULDC UR4, c[0x0][0x0] ;  /* 0x0000000000047ab9 */ /* 0x000fc60000000800 */
[----:B------:R-:W-:-:S04]  /*11680*/  @!P2 IMAD R15, R15, UR4, R8 ;  /* 0x000000040f0fac24 */ /* 0x000fc8000f8e0208 */
[----:B-1----:R-:W-:-:S04]  /*11690*/  IMAD.WIDE.U32 R12, R15, 0x10, R12 ;  /* 0x000000100f0c7825 */ /* 0x002fc800078e000c */
[----:B------:R-:W-:Y:S01]  /*116a0*/  IMAD.MOV.U32 R15, RZ, RZ, R3 ;  /* 0x000000ffff0f7224 */ /* 0x000fe200078e0003 */
[----:B------:R1:W-:Y:S04]  /*116b0*/  STG.E desc[UR36][R12.64], R11 ;  /* 0x0000000b0c007986 */ /* 0x0003e8000c101924 */
[----:B------:R1:W-:Y:S02]  /*116c0*/  STG.E.64 desc[UR36][R12.64+0x8], R14 ;  /* 0x0000080e0c007986 */ /* 0x0003e4000c101b24 */
.L_x_4643:
[----:B------:R-:W-:Y:S05]  /*116d0*/  BSYNC B0 ;  /* 0x0000000000007941 */ /* 0x000fea0003800000 */
.L_x_4642:
        /* <DEDUP_REMOVED lines=34> */
.L_x_4645:
[----:B------:R-:W-:Y:S05]  /*11900*/  BSYNC B0 ;  /* 0x0000000000007941 */ /* 0x000fea0003800000 */
.L_x_4644:
        /* <DEDUP_REMOVED lines=20> */
[----:B------:R-:W-:Y:S01]  /*11a50*/  MOV R3, UR4 ;  /* 0x0000000400037c02 */ /* 0x000fe20008000f00 */
[----:B-1----:R-:W-:Y:S01]  /*11a60*/  IMAD.U32 R11, RZ, RZ, UR9 ;  /* 0x00000009ff0b7e24 */ /* 0x002fe2000f8e00ff */
[----:B------:R-:W-:Y:S04]  /*11a70*/  BSSY B0, `(.L_x_4646) ;  /* 0x0000047000007945 */ /* 0x000fe80003800000 */
        /* <DEDUP_REMOVED lines=8> */
[----:B------:R-:W1:Y:S01]  /*11b00*/  LDC R19, c[0x0][0x4] ;  /* 0x00000100ff137b82 */ /* 0x000e620000000800 */
[----:B------:R-:W-:Y:S01]  /*11b10*/  BSSY B1, `(.L_x_4649) ;  /* 0x000001a000017945 */ /* 0x000fe20003800000 */
[----:B------:R-:W-:-:S06]  /*11b20*/  IMAD R7, R7, UR5, RZ ;  /* 0x0000000507077c24 */ /* 0x000fcc000f8e02ff */
[----:B------:R-:W2:Y:S01]  /*11b30*/  LDC.64 R12, c[0x0][0x618] ;  /* 0x00018600ff0c7b82 */ /* 0x000ea20000000a00 */
[----:B-1----:R-:W-:-:S07]  /*11b40*/  IMAD R19, R19, UR4, RZ ;  /* 0x0000000413137c24 */ /* 0x002fce000f8e02ff */
.L_x_4650:
[----:B------:R-:W-:-:S04]  /*11b50*/  IMAD.IADD R17, R7, 0x1, R10 ;  /* 0x0000000107117824 */ /* 0x000fc800078e020a */
[----:B--2---:R-:W-:-:S05]  /*11b60*/  IMAD.WIDE.U32 R16, R17, 0x10, R12 ;  /* 0x0000001011107825 */ /* 0x004fca00078e000c */
[----:B0-----:R-:W2:Y:S04]  /*11b70*/  LDG.E R20, desc[UR36][R16.64] ;  /* 0x0000002410147981 */ /* 0x001ea8000c1e1900 */
        /* <DEDUP_REMOVED lines=20> */
.L_x_4649:
[----:B------:R-:W-:Y:S05]  /*11cc0*/  BRA `(.L_x_4648) ;  /* 0x0000000000847947 */ /* 0x000fea0003800000 */
.L_x_4647:
[----:B------:R-:W-:Y:S01]  /*11cd0*/  ULDC UR4, c[0x0][0x23c] ;  /* 0x00008f0000047ab9 */ /* 0x000fe20000000800 */
[----:B------:R-:W-:Y:S01]  /*11ce0*/  ULDC UR5, c[0x0][0x23c] ;  /* 0x00008f0000057ab9 */ /* 0x000fe20000000800 */
[----:B------:R-:W-:-:S13]  /*11cf0*/  ISETP.GE.U32.AND P0, PT, R0, UR4, PT ;  /* 0x0000000400007c0c */ /* 0x000fda000bf06070 */
[----:B------:R-:W-:Y:S05]  /*11d00*/  @P0 BRA `(.L_x_4648) ;  /* 0x0000000000740947 */ /* 0x000fea0003800000 */
[----:B------:R-:W-:Y:S01]  /*11d10*/  ULDC UR4, c[0x0][0x10] ;  /* 0x0000040000047ab9 */ /* 0x000fe20000000800 */
[----:B------:R-:W1:Y:S01]  /*11d20*/  LDC R19, c[0x0][RZ] ;  /* 0x00000000ff137b82 */ /* 0x000e620000000800 */
[----:B------:R-:W-:Y:S02]  /*11d30*/  IMAD.MOV.U32 R10, RZ, RZ, R0 ;  /* 0x000000ffff0a7224 */ /* 0x000fe400078e0000 */
[----:B------:R-:W-:-:S05]  /*11d40*/  IMAD R7, R7, UR4, RZ ;  /* 0x0000000407077c24 */ /* 0x000fca000f8e02ff */
[----:B------:R-:W2:Y:S08]  /*11d50*/  LDC.64 R12, c[0x0][0x618] ;  /* 0x00018600ff0c7b82 */ /* 0x000eb00000000a00 */
[----:B0-----:R-:W0:Y:S02]  /*11d60*/  LDC R21, c[0x0][0x4] ;  /* 0x00000100ff157b82 */ /* 0x001e240000000800 */
.L_x_4651:
[----:B------:R-:W-:-:S04]  /*11d70*/  IMAD.IADD R15, R7, 0x1, R10 ;  /* 0x00000001070f7824 */ /* 0x000fc800078e020a */
[----:B-1----:R-:W-:-:S04]  /*11d80*/  IMAD R15, R15, R19, R8 ;  /* 0x000000130f0f7224 */ /* 0x002fc800078e0208 */
[----:B--2---:R-:W-:-:S05]  /*11d90*/  IMAD.WIDE.U32 R16, R15, 0x10, R12 ;  /* 0x000000100f107825 */ /* 0x004fca00078e000c */
[----:B------:R-:W2:Y:S04]  /*11da0*/  LDG.E R20, desc[UR36][R16.64] ;  /* 0x0000002410147981 */ /* 0x000ea8000c1e1900 */
[----:B------:R-:W3:Y:S01]  /*11db0*/  LDG.E.64 R14, desc[UR36][R16.64+0x8] ;  /* 0x00000824100e7981 */ /* 0x000ee2000c1e1b00 */
[----:B------:R-:W-:Y:S02]  /*11dc0*/  FSETP.GTU.FTZ.AND P2, PT, |R3|, +INF , PT ;  /* 0x7f8000000300780b */ /* 0x000fe40003f5c200 */
[----:B0-----:R-:W-:-:S04]  /*11dd0*/  IADD3 R10, R21, R10, RZ ;  /* 0x0000000a150a7210 */ /* 0x001fc80007ffe0ff */
        /* <DEDUP_REMOVED lines=16> */
.L_x_4648:
[----:B------:R-:W-:Y:S05]  /*11ee0*/  BSYNC B0 ;  /* 0x0000000000007941 */ /* 0x000fea0003800000 */
.L_x_4646:
[----:B------:R-:W1:Y:S01]  /*11ef0*/  S2UR UR5, SR_CgaCtaId ;  /* 0x00000000000579c3 */ /* 0x000e620000008800 */
[----:B------:R-:W-:Y:S01]  /*11f00*/  UMOV UR4, 0x400 ;  /* 0x0000040000047882 */ /* 0x000fe20000000000 */
[----:B------:R-:W-:Y:S01]  /*11f10*/  IMAD.MOV.U32 R12, RZ, RZ, R6 ;  /* 0x000000ffff0c7224 */ /* 0x000fe200078e0006 */
[----:B------:R-:W-:Y:S01]  /*11f20*/  UIADD3 UR4, UR4, 0x10, URZ ;  /* 0x0000001004047890 */ /* 0x000fe2000fffe03f */
[----:B------:R-:W-:-:S04]  /*11f30*/  IMAD.MOV.U32 R13, RZ, RZ, R11 ;  /* 0x000000ffff0d7224 */ /* 0x000fc800078e000b */
[----:B------:R-:W2:Y:S01]  /*11f40*/  LDC R7, c[0x0][RZ] ;  /* 0x00000000ff077b82 */ /* 0x000ea20000000800 */
[----:B------:R-:W-:Y:S01]  /*11f50*/  ULDC UR6, c[0x0][0x4] ;  /* 0x0000010000067ab9 */ /* 0x000fe20000000800 */
[----:B-1----:R-:W-:Y:S02]  /*11f60*/  ULEA UR4, UR5, UR4, 0x18 ;  /* 0x0000000405047291 */ /* 0x002fe4000f8ec03f */
[----:B------:R-:W-:Y:S01]  /*11f70*/  USHF.R.U32.HI UR5, URZ, 0x1, UR6 ;  /* 0x000000013f057899 */ /* 0x000fe20008011606 */
[----:B--2---:R-:W-:-:S05]  /*11f80*/  IMAD R10, R0, R7, R8 ;  /* 0x00000007000a7224 */ /* 0x004fca00078e0208 */
[----:B------:R-:W-:Y:S02]  /*11f90*/  ISETP.NE.AND P0, PT, RZ, UR5, PT ;  /* 0x00000005ff007c0c */ /* 0x000fe4000bf05270 */
[----:B------:R-:W-:-:S05]  /*11fa0*/  LEA R10, R10, UR4, 0x4 ;  /* 0x000000040a0a7c11 */ /* 0x000fca000f8e20ff */
[----:B------:R1:W-:Y:S04]  /*11fb0*/  STS.64 [R10+0x8], R12 ;  /* 0x0000080c0a007388 */ /* 0x0003e80000000a00 */
[----:B------:R1:W-:Y:S02]  /*11fc0*/  STS [R10], R3 ;  /* 0x000000030a007388 */ /* 0x0003e40000000800 */
[----:B------:R-:W-:Y:S05]  /*11fd0*/  @!P0 BRA `(.L_x_4652) ;  /* 0x0000000000988947 */ /* 0x000fea0003800000 */
[----:B0-----:R-:W-:-:S07]  /*11fe0*/  IMAD.U32 R15, RZ, RZ, UR5 ;  /* 0x00000005ff0f7e24 */ /* 0x001fce000f8e00ff */
.L_x_4658:
[----:B-1----:R-:W-:Y:S01]  /*11ff0*/  IMAD.IADD R12, R0, 0x1, R15 ;  /* 0x00000001000c7824 */ /* 0x002fe200078e020f */
[----:B------:R-:W-:Y:S04]  /*12000*/  BAR.SYNC.DEFER_BLOCKING 0x0 ;  /* 0x0000000000007b1d */ /* 0x000fe80000010000 */
[----:B------:R-:W-:Y:S02]  /*12010*/  ISETP.GE.U32.AND P0, PT, R12, UR6, PT ;  /* 0x000000060c007c0c */ /* 0x000fe4000bf06070 */
[----:B------:R-:W-:Y:S02]  /*12020*/  BSSY B0, `(.L_x_4653) ;  /* 0x000001e000007945 */ /* 0x000fe40003800000 */
[----:B------:R-:W-:-:S13]  /*12030*/  ISETP.GE.U32.OR P0, PT, R0, R15, P0 ;  /* 0x0000000f0000720c */ /* 0x000fda0000706470 */
[----:B0-----:R-:W-:Y:S05]  /*12040*/  @P0 BRA `(.L_x_4654) ;  /* 0x00000000006c0947 */ /* 0x001fea0003800000 */
[----:B------:R-:W-:Y:S01]  /*12050*/  IMAD R12, R12, R7, R8 ;  /* 0x000000070c0c7224 */ /* 0x000fe200078e0208 */
[----:B------:R-:W-:Y:S01]  /*12060*/  FSETP.GTU.FTZ.AND P0, PT, |R3|, +INF , PT ;  /* 0x7f8000000300780b */ /* 0x000fe20003f1c200 */
[----:B------:R-:W-:Y:S03]  /*12070*/  BSSY B1, `(.L_x_4655) ;  /* 0x0000011000017945 */ /* 0x000fe60003800000 */
[----:B------:R-:W-:-:S05]  /*12080*/  LEA R14, R12, UR4, 0x4 ;  /* 0x000000040c0e7c11 */ /* 0x000fca000f8e20ff */
[----:B------:R0:W1:Y:S04]  /*12090*/  LDS R16, [R14] ;  /* 0x000000000e107984 */ /* 0x0000680000000800 */
[----:B------:R0:W2:Y:S01]  /*120a0*/  LDS.64 R12, [R14+0x8] ;  /* 0x000008000e0c7984 */ /* 0x0000a20000000a00 */
[----:B------:R-:W-:Y:S05]  /*120b0*/  @P0 BRA `(.L_x_4656) ;  /* 0x0000000000240947 */ /* 0x000fea0003800000 */
[C---:B-1----:R-:W-:Y:S02]  /*120c0*/  FSETP.NEU.FTZ.AND P3, PT, R3.reuse, R16, PT ;  /* 0x000000100300720b */ /* 0x042fe40003f7d000 */
[----:B--2---:R-:W-:Y:S02]  /*120d0*/  ISETP.GE.U32.AND P0, PT, R6, R12, PT ;  /* 0x0000000c0600720c */ /* 0x004fe40003f06070 */
[----:B------:R-:W-:Y:S02]  /*120e0*/  FSETP.GT.FTZ.AND P2, PT, R3, R16, PT ;  /* 0x000000100300720b */ /* 0x000fe40003f54000 */
[----:B------:R-:W-:Y:S02]  /*120f0*/  ISETP.GE.AND.EX P0, PT, R11, R13, PT, P0 ;  /* 0x0000000d0b00720c */ /* 0x000fe40003f06300 */
[----:B0-----:R-:W-:-:S05]  /*12100*/  SEL R14, RZ, 0xffffffff, !P2 ;  /* 0xffffffffff0e7807 */ /* 0x001fca0005000000 */
[----:B------:R-:W-:-:S04]  /*12110*/  @!P3 SEL R14, RZ, 0xffffffff, P0 ;  /* 0xffffffffff0eb807 */ /* 0x000fc80000000000 */
[----:B------:R-:W-:-:S04]  /*12120*/  LOP3.LUT R14, R14, 0x1, RZ, 0xc0, !PT ;  /* 0x000000010e0e7812 */ /* 0x000fc800078ec0ff */
[----:B------:R-:W-:Y:S01]  /*12130*/  ISETP.EQ.U32.AND P0, PT, R14, 0x1, PT ;  /* 0x000000010e00780c */ /* 0x000fe20003f02070 */
[----:B------:R-:W-:-:S12]  /*12140*/  BRA `(.L_x_4657) ;  /* 0x00000000000c7947 */ /* 0x000fd80003800000 */
.L_x_4656:
[----:B-1----:R-:W-:Y:S02]  /*12150*/  FSETP.GTU.FTZ.AND P0, PT, |R16|, +INF , PT ;  /* 0x7f8000001000780b */ /* 0x002fe40003f1c200 */
[----:B--2---:R-:W-:-:S04]  /*12160*/  ISETP.LT.U32.AND P2, PT, R6, R12, PT ;  /* 0x0000000c0600720c */ /* 0x004fc80003f41070 */
[----:B------:R-:W-:-:S13]  /*12170*/  ISETP.LT.OR.EX P0, PT, R11, R13, !P0, P2 ;  /* 0x0000000d0b00720c */ /* 0x000fda0004701720 */
.L_x_4657:
[----:B------:R-:W-:Y:S05]  /*12180*/  BSYNC B1 ;  /* 0x0000000000017941 */ /* 0x000fea0003800000 */
.L_x_4655:
[----:B------:R-:W-:Y:S02]  /*12190*/  SEL R11, R11, R13, P0 ;  /* 0x0000000d0b0b7207 */ /* 0x000fe40000000000 */
[----:B------:R-:W-:Y:S02]  /*121a0*/  SEL R6, R6, R12, P0 ;  /* 0x0000000c06067207 */ /* 0x000fe40000000000 */
[----:B------:R-:W-:Y:S01]  /*121b0*/  FSEL R3, R3, R16, P0 ;  /* 0x0000001003037208 */ /* 0x000fe20000000000 */
[----:B------:R-:W-:Y:S01]  /*121c0*/  IMAD.MOV.U32 R13, RZ, RZ, R11 ;  /* 0x000000ffff0d7224 */ /* 0x000fe200078e000b */
[----:B------:R-:W-:-:S03]  /*121d0*/  MOV R12, R6 ;  /* 0x00000006000c7202 */ /* 0x000fc60000000f00 */
[----:B------:R1:W-:Y:S04]  /*121e0*/  STS [R10], R3 ;  /* 0x000000030a007388 */ /* 0x0003e80000000800 */
[----:B------:R1:W-:Y:S02]  /*121f0*/  STS.64 [R10+0x8], R12 ;  /* 0x0000080c0a007388 */ /* 0x0003e40000000a00 */
.L_x_4654:
[----:B------:R-:W-:Y:S05]  /*12200*/  BSYNC B0 ;  /* 0x0000000000007941 */ /* 0x000fea0003800000 */
.L_x_4653:
[----:B------:R-:W-:Y:S02]  /*12210*/  ISETP.GT.AND P0, PT, R15, 0x1, PT ;  /* 0x000000010f00780c */ /* 0x000fe40003f04270 */
[----:B------:R-:W-:-:S11]  /*12220*/  SHF.R.S32.HI R15, RZ, 0x1, R15 ;  /* 0x00000001ff0f7819 */ /* 0x000fd6000001140f */
[----:B------:R-:W-:Y:S05]  /*12230*/  @P0 BRA `(.L_x_4658) ;  /* 0xfffffffc006c0947 */ /* 0x000fea000383ffff */
.L_x_4652:
        /* <DEDUP_REMOVED lines=15> */
.L_x_4666:
[----:B0-----:R-:W-:Y:S01]  /*12330*/  IMAD.IADD R0, R8, 0x1, R14 ;  /* 0x0000000108007824 */ /* 0x001fe200078e020e */
[----:B------:R-:W-:Y:S04]  /*12340*/  BAR.SYNC.DEFER_BLOCKING 0x0 ;  /* 0x0000000000007b1d */ /* 0x000fe80000010000 */
[----:B------:R-:W-:Y:S02]  /*12350*/  ISETP.GE.U32.AND P0, PT, R0, R7, PT ;  /* 0x000000070000720c */ /* 0x000fe40003f06070 */
[----:B------:R-:W-:Y:S02]  /*12360*/  BSSY B0, `(.L_x_4661) ;  /* 0x000001d000007945 */ /* 0x000fe40003800000 */
[----:B------:R-:W-:-:S13]  /*12370*/  ISETP.GE.U32.OR P0, PT, R8, R14, P0 ;  /* 0x0000000e0800720c */ /* 0x000fda0000706470 */
[----:B-1----:R-:W-:Y:S05]  /*12380*/  @P0 BRA `(.L_x_4662) ;  /* 0x0000000000680947 */ /* 0x002fea0003800000 */
[----:B------:R-:W-:Y:S01]  /*12390*/  IMAD R0, R14, 0x10, R10 ;  /* 0x000000100e007824 */ /* 0x000fe200078e020a */
[----:B------:R-:W-:Y:S01]  /*123a0*/  FSETP.GTU.FTZ.AND P0, PT, |R3|, +INF , PT ;  /* 0x7f8000000300780b */ /* 0x000fe20003f1c200 */
[----:B------:R-:W-:Y:S03]  /*123b0*/  BSSY B1, `(.L_x_4663) ;  /* 0x0000010000017945 */ /* 0x000fe60003800000 */
[----:B------:R0:W1:Y:S04]  /*123c0*/  LDS R16, [R0] ;  /* 0x0000000000107984 */ /* 0x0000680000000800 */
[----:B------:R0:W2:Y:S05]  /*123d0*/  LDS.64 R12, [R0+0x8] ;  /* 0x00000800000c7984 */ /* 0x0000aa0000000a00 */
        /* <DEDUP_REMOVED lines=10> */
.L_x_4664:
[----:B-1----:R-:W-:Y:S02]  /*12480*/  FSETP.GTU.FTZ.AND P0, PT, |R16|, +INF , PT ;  /* 0x7f8000001000780b */ /* 0x002fe40003f1c200 */
[----:B--2---:R-:W-:-:S04]  /*12490*/  ISETP.LT.U32.AND P2, PT, R6, R12, PT ;  /* 0x0000000c0600720c */ /* 0x004fc80003f41070 */
[----:B------:R-:W-:-:S13]  /*124a0*/  ISETP.LT.OR.EX P0, PT, R11, R13, !P0, P2 ;  /* 0x0000000d0b00720c */ /* 0x000fda0004701720 */
.L_x_4665:
[----:B------:R-:W-:Y:S05]  /*124b0*/  BSYNC B1 ;  /* 0x0000000000017941 */ /* 0x000fea0003800000 */
.L_x_4663:
[----:B------:R-:W-:Y:S02]  /*124c0*/  SEL R6, R6, R12, P0 ;  /* 0x0000000c06067207 */ /* 0x000fe40000000000 */
[----:B------:R-:W-:Y:S02]  /*124d0*/  SEL R11, R11, R13, P0 ;  /* 0x0000000d0b0b7207 */ /* 0x000fe40000000000 */
[----:B------:R-:W-:Y:S01]  /*124e0*/  FSEL R3, R3, R16, P0 ;  /* 0x0000001003037208 */ /* 0x000fe20000000000 */
[----:B------:R-:W-:Y:S02]  /*124f0*/  IMAD.MOV.U32 R12, RZ, RZ, R6 ;  /* 0x000000ffff0c7224 */ /* 0x000fe400078e0006 */
[----:B------:R-:W-:Y:S02]  /*12500*/  IMAD.MOV.U32 R13, RZ, RZ, R11 ;  /* 0x000000ffff0d7224 */ /* 0x000fe400078e000b */
[----:B------:R1:W-:Y:S04]  /*12510*/  STS [R10], R3 ;  /* 0x000000030a007388 */ /* 0x0003e80000000800 */
[----:B------:R1:W-:Y:S02]  /*12520*/  STS.64 [R10+0x8], R12 ;  /* 0x0000080c0a007388 */ /* 0x0003e40000000a00 */
.L_x_4662:
[----:B------:R-:W-:Y:S05]  /*12530*/  BSYNC B0 ;  /* 0x0000000000007941 */ /* 0x000fea0003800000 */
.L_x_4661:
[----:B------:R-:W-:-:S04]  /*12540*/  SHF.R.S32.HI R14, RZ, 0x1, R14 ;  /* 0x00000001ff0e7819 */ /* 0x000fc8000001140e */
[----:B------:R-:W-:-:S13]  /*12550*/  ISETP.GE.AND P0, PT, R14, 0x20, PT ;  /* 0x000000200e00780c */ /* 0x000fda0003f06270 */
[----:B------:R-:W-:Y:S05]  /*12560*/  @P0 BRA `(.L_x_4666) ;  /* 0xfffffffc00700947 */ /* 0x000fea000383ffff */
[----:B0-----:R-:W-:-:S07]  /*12570*/  MOV R0, 0x20 ;  /* 0x0000002000007802 */ /* 0x001fce0000000f00 */
.L_x_4660:
[----:B------:R-:W-:Y:S01]  /*12580*/  BAR.SYNC.DEFER_BLOCKING 0x0 ;  /* 0x0000000000007b1d */ /* 0x000fe20000010000 */
[----:B------:R-:W-:-:S13]  /*12590*/  ISETP.GE.AND P0, PT, R0, 0x2, PT ;  /* 0x000000020000780c */ /* 0x000fda0003f06270 */
[----:B------:R-:W-:Y:S05]  /*125a0*/  @!P0 BRA `(.L_x_4659) ;  /* 0x0000000000688947 */ /* 0x000fea0003800000 */
[----:B------:R-:W-:-:S07]  /*125b0*/  IMAD.MOV.U32 R7, RZ, RZ, 0x1 ;  /* 0x00000001ff077424 */ /* 0x000fce00078e00ff */
.L_x_4670:
[----:B------:R-:W-:Y:S01]  /*125c0*/  FSETP.GTU.FTZ.AND P0, PT, |R3|, +INF , PT ;  /* 0x7f8000000300780b */ /* 0x000fe20003f1c200 */
[----:B-1----:R1:W2:Y:S01]  /*125d0*/  SHFL.DOWN PT, R10, R3, R7, 0x1f ;  /* 0x08001f07030a7589 */ /* 0x0022a200000e0000 */
        /* <DEDUP_REMOVED lines=13> */
.L_x_4668:
[----:B--2---:R-:W-:Y:S02]  /*126b0*/  FSETP.GTU.FTZ.AND P0, PT, |R10|, +INF , PT ;  /* 0x7f8000000a00780b */ /* 0x004fe40003f1c200 */
[----:B----4-:R-:W-:-:S04]  /*126c0*/  ISETP.LT.U32.AND P2, PT, R6, R13, PT ;  /* 0x0000000d0600720c */ /* 0x010fc80003f41070 */
[----:B---3--:R-:W-:-:S13]  /*126d0*/  ISETP.LT.OR.EX P0, PT, R11, R12, !P0, P2 ;  /* 0x0000000c0b00720c */ /* 0x008fda0004701720 */
.L_x_4669:
[----:B------:R-:W-:Y:S05]  /*126e0*/  BSYNC B0 ;  /* 0x0000000000007941 */ /* 0x000fea0003800000 */
.L_x_4667:
[----:B-1----:R-:W-:Y:S01]  /*126f0*/  IMAD.SHL.U32 R7, R7, 0x2, RZ ;  /* 0x0000000207077824 */ /* 0x002fe200078e00ff */
[----:B------:R-:W-:Y:S02]  /*12700*/  FSEL R3, R3, R10, P0 ;  /* 0x0000000a03037208 */ /* 0x000fe40000000000 */
[----:B------:R-:W-:Y:S02]  /*12710*/  SEL R6, R6, R13, P0 ;  /* 0x0000000d06067207 */ /* 0x000fe40000000000 */
[----:B------:R-:W-:Y:S02]  /*12720*/  ISETP.GE.AND P2, PT, R7, R0, PT ;  /* 0x000000000700720c */ /* 0x000fe40003f46270 */
[----:B------:R-:W-:-:S11]  /*12730*/  SEL R11, R11, R12, P0 ;  /* 0x0000000c0b0b7207 */ /* 0x000fd60000000000 */
[----:B------:R-:W-:Y:S05]  /*12740*/  @!P2 BRA `(.L_x_4670) ;  /* 0xfffffffc009ca947 */ /* 0x000fea000383ffff */
.L_x_4659:
[----:B------:R-:W-:Y:S05]  /*12750*/  @!P1 EXIT ;  /* 0x000000000000994d */ /* 0x000fea0003800000 */
[----:B-1----:R-:W1:Y:S01]  /*12760*/  LDC.64 R12, c[0x0][0x628] ;  /* 0x00018a00ff0c7b82 */ /* 0x002e620000000a00 */
        /* <DEDUP_REMOVED lines=29> */
.L_x_4672:
        /* <DEDUP_REMOVED lines=19> */
[----:B0-----:R-:W-:Y:S05]  /*12a70*/  CALL.ABS.NOINC R14 ;  /* 0x000000000e007343 */ /* 0x001fea0003c00000 */
.L_x_4674:
[----:B------:R-:W-:Y:S02]  /*12a80*/  ULDC.64 UR4, c[0x0][0x600] ;  /* 0x0001800000047ab9 */ /* 0x000fe40000000a00 */
[----:B------:R-:W-:-:S05]  /*12a90*/  IADD3 R2, P0, R2, UR4, RZ ;  /* 0x0000000402027c10 */ /* 0x000fca000ff1e0ff */
[----:B------:R-:W-:-:S05]  /*12aa0*/  IMAD.X R3, RZ, RZ, UR5, P0 ;  /* 0x00000005ff037e24 */ /* 0x000fca00080e06ff */
[----:B------:R-:W-:Y:S01]  /*12ab0*/  STG.E.64 desc[UR36][R2.64], R16 ;  /* 0x0000001002007986 */ /* 0x000fe2000c101b24 */
[----:B------:R-:W-:Y:S05]  /*12ac0*/  EXIT ;  /* 0x000000000000794d */ /* 0x000fea0003800000 */
.L_x_4673:
[----:B------:R-:W-:Y:S04]  /*12ad0*/  STG.E.64 desc[UR36][R4.64+0x8], R16 ;  /* 0x0000081004007986 */ /* 0x000fe8000c101b24 */
[----:B------:R-:W-:Y:S01]  /*12ae0*/  STG.E desc[UR36][R4.64], R3 ;  /* 0x0000000304007986 */ /* 0x000fe2000c101924 */
[----:B------:R-:W-:Y:S05]  /*12af0*/  EXIT ;  /* 0x000000000000794d */ /* 0x000fea0003800000 */
.L_x_4671:
        /* <DEDUP_REMOVED lines=17> */
.L_x_4676:
[----:B------:R-:W-:-:S07]  /*12c10*/  CS2R R16, SRZ ;  /* 0x0000000000107805 */ /* 0x000fce000001ff00 */
.L_x_4675:
        /* <DEDUP_REMOVED lines=22> */
.L_x_4678:
[----:B------:R-:W-:Y:S02]  /*12d80*/  ULDC.64 UR4, c[0x0][0x600] ;  /* 0x0001800000047ab9 */ /* 0x000fe40000000a00 */
[----:B------:R-:W-:-:S05]  /*12d90*/  IADD3 R2, P0, R2, UR4, RZ ;  /* 0x0000000402027c10 */ /* 0x000fca000ff1e0ff */
[----:B------:R-:W-:-:S05]  /*12da0*/  IMAD.X R3, RZ, RZ, UR5, P0 ;  /* 0x00000005ff037e24 */ /* 0x000fca00080e06ff */
[----:B------:R-:W-:Y:S01]  /*12db0*/  STG.E.64 desc[UR36][R2.64], R16 ;  /* 0x0000001002007986 */ /* 0x000fe2000c101b24 */
[----:B------:R-:W-:Y:S05]  /*12dc0*/  EXIT ;  /* 0x000000000000794d */ /* 0x000fea0003800000 */
.L_x_4677:
        /* <DEDUP_REMOVED lines=15> */
[----:B--2---:R-:W-:Y:S05]  /*12ec0*/  CALL.ABS.NOINC R2 ;  /* 0x0000000002007343 */ /* 0x004fea0003c00000 */
.L_x_4679:
[----:B------:R-:W-:Y:S05]  /*12ed0*/  EXIT ;  /* 0x000000000000794d */ /* 0x000fea0003800000 */
.L_x_4638:
        /* <DEDUP_REMOVED lines=47> */
.L_x_4681:
        /* <DEDUP_REMOVED lines=10> */
[----:B0-----:R-:W0:Y:S01]  /*13270*/  LDC.64 R14, c[0x4][R14] ;  /* 0x010000000e0e7b82 */ /* 0x001e220000000a00 */
        /* <DEDUP_REMOVED lines=9> */
.L_x_4683:
[----:B------:R-:W-:Y:S02]  /*13310*/  ULDC.64 UR4, c[0x0][0x600] ;  /* 0x0001800000047ab9 */ /* 0x000fe40000000a00 */
[----:B------:R-:W-:-:S05]  /*13320*/  IADD3 R2, P0, R2, UR4, RZ ;  /* 0x0000000402027c10 */ /* 0x000fca000ff1e0ff */
[----:B------:R-:W-:-:S05]  /*13330*/  IMAD.X R3, RZ, RZ, UR5, P0 ;  /* 0x00000005ff037e24 */ /* 0x000fca00080e06ff */
[----:B------:R-:W-:Y:S01]  /*13340*/  STG.E.64 desc[UR36][R2.64], R16 ;  /* 0x0000001002007986 */ /* 0x000fe2000c101b24 */
[----:B------:R-:W-:Y:S05]  /*13350*/  EXIT ;  /* 0x000000000000794d */ /* 0x000fea0003800000 */
.L_x_4682:
[----:B------:R-:W-:Y:S04]  /*13360*/  STG.E.64 desc[UR36][R4.64+0x8], R16 ;  /* 0x0000081004007986 */ /* 0x000fe8000c101b24 */
[----:B------:R-:W-:Y:S01]  /*13370*/  STG.E desc[UR36][R4.64], R11 ;  /* 0x0000000b04007986 */ /* 0x000fe2000c101924 */
[----:B------:R-:W-:Y:S05]  /*13380*/  EXIT ;  /* 0x000000000000794d */ /* 0x000fea0003800000 */
.L_x_4680:
        /* <DEDUP_REMOVED lines=16> */
[----:B-1----:R-:W-:Y:S05]  /*13490*/  CALL.ABS.NOINC R14 ;  /* 0x000000000e007343 */ /* 0x002fea0003c00000 */
.L_x_4685:
[----:B------:R-:W-:-:S07]  /*134a0*/  CS2R R16, SRZ ;  /* 0x0000000000107805 */ /* 0x000fce000001ff00 */
.L_x_4684:
        /* <DEDUP_REMOVED lines=10> */
[----:B------:R-:W-:Y:S01]  /*13550*/  HFMA2.MMA R13, -RZ, RZ, 0, 0 ;  /* 0x00000000ff0d7435 */ /* 0x000fe200000001ff */
        /* <DEDUP_REMOVED lines=8> */
[----:B------:R-:W-:-:S07]  /*135e0*/  IMAD.MOV.U32 R12, RZ, RZ, 0x1 ;  /* 0x00000001ff0c7424 */ /* 0x000fce00078e00ff */
[----:B------:R-:W-:-:S07]  /*135f0*/  LEPC R20, `(.L_x_4687) ;  /* 0x000000001014794e */ /* 0x000fce0000000000 */
[----:B0-----:R-:W-:Y:S05]  /*13600*/  CALL.ABS.NOINC R14 ;  /* 0x000000000e007343 */ /* 0x001fea0003c00000 */
.L_x_4687:
[----:B------:R-:W-:Y:S02]  /*13610*/  ULDC.64 UR4, c[0x0][0x600] ;  /* 0x0001800000047ab9 */ /* 0x000fe40000000a00 */
[----:B------:R-:W-:-:S05]  /*13620*/  IADD3 R2, P0, R2, UR4, RZ ;  /* 0x0000000402027c10 */ /* 0x000fca000ff1e0ff */
[----:B------:R-:W-:-:S05]  /*13630*/  IMAD.X R3, RZ, RZ, UR5, P0 ;  /* 0x00000005ff037e24 */ /* 0x000fca00080e06ff */
[----:B------:R-:W-:Y:S01]  /*13640*/  STG.E.64 desc[UR36][R2.64], R16 ;  /* 0x0000001002007986 */ /* 0x000fe2000c101b24 */
[----:B------:R-:W-:Y:S05]  /*13650*/  EXIT ;  /* 0x000000000000794d */ /* 0x000fea0003800000 */
.L_x_4686:
        /* <DEDUP_REMOVED lines=13> */
[----:B-1----:R-:W-:-:S07]  /*13730*/  IMAD.MOV.U32 R12, RZ, RZ, 0x1 ;  /* 0x00000001ff0c7424 */ /* 0x002fce00078e00ff */
[----:B0-----:R-:W-:-:S07]  /*13740*/  LEPC R20, `(.L_x_4688) ;  /* 0x000000001014794e */ /* 0x001fce0000000000 */
[----:B--2---:R-:W-:Y:S05]  /*13750*/  CALL.ABS.NOINC R2 ;  /* 0x0000000002007343 */ /* 0x004fea0003c00000 */
.L_x_4688:
[----:B------:R-:W-:Y:S05]  /*13760*/  EXIT ;  /* 0x000000000000794d */ /* 0x000fea0003800000 */
        .weak           $__internal_42_$__cuda_sm20_div_u64
        .type           $__internal_42_$__cuda_sm20_div_u64,@function
        .size           $__internal_42_$__cuda_sm20_div_u64,($__internal_43_$__cuda_sm20_rem_u64 - $__internal_42_$__cuda_sm20_div_u64)
$__internal_42_$__cuda_sm20_div_u64:
        /* <DEDUP_REMOVED lines=62> */
[----:B------:R-:W-:-:S02]  /*13b50*/  IADD3.X R15, RZ, R4, RZ, P3, !PT ;  /* 0x00000004ff0f7210 */ /* 0x000fc40001ffe4ff */
[----:B------:R-:W-:Y:S02]  /*13b60*/  ISETP.NE.AND.EX P1, PT, R18, RZ, PT, P1 ;  /* 0x000000ff1200720c */ /* 0x000fe40003f25310 */
[----:B------:R-:W-:Y:S01]  /*13b70*/  SEL R15, R15, R4, P0 ;  /* 0x000000040f0f7207 */ /* 0x000fe20000000000 */
[----:B------:R-:W-:Y:S01]  /*13b80*/  IMAD.MOV.U32 R4, RZ, RZ, R9 ;  /* 0x000000ffff047224 */ /* 0x000fe200078e0009 */
[----:B------:R-:W-:Y:S02]  /*13b90*/  SEL R14, R14, R19, P0 ;  /* 0x000000130e0e7207 */ /* 0x000fe40000000000 */
[----:B------:R-:W-:Y:S02]  /*13ba0*/  SEL R15, R15, 0xffffffff, P1 ;  /* 0xffffffff0f0f7807 */ /* 0x000fe40000800000 */
[----:B------:R-:W-:Y:S01]  /*13bb0*/  SEL R14, R14, 0xffffffff, P1 ;  /* 0xffffffff0e0e7807 */ /* 0x000fe20000800000 */
[----:B------:R-:W-:Y:S06]  /*13bc0*/  RET.REL.NODEC R4 `(_ZN2at6native13reduce_kernelILi512ELi1ENS0_8ReduceOpIN3c108BFloat16ENS0_9ArgMaxOpsIfEEjlLi4ELi4EEEEEvT1_) ;  /* 0xfffffec4040c7950 */ /* 0x000fec0003c3ffff */
        .weak           $__internal_43_$__cuda_sm20_rem_u64
        .type           $__internal_43_$__cuda_sm20_rem_u64,@function
        .size           $__internal_43_$__cuda_sm20_rem_u64,(.L_x_7000 - $__internal_43_$__cuda_sm20_rem_u64)
$__internal_43_$__cuda_sm20_rem_u64:
        /* <DEDUP_REMOVED lines=49> */
[----:B------:R-:W-:Y:S02]  /*13ee0*/  ISETP.GE.U32.AND.EX P0, PT, R4, R9, PT, P0 ;  /* 0x000000090400720c */ /* 0x000fe40003f06100 */
[-C--:B------:R-:W-:Y:S02]  /*13ef0*/  IADD3.X R12, ~R9, R4.reuse, RZ, P1, !PT ;  /* 0x00000004090c7210 */ /* 0x080fe40000ffe5ff */
[----:B------:R-:W-:Y:S02]  /*13f00*/  SEL R13, R13, R21, P0 ;  /* 0x000000150d0d7207 */ /* 0x000fe40000000000 */
[----:B------:R-:W-:Y:S02]  /*13f10*/  SEL R12, R12, R4, P0 ;  /* 0x000000040c0c7207 */ /* 0x000fe40000000000 */
[----:B------:R-:W-:Y:S02]  /*13f20*/  ISETP.GE.U32.AND P0, PT, R13, R16, PT ;  /* 0x000000100d00720c */ /* 0x000fe40003f06070 */
[----:B------:R-:W-:-:S02]  /*13f30*/  IADD3 R4, P2, -R16, R13, RZ ;  /* 0x0000000d10047210 */ /* 0x000fc40007f5e1ff */
[----:B------:R-:W-:Y:S02]  /*13f40*/  ISETP.GE.U32.AND.EX P0, PT, R12, R9, PT, P0 ;  /* 0x000000090c00720c */ /* 0x000fe40003f06100 */
[----:B------:R-:W-:Y:S01]  /*13f50*/  ISETP.NE.U32.AND P1, PT, R16, RZ, PT ;  /* 0x000000ff1000720c */ /* 0x000fe20003f25070 */
[----:B------:R-:W-:Y:S01]  /*13f60*/  IMAD.X R17, R12, 0x1, ~R9, P2 ;  /* 0x000000010c117824 */ /* 0x000fe200010e0e09 */
[----:B------:R-:W-:Y:S01]  /*13f70*/  SEL R16, R4, R13, P0 ;  /* 0x0000000d04107207 */ /* 0x000fe20000000000 */
[----:B------:R-:W-:Y:S01]  /*13f80*/  IMAD.MOV.U32 R4, RZ, RZ, R5 ;  /* 0x000000ffff047224 */ /* 0x000fe200078e0005 */
[----:B------:R-:W-:Y:S01]  /*13f90*/  ISETP.NE.AND.EX P1, PT, R9, RZ, PT, P1 ;  /* 0x000000ff0900720c */ /* 0x000fe20003f25310 */
[----:B------:R-:W-:Y:S01]  /*13fa0*/  IMAD.MOV.U32 R5, RZ, RZ, 0x0 ;  /* 0x00000000ff057424 */ /* 0x000fe200078e00ff */
[----:B------:R-:W-:Y:S02]  /*13fb0*/  SEL R17, R17, R12, P0 ;  /* 0x0000000c11117207 */ /* 0x000fe40000000000 */
[----:B------:R-:W-:-:S02]  /*13fc0*/  SEL R16, R16, 0xffffffff, P1 ;  /* 0xffffffff10107807 */ /* 0x000fc40000800000 */
[----:B------:R-:W-:Y:S01]  /*13fd0*/  SEL R17, R17, 0xffffffff, P1 ;  /* 0xffffffff11117807 */ /* 0x000fe20000800000 */
[----:B------:R-:W-:Y:S06]  /*13fe0*/  RET.REL.NODEC R4 `(_ZN2at6native13reduce_kernelILi512ELi1ENS0_8ReduceOpIN3c108BFloat16ENS0_9ArgMaxOpsIfEEjlLi4ELi4EEEEEvT1_) ;  /* 0xfffffec004047950 */ /* 0x000fec0003c3ffff */
.L_x_4689:
        /* <DEDUP_REMOVED lines=9> */
.L_x_7000:


//--------------------- .text._ZN2at6native13reduce_kernelILi256ELi2ENS0_8ReduceOpIN3c108BFloat16ENS0_9ArgMaxOpsIfEEjlLi4ELi4EEEEEvT1_ --------------------------
	.section	.text._ZN2at6native13reduce_kernelILi256ELi2ENS0_8ReduceOpIN3c108BFloat16ENS0_9ArgMaxOpsIfEEjlLi4ELi4EEEEEvT1_,"ax",@progbits
	.align	128
        .global         _ZN2at6native13reduce_kernelILi256ELi2ENS0_8ReduceOpIN3c108BFloat16ENS0_9ArgMaxOpsIfEEjlLi4ELi4EEEEEvT1_
        .type           _ZN2at6native13reduce_kernelILi256ELi2ENS0_8ReduceOpIN3c108BFloat16ENS0_9ArgMaxOpsIfEEjlLi4ELi4EEEEEvT1_,@function
        .size           _ZN2at6native13reduce_kernelILi256ELi2ENS0_8ReduceOpIN3c108BFloat16ENS0_9ArgMaxOpsIfEEjlLi4ELi4EEEEEvT1_,(.L_x_7002 - _ZN2at6native13reduce_kernelILi256ELi2ENS0_8ReduceOpIN3c108BFloat16ENS0_9ArgMaxOpsIfEEjlLi4ELi4EEEEEvT1_)
        .other          _ZN2at6native13reduce_kernelILi256ELi2ENS0_8ReduceOpIN3c108BFloat16ENS0_9ArgMaxOpsIfEEjlLi4ELi4EEEEEvT1_,@"STO_CUDA_ENTRY STV_DEFAULT"
_ZN2at6native13reduce_kernelILi256ELi2ENS0_8ReduceOpIN3c108BFloat16ENS0_9ArgMaxOpsIfEEjlLi4ELi4EEEEEvT1_:
.text._ZN2at6native13reduce_kernelILi256ELi2ENS0_8ReduceOpIN3c108BFloat16ENS0_9ArgMaxOpsIfEEjlLi4ELi4EEEEEvT1_:
        /* <DEDUP_REMOVED lines=293> */
.L_x_4690:
        /* <DEDUP_REMOVED lines=35> */
.L_x_4694:
        /* <DEDUP_REMOVED lines=29> */
.L_x_4700:
[----:B------:R-:W-:Y:S05]  /*1650*/  BSYNC B2 ;  /* 0x0000000000027941 */ /* 0x000fea0003800000 */
.L_x_4699:
        /* <DEDUP_REMOVED lines=9> */
[----:B------:R-:W2:Y:S01]  /*16f0*/  LDG.E.U16 R4, desc[UR60][R4.64] ;  /* 0x0000003c04047981 */ /* 0x000ea2000c1e1500 */
[----:B------:R-:W-:Y:S01]  /*1700*/  IMAD.IADD R12, R2, 0x1, -R11 ;  /* 0x00000001020c7824 */ /* 0x000fe200078e0a0b */
[----:B0-----:R-:W-:-:S13]  /*1710*/  FSETP.GTU.FTZ.AND P1, PT, |R6|, +INF , PT ;  /* 0x7f8000000600780b */ /* 0x001fda0003f3c200 */
[----:B-1----:R-:W-:Y:S02]  /*1720*/  @!P1 IMAD.MOV.U32 R3, RZ, RZ, R14 ;  /* 0x000000ffff039224 */ /* 0x002fe400078e000e */
[----:B------:R-:W-:-:S03]  /*1730*/  @!P1 IMAD.MOV.U32 R10, RZ, RZ, R15 ;  /* 0x000000ffff0a9224 */ /* 0x000fc600078e000f */
[----:B------:R-:W-:Y:S01]  /*1740*/  @!P1 ISETP.GT.U32.AND P0, PT, R12, R3, PT ;  /* 0x000000030c00920c */ /* 0x000fe20003f04070 */
[----:B------:R-:W-:-:S03]  /*1750*/  @P1 IMAD.MOV.U32 R3, RZ, RZ, R14 ;  /* 0x000000ffff031224 */ /* 0x000fc600078e000e */
        /* <DEDUP_REMOVED lines=12> */
[----:B------:R-:W-:Y:S02]  /*1820*/  FSEL R0, R13, R6, !P0 ;  /* 0x000000060d007208 */ /* 0x000fe40004000000 */
[----:B------:R-:W-:Y:S02]  /*1830*/  SEL R3, R12, R3, !P0 ;  /* 0x000000030c037207 */ /* 0x000fe40004000000 */
[----:B------:R-:W-:-:S07]  /*1840*/  SEL R6, R10, RZ, P0 ;  /* 0x000000ff0a067207 */ /* 0x000fce0000000000 */
.L_x_4698:
[----:B------:R-:W-:Y:S05]  /*1850*/  BSYNC B1 ;  /* 0x0000000000017941 */ /* 0x000fea0003800000 */
.L_x_4697:
[----:B------:R-:W0:Y:S01]  /*1860*/  LDC R12, c[0x0][0x22c] ;  /* 0x00008b00ff0c7b82 */ /* 0x000e220000000800 */
[C---:B------:R-:W-:Y:S02]  /*1870*/  IADD3 R5, P0, -R11.reuse, 0x4, RZ ;  /* 0x000000040b057810 */ /* 0x040fe40007f1e1ff */
[----:B------:R-:W-:Y:S02]  /*1880*/  IADD3 R23, -R11, 0x4, RZ ;  /* 0x000000040b177810 */ /* 0x000fe40007ffe1ff */
[----:B------:R-:W-:Y:S01]  /*1890*/  LEA R18, P1, R5, R18, 0x1 ;  /* 0x0000001205127211 */ /* 0x000fe200078208ff */
[----:B------:R-:W-:-:S05]  /*18a0*/  IMAD.X R4, RZ, RZ, -0x1, P0 ;  /* 0xffffffffff047424 */ /* 0x000fca00000e06ff */
[----:B------:R-:W-:Y:S02]  /*18b0*/  LEA.HI.X R19, R5, R19, R4, 0x1, P1 ;  /* 0x0000001305137211 */ /* 0x000fe400008f0c04 */
[----:B0-----:R-:W-:-:S07]  /*18c0*/  IADD3 R12, R11, -0x4, R12 ;  /* 0xfffffffc0b0c7810 */ /* 0x001fce0007ffe00c */
.L_x_4696:
[----:B------:R-:W-:Y:S05]  /*18d0*/  BSYNC B0 ;  /* 0x0000000000007941 */ /* 0x000fea0003800000 */
.L_x_4695:
        /* <DEDUP_REMOVED lines=20> */
.L_x_4712:
        /* <DEDUP_REMOVED lines=9> */
[-C--:B------:R-:W-:Y:S01]  /*1ab0*/  FSETP.NEU.OR P3, PT, R0, R21.reuse, P1 ;  /* 0x000000150000720b */ /* 0x080fe20000f6d400 */
[----:B------:R-:W-:Y:S01]  /*1ac0*/  IMAD.U32 R24, R4, 0x10000, RZ ;  /* 0x0001000004187824 */ /* 0x000fe200078e00ff */
[----:B------:R-:W-:-:S04]  /*1ad0*/  @!P1 FSETP.GT.FTZ.AND P2, PT, R0, R21, PT ;  /* 0x000000150000920b */ /* 0x000fc80003f54000 */
        /* <DEDUP_REMOVED lines=10> */
[----:B------:R-:W-:Y:S02]  /*1b80*/  PRMT R14, R5, 0x7632, R14 ;  /* 0x00007632050e7816 */ /* 0x000fe4000000000e */
[----:B------:R-:W-:-:S02]  /*1b90*/  SEL R3, R3, R20, P0 ;  /* 0x0000001403037207 */ /* 0x000fc40000000000 */
[----:B------:R-:W-:-:S05]  /*1ba0*/  SEL R6, R6, RZ, P0 ;  /* 0x000000ff06067207 */ /* 0x000fca0000000000 */
        /* <DEDUP_REMOVED lines=10> */
.L_x_4704:
[----:B------:R-:W-:Y:S02]  /*1c50*/  FSETP.GTU.FTZ.AND P0, PT, |R24|, +INF , PT ;  /* 0x7f8000001800780b */ /* 0x000fe40003f1c200 */
[----:B------:R-:W-:-:S04]  /*1c60*/  ISETP.LT.U32.AND P1, PT, R10, R21, PT ;  /* 0x000000150a00720c */ /* 0x000fc80003f21070 */
[----:B------:R-:W-:-:S13]  /*1c70*/  ISETP.LT.OR.EX P0, PT, R13, RZ, !P0, P1 ;  /* 0x000000ff0d00720c */ /* 0x000fda0004701710 */
.L_x_4705:
[----:B------:R-:W-:Y:S05]  /*1c80*/  BSYNC B1 ;  /* 0x0000000000017941 */ /* 0x000fea0003800000 */
.L_x_4703:
        /* <DEDUP_REMOVED lines=17> */
.L_x_4707:
[----:B------:R-:W-:Y:S02]  /*1da0*/  FSETP.GTU.FTZ.AND P0, PT, |R24|, +INF , PT ;  /* 0x7f8000001800780b */ /* 0x000fe40003f1c200 */
[----:B------:R-:W-:-:S04]  /*1db0*/  ISETP.LT.U32.AND P1, PT, R9, R26, PT ;  /* 0x0000001a0900720c */ /* 0x000fc80003f21070 */
[----:B------:R-:W-:-:S13]  /*1dc0*/  ISETP.LT.OR.EX P0, PT, R8, RZ, !P0, P1 ;  /* 0x000000ff0800720c */ /* 0x000fda0004701710 */
.L_x_4708:
[----:B------:R-:W-:Y:S05]  /*1dd0*/  BSYNC B1 ;  /* 0x0000000000017941 */ /* 0x000fea0003800000 */
.L_x_4706:
        /* <DEDUP_REMOVED lines=17> */
.L_x_4710:
[----:B------:R-:W-:Y:S02]  /*1ef0*/  FSETP.GTU.FTZ.AND P0, PT, |R24|, +INF , PT ;  /* 0x7f8000001800780b */ /* 0x000fe40003f1c200 */
[----:B------:R-:W-:-:S04]  /*1f00*/  ISETP.LT.U32.AND P1, PT, R32, R21, PT ;  /* 0x000000152000720c */ /* 0x000fc80003f21070 */
[----:B------:R-:W-:-:S13]  /*1f10*/  ISETP.LT.OR.EX P0, PT, R31, RZ, !P0, P1 ;  /* 0x000000ff1f00720c */ /* 0x000fda0004701710 */
.L_x_4711:
[----:B------:R-:W-:Y:S05]  /*1f20*/  BSYNC B1 ;  /* 0x0000000000017941 */ /* 0x000fea0003800000 */
.L_x_4709:
        /* <DEDUP_REMOVED lines=9> */
.L_x_4702:
[----:B------:R-:W-:Y:S05]  /*1fc0*/  BSYNC B0 ;  /* 0x0000000000007941 */ /* 0x000fea0003800000 */
.L_x_4701:
        /* <DEDUP_REMOVED lines=12> */
.L_x_4714:
[----:B------:R-:W-:Y:S05]  /*2090*/  BSYNC B0 ;  /* 0x0000000000007941 */ /* 0x000fea0003800000 */
.L_x_4713:
        /* <DEDUP_REMOVED lines=28> */
.L_x_4716:
[----:B------:R-:W-:Y:S05]  /*2260*/  BSYNC B0 ;  /* 0x0000000000007941 */ /* 0x000fea0003800000 */
.L_x_4715:
        /* <DEDUP_REMOVED lines=12> */
.L_x_4718:
[----:B------:R-:W-:Y:S02]  /*2330*/  FSETP.GTU.FTZ.AND P0, PT, |R11|, +INF , PT ;  /* 0x7f8000000b00780b */ /* 0x000fe40003f1c200 */
[----:B------:R-:W-:-:S04]  /*2340*/  ISETP.LT.U32.AND P1, PT, R3, R10, PT ;  /* 0x0000000a0300720c */ /* 0x000fc80003f21070 */
[----:B------:R-:W-:-:S13]  /*2350*/  ISETP.LT.OR.EX P0, PT, R6, R13, !P0, P1 ;  /* 0x0000000d0600720c */ /* 0x000fda0004701710 */
.L_x_4719:
[----:B------:R-:W-:Y:S05]  /*2360*/  BSYNC B0 ;  /* 0x0000000000007941 */ /* 0x000fea0003800000 */
.L_x_4717:
        /* <DEDUP_REMOVED lines=15> */
.L_x_4721:
[----:B------:R-:W-:Y:S02]  /*2460*/  FSETP.GTU.FTZ.AND P0, PT, |R7|, +INF , PT ;  /* 0x7f8000000700780b */ /* 0x000fe40003f1c200 */
[----:B------:R-:W-:-:S04]  /*2470*/  ISETP.LT.U32.AND P1, PT, R10, R9, PT ;  /* 0x000000090a00720c */ /* 0x000fc80003f21070 */
[----:B------:R-:W-:-:S13]  /*2480*/  ISETP.LT.OR.EX P0, PT, R13, R8, !P0, P1 ;  /* 0x000000080d00720c */ /* 0x000fda0004701710 */
.L_x_4722:
[----:B------:R-:W-:Y:S05]  /*2490*/  BSYNC B0 ;  /* 0x0000000000007941 */ /* 0x000fea0003800000 */
.L_x_4720:
        /* <DEDUP_REMOVED lines=15> */
.L_x_4724:
[----:B------:R-:W-:Y:S02]  /*2590*/  FSETP.GTU.FTZ.AND P0, PT, |R33|, +INF , PT ;  /* 0x7f8000002100780b */ /* 0x000fe40003f1c200 */
[----:B------:R-:W-:-:S04]  /*25a0*/  ISETP.LT.U32.AND P1, PT, R9, R32, PT ;  /* 0x000000200900720c */ /* 0x000fc80003f21070 */
[----:B------:R-:W-:-:S13]  /*25b0*/  ISETP.LT.OR.EX P0, PT, R8, R31, !P0, P1 ;  /* 0x0000001f0800720c */ /* 0x000fda0004701710 */
.L_x_4725:
[----:B------:R-:W-:Y:S05]  /*25c0*/  BSYNC B0 ;  /* 0x0000000000007941 */ /* 0x000fea0003800000 */
.L_x_4723:
[----:B------:R-:W-:Y:S02]  /*25d0*/  SEL R32, R9, R32, P0 ;  /* 0x0000002009207207 */ /* 0x000fe40000000000 */
[----:B------:R-:W-:Y:S02]  /*25e0*/  CS2R R10, SRZ ;  /* 0x00000000000a7805 */ /* 0x000fe4000001ff00 */
[----:B------:R-:W-:Y:S01]  /*25f0*/  SEL R31, R8, R31, P0 ;  /* 0x0000001f081f7207 */ /* 0x000fe20000000000 */
[----:B------:R-:W-:Y:S01]  /*2600*/  IMAD.MOV.U32 R7, RZ, RZ, RZ ;  /* 0x000000ffff077224 */ /* 0x000fe200078e00ff */
[----:B------:R-:W-:Y:S01]  /*2610*/  FSEL R33, R4, R33, P0 ;  /* 0x0000002104217208 */ /* 0x000fe20000000000 */
[----:B------:R-:W-:Y:S06]  /*2620*/  BRA `(.L_x_4692) ;  /* 0x000000ec00a87947 */ /* 0x000fec0003800000 */
.L_x_4693:
        /* <DEDUP_REMOVED lines=59> */
.L_x_4755:
        /* <DEDUP_REMOVED lines=298> */
.L_x_4730:
        /* <DEDUP_REMOVED lines=253> */
.L_x_4731:
[----:B------:R-:W-:Y:S01]  /*4c50*/  LOP3.LUT R29, R34, 0xfffffffc, RZ, 0xc0, !PT ;  /* 0xfffffffc221d7812 */ /* 0x000fe200078ec0ff */
[----:B------:R-:W-:-:S03]  /*4c60*/  ULDC UR36, c[0x0][0x234] ;  /* 0x00008d0000247ab9 */ /* 0x000fc60000000800 */
[----:B------:R-:W-:-:S05]  /*4c70*/  IADD3 R28, P0, R18, R29, RZ ;  /* 0x0000001d121c7210 */ /* 0x000fca0007f1e0ff */
[----:B------:R-:W-:-:S05]  /*4c80*/  IMAD.X R29, RZ, RZ, R19, P0 ;  /* 0x000000ffff1d7224 */ /* 0x000fca00000e0613 */
[----:B------:R-:W2:Y:S01]  /*4c90*/  LDG.E R28, desc[UR60][R28.64] ;  /* 0x0000003c1c1c7981 */ /* 0x000ea2000c1e1900 */
[----:B------:R-:W-:Y:S02]  /*4ca0*/  IMAD.U32 R34, RZ, RZ, UR36 ;  /* 0x00000024ff227e24 */ /* 0x000fe4000f8e00ff */
[----:B------:R-:W-:Y:S02]  /*4cb0*/  IMAD.MOV.U32 R44, RZ, RZ, RZ ;  /* 0x000000ffff2c7224 */ /* 0x000fe400078e00ff */
[----:B------:R-:W-:Y:S02]  /*4cc0*/  IMAD.MOV.U32 R42, RZ, RZ, RZ ;  /* 0x000000ffff2a7224 */ /* 0x000fe400078e00ff */
[----:B------:R-:W-:Y:S01]  /*4cd0*/  IMAD.IADD R47, R35, 0x1, R34 ;  /* 0x00000001232f7824 */ /* 0x000fe200078e0222 */
[C---:B--2---:R-:W-:Y:S02]  /*4ce0*/  PRMT R38, R28.reuse, 0x7610, R38 ;  /* 0x000076101c267816 */ /* 0x044fe40000000026 */
[----:B------:R-:W-:Y:S01]  /*4cf0*/  PRMT R39, R28, 0x7632, R39 ;  /* 0x000076321c277816 */ /* 0x000fe20000000027 */
        /* <DEDUP_REMOVED lines=246> */
.L_x_4732:
[----:B------:R-:W-:-:S04]  /*5c60*/  LOP3.LUT R29, R42, 0xfffffffc, RZ, 0xc0, !PT ;  /* 0xfffffffc2a1d7812 */ /* 0x000fc800078ec0ff */
[----:B------:R-:W-:-:S05]  /*5c70*/  IADD3 R28, P0, R18, R29, RZ ;  /* 0x0000001d121c7210 */ /* 0x000fca0007f1e0ff */
[----:B------:R-:W-:-:S05]  /*5c80*/  IMAD.X R29, RZ, RZ, R19, P0 ;  /* 0x000000ffff1d7224 */ /* 0x000fca00000e0613 */
[----:B------:R-:W2:Y:S01]  /*5c90*/  LDG.E R28, desc[UR60][R28.64] ;  /* 0x0000003c1c1c7981 */ /* 0x000ea2000c1e1900 */
[----:B------:R-:W-:Y:S01]  /*5ca0*/  IMAD R49, R34, 0x2, R47 ;  /* 0x0000000222317824 */ /* 0x000fe200078e022f */
[C---:B--2---:R-:W-:Y:S02]  /*5cb0*/  PRMT R41, R28.reuse, 0x7610, R41 ;  /* 0x000076101c297816 */ /* 0x044fe40000000029 */
[----:B------:R-:W-:Y:S01]  /*5cc0*/  PRMT R40, R28, 0x7632, R40 ;  /* 0x000076321c287816 */ /* 0x000fe20000000028 */
[----:B------:R-:W-:Y:S06]  /*5cd0*/  @!P1 BRA `(.L_x_4733) ;  /* 0x0000000c00d09947 */ /* 0x000fec0003800000 */
        /* <DEDUP_REMOVED lines=244> */
.L_x_4733:
[----:B------:R-:W-:-:S04]  /*6c20*/  LOP3.LUT R29, R44, 0xfffffffc, RZ, 0xc0, !PT ;  /* 0xfffffffc2c1d7812 */ /* 0x000fc800078ec0ff */
[----:B------:R-:W-:-:S05]  /*6c30*/  IADD3 R28, P0, R18, R29, RZ ;  /* 0x0000001d121c7210 */ /* 0x000fca0007f1e0ff */
[----:B------:R-:W-:-:S05]  /*6c40*/  IMAD.X R29, RZ, RZ, R19, P0 ;  /* 0x000000ffff1d7224 */ /* 0x000fca00000e0613 */
[----:B------:R-:W2:Y:S01]  /*6c50*/  LDG.E R28, desc[UR60][R28.64] ;  /* 0x0000003c1c1c7981 */ /* 0x000ea2000c1e1900 */
[----:B------:R-:W-:Y:S01]  /*6c60*/  FSETP.GTU.FTZ.AND P2, PT, |R0|, +INF , PT ;  /* 0x7f8000000000780b */ /* 0x000fe20003f5c200 */
[----:B------:R-:W-:Y:S01]  /*6c70*/  IMAD.U32 R43, R36, 0x10000, RZ ;  /* 0x00010000242b7824 */ /* 0x000fe200078e00ff */
        /* <DEDUP_REMOVED lines=16> */
[----:B------:R-:W-:Y:S02]  /*6d80*/  SEL R3, R3, RZ, P0 ;  /* 0x000000ff03037207 */ /* 0x000fe40000000000 */
[C---:B--2---:R-:W-:Y:S02]  /*6d90*/  PRMT R44, R28.reuse, 0x7610, R44 ;  /* 0x000076101c2c7816 */ /* 0x044fe4000000002c */
[----:B------:R-:W-:-:S03]  /*6da0*/  PRMT R45, R28, 0x7632, R45 ;  /* 0x000076321c2d7816 */ /* 0x000fc6000000002d */
        /* <DEDUP_REMOVED lines=10> */
.L_x_4735:
[----:B------:R-:W-:Y:S02]  /*6e50*/  FSETP.GTU.FTZ.AND P0, PT, |R42|, +INF , PT ;  /* 0x7f8000002a00780b */ /* 0x000fe40003f1c200 */
[----:B------:R-:W-:-:S04]  /*6e60*/  ISETP.LT.U32.AND P2, PT, R7, R35, PT ;  /* 0x000000230700720c */ /* 0x000fc80003f41070 */
[----:B------:R-:W-:-:S13]  /*6e70*/  ISETP.LT.OR.EX P0, PT, R6, RZ, !P0, P2 ;  /* 0x000000ff0600720c */ /* 0x000fda0004701720 */
.L_x_4736:
[----:B------:R-:W-:Y:S05]  /*6e80*/  BSYNC B1 ;  /* 0x0000000000017941 */ /* 0x000fea0003800000 */
.L_x_4734:
[----:B------:R-:W-:Y:S01]  /*6e90*/  FSETP.GTU.FTZ.AND P2, PT, |R9|, +INF , PT ;  /* 0x7f8000000900780b */ /* 0x000fe20003f5c200 */
[----:B------:R-:W-:Y:S01]  /*6ea0*/  BSSY B1, `(.L_x_4737) ;  /* 0x0000012000017945 */ /* 0x000fe20003800000 */
[----:B------:R-:W-:Y:S01]  /*6eb0*/  FSEL R5, R5, R42, P0 ;  /* 0x0000002a05057208 */ /* 0x000fe20000000000 */
[----:B------:R-:W-:Y:S01]  /*6ec0*/  IMAD.U32 R42, R38, 0x10000, RZ ;  /* 0x00010000262a7824 */ /* 0x000fe200078e00ff */
        /* <DEDUP_REMOVED lines=12> */
.L_x_4738:
[----:B------:R-:W-:Y:S02]  /*6f90*/  FSETP.GTU.FTZ.AND P0, PT, |R42|, +INF , PT ;  /* 0x7f8000002a00780b */ /* 0x000fe40003f1c200 */
[----:B------:R-:W-:-:S04]  /*6fa0*/  ISETP.LT.U32.AND P2, PT, R11, R47, PT ;  /* 0x0000002f0b00720c */ /* 0x000fc80003f41070 */
[----:B------:R-:W-:-:S13]  /*6fb0*/  ISETP.LT.OR.EX P0, PT, R8, RZ, !P0, P2 ;  /* 0x000000ff0800720c */ /* 0x000fda0004701720 */
.L_x_4739:
[----:B------:R-:W-:Y:S05]  /*6fc0*/  BSYNC B1 ;  /* 0x0000000000017941 */ /* 0x000fea0003800000 */
.L_x_4737:
        /* <DEDUP_REMOVED lines=16> */
.L_x_4741:
[----:B------:R-:W-:Y:S02]  /*70d0*/  FSETP.GTU.FTZ.AND P0, PT, |R29|, +INF , PT ;  /* 0x7f8000001d00780b */ /* 0x000fe40003f1c200 */
[----:B------:R-:W-:-:S04]  /*70e0*/  ISETP.LT.U32.AND P2, PT, R12, R47, PT ;  /* 0x0000002f0c00720c */ /* 0x000fc80003f41070 */
[----:B------:R-:W-:-:S13]  /*70f0*/  ISETP.LT.OR.EX P0, PT, R13, RZ, !P0, P2 ;  /* 0x000000ff0d00720c */ /* 0x000fda0004701720 */
.L_x_4742:
[----:B------:R-:W-:Y:S05]  /*7100*/  BSYNC B1 ;  /* 0x0000000000017941 */ /* 0x000fea0003800000 */
.L_x_4740:
[----:B------:R-:W-:Y:S01]  /*7110*/  FSETP.GTU.FTZ.AND P2, PT, |R14|, +INF , PT ;  /* 0x7f8000000e00780b */ /* 0x000fe20003f5c200 */
[----:B------:R-:W-:Y:S01]  /*7120*/  BSSY B1, `(.L_x_4743) ;  /* 0x0000013000017945 */ /* 0x000fe20003800000 */
[----:B------:R-:W-:Y:S01]  /*7130*/  FSEL R10, R10, R29, P0 ;  /* 0x0000001d0a0a7208 */ /* 0x000fe20000000000 */
[----:B------:R-:W-:Y:S01]  /*7140*/  IMAD.U32 R29, R41, 0x10000, RZ ;  /* 0x00010000291d7824 */ /* 0x000fe200078e00ff */
[----:B------:R-:W-:Y:S01]  /*7150*/  SEL R12, R12, R47, P0 ;  /* 0x0000002f0c0c7207 */ /* 0x000fe20000000000 */
[----:B------:R-:W-:Y:S01]  /*7160*/  IMAD.IADD R47, R47, 0x1, R34 ;  /* 0x000000012f2f7824 */ /* 0x000fe200078e0222 */
        /* <DEDUP_REMOVED lines=11> */
.L_x_4744:
[----:B------:R-:W-:Y:S02]  /*7220*/  FSETP.GTU.FTZ.AND P0, PT, |R29|, +INF , PT ;  /* 0x7f8000001d00780b */ /* 0x000fe40003f1c200 */
[----:B------:R-:W-:-:S04]  /*7230*/  ISETP.LT.U32.AND P2, PT, R22, R47, PT ;  /* 0x0000002f1600720c */ /* 0x000fc80003f41070 */
[----:B------:R-:W-:-:S13]  /*7240*/  ISETP.LT.OR.EX P0, PT, R21, RZ, !P0, P2 ;  /* 0x000000ff1500720c */ /* 0x000fda0004701720 */
.L_x_4745:
[----:B------:R-:W-:Y:S05]  /*7250*/  BSYNC B1 ;  /* 0x0000000000017941 */ /* 0x000fea0003800000 */
.L_x_4743:
[----:B------:R-:W-:Y:S01]  /*7260*/  FSETP.GTU.FTZ.AND P2, PT, |R23|, +INF , PT ;  /* 0x7f8000001700780b */ /* 0x000fe20003f5c200 */
[----:B------:R-:W-:Y:S01]  /*7270*/  BSSY B1, `(.L_x_4746) ;  /* 0x0000012000017945 */ /* 0x000fe20003800000 */
[----:B------:R-:W-:Y:S01]  /*7280*/  FSEL R14, R14, R29, P0 ;  /* 0x0000001d0e0e7208 */ /* 0x000fe20000000000 */
[----:B------:R-:W-:Y:S01]  /*7290*/  IMAD.U32 R42, R40, 0x10000, RZ ;  /* 0x00010000282a7824 */ /* 0x000fe200078e00ff */
        /* <DEDUP_REMOVED lines=12> */
.L_x_4747:
[----:B------:R-:W-:Y:S02]  /*7360*/  FSETP.GTU.FTZ.AND P0, PT, |R42|, +INF , PT ;  /* 0x7f8000002a00780b */ /* 0x000fe40003f1c200 */
[----:B------:R-:W-:-:S04]  /*7370*/  ISETP.LT.U32.AND P2, PT, R30, R47, PT ;  /* 0x0000002f1e00720c */ /* 0x000fc80003f41070 */
[----:B------:R-:W-:-:S13]  /*7380*/  ISETP.LT.OR.EX P0, PT, R25, RZ, !P0, P2 ;  /* 0x000000ff1900720c */ /* 0x000fda0004701720 */
.L_x_4748:
[----:B------:R-:W-:Y:S05]  /*7390*/  BSYNC B1 ;  /* 0x0000000000017941 */ /* 0x000fea0003800000 */
.L_x_4746:
        /* <DEDUP_REMOVED lines=16> */
.L_x_4750:
[----:B------:R-:W-:Y:S02]  /*74a0*/  FSETP.GTU.FTZ.AND P0, PT, |R42|, +INF , PT ;  /* 0x7f8000002a00780b */ /* 0x000fe40003f1c200 */
[----:B------:R-:W-:-:S04]  /*74b0*/  ISETP.LT.U32.AND P2, PT, R32, R49, PT ;  /* 0x000000312000720c */ /* 0x000fc80003f41070 */
[----:B------:R-:W-:-:S13]  /*74c0*/  ISETP.LT.OR.EX P0, PT, R31, RZ, !P0, P2 ;  /* 0x000000ff1f00720c */ /* 0x000fda0004701720 */
.L_x_4751:
[----:B------:R-:W-:Y:S05]  /*74d0*/  BSYNC B1 ;  /* 0x0000000000017941 */ /* 0x000fea0003800000 */
.L_x_4749:
        /* <DEDUP_REMOVED lines=16> */
.L_x_4753:
[----:B------:R-:W-:Y:S02]  /*75e0*/  FSETP.GTU.FTZ.AND P0, PT, |R43|, +INF , PT ;  /* 0x7f8000002b00780b */ /* 0x000fe40003f1c200 */
[----:B------:R-:W-:-:S04]  /*75f0*/  ISETP.LT.U32.AND P2, PT, R20, R49, PT ;  /* 0x000000311400720c */ /* 0x000fc80003f41070 */
[----:B------:R-:W-:-:S13]  /*7600*/  ISETP.LT.OR.EX P0, PT, R15, RZ, !P0, P2 ;  /* 0x000000ff0f00720c */ /* 0x000fda0004701720 */
.L_x_4754:
[----:B------:R-:W-:Y:S05]  /*7610*/  BSYNC B1 ;  /* 0x0000000000017941 */ /* 0x000fea0003800000 */
.L_x_4752:
        /* <DEDUP_REMOVED lines=9> */
.L_x_4729:
[----:B------:R-:W-:Y:S05]  /*76b0*/  BSYNC B0 ;  /* 0x0000000000007941 */ /* 0x000fea0003800000 */
.L_x_4728:
        /* <DEDUP_REMOVED lines=280> */
.L_x_4758:
[----:B0-----:R-:W-:-:S04]  /*8840*/  LOP3.LUT R27, R46, 0xfffffffc, RZ, 0xc0, !PT ;  /* 0xfffffffc2e1b7812 */ /* 0x001fc800078ec0ff */
        /* <DEDUP_REMOVED lines=282> */
.L_x_4759:
        /* <DEDUP_REMOVED lines=283> */
.L_x_4760:
        /* <DEDUP_REMOVED lines=283> */
.L_x_4761:
[----:B------:R-:W-:-:S04]  /*bd50*/  LOP3.LUT R27, R44, 0xfffffffc, RZ, 0xc0, !PT ;  /* 0xfffffffc2c1b7812 */ /* 0x000fc800078ec0ff */
[----:B------:R-:W-:-:S05]  /*bd60*/  IADD3 R18, P1, R18, R27, RZ ;  /* 0x0000001b12127210 */ /* 0x000fca0007f3e0ff */
[----:B------:R-:W-:-:S05]  /*bd70*/  IMAD.X R19, RZ, RZ, R19, P1 ;  /* 0x000000ffff137224 */ /* 0x000fca00008e0613 */
[----:B------:R-:W2:Y:S02]  /*bd80*/  LDG.E R18, desc[UR60][R18.64] ;  /* 0x0000003c12127981 */ /* 0x000ea4000c1e1900 */
[C---:B--2---:R-:W-:Y:S02]  /*bd90*/  PRMT R44, R18.reuse, 0x7610, R44 ;  /* 0x00007610122c7816 */ /* 0x044fe4000000002c */
[----:B------:R-:W-:-:S07]  /*bda0*/  PRMT R45, R18, 0x7632, R45 ;  /* 0x00007632122d7816 */ /* 0x000fce000000002d */
.L_x_4757:
[----:B------:R-:W-:Y:S05]  /*bdb0*/  BSYNC B0 ;  /* 0x0000000000007941 */ /* 0x000fea0003800000 */
.L_x_4756:
[----:B------:R-:W-:Y:S04]  /*bdc0*/  BSSY B0, `(.L_x_4762) ;  /* 0x00000ab000007945 */ /* 0x000fe80003800000 */
        /* <DEDUP_REMOVED lines=14> */
.L_x_4765:
[----:B------:R-:W-:Y:S02]  /*beb0*/  FSETP.GTU.FTZ.AND P0, PT, |R19|, +INF , PT ;  /* 0x7f8000001300780b */ /* 0x000fe40003f1c200 */
[----:B------:R-:W-:-:S04]  /*bec0*/  ISETP.LT.U32.AND P1, PT, R4, R35, PT ;  /* 0x000000230400720c */ /* 0x000fc80003f21070 */
[----:B------:R-:W-:-:S13]  /*bed0*/  ISETP.LT.OR.EX P0, PT, R3, RZ, !P0, P1 ;  /* 0x000000ff0300720c */ /* 0x000fda0004701710 */
.L_x_4766:
[----:B------:R-:W-:Y:S05]  /*bee0*/  BSYNC B1 ;  /* 0x0000000000017941 */ /* 0x000fea0003800000 */
.L_x_4764:
[----:B------:R-:W-:Y:S01]  /*bef0*/  FSETP.GTU.FTZ.AND P1, PT, |R5|, +INF , PT ;  /* 0x7f8000000500780b */ /* 0x000fe20003f3c200 */
[----:B------:R-:W-:Y:S01]  /*bf00*/  BSSY B1, `(.L_x_4767) ;  /* 0x0000012000017945 */ /* 0x000fe20003800000 */
[----:B------:R-:W-:Y:S01]  /*bf10*/  FSEL R0, R0, R19, P0 ;  /* 0x0000001300007208 */ /* 0x000fe20000000000 */
[----:B0-----:R-:W-:Y:S01]  /*bf20*/  IMAD.U32 R26, R37, 0x10000, RZ ;  /* 0x00010000251a7824 */ /* 0x001fe200078e00ff */
        /* <DEDUP_REMOVED lines=12> */
.L_x_4768:
[----:B------:R-:W-:Y:S02]  /*bff0*/  FSETP.GTU.FTZ.AND P0, PT, |R26|, +INF , PT ;  /* 0x7f8000001a00780b */ /* 0x000fe40003f1c200 */
[----:B------:R-:W-:-:S04]  /*c000*/  ISETP.LT.U32.AND P1, PT, R7, R35, PT ;  /* 0x000000230700720c */ /* 0x000fc80003f21070 */
[----:B------:R-:W-:-:S13]  /*c010*/  ISETP.LT.OR.EX P0, PT, R6, RZ, !P0, P1 ;  /* 0x000000ff0600720c */ /* 0x000fda0004701710 */
.L_x_4769:
[----:B------:R-:W-:Y:S05]  /*c020*/  BSYNC B1 ;  /* 0x0000000000017941 */ /* 0x000fea0003800000 */
.L_x_4767:
        /* <DEDUP_REMOVED lines=19> */
.L_x_4771:
[----:B------:R-:W-:Y:S02]  /*c160*/  FSETP.GTU.FTZ.AND P0, PT, |R38|, +INF , PT ;  /* 0x7f8000002600780b */ /* 0x000fe40003f1c200 */
[----:B------:R-:W-:-:S04]  /*c170*/  ISETP.LT.U32.AND P1, PT, R11, R27, PT ;  /* 0x0000001b0b00720c */ /* 0x000fc80003f21070 */
[----:B------:R-:W-:-:S13]  /*c180*/  ISETP.LT.OR.EX P0, PT, R8, RZ, !P0, P1 ;  /* 0x000000ff0800720c */ /* 0x000fda0004701710 */
.L_x_4772:
[----:B------:R-:W-:Y:S05]  /*c190*/  BSYNC B1 ;  /* 0x0000000000017941 */ /* 0x000fea0003800000 */
.L_x_4770:
        /* <DEDUP_REMOVED lines=16> */
.L_x_4774:
[----:B------:R-:W-:Y:S02]  /*c2a0*/  FSETP.GTU.FTZ.AND P0, PT, |R39|, +INF , PT ;  /* 0x7f8000002700780b */ /* 0x000fe40003f1c200 */
[----:B------:R-:W-:-:S04]  /*c2b0*/  ISETP.LT.U32.AND P1, PT, R12, R27, PT ;  /* 0x0000001b0c00720c */ /* 0x000fc80003f21070 */
[----:B------:R-:W-:-:S13]  /*c2c0*/  ISETP.LT.OR.EX P0, PT, R13, RZ, !P0, P1 ;  /* 0x000000ff0d00720c */ /* 0x000fda0004701710 */
.L_x_4775:
[----:B------:R-:W-:Y:S05]  /*c2d0*/  BSYNC B1 ;  /* 0x0000000000017941 */ /* 0x000fea0003800000 */
.L_x_4773:
        /* <DEDUP_REMOVED lines=19> */
.L_x_4777:
[----:B------:R-:W-:Y:S02]  /*c410*/  FSETP.GTU.FTZ.AND P0, PT, |R41|, +INF , PT ;  /* 0x7f8000002900780b */ /* 0x000fe40003f1c200 */
[----:B------:R-:W-:-:S04]  /*c420*/  ISETP.LT.U32.AND P1, PT, R22, R19, PT ;  /* 0x000000131600720c */ /* 0x000fc80003f21070 */
[----:B------:R-:W-:-:S13]  /*c430*/  ISETP.LT.OR.EX P0, PT, R21, RZ, !P0, P1 ;  /* 0x000000ff1500720c */ /* 0x000fda0004701710 */
.L_x_4778:
[----:B------:R-:W-:Y:S05]  /*c440*/  BSYNC B1 ;  /* 0x0000000000017941 */ /* 0x000fea0003800000 */
.L_x_4776:
        /* <DEDUP_REMOVED lines=16> */
.L_x_4780:
[----:B------:R-:W-:Y:S02]  /*c550*/  FSETP.GTU.FTZ.AND P0, PT, |R40|, +INF , PT ;  /* 0x7f8000002800780b */ /* 0x000fe40003f1c200 */
[----:B------:R-:W-:-:S04]  /*c560*/  ISETP.LT.U32.AND P1, PT, R30, R19, PT ;  /* 0x000000131e00720c */ /* 0x000fc80003f21070 */
[----:B------:R-:W-:-:S13]  /*c570*/  ISETP.LT.OR.EX P0, PT, R25, RZ, !P0, P1 ;  /* 0x000000ff1900720c */ /* 0x000fda0004701710 */
.L_x_4781:
[----:B------:R-:W-:Y:S05]  /*c580*/  BSYNC B1 ;  /* 0x0000000000017941 */ /* 0x000fea0003800000 */
.L_x_4779:
        /* <DEDUP_REMOVED lines=19> */
.L_x_4783:
[----:B------:R-:W-:Y:S02]  /*c6c0*/  FSETP.GTU.FTZ.AND P0, PT, |R44|, +INF , PT ;  /* 0x7f8000002c00780b */ /* 0x000fe40003f1c200 */
[----:B------:R-:W-:-:S04]  /*c6d0*/  ISETP.LT.U32.AND P1, PT, R32, R27, PT ;  /* 0x0000001b2000720c */ /* 0x000fc80003f21070 */
[----:B------:R-:W-:-:S13]  /*c6e0*/  ISETP.LT.OR.EX P0, PT, R31, RZ, !P0, P1 ;  /* 0x000000ff1f00720c */ /* 0x000fda0004701710 */
.L_x_4784:
[----:B------:R-:W-:Y:S05]  /*c6f0*/  BSYNC B1 ;  /* 0x0000000000017941 */ /* 0x000fea0003800000 */
.L_x_4782:
        /* <DEDUP_REMOVED lines=16> */
.L_x_4786:
[----:B------:R-:W-:Y:S02]  /*c800*/  FSETP.GTU.FTZ.AND P0, PT, |R45|, +INF , PT ;  /* 0x7f8000002d00780b */ /* 0x000fe40003f1c200 */
[----:B------:R-:W-:-:S04]  /*c810*/  ISETP.LT.U32.AND P1, PT, R20, R27, PT ;  /* 0x0000001b1400720c */ /* 0x000fc80003f21070 */
[----:B------:R-:W-:-:S13]  /*c820*/  ISETP.LT.OR.EX P0, PT, R15, RZ, !P0, P1 ;  /* 0x000000ff0f00720c */ /* 0x000fda0004701710 */
.L_x_4787:
[----:B------:R-:W-:Y:S05]  /*c830*/  BSYNC B1 ;  /* 0x0000000000017941 */ /* 0x000fea0003800000 */
.L_x_4785:
[----:B------:R-:W-:Y:S02]  /*c840*/  FSEL R24, R24, R45, P0 ;  /* 0x0000002d18187208 */ /* 0x000fe40000000000 */
[----:B------:R-:W-:Y:S02]  /*c850*/  SEL R20, R20, R27, P0 ;  /* 0x0000001b14147207 */ /* 0x000fe40000000000 */
[----:B------:R-:W-:-:S07]  /*c860*/  SEL R15, R15, RZ, P0 ;  /* 0x000000ff0f0f7207 */ /* 0x000fce0000000000 */
.L_x_4763:
[----:B------:R-:W-:Y:S05]  /*c870*/  BSYNC B0 ;  /* 0x0000000000007941 */ /* 0x000fea0003800000 */
.L_x_4762:
        /* <DEDUP_REMOVED lines=12> */
.L_x_4789:
[----:B------:R-:W-:Y:S02]  /*c940*/  FSETP.GTU.FTZ.AND P0, PT, |R9|, +INF , PT ;  /* 0x7f8000000900780b */ /* 0x000fe40003f1c200 */
[----:B------:R-:W-:-:S04]  /*c950*/  ISETP.LT.U32.AND P1, PT, R4, R11, PT ;  /* 0x0000000b0400720c */ /* 0x000fc80003f21070 */
[----:B------:R-:W-:-:S13]  /*c960*/  ISETP.LT.OR.EX P0, PT, R3, R8, !P0, P1 ;  /* 0x000000080300720c */ /* 0x000fda0004701710 */
.L_x_4790:
[----:B------:R-:W-:Y:S05]  /*c970*/  BSYNC B0 ;  /* 0x0000000000007941 */ /* 0x000fea0003800000 */
.L_x_4788:
        /* <DEDUP_REMOVED lines=15> */
.L_x_4792:
[----:B------:R-:W-:Y:S02]  /*ca70*/  FSETP.GTU.FTZ.AND P0, PT, |R10|, +INF , PT ;  /* 0x7f8000000a00780b */ /* 0x000fe40003f1c200 */
[----:B------:R-:W-:-:S04]  /*ca80*/  ISETP.LT.U32.AND P1, PT, R7, R12, PT ;  /* 0x0000000c0700720c */ /* 0x000fc80003f21070 */
[----:B------:R-:W-:-:S13]  /*ca90*/  ISETP.LT.OR.EX P0, PT, R6, R13, !P0, P1 ;  /* 0x0000000d0600720c */ /* 0x000fda0004701710 */
.L_x_4793:
[----:B------:R-:W-:Y:S05]  /*caa0*/  BSYNC B0 ;  /* 0x0000000000007941 */ /* 0x000fea0003800000 */
.L_x_4791:
        /* <DEDUP_REMOVED lines=15> */
.L_x_4795:
[----:B------:R-:W-:Y:S02]  /*cba0*/  FSETP.GTU.FTZ.AND P0, PT, |R14|, +INF , PT ;  /* 0x7f8000000e00780b */ /* 0x000fe40003f1c200 */
[----:B------:R-:W-:-:S04]  /*cbb0*/  ISETP.LT.U32.AND P1, PT, R11, R22, PT ;  /* 0x000000160b00720c */ /* 0x000fc80003f21070 */
[----:B------:R-:W-:-:S13]  /*cbc0*/  ISETP.LT.OR.EX P0, PT, R8, R21, !P0, P1 ;  /* 0x000000150800720c */ /* 0x000fda0004701710 */
.L_x_4796:
[----:B------:R-:W-:Y:S05]  /*cbd0*/  BSYNC B0 ;  /* 0x0000000000007941 */ /* 0x000fea0003800000 */
.L_x_4794:
        /* <DEDUP_REMOVED lines=15> */
.L_x_4798:
[----:B------:R-:W-:Y:S02]  /*ccd0*/  FSETP.GTU.FTZ.AND P0, PT, |R23|, +INF , PT ;  /* 0x7f8000001700780b */ /* 0x000fe40003f1c200 */
[----:B------:R-:W-:-:S04]  /*cce0*/  ISETP.LT.U32.AND P1, PT, R7, R30, PT ;  /* 0x0000001e0700720c */ /* 0x000fc80003f21070 */
[----:B------:R-:W-:-:S13]  /*ccf0*/  ISETP.LT.OR.EX P0, PT, R6, R25, !P0, P1 ;  /* 0x000000190600720c */ /* 0x000fda0004701710 */
.L_x_4799:
[----:B------:R-:W-:Y:S05]  /*cd00*/  BSYNC B0 ;  /* 0x0000000000007941 */ /* 0x000fea0003800000 */
.L_x_4797:
        /* <DEDUP_REMOVED lines=15> */
.L_x_4801:
[----:B------:R-:W-:Y:S02]  /*ce00*/  FSETP.GTU.FTZ.AND P0, PT, |R33|, +INF , PT ;  /* 0x7f8000002100780b */ /* 0x000fe40003f1c200 */
[----:B------:R-:W-:-:S04]  /*ce10*/  ISETP.LT.U32.AND P1, PT, R11, R32, PT ;  /* 0x000000200b00720c */ /* 0x000fc80003f21070 */
[----:B------:R-:W-:-:S13]  /*ce20*/  ISETP.LT.OR.EX P0, PT, R8, R31, !P0, P1 ;  /* 0x0000001f0800720c */ /* 0x000fda0004701710 */
.L_x_4802:
[----:B------:R-:W-:Y:S05]  /*ce30*/  BSYNC B0 ;  /* 0x0000000000007941 */ /* 0x000fea0003800000 */
.L_x_4800:
        /* <DEDUP_REMOVED lines=15> */
.L_x_4804:
[----:B------:R-:W-:Y:S02]  /*cf30*/  FSETP.GTU.FTZ.AND P0, PT, |R24|, +INF , PT ;  /* 0x7f8000001800780b */ /* 0x000fe40003f1c200 */
[----:B------:R-:W-:-:S04]  /*cf40*/  ISETP.LT.U32.AND P1, PT, R7, R20, PT ;  /* 0x000000140700720c */ /* 0x000fc80003f21070 */
[----:B------:R-:W-:-:S13]  /*cf50*/  ISETP.LT.OR.EX P0, PT, R6, R15, !P0, P1 ;  /* 0x0000000f0600720c */ /* 0x000fda0004701710 */
.L_x_4805:
[----:B------:R-:W-:Y:S05]  /*cf60*/  BSYNC B0 ;  /* 0x0000000000007941 */ /* 0x000fea0003800000 */
.L_x_4803:
[----:B------:R-:W-:Y:S02]  /*cf70*/  SEL R10, R7, R20, P0 ;  /* 0x00000014070a7207 */ /* 0x000fe40000000000 */
[----:B------:R-:W-:Y:S02]  /*cf80*/  SEL R11, R6, R15, P0 ;  /* 0x0000000f060b7207 */ /* 0x000fe40000000000 */
[----:B------:R-:W-:Y:S01]  /*cf90*/  FSEL R7, R23, R24, P0 ;  /* 0x0000001817077208 */ /* 0x000fe20000000000 */
[----:B------:R-:W-:Y:S06]  /*cfa0*/  BRA `(.L_x_4692) ;  /* 0x0000004400487947 */ /* 0x000fec0003800000 */
.L_x_4727:
        /* <DEDUP_REMOVED lines=40> */
.L_x_4829:
[----:B------:R-:W-:-:S05]  /*d230*/  IMAD R4, R38, R35, RZ ;  /* 0x0000002326047224 */ /* 0x000fca00078e02ff */
[----:B------:R-:W-:-:S05]  /*d240*/  SHF.R.U32.HI R5, RZ, 0x1, R4 ;  /* 0x00000001ff057819 */ /* 0x000fca0000011604 */
[----:B------:R-:W-:-:S05]  /*d250*/  IMAD.WIDE.U32 R4, R5, 0x4, R18 ;  /* 0x0000000405047825 */ /* 0x000fca00078e0012 */
[----:B------:R1:W2:Y:S01]  /*d260*/  LDG.E R41, desc[UR60][R4.64] ;  /* 0x0000003c04297981 */ /* 0x0002a2000c1e1900 */
[----:B0-----:R-:W-:-:S04]  /*d270*/  IMAD.IADD R40, R35, 0x1, R34 ;  /* 0x0000000123287824 */ /* 0x001fc800078e0222 */
[--C-:B------:R-:W-:Y:S02]  /*d280*/  IMAD.IADD R42, R40, 0x1, R34.reuse ;  /* 0x00000001282a7824 */ /* 0x100fe400078e0222 */
[----:B------:R-:W-:Y:S02]  /*d290*/  IMAD R6, R38, R40, RZ ;  /* 0x0000002826067224 */ /* 0x000fe400078e02ff */
[----:B------:R-:W-:Y:S02]  /*d2a0*/  IMAD.IADD R39, R42, 0x1, R34 ;  /* 0x000000012a277824 */ /* 0x000fe400078e0222 */
[C---:B------:R-:W-:Y:S01]  /*d2b0*/  IMAD R8, R38.reuse, R42, RZ ;  /* 0x0000002a26087224 */ /* 0x040fe200078e02ff */
[----:B------:R-:W-:Y:S01]  /*d2c0*/  SHF.R.U32.HI R7, RZ, 0x1, R6 ;  /* 0x00000001ff077819 */ /* 0x000fe20000011606 */
[----:B------:R-:W-:-:S03]  /*d2d0*/  IMAD R43, R38, R39, RZ ;  /* 0x00000027262b7224 */ /* 0x000fc600078e02ff */
[----:B------:R-:W-:Y:S01]  /*d2e0*/  SHF.R.U32.HI R9, RZ, 0x1, R8 ;  /* 0x00000001ff097819 */ /* 0x000fe20000011608 */
[----:B-1----:R-:W-:Y:S01]  /*d2f0*/  IMAD.WIDE.U32 R4, R7, 0x4, R18 ;  /* 0x0000000407047825 */ /* 0x002fe200078e0012 */
[----:B------:R-:W-:-:S03]  /*d300*/  SHF.R.U32.HI R43, RZ, 0x1, R43 ;  /* 0x00000001ff2b7819 */ /* 0x000fc6000001162b */
[--C-:B------:R-:W-:Y:S02]  /*d310*/  IMAD.WIDE.U32 R6, R9, 0x4, R18.reuse ;  /* 0x0000000409067825 */ /* 0x100fe400078e0012 */
[----:B------:R-:W3:Y:S02]  /*d320*/  LDG.E R4, desc[UR60][R4.64] ;  /* 0x0000003c04047981 */ /* 0x000ee4000c1e1900 */
[----:B------:R-:W-:Y:S02]  /*d330*/  IMAD.WIDE.U32 R8, R43, 0x4, R18 ;  /* 0x000000042b087825 */ /* 0x000fe400078e0012 */
[----:B------:R-:W4:Y:S04]  /*d340*/  LDG.E R6, desc[UR60][R6.64] ;  /* 0x0000003c06067981 */ /* 0x000f28000c1e1900 */
[----:B------:R0:W5:Y:S01]  /*d350*/  LDG.E R46, desc[UR60][R8.64] ;  /* 0x0000003c082e7981 */ /* 0x000162000c1e1900 */
[----:B------:R-:W-:-:S13]  /*d360*/  FSETP.GTU.FTZ.AND P1, PT, |R11|, +INF , PT ;  /* 0x7f8000000b00780b */ /* 0x000fda0003f3c200 */
[----:B------:R-:W-:-:S04]  /*d370*/  @!P1 ISETP.GE.U32.AND P0, PT, R14, R35, PT ;  /* 0x000000230e00920c */ /* 0x000fc80003f06070 */
[----:B------:R-:W-:Y:S01]  /*d380*/  @!P1 ISETP.GE.AND.EX P0, PT, R12, RZ, PT, P0 ;  /* 0x000000ff0c00920c */ /* 0x000fe20003f06300 */
[----:B------:R-:W-:Y:S01]  /*d390*/  BSSY B1, `(.L_x_4808) ;  /* 0x0000025000017945 */ /* 0x000fe20003800000 */
        /* <DEDUP_REMOVED lines=11> */
[----:B0-----:R-:W-:Y:S02]  /*d450*/  PRMT R8, R41, 0x7632, R8 ;  /* 0x0000763229087816 */ /* 0x001fe40000000008 */
[----:B------:R-:W-:Y:S02]  /*d460*/  FSEL R11, R11, R44, P0 ;  /* 0x0000002c0b0b7208 */ /* 0x000fe40000000000 */
[----:B------:R-:W-:Y:S01]  /*d470*/  PRMT R9, R41, 0x7610, R9 ;  /* 0x0000761029097816 */ /* 0x000fe20000000009 */
[----:B------:R-:W-:Y:S01]  /*d480*/  IMAD.U32 R48, R8, 0x10000, RZ ;  /* 0x0001000008307824 */ /* 0x000fe200078e00ff */
[----:B----4-:R-:W-:-:S02]  /*d490*/  PRMT R44, R6, 0x7610, R44 ;  /* 0x00007610062c7816 */ /* 0x010fc4000000002c */
[----:B------:R-:W-:Y:S02]  /*d4a0*/  PRMT R45, R6, 0x7632, R45 ;  /* 0x00007632062d7816 */ /* 0x000fe4000000002d */
[C---:B---3--:R-:W-:Y:S02]  /*d4b0*/  PRMT R41, R4.reuse, 0x7610, R41 ;  /* 0x0000761004297816 */ /* 0x048fe40000000029 */
[----:B------:R-:W-:Y:S02]  /*d4c0*/  PRMT R43, R4, 0x7632, R43 ;  /* 0x00007632042b7816 */ /* 0x000fe4000000002b */
[C---:B-----5:R-:W-:Y:S02]  /*d4d0*/  PRMT R6, R46.reuse, 0x7610, R6 ;  /* 0x000076102e067816 */ /* 0x060fe40000000006 */
[----:B------:R-:W-:Y:S02]  /*d4e0*/  PRMT R7, R46, 0x7632, R7 ;  /* 0x000076322e077816 */ /* 0x000fe40000000007 */
[----:B------:R-:W-:-:S02]  /*d4f0*/  SEL R14, R14, R35, P0 ;  /* 0x000000230e0e7207 */ /* 0x000fc40000000000 */
        /* <DEDUP_REMOVED lines=11> */
.L_x_4809:
[----:B------:R-:W-:Y:S02]  /*d5b0*/  FSETP.GTU.FTZ.AND P0, PT, |R48|, +INF , PT ;  /* 0x7f8000003000780b */ /* 0x000fe40003f1c200 */
[----:B------:R-:W-:-:S04]  /*d5c0*/  ISETP.LT.U32.AND P1, PT, R20, R35, PT ;  /* 0x000000231400720c */ /* 0x000fc80003f21070 */
[----:B------:R-:W-:-:S13]  /*d5d0*/  ISETP.LT.OR.EX P0, PT, R15, RZ, !P0, P1 ;  /* 0x000000ff0f00720c */ /* 0x000fda0004701710 */
.L_x_4810:
[----:B------:R-:W-:Y:S05]  /*d5e0*/  BSYNC B1 ;  /* 0x0000000000017941 */ /* 0x000fea0003800000 */
.L_x_4808:
        /* <DEDUP_REMOVED lines=16> */
.L_x_4812:
[----:B------:R-:W-:Y:S02]  /*d6f0*/  FSETP.GTU.FTZ.AND P0, PT, |R5|, +INF , PT ;  /* 0x7f8000000500780b */ /* 0x000fe40003f1c200 */
[----:B------:R-:W-:-:S04]  /*d700*/  ISETP.LT.U32.AND P1, PT, R23, R40, PT ;  /* 0x000000281700720c */ /* 0x000fc80003f21070 */
[----:B------:R-:W-:-:S13]  /*d710*/  ISETP.LT.OR.EX P0, PT, R21, RZ, !P0, P1 ;  /* 0x000000ff1500720c */ /* 0x000fda0004701710 */
.L_x_4813:
[----:B------:R-:W-:Y:S05]  /*d720*/  BSYNC B1 ;  /* 0x0000000000017941 */ /* 0x000fea0003800000 */
.L_x_4811:
        /* <DEDUP_REMOVED lines=16> */
.L_x_4815:
[----:B------:R-:W-:Y:S02]  /*d830*/  FSETP.GTU.FTZ.AND P0, PT, |R5|, +INF , PT ;  /* 0x7f8000000500780b */ /* 0x000fe40003f1c200 */
[----:B------:R-:W-:-:S04]  /*d840*/  ISETP.LT.U32.AND P1, PT, R25, R40, PT ;  /* 0x000000281900720c */ /* 0x000fc80003f21070 */
[----:B------:R-:W-:-:S13]  /*d850*/  ISETP.LT.OR.EX P0, PT, R26, RZ, !P0, P1 ;  /* 0x000000ff1a00720c */ /* 0x000fda0004701710 */
.L_x_4816:
[----:B------:R-:W-:Y:S05]  /*d860*/  BSYNC B1 ;  /* 0x0000000000017941 */ /* 0x000fea0003800000 */
.L_x_4814:
[----:B------:R-:W-:Y:S01]  /*d870*/  FSETP.GTU.FTZ.AND P1, PT, |R27|, +INF , PT ;  /* 0x7f8000001b00780b */ /* 0x000fe20003f3c200 */
[----:B------:R-:W-:Y:S01]  /*d880*/  BSSY B1, `(.L_x_4817) ;  /* 0x0000012000017945 */ /* 0x000fe20003800000 */
[----:B------:R-:W-:Y:S01]  /*d890*/  SEL R25, R25, R40, P0 ;  /* 0x0000002819197207 */ /* 0x000fe20000000000 */
[----:B------:R-:W-:Y:S01]  /*d8a0*/  IMAD.U32 R40, R44, 0x10000, RZ ;  /* 0x000100002c287824 */ /* 0x000fe200078e00ff */
        /* <DEDUP_REMOVED lines=12> */
.L_x_4818:
[----:B------:R-:W-:Y:S02]  /*d970*/  FSETP.GTU.FTZ.AND P0, PT, |R40|, +INF , PT ;  /* 0x7f8000002800780b */ /* 0x000fe40003f1c200 */
[----:B------:R-:W-:-:S04]  /*d980*/  ISETP.LT.U32.AND P1, PT, R29, R42, PT ;  /* 0x0000002a1d00720c */ /* 0x000fc80003f21070 */
[----:B------:R-:W-:-:S13]  /*d990*/  ISETP.LT.OR.EX P0, PT, R28, RZ, !P0, P1 ;  /* 0x000000ff1c00720c */ /* 0x000fda0004701710 */
.L_x_4819:
[----:B------:R-:W-:Y:S05]  /*d9a0*/  BSYNC B1 ;  /* 0x0000000000017941 */ /* 0x000fea0003800000 */
.L_x_4817:
        /* <DEDUP_REMOVED lines=16> */
.L_x_4821:
[----:B------:R-:W-:Y:S02]  /*dab0*/  FSETP.GTU.FTZ.AND P0, PT, |R5|, +INF , PT ;  /* 0x7f8000000500780b */ /* 0x000fe40003f1c200 */
[----:B------:R-:W-:-:S04]  /*dac0*/  ISETP.LT.U32.AND P1, PT, R37, R42, PT ;  /* 0x0000002a2500720c */ /* 0x000fc80003f21070 */
[----:B------:R-:W-:-:S13]  /*dad0*/  ISETP.LT.OR.EX P0, PT, R36, RZ, !P0, P1 ;  /* 0x000000ff2400720c */ /* 0x000fda0004701710 */
.L_x_4822:
[----:B------:R-:W-:Y:S05]  /*dae0*/  BSYNC B1 ;  /* 0x0000000000017941 */ /* 0x000fea0003800000 */
.L_x_4820:
        /* <DEDUP_REMOVED lines=16> */
.L_x_4824:
[----:B------:R-:W-:Y:S02]  /*dbf0*/  FSETP.GTU.FTZ.AND P0, PT, |R40|, +INF , PT ;  /* 0x7f8000002800780b */ /* 0x000fe40003f1c200 */
[----:B------:R-:W-:-:S04]  /*dc00*/  ISETP.LT.U32.AND P1, PT, R32, R39, PT ;  /* 0x000000272000720c */ /* 0x000fc80003f21070 */
[----:B------:R-:W-:-:S13]  /*dc10*/  ISETP.LT.OR.EX P0, PT, R31, RZ, !P0, P1 ;  /* 0x000000ff1f00720c */ /* 0x000fda0004701710 */
.L_x_4825:
[----:B------:R-:W-:Y:S05]  /*dc20*/  BSYNC B1 ;  /* 0x0000000000017941 */ /* 0x000fea0003800000 */
.L_x_4823:
        /* <DEDUP_REMOVED lines=16> */
.L_x_4827:
[----:B------:R-:W-:Y:S02]  /*dd30*/  FSETP.GTU.FTZ.AND P0, PT, |R47|, +INF , PT ;  /* 0x7f8000002f00780b */ /* 0x000fe40003f1c200 */
[----:B------:R-:W-:-:S04]  /*dd40*/  ISETP.LT.U32.AND P1, PT, R10, R39, PT ;  /* 0x000000270a00720c */ /* 0x000fc80003f21070 */
[----:B------:R-:W-:-:S13]  /*dd50*/  ISETP.LT.OR.EX P0, PT, R3, RZ, !P0, P1 ;  /* 0x000000ff0300720c */ /* 0x000fda0004701710 */
.L_x_4828:
[----:B------:R-:W-:Y:S05]  /*dd60*/  BSYNC B1 ;  /* 0x0000000000017941 */ /* 0x000fea0003800000 */
.L_x_4826:
        /* <DEDUP_REMOVED lines=9> */
.L_x_4807:
[----:B------:R-:W-:Y:S05]  /*de00*/  BSYNC B0 ;  /* 0x0000000000007941 */ /* 0x000fea0003800000 */
.L_x_4806:
        /* <DEDUP_REMOVED lines=35> */
.L_x_4831:
[----:B------:R-:W-:Y:S05]  /*e040*/  BSYNC B0 ;  /* 0x0000000000007941 */ /* 0x000fea0003800000 */
.L_x_4830:
[----:B------:R-:W-:Y:S04]  /*e050*/  BSSY B0, `(.L_x_4832) ;  /* 0x00000ab000007945 */ /* 0x000fe80003800000 */
        /* <DEDUP_REMOVED lines=14> */
.L_x_4835:
[----:B------:R-:W-:Y:S02]  /*e140*/  FSETP.GTU.FTZ.AND P0, PT, |R18|, +INF , PT ;  /* 0x7f8000001200780b */ /* 0x000fe40003f1c200 */
[----:B------:R-:W-:-:S04]  /*e150*/  ISETP.LT.U32.AND P1, PT, R14, R35, PT ;  /* 0x000000230e00720c */ /* 0x000fc80003f21070 */
[----:B------:R-:W-:-:S13]  /*e160*/  ISETP.LT.OR.EX P0, PT, R12, RZ, !P0, P1 ;  /* 0x000000ff0c00720c */ /* 0x000fda0004701710 */
.L_x_4836:
[----:B------:R-:W-:Y:S05]  /*e170*/  BSYNC B1 ;  /* 0x0000000000017941 */ /* 0x000fea0003800000 */
.L_x_4834:
        /* <DEDUP_REMOVED lines=16> */
.L_x_4838:
[----:B------:R-:W-:Y:S02]  /*e280*/  FSETP.GTU.FTZ.AND P0, PT, |R8|, +INF , PT ;  /* 0x7f8000000800780b */ /* 0x000fe40003f1c200 */
[----:B------:R-:W-:-:S04]  /*e290*/  ISETP.LT.U32.AND P1, PT, R20, R35, PT ;  /* 0x000000231400720c */ /* 0x000fc80003f21070 */
[----:B------:R-:W-:-:S13]  /*e2a0*/  ISETP.LT.OR.EX P0, PT, R15, RZ, !P0, P1 ;  /* 0x000000ff0f00720c */ /* 0x000fda0004701710 */
.L_x_4839:
[----:B------:R-:W-:Y:S05]  /*e2b0*/  BSYNC B1 ;  /* 0x0000000000017941 */ /* 0x000fea0003800000 */
.L_x_4837:
        /* <DEDUP_REMOVED lines=19> */
.L_x_4841:
[----:B------:R-:W-:Y:S02]  /*e3f0*/  FSETP.GTU.FTZ.AND P0, PT, |R41|, +INF , PT ;  /* 0x7f8000002900780b */ /* 0x000fe40003f1c200 */
[----:B------:R-:W-:-:S04]  /*e400*/  ISETP.LT.U32.AND P1, PT, R23, R18, PT ;  /* 0x000000121700720c */ /* 0x000fc80003f21070 */
[----:B------:R-:W-:-:S13]  /*e410*/  ISETP.LT.OR.EX P0, PT, R21, RZ, !P0, P1 ;  /* 0x000000ff1500720c */ /* 0x000fda0004701710 */
.L_x_4842:
[----:B------:R-:W-:Y:S05]  /*e420*/  BSYNC B1 ;  /* 0x0000000000017941 */ /* 0x000fea0003800000 */
.L_x_4840:
        /* <DEDUP_REMOVED lines=16> */
.L_x_4844:
[----:B------:R-:W-:Y:S02]  /*e530*/  FSETP.GTU.FTZ.AND P0, PT, |R43|, +INF , PT ;  /* 0x7f8000002b00780b */ /* 0x000fe40003f1c200 */
[----:B------:R-:W-:-:S04]  /*e540*/  ISETP.LT.U32.AND P1, PT, R25, R18, PT ;  /* 0x000000121900720c */ /* 0x000fc80003f21070 */
[----:B------:R-:W-:-:S13]  /*e550*/  ISETP.LT.OR.EX P0, PT, R26, RZ, !P0, P1 ;  /* 0x000000ff1a00720c */ /* 0x000fda0004701710 */
.L_x_4845:
[----:B------:R-:W-:Y:S05]  /*e560*/  BSYNC B1 ;  /* 0x0000000000017941 */ /* 0x000fea0003800000 */
.L_x_4843:
        /* <DEDUP_REMOVED lines=19> */
.L_x_4847:
[----:B------:R-:W-:Y:S02]  /*e6a0*/  FSETP.GTU.FTZ.AND P0, PT, |R44|, +INF , PT ;  /* 0x7f8000002c00780b */ /* 0x000fe40003f1c200 */
[----:B------:R-:W-:-:S04]  /*e6b0*/  ISETP.LT.U32.AND P1, PT, R29, R8, PT ;  /* 0x000000081d00720c */ /* 0x000fc80003f21070 */
[----:B------:R-:W-:-:S13]  /*e6c0*/  ISETP.LT.OR.EX P0, PT, R28, RZ, !P0, P1 ;  /* 0x000000ff1c00720c */ /* 0x000fda0004701710 */
.L_x_4848:
[----:B------:R-:W-:Y:S05]  /*e6d0*/  BSYNC B1 ;  /* 0x0000000000017941 */ /* 0x000fea0003800000 */
.L_x_4846:
        /* <DEDUP_REMOVED lines=16> */
.L_x_4850:
[----:B------:R-:W-:Y:S02]  /*e7e0*/  FSETP.GTU.FTZ.AND P0, PT, |R45|, +INF , PT ;  /* 0x7f8000002d00780b */ /* 0x000fe40003f1c200 */
[----:B------:R-:W-:-:S04]  /*e7f0*/  ISETP.LT.U32.AND P1, PT, R37, R8, PT ;  /* 0x000000082500720c */ /* 0x000fc80003f21070 */
[----:B------:R-:W-:-:S13]  /*e800*/  ISETP.LT.OR.EX P0, PT, R36, RZ, !P0, P1 ;  /* 0x000000ff2400720c */ /* 0x000fda0004701710 */
.L_x_4851:
[----:B------:R-:W-:Y:S05]  /*e810*/  BSYNC B1 ;  /* 0x0000000000017941 */ /* 0x000fea0003800000 */
.L_x_4849:
        /* <DEDUP_REMOVED lines=19> */
.L_x_4853:
[----:B------:R-:W-:Y:S02]  /*e950*/  FSETP.GTU.FTZ.AND P0, PT, |R6|, +INF , PT ;  /* 0x7f8000000600780b */ /* 0x000fe40003f1c200 */
[----:B------:R-:W-:-:S04]  /*e960*/  ISETP.LT.U32.AND P1, PT, R32, R5, PT ;  /* 0x000000052000720c */ /* 0x000fc80003f21070 */
[----:B------:R-:W-:-:S13]  /*e970*/  ISETP.LT.OR.EX P0, PT, R31, RZ, !P0, P1 ;  /* 0x000000ff1f00720c */ /* 0x000fda0004701710 */
.L_x_4854:
[----:B------:R-:W-:Y:S05]  /*e980*/  BSYNC B1 ;  /* 0x0000000000017941 */ /* 0x000fea0003800000 */
.L_x_4852:
        /* <DEDUP_REMOVED lines=16> */
.L_x_4856:
[----:B------:R-:W-:Y:S02]  /*ea90*/  FSETP.GTU.FTZ.AND P0, PT, |R7|, +INF , PT ;  /* 0x7f8000000700780b */ /* 0x000fe40003f1c200 */
[----:B------:R-:W-:-:S04]  /*eaa0*/  ISETP.LT.U32.AND P1, PT, R10, R5, PT ;  /* 0x000000050a00720c */ /* 0x000fc80003f21070 */
[----:B------:R-:W-:-:S13]  /*eab0*/  ISETP.LT.OR.EX P0, PT, R3, RZ, !P0, P1 ;  /* 0x000000ff0300720c */ /* 0x000fda0004701710 */
.L_x_4857:
[----:B------:R-:W-:Y:S05]  /*eac0*/  BSYNC B1 ;  /* 0x0000000000017941 */ /* 0x000fea0003800000 */
.L_x_4855:
[----:B------:R-:W-:Y:S02]  /*ead0*/  FSEL R0, R0, R7, P0 ;  /* 0x0000000700007208 */ /* 0x000fe40000000000 */
[----:B------:R-:W-:Y:S02]  /*eae0*/  SEL R10, R10, R5, P0 ;  /* 0x000000050a0a7207 */ /* 0x000fe40000000000 */
[----:B------:R-:W-:-:S07]  /*eaf0*/  SEL R3, R3, RZ, P0 ;  /* 0x000000ff03037207 */ /* 0x000fce0000000000 */
.L_x_4833:
[----:B------:R-:W-:Y:S05]  /*eb00*/  BSYNC B0 ;  /* 0x0000000000007941 */ /* 0x000fea0003800000 */
.L_x_4832:
        /* <DEDUP_REMOVED lines=12> */
.L_x_4859:
[----:B------:R-:W-:Y:S02]  /*ebd0*/  FSETP.GTU.FTZ.AND P0, PT, |R22|, +INF , PT ;  /* 0x7f8000001600780b */ /* 0x000fe40003f1c200 */
[----:B------:R-:W-:-:S04]  /*ebe0*/  ISETP.LT.U32.AND P1, PT, R14, R23, PT ;  /* 0x000000170e00720c */ /* 0x000fc80003f21070 */
[----:B------:R-:W-:-:S13]  /*ebf0*/  ISETP.LT.OR.EX P0, PT, R12, R21, !P0, P1 ;  /* 0x000000150c00720c */ /* 0x000fda0004701710 */
.L_x_4860:
[----:B------:R-:W-:Y:S05]  /*ec00*/  BSYNC B0 ;  /* 0x0000000000007941 */ /* 0x000fea0003800000 */
.L_x_4858:
        /* <DEDUP_REMOVED lines=15> */
.L_x_4862:
[----:B------:R-:W-:Y:S02]  /*ed00*/  FSETP.GTU.FTZ.AND P0, PT, |R24|, +INF , PT ;  /* 0x7f8000001800780b */ /* 0x000fe40003f1c200 */
[----:B------:R-:W-:-:S04]  /*ed10*/  ISETP.LT.U32.AND P1, PT, R20, R25, PT ;  /* 0x000000191400720c */ /* 0x000fc80003f21070 */
[----:B------:R-:W-:-:S13]  /*ed20*/  ISETP.LT.OR.EX P0, PT, R15, R26, !P0, P1 ;  /* 0x0000001a0f00720c */ /* 0x000fda0004701710 */
.L_x_4863:
[----:B------:R-:W-:Y:S05]  /*ed30*/  BSYNC B0 ;  /* 0x0000000000007941 */ /* 0x000fea0003800000 */
.L_x_4861:
        /* <DEDUP_REMOVED lines=15> */
.L_x_4865:
[----:B------:R-:W-:Y:S02]  /*ee30*/  FSETP.GTU.FTZ.AND P0, PT, |R27|, +INF , PT ;  /* 0x7f8000001b00780b */ /* 0x000fe40003f1c200 */
[----:B------:R-:W-:-:S04]  /*ee40*/  ISETP.LT.U32.AND P1, PT, R14, R29, PT ;  /* 0x0000001d0e00720c */ /* 0x000fc80003f21070 */
[----:B------:R-:W-:-:S13]  /*ee50*/  ISETP.LT.OR.EX P0, PT, R21, R28, !P0, P1 ;  /* 0x0000001c1500720c */ /* 0x000fda0004701710 */
.L_x_4866:
[----:B------:R-:W-:Y:S05]  /*ee60*/  BSYNC B0 ;  /* 0x0000000000007941 */ /* 0x000fea0003800000 */
.L_x_4864:
        /* <DEDUP_REMOVED lines=15> */
.L_x_4868:
[----:B------:R-:W-:Y:S02]  /*ef60*/  FSETP.GTU.FTZ.AND P0, PT, |R30|, +INF , PT ;  /* 0x7f8000001e00780b */ /* 0x000fe40003f1c200 */
[----:B------:R-:W-:-:S04]  /*ef70*/  ISETP.LT.U32.AND P1, PT, R20, R37, PT ;  /* 0x000000251400720c */ /* 0x000fc80003f21070 */
[----:B------:R-:W-:-:S13]  /*ef80*/  ISETP.LT.OR.EX P0, PT, R15, R36, !P0, P1 ;  /* 0x000000240f00720c */ /* 0x000fda0004701710 */
.L_x_4869:
[----:B------:R-:W-:Y:S05]  /*ef90*/  BSYNC B0 ;  /* 0x0000000000007941 */ /* 0x000fea0003800000 */
.L_x_4867:
        /* <DEDUP_REMOVED lines=15> */
.L_x_4871:
[----:B------:R-:W-:Y:S02]  /*f090*/  FSETP.GTU.FTZ.AND P0, PT, |R33|, +INF , PT ;  /* 0x7f8000002100780b */ /* 0x000fe40003f1c200 */
[----:B------:R-:W-:-:S04]  /*f0a0*/  ISETP.LT.U32.AND P1, PT, R29, R32, PT ;  /* 0x000000201d00720c */ /* 0x000fc80003f21070 */
[----:B------:R-:W-:-:S13]  /*f0b0*/  ISETP.LT.OR.EX P0, PT, R28, R31, !P0, P1 ;  /* 0x0000001f1c00720c */ /* 0x000fda0004701710 */
.L_x_4872:
[----:B------:R-:W-:Y:S05]  /*f0c0*/  BSYNC B0 ;  /* 0x0000000000007941 */ /* 0x000fea0003800000 */
.L_x_4870:
        /* <DEDUP_REMOVED lines=15> */
.L_x_4874:
[----:B------:R-:W-:Y:S02]  /*f1c0*/  FSETP.GTU.FTZ.AND P0, PT, |R0|, +INF , PT ;  /* 0x7f8000000000780b */ /* 0x000fe40003f1c200 */
[----:B------:R-:W-:-:S04]  /*f1d0*/  ISETP.LT.U32.AND P1, PT, R37, R10, PT ;  /* 0x0000000a2500720c */ /* 0x000fc80003f21070 */
[----:B------:R-:W-:-:S13]  /*f1e0*/  ISETP.LT.OR.EX P0, PT, R36, R3, !P0, P1 ;  /* 0x000000032400720c */ /* 0x000fda0004701710 */
.L_x_4875:
[----:B------:R-:W-:Y:S05]  /*f1f0*/  BSYNC B0 ;  /* 0x0000000000007941 */ /* 0x000fea0003800000 */
.L_x_4873:
[----:B------:R-:W-:Y:S02]  /*f200*/  SEL R10, R37, R10, P0 ;  /* 0x0000000a250a7207 */ /* 0x000fe40000000000 */
[----:B------:R-:W-:Y:S02]  /*f210*/  SEL R11, R36, R3, P0 ;  /* 0x00000003240b7207 */ /* 0x000fe40000000000 */
[----:B------:R-:W-:Y:S01]  /*f220*/  FSEL R7, R7, R0, P0 ;  /* 0x0000000007077208 */ /* 0x000fe20000000000 */
[----:B------:R-:W-:Y:S06]  /*f230*/  BRA `(.L_x_4692) ;  /* 0x0000002000a47947 */ /* 0x000fec0003800000 */
.L_x_4726:
        /* <DEDUP_REMOVED lines=49> */
.L_x_4899:
[----:B------:R-:W-:-:S05]  /*f550*/  SHF.R.U32.HI R11, RZ, 0x1, R39 ;  /* 0x00000001ff0b7819 */ /* 0x000fca0000011627 */
[----:B------:R-:W-:-:S06]  /*f560*/  IMAD.WIDE.U32 R10, R11, 0x4, R18 ;  /* 0x000000040b0a7825 */ /* 0x000fcc00078e0012 */
[----:B------:R-:W2:Y:S01]  /*f570*/  LDG.E R11, desc[UR60][R10.64] ;  /* 0x0000003c0a0b7981 */ /* 0x000ea2000c1e1900 */
        /* <DEDUP_REMOVED lines=27> */
[C---:B0-----:R-:W-:Y:S02]  /*f730*/  PRMT R8, R11.reuse, 0x7632, R8 ;  /* 0x000076320b087816 */ /* 0x041fe40000000008 */
[----:B------:R-:W-:Y:S02]  /*f740*/  PRMT R9, R11, 0x7610, R9 ;  /* 0x000076100b097816 */ /* 0x000fe40000000009 */
[----:B----4-:R-:W-:Y:S01]  /*f750*/  PRMT R40, R6, 0x7610, R40 ;  /* 0x0000761006287816 */ /* 0x010fe20000000028 */
[----:B------:R-:W-:Y:S01]  /*f760*/  IMAD.U32 R46, R8, 0x10000, RZ ;  /* 0x00010000082e7824 */ /* 0x000fe200078e00ff */
[----:B------:R-:W-:-:S02]  /*f770*/  PRMT R44, R6, 0x7632, R44 ;  /* 0x00007632062c7816 */ /* 0x000fc4000000002c */
[----:B------:R-:W-:Y:S02]  /*f780*/  FSEL R32, R32, R47, P0 ;  /* 0x0000002f20207208 */ /* 0x000fe40000000000 */
        /* <DEDUP_REMOVED lines=16> */
.L_x_4879:
[----:B------:R-:W-:Y:S02]  /*f890*/  FSETP.GTU.FTZ.AND P0, PT, |R46|, +INF , PT ;  /* 0x7f8000002e00780b */ /* 0x000fe40003f1c200 */
[----:B------:R-:W-:-:S04]  /*f8a0*/  ISETP.LT.U32.AND P1, PT, R26, R39, PT ;  /* 0x000000271a00720c */ /* 0x000fc80003f21070 */
[----:B------:R-:W-:-:S13]  /*f8b0*/  ISETP.LT.OR.EX P0, PT, R20, RZ, !P0, P1 ;  /* 0x000000ff1400720c */ /* 0x000fda0004701710 */
.L_x_4880:
[----:B------:R-:W-:Y:S05]  /*f8c0*/  BSYNC B1 ;  /* 0x0000000000017941 */ /* 0x000fea0003800000 */
.L_x_4878:
        /* <DEDUP_REMOVED lines=16> */
.L_x_4882:
[----:B------:R-:W-:Y:S02]  /*f9d0*/  FSETP.GTU.FTZ.AND P0, PT, |R42|, +INF , PT ;  /* 0x7f8000002a00780b */ /* 0x000fe40003f1c200 */
[----:B------:R-:W-:-:S04]  /*f9e0*/  ISETP.LT.U32.AND P1, PT, R28, R43, PT ;  /* 0x0000002b1c00720c */ /* 0x000fc80003f21070 */
[----:B------:R-:W-:-:S13]  /*f9f0*/  ISETP.LT.OR.EX P0, PT, R22, RZ, !P0, P1 ;  /* 0x000000ff1600720c */ /* 0x000fda0004701710 */
.L_x_4883:
[----:B------:R-:W-:Y:S05]  /*fa00*/  BSYNC B1 ;  /* 0x0000000000017941 */ /* 0x000fea0003800000 */
.L_x_4881:
        /* <DEDUP_REMOVED lines=16> */
.L_x_4885:
[----:B------:R-:W-:Y:S02]  /*fb10*/  FSETP.GTU.FTZ.AND P0, PT, |R5|, +INF , PT ;  /* 0x7f8000000500780b */ /* 0x000fe40003f1c200 */
[----:B------:R-:W-:-:S04]  /*fb20*/  ISETP.LT.U32.AND P1, PT, R27, R43, PT ;  /* 0x0000002b1b00720c */ /* 0x000fc80003f21070 */
[----:B------:R-:W-:-:S13]  /*fb30*/  ISETP.LT.OR.EX P0, PT, R21, RZ, !P0, P1 ;  /* 0x000000ff1500720c */ /* 0x000fda0004701710 */
.L_x_4886:
[----:B------:R-:W-:Y:S05]  /*fb40*/  BSYNC B1 ;  /* 0x0000000000017941 */ /* 0x000fea0003800000 */
.L_x_4884:
        /* <DEDUP_REMOVED lines=16> */
.L_x_4888:
[----:B------:R-:W-:Y:S02]  /*fc50*/  FSETP.GTU.FTZ.AND P0, PT, |R5|, +INF , PT ;  /* 0x7f8000000500780b */ /* 0x000fe40003f1c200 */
[----:B------:R-:W-:-:S04]  /*fc60*/  ISETP.LT.U32.AND P1, PT, R29, R45, PT ;  /* 0x0000002d1d00720c */ /* 0x000fc80003f21070 */
[----:B------:R-:W-:-:S13]  /*fc70*/  ISETP.LT.OR.EX P0, PT, R23, RZ, !P0, P1 ;  /* 0x000000ff1700720c */ /* 0x000fda0004701710 */
.L_x_4889:
[----:B------:R-:W-:Y:S05]  /*fc80*/  BSYNC B1 ;  /* 0x0000000000017941 */ /* 0x000fea0003800000 */
.L_x_4887:
        /* <DEDUP_REMOVED lines=16> */
.L_x_4891:
[----:B------:R-:W-:Y:S02]  /*fd90*/  FSETP.GTU.FTZ.AND P0, PT, |R42|, +INF , PT ;  /* 0x7f8000002a00780b */ /* 0x000fe40003f1c200 */
[----:B------:R-:W-:-:S04]  /*fda0*/  ISETP.LT.U32.AND P1, PT, R30, R45, PT ;  /* 0x0000002d1e00720c */ /* 0x000fc80003f21070 */
[----:B------:R-:W-:-:S13]  /*fdb0*/  ISETP.LT.OR.EX P0, PT, R24, RZ, !P0, P1 ;  /* 0x000000ff1800720c */ /* 0x000fda0004701710 */
.L_x_4892:
[----:B------:R-:W-:Y:S05]  /*fdc0*/  BSYNC B1 ;  /* 0x0000000000017941 */ /* 0x000fea0003800000 */
.L_x_4890:
        /* <DEDUP_REMOVED lines=16> */
.L_x_4894:
[----:B------:R-:W-:Y:S02]  /*fed0*/  FSETP.GTU.FTZ.AND P0, PT, |R42|, +INF , PT ;  /* 0x7f8000002a00780b */ /* 0x000fe40003f1c200 */
[----:B------:R-:W-:-:S04]  /*fee0*/  ISETP.LT.U32.AND P1, PT, R31, R41, PT ;  /* 0x000000291f00720c */ /* 0x000fc80003f21070 */
[----:B------:R-:W-:-:S13]  /*fef0*/  ISETP.LT.OR.EX P0, PT, R14, RZ, !P0, P1 ;  /* 0x000000ff0e00720c */ /* 0x000fda0004701710 */
.L_x_4895:
[----:B------:R-:W-:Y:S05]  /*ff00*/  BSYNC B1 ;  /* 0x0000000000017941 */ /* 0x000fea0003800000 */
.L_x_4893:
        /* <DEDUP_REMOVED lines=16> */
.L_x_4897:
[----:B------:R-:W-:Y:S02]  /*10010*/  FSETP.GTU.FTZ.AND P0, PT, |R43|, +INF , PT ;  /* 0x7f8000002b00780b */ /* 0x000fe40003f1c200 */
[----:B------:R-:W-:-:S04]  /*10020*/  ISETP.LT.U32.AND P1, PT, R12, R41, PT ;  /* 0x000000290c00720c */ /* 0x000fc80003f21070 */
[----:B------:R-:W-:-:S13]  /*10030*/  ISETP.LT.OR.EX P0, PT, R3, RZ, !P0, P1 ;  /* 0x000000ff0300720c */ /* 0x000fda0004701710 */
.L_x_4898:
[----:B------:R-:W-:Y:S05]  /*10040*/  BSYNC B1 ;  /* 0x0000000000017941 */ /* 0x000fea0003800000 */
.L_x_4896:
        /* <DEDUP_REMOVED lines=9> */
.L_x_4877:
[----:B------:R-:W-:Y:S05]  /*100e0*/  BSYNC B0 ;  /* 0x0000000000007941 */ /* 0x000fea0003800000 */
.L_x_4876:
        /* <DEDUP_REMOVED lines=21> */
[----:B------:R-:W-:Y:S01]  /*10240*/  ISETP.GE.U32.AND P0, PT, R43, R42, PT ;  /* 0x0000002a2b00720c */ /* 0x000fe20003f06070 */
[----:B------:R-:W-:-:S06]  /*10250*/  IMAD.WIDE.U32 R4, R5, 0x4, R18 ;  /* 0x0000000405047825 */ /* 0x000fcc00078e0012 */
[----:B------:R-:W2:Y:S06]  /*10260*/  LDG.E R4, desc[UR60][R4.64] ;  /* 0x0000003c04047981 */ /* 0x000eac000c1e1900 */
[----:B------:R-:W-:-:S05]  /*10270*/  @!P0 SHF.R.U32.HI R41, RZ, 0x1, R43 ;  /* 0x00000001ff298819 */ /* 0x000fca000001162b */
[----:B------:R-:W-:-:S06]  /*10280*/  @!P0 IMAD.WIDE.U32 R18, R41, 0x4, R18 ;  /* 0x0000000429128825 */ /* 0x000fcc00078e0012 */
[----:B------:R-:W3:Y:S01]  /*10290*/  @!P0 LDG.E R18, desc[UR60][R18.64] ;  /* 0x0000003c12128981 */ /* 0x000ee2000c1e1900 */
[C---:B--2---:R-:W-:Y:S02]  /*102a0*/  PRMT R40, R4.reuse, 0x7610, R40 ;  /* 0x0000761004287816 */ /* 0x044fe40000000028 */
[----:B------:R-:W-:Y:S02]  /*102b0*/  PRMT R44, R4, 0x7632, R44 ;  /* 0x00007632042c7816 */ /* 0x000fe4000000002c */
[C---:B---3--:R-:W-:Y:S02]  /*102c0*/  @!P0 PRMT R6, R18.reuse, 0x7610, R6 ;  /* 0x0000761012068816 */ /* 0x048fe40000000006 */
[----:B------:R-:W-:-:S07]  /*102d0*/  @!P0 PRMT R7, R18, 0x7632, R7 ;  /* 0x0000763212078816 */ /* 0x000fce0000000007 */
.L_x_4901:
[----:B------:R-:W-:Y:S05]  /*102e0*/  BSYNC B0 ;  /* 0x0000000000007941 */ /* 0x000fea0003800000 */
.L_x_4900:
[----:B------:R-:W-:Y:S04]  /*102f0*/  BSSY B0, `(.L_x_4902) ;  /* 0x00000ab000007945 */ /* 0x000fe80003800000 */
[----:B------:R-:W-:Y:S05]  /*10300*/  @P1 BRA `(.L_x_4903) ;  /* 0x0000000800a41947 */ /* 0x000fea0003800000 */
[----:B------:R-:W-:Y:S01]  /*10310*/  FSETP.GTU.FTZ.AND P0, PT, |R32|, +INF , PT ;  /* 0x7f8000002000780b */ /* 0x000fe20003f1c200 */
[----:B------:R-:W-:Y:S01]  /*10320*/  BSSY B1, `(.L_x_4904) ;  /* 0x000000f000017945 */ /* 0x000fe20003800000 */
[----:B------:R-:W-:-:S11]  /*10330*/  IMAD.U32 R9, R9, 0x10000, RZ ;  /* 0x0001000009097824 */ /* 0x000fd600078e00ff */
        /* <DEDUP_REMOVED lines=10> */
.L_x_4905:
[----:B------:R-:W-:Y:S02]  /*103e0*/  FSETP.GTU.FTZ.AND P0, PT, |R9|, +INF , PT ;  /* 0x7f8000000900780b */ /* 0x000fe40003f1c200 */
[----:B------:R-:W-:-:S04]  /*103f0*/  ISETP.LT.U32.AND P1, PT, R25, R39, PT ;  /* 0x000000271900720c */ /* 0x000fc80003f21070 */
[----:B------:R-:W-:-:S13]  /*10400*/  ISETP.LT.OR.EX P0, PT, R15, RZ, !P0, P1 ;  /* 0x000000ff0f00720c */ /* 0x000fda0004701710 */
.L_x_4906:
[----:B------:R-:W-:Y:S05]  /*10410*/  BSYNC B1 ;  /* 0x0000000000017941 */ /* 0x000fea0003800000 */
.L_x_4904:
        /* <DEDUP_REMOVED lines=16> */
.L_x_4908:
[----:B------:R-:W-:Y:S02]  /*10520*/  FSETP.GTU.FTZ.AND P0, PT, |R8|, +INF , PT ;  /* 0x7f8000000800780b */ /* 0x000fe40003f1c200 */
[----:B------:R-:W-:-:S04]  /*10530*/  ISETP.LT.U32.AND P1, PT, R26, R39, PT ;  /* 0x000000271a00720c */ /* 0x000fc80003f21070 */
[----:B------:R-:W-:-:S13]  /*10540*/  ISETP.LT.OR.EX P0, PT, R20, RZ, !P0, P1 ;  /* 0x000000ff1400720c */ /* 0x000fda0004701710 */
.L_x_4909:
[----:B------:R-:W-:Y:S05]  /*10550*/  BSYNC B1 ;  /* 0x0000000000017941 */ /* 0x000fea0003800000 */
.L_x_4907:
        /* <DEDUP_REMOVED lines=19> */
.L_x_4911:
[----:B------:R-:W-:Y:S02]  /*10690*/  FSETP.GTU.FTZ.AND P0, PT, |R10|, +INF , PT ;  /* 0x7f8000000a00780b */ /* 0x000fe40003f1c200 */
[----:B------:R-:W-:-:S04]  /*106a0*/  ISETP.LT.U32.AND P1, PT, R28, R9, PT ;  /* 0x000000091c00720c */ /* 0x000fc80003f21070 */
[----:B------:R-:W-:-:S13]  /*106b0*/  ISETP.LT.OR.EX P0, PT, R22, RZ, !P0, P1 ;  /* 0x000000ff1600720c */ /* 0x000fda0004701710 */
.L_x_4912:
[----:B------:R-:W-:Y:S05]  /*106c0*/  BSYNC B1 ;  /* 0x0000000000017941 */ /* 0x000fea0003800000 */
.L_x_4910:
        /* <DEDUP_REMOVED lines=16> */
.L_x_4914:
[----:B------:R-:W-:Y:S02]  /*107d0*/  FSETP.GTU.FTZ.AND P0, PT, |R11|, +INF , PT ;  /* 0x7f8000000b00780b */ /* 0x000fe40003f1c200 */
[----:B------:R-:W-:-:S04]  /*107e0*/  ISETP.LT.U32.AND P1, PT, R27, R9, PT ;  /* 0x000000091b00720c */ /* 0x000fc80003f21070 */
[----:B------:R-:W-:-:S13]  /*107f0*/  ISETP.LT.OR.EX P0, PT, R21, RZ, !P0, P1 ;  /* 0x000000ff1500720c */ /* 0x000fda0004701710 */
.L_x_4915:
[----:B------:R-:W-:Y:S05]  /*10800*/  BSYNC B1 ;  /* 0x0000000000017941 */ /* 0x000fea0003800000 */
.L_x_4913:
        /* <DEDUP_REMOVED lines=19> */
.L_x_4917:
[----:B------:R-:W-:Y:S02]  /*10940*/  FSETP.GTU.FTZ.AND P0, PT, |R9|, +INF , PT ;  /* 0x7f8000000900780b */ /* 0x000fe40003f1c200 */
[----:B------:R-:W-:-:S04]  /*10950*/  ISETP.LT.U32.AND P1, PT, R29, R5, PT ;  /* 0x000000051d00720c */ /* 0x000fc80003f21070 */
[----:B------:R-:W-:-:S13]  /*10960*/  ISETP.LT.OR.EX P0, PT, R23, RZ, !P0, P1 ;  /* 0x000000ff1700720c */ /* 0x000fda0004701710 */
.L_x_4918:
[----:B------:R-:W-:Y:S05]  /*10970*/  BSYNC B1 ;  /* 0x0000000000017941 */ /* 0x000fea0003800000 */
.L_x_4916:
        /* <DEDUP_REMOVED lines=16> */
.L_x_4920:
[----:B------:R-:W-:Y:S02]  /*10a80*/  FSETP.GTU.FTZ.AND P0, PT, |R44|, +INF , PT ;  /* 0x7f8000002c00780b */ /* 0x000fe40003f1c200 */
[----:B------:R-:W-:-:S04]  /*10a90*/  ISETP.LT.U32.AND P1, PT, R30, R5, PT ;  /* 0x000000051e00720c */ /* 0x000fc80003f21070 */
[----:B------:R-:W-:-:S13]  /*10aa0*/  ISETP.LT.OR.EX P0, PT, R24, RZ, !P0, P1 ;  /* 0x000000ff1800720c */ /* 0x000fda0004701710 */
.L_x_4921:
[----:B------:R-:W-:Y:S05]  /*10ab0*/  BSYNC B1 ;  /* 0x0000000000017941 */ /* 0x000fea0003800000 */
.L_x_4919:
        /* <DEDUP_REMOVED lines=19> */
.L_x_4923:
[----:B------:R-:W-:Y:S02]  /*10bf0*/  FSETP.GTU.FTZ.AND P0, PT, |R6|, +INF , PT ;  /* 0x7f8000000600780b */ /* 0x000fe40003f1c200 */
[----:B------:R-:W-:-:S04]  /*10c00*/  ISETP.LT.U32.AND P1, PT, R31, R9, PT ;  /* 0x000000091f00720c */ /* 0x000fc80003f21070 */
[----:B------:R-:W-:-:S13]  /*10c10*/  ISETP.LT.OR.EX P0, PT, R14, RZ, !P0, P1 ;  /* 0x000000ff0e00720c */ /* 0x000fda0004701710 */
.L_x_4924:
[----:B------:R-:W-:Y:S05]  /*10c20*/  BSYNC B1 ;  /* 0x0000000000017941 */ /* 0x000fea0003800000 */
.L_x_4922:
        /* <DEDUP_REMOVED lines=16> */
.L_x_4926:
[----:B------:R-:W-:Y:S02]  /*10d30*/  FSETP.GTU.FTZ.AND P0, PT, |R7|, +INF , PT ;  /* 0x7f8000000700780b */ /* 0x000fe40003f1c200 */
[----:B------:R-:W-:-:S04]  /*10d40*/  ISETP.LT.U32.AND P1, PT, R12, R9, PT ;  /* 0x000000090c00720c */ /* 0x000fc80003f21070 */
[----:B------:R-:W-:-:S13]  /*10d50*/  ISETP.LT.OR.EX P0, PT, R3, RZ, !P0, P1 ;  /* 0x000000ff0300720c */ /* 0x000fda0004701710 */
.L_x_4927:
[----:B------:R-:W-:Y:S05]  /*10d60*/  BSYNC B1 ;  /* 0x0000000000017941 */ /* 0x000fea0003800000 */
.L_x_4925:
[----:B------:R-:W-:Y:S02]  /*10d70*/  FSEL R0, R0, R7, P0 ;  /* 0x0000000700007208 */ /* 0x000fe40000000000 */
[----:B------:R-:W-:Y:S02]  /*10d80*/  SEL R12, R12, R9, P0 ;  /* 0x000000090c0c7207 */ /* 0x000fe40000000000 */
[----:B------:R-:W-:-:S07]  /*10d90*/  SEL R3, R3, RZ, P0 ;  /* 0x000000ff03037207 */ /* 0x000fce0000000000 */
.L_x_4903:
[----:B------:R-:W-:Y:S05]  /*10da0*/  BSYNC B0 ;  /* 0x0000000000007941 */ /* 0x000fea0003800000 */
.L_x_4902:
        /* <DEDUP_REMOVED lines=12> */
.L_x_4929:
[----:B------:R-:W-:Y:S02]  /*10e70*/  FSETP.GTU.FTZ.AND P0, PT, |R35|, +INF , PT ;  /* 0x7f8000002300780b */ /* 0x000fe40003f1c200 */
[----:B------:R-:W-:-:S04]  /*10e80*/  ISETP.LT.U32.AND P1, PT, R25, R28, PT ;  /* 0x0000001c1900720c */ /* 0x000fc80003f21070 */
[----:B------:R-:W-:-:S13]  /*10e90*/  ISETP.LT.OR.EX P0, PT, R15, R22, !P0, P1 ;  /* 0x000000160f00720c */ /* 0x000fda0004701710 */
.L_x_4930:
[----:B------:R-:W-:Y:S05]  /*10ea0*/  BSYNC B0 ;  /* 0x0000000000007941 */ /* 0x000fea0003800000 */
.L_x_4928:
        /* <DEDUP_REMOVED lines=15> */
.L_x_4932:
[----:B------:R-:W-:Y:S02]  /*10fa0*/  FSETP.GTU.FTZ.AND P0, PT, |R34|, +INF , PT ;  /* 0x7f8000002200780b */ /* 0x000fe40003f1c200 */
[----:B------:R-:W-:-:S04]  /*10fb0*/  ISETP.LT.U32.AND P1, PT, R26, R27, PT ;  /* 0x0000001b1a00720c */ /* 0x000fc80003f21070 */
[----:B------:R-:W-:-:S13]  /*10fc0*/  ISETP.LT.OR.EX P0, PT, R20, R21, !P0, P1 ;  /* 0x000000151400720c */ /* 0x000fda0004701710 */
.L_x_4933:
[----:B------:R-:W-:Y:S05]  /*10fd0*/  BSYNC B0 ;  /* 0x0000000000007941 */ /* 0x000fea0003800000 */
.L_x_4931:
        /* <DEDUP_REMOVED lines=15> */
.L_x_4935:
[----:B------:R-:W-:Y:S02]  /*110d0*/  FSETP.GTU.FTZ.AND P0, PT, |R36|, +INF , PT ;  /* 0x7f8000002400780b */ /* 0x000fe40003f1c200 */
[----:B------:R-:W-:-:S04]  /*110e0*/  ISETP.LT.U32.AND P1, PT, R28, R29, PT ;  /* 0x0000001d1c00720c */ /* 0x000fc80003f21070 */
[----:B------:R-:W-:-:S13]  /*110f0*/  ISETP.LT.OR.EX P0, PT, R22, R23, !P0, P1 ;  /* 0x000000171600720c */ /* 0x000fda0004701710 */
.L_x_4936:
[----:B------:R-:W-:Y:S05]  /*11100*/  BSYNC B0 ;  /* 0x0000000000007941 */ /* 0x000fea0003800000 */
.L_x_4934:
        /* <DEDUP_REMOVED lines=15> */
.L_x_4938:
[----:B------:R-:W-:Y:S02]  /*11200*/  FSETP.GTU.FTZ.AND P0, PT, |R37|, +INF , PT ;  /* 0x7f8000002500780b */ /* 0x000fe40003f1c200 */
[----:B------:R-:W-:-:S04]  /*11210*/  ISETP.LT.U32.AND P1, PT, R27, R30, PT ;  /* 0x0000001e1b00720c */ /* 0x000fc80003f21070 */
[----:B------:R-:W-:-:S13]  /*11220*/  ISETP.LT.OR.EX P0, PT, R21, R24, !P0, P1 ;  /* 0x000000181500720c */ /* 0x000fda0004701710 */
.L_x_4939:
[----:B------:R-:W-:Y:S05]  /*11230*/  BSYNC B0 ;  /* 0x0000000000007941 */ /* 0x000fea0003800000 */
.L_x_4937:
        /* <DEDUP_REMOVED lines=15> */
.L_x_4941:
[----:B------:R-:W-:Y:S02]  /*11330*/  FSETP.GTU.FTZ.AND P0, PT, |R13|, +INF , PT ;  /* 0x7f8000000d00780b */ /* 0x000fe40003f1c200 */
[----:B------:R-:W-:-:S04]  /*11340*/  ISETP.LT.U32.AND P1, PT, R28, R31, PT ;  /* 0x0000001f1c00720c */ /* 0x000fc80003f21070 */
[----:B------:R-:W-:-:S13]  /*11350*/  ISETP.LT.OR.EX P0, PT, R23, R14, !P0, P1 ;  /* 0x0000000e1700720c */ /* 0x000fda0004701710 */
.L_x_4942:
[----:B------:R-:W-:Y:S05]  /*11360*/  BSYNC B0 ;  /* 0x0000000000007941 */ /* 0x000fea0003800000 */
.L_x_4940:
        /* <DEDUP_REMOVED lines=15> */
.L_x_4944:
[----:B------:R-:W-:Y:S02]  /*11460*/  FSETP.GTU.FTZ.AND P0, PT, |R0|, +INF , PT ;  /* 0x7f8000000000780b */ /* 0x000fe40003f1c200 */
[----:B------:R-:W-:-:S04]  /*11470*/  ISETP.LT.U32.AND P1, PT, R27, R12, PT ;  /* 0x0000000c1b00720c */ /* 0x000fc80003f21070 */
[----:B------:R-:W-:-:S13]  /*11480*/  ISETP.LT.OR.EX P0, PT, R24, R3, !P0, P1 ;  /* 0x000000031800720c */ /* 0x000fda0004701710 */
.L_x_4945:
[----:B------:R-:W-:Y:S05]  /*11490*/  BSYNC B0 ;  /* 0x0000000000007941 */ /* 0x000fea0003800000 */
.L_x_4943:
[----:B------:R-:W-:Y:S02]  /*114a0*/  SEL R10, R27, R12, P0 ;  /* 0x0000000c1b0a7207 */ /* 0x000fe40000000000 */
[----:B------:R-:W-:Y:S02]  /*114b0*/  SEL R11, R24, R3, P0 ;  /* 0x00000003180b7207 */ /* 0x000fe40000000000 */
[----:B------:R-:W-:-:S07]  /*114c0*/  FSEL R7, R7, R0, P0 ;  /* 0x0000000007077208 */ /* 0x000fce0000000000 */
.L_x_4692:
[----:B------:R-:W-:Y:S05]  /*114d0*/  BSYNC B6 ;  /* 0x0000000000067941 */ /* 0x000fea0003800000 */
.L_x_4691:
        /* <DEDUP_REMOVED lines=8> */
[----:B------:R-:W3:Y:S01]  /*11560*/  LDC R14, c[0x0][0x4] ;  /* 0x00000100ff0e7b82 */ /* 0x000ee20000000800 */
[----:B--2---:R-:W-:Y:S02]  /*11570*/  IMAD R0, R17, R13, R2 ;  /* 0x0000000d11007224 */ /* 0x004fe400078e0202 */
[----:B-1----:R-:W-:Y:S02]  /*11580*/  LEA R3, R4, R3, 0x18 ;  /* 0x0000000304037211 */ /* 0x002fe400078ec0ff */
[----:B---3--:R-:W-:-:S03]  /*11590*/  SHF.R.U32.HI R4, RZ, 0x1, R14 ;  /* 0x00000001ff047819 */ /* 0x008fc6000001160e */
[----:B------:R-:W-:Y:S01]  /*115a0*/  IMAD R0, R0, 0x20, R3 ;  /* 0x0000002000007824 */ /* 0x000fe200078e0203 */
[----:B------:R-:W-:-:S04]  /*115b0*/  ISETP.NE.AND P0, PT, R4, RZ, PT ;  /* 0x000000ff0400720c */ /* 0x000fc80003f05270 */
[----:B------:R1:W-:Y:S04]  /*115c0*/  STS.64 [R0+0x8], R30 ;  /* 0x0000081e00007388 */ /* 0x0003e80000000a00 */
[----:B------:R1:W-:Y:S04]  /*115d0*/  STS.64 [R0+0x18], R10 ;  /* 0x0000180a00007388 */ /* 0x0003e80000000a00 */
[----:B------:R1:W-:Y:S04]  /*115e0*/  STS [R0], R33 ;  /* 0x0000002100007388 */ /* 0x0003e80000000800 */
[----:B------:R1:W-:Y:S01]  /*115f0*/  STS [R0+0x10], R7 ;  /* 0x0000100700007388 */ /* 0x0003e20000000800 */
[----:B------:R-:W-:Y:S05]  /*11600*/  @!P0 BRA `(.L_x_4946) ;  /* 0x0000000000f48947 */ /* 0x000fea0003800000 */
[----:B------:R-:W-:-:S07]  /*11610*/  IMAD.MOV.U32 R6, RZ, RZ, R4 ;  /* 0x000000ffff067224 */ /* 0x000fce00078e0004 */
.L_x_4955:
[----:B------:R-:W-:Y:S01]  /*11620*/  IMAD.IADD R5, R17, 0x1, R6 ;  /* 0x0000000111057824 */ /* 0x000fe200078e0206 */
[----:B------:R-:W-:Y:S05]  /*11630*/  WARPSYNC.ALL ;  /* 0x0000000000007948 */ /* 0x000fea0003800000 */
[----:B------:R-:W-:Y:S01]  /*11640*/  BAR.SYNC.DEFER_BLOCKING 0x0 ;  /* 0x0000000000007b1d */ /* 0x000fe20000010000 */
[----:B------:R-:W-:-:S04]  /*11650*/  ISETP.GE.U32.AND P0, PT, R5, R14, PT ;  /* 0x0000000e0500720c */ /* 0x000fc80003f06070 */
[----:B------:R-:W-:Y:S01]  /*11660*/  ISETP.GE.U32.OR P0, PT, R17, R6, P0 ;  /* 0x000000061100720c */ /* 0x000fe20000706470 */
[----:B------:R-:W-:-:S12]  /*11670*/  BSSY B0, `(.L_x_4947) ;  /* 0x0000033000007945 */ /* 0x000fd80003800000 */
[----:B--23--:R-:W-:Y:S05]  /*11680*/  @P0 BRA `(.L_x_4948) ;  /* 0x0000000000c40947 */ /* 0x00cfea0003800000 */
[----:B------:R-:W-:Y:S01]  /*11690*/  IMAD R4, R5, R13, R2 ;  /* 0x0000000d05047224 */ /* 0x000fe200078e0202 */
[----:B------:R-:W-:Y:S01]  /*116a0*/  FSETP.GTU.FTZ.AND P0, PT, |R33|, +INF , PT ;  /* 0x7f8000002100780b */ /* 0x000fe20003f1c200 */
[----:B------:R-:W-:Y:S02]  /*116b0*/  BSSY B1, `(.L_x_4949) ;  /* 0x0000013000017945 */ /* 0x000fe40003800000 */
[----:B------:R-:W-:-:S05]  /*116c0*/  IMAD R12, R4, 0x20, R3 ;  /* 0x00000020040c7824 */ /* 0x000fca00078e0203 */
[----:B------:R2:W3:Y:S04]  /*116d0*/  LDS R18, [R12] ;  /* 0x000000000c127984 */ /* 0x0004e80000000800 */
[----:B------:R2:W4:Y:S04]  /*116e0*/  LDS R20, [R12+0x10] ;  /* 0x000010000c147984 */ /* 0x0005280000000800 */
[----:B------:R2:W0:Y:S04]  /*116f0*/  LDS.64 R4, [R12+0x8] ;  /* 0x000008000c047984 */ /* 0x0004280000000a00 */
[----:B------:R2:W0:Y:S01]  /*11700*/  LDS.64 R8, [R12+0x18] ;  /* 0x000018000c087984 */ /* 0x0004220000000a00 */
[----:B------:R-:W-:Y:S05]  /*11710*/  @P0 BRA `(.L_x_4950) ;  /* 0x0000000000240947 */ /* 0x000fea0003800000 */
[C---:B---3--:R-:W-:Y:S02]  /*11720*/  FSETP.NEU.FTZ.AND P2, PT, R33.reuse, R18, PT ;  /* 0x000000122100720b */ /* 0x048fe40003f5d000 */
[----:B0-----:R-:W-:Y:S02]  /*11730*/  ISETP.GE.U32.AND P0, PT, R32, R4, PT ;  /* 0x000000042000720c */ /* 0x001fe40003f06070 */
[----:B------:R-:W-:Y:S02]  /*11740*/  FSETP.GT.FTZ.AND P1, PT, R33, R18, PT ;  /* 0x000000122100720b */ /* 0x000fe40003f34000 */
[----:B------:R-:W-:Y:S02]  /*11750*/  ISETP.GE.AND.EX P0, PT, R31, R5, PT, P0 ;  /* 0x000000051f00720c */ /* 0x000fe40003f06300 */
[----:B--2---:R-:W-:-:S05]  /*11760*/  SEL R12, RZ, 0xffffffff, !P1 ;  /* 0xffffffffff0c7807 */ /* 0x004fca0004800000 */
[----:B------:R-:W-:-:S04]  /*11770*/  @!P2 SEL R12, RZ, 0xffffffff, P0 ;  /* 0xffffffffff0ca807 */ /* 0x000fc80000000000 */
[----:B------:R-:W-:-:S04]  /*11780*/  LOP3.LUT R12, R12, 0x1, RZ, 0xc0, !PT ;  /* 0x000000010c0c7812 */ /* 0x000fc800078ec0ff */
[----:B------:R-:W-:Y:S01]  /*11790*/  ISETP.EQ.U32.AND P0, PT, R12, 0x1, PT ;  /* 0x000000010c00780c */ /* 0x000fe20003f02070 */
[----:B------:R-:W-:-:S12]  /*117a0*/  BRA `(.L_x_4951) ;  /* 0x00000000000c7947 */ /* 0x000fd80003800000 */
.L_x_4950:
[----:B---3--:R-:W-:Y:S02]  /*117b0*/  FSETP.GTU.FTZ.AND P0, PT, |R18|, +INF , PT ;  /* 0x7f8000001200780b */ /* 0x008fe40003f1c200 */
[----:B0-----:R-:W-:-:S04]  /*117c0*/  ISETP.LT.U32.AND P1, PT, R32, R4, PT ;  /* 0x000000042000720c */ /* 0x001fc80003f21070 */
[----:B------:R-:W-:-:S13]  /*117d0*/  ISETP.LT.OR.EX P0, PT, R31, R5, !P0, P1 ;  /* 0x000000051f00720c */ /* 0x000fda0004701710 */
.L_x_4951:
[----:B------:R-:W-:Y:S05]  /*117e0*/  BSYNC B1 ;  /* 0x0000000000017941 */ /* 0x000fea0003800000 */
.L_x_4949:
[----:B------:R-:W-:Y:S01]  /*117f0*/  FSETP.GTU.FTZ.AND P1, PT, |R7|, +INF , PT ;  /* 0x7f8000000700780b */ /* 0x000fe20003f3c200 */
[----:B------:R-:W-:Y:S01]  /*11800*/  BSSY B1, `(.L_x_4952) ;  /* 0x0000011000017945 */ /* 0x000fe20003800000 */
[----:B------:R-:W-:Y:S02]  /*11810*/  SEL R32, R32, R4, P0 ;  /* 0x0000000420207207 */ /* 0x000fe40000000000 */
[----:B-1----:R-:W-:Y:S02]  /*11820*/  SEL R31, R31, R5, P0 ;  /* 0x000000051f1f7207 */ /* 0x002fe40000000000 */
        /* <DEDUP_REMOVED lines=11> */
.L_x_4953:
[----:B----4-:R-:W-:Y:S02]  /*118e0*/  FSETP.GTU.FTZ.AND P0, PT, |R20|, +INF , PT ;  /* 0x7f8000001400780b */ /* 0x010fe40003f1c200 */
[----:B------:R-:W-:-:S04]  /*118f0*/  ISETP.LT.U32.AND P1, PT, R10, R8, PT ;  /* 0x000000080a00720c */ /* 0x000fc80003f21070 */
[----:B------:R-:W-:-:S13]  /*11900*/  ISETP.LT.OR.EX P0, PT, R11, R9, !P0, P1 ;  /* 0x000000090b00720c */ /* 0x000fda0004701710 */
.L_x_4954:
[----:B------:R-:W-:Y:S05]  /*11910*/  BSYNC B1 ;  /* 0x0000000000017941 */ /* 0x000fea0003800000 */
.L_x_4952:
[----:B------:R-:W-:Y:S01]  /*11920*/  SEL R10, R10, R8, P0 ;  /* 0x000000080a0a7207 */ /* 0x000fe20000000000 */
[----:B------:R-:W-:Y:S01]  /*11930*/  IMAD.MOV.U32 R30, RZ, RZ, R32 ;  /* 0x000000ffff1e7224 */ /* 0x000fe200078e0020 */
[----:B------:R-:W-:Y:S01]  /*11940*/  SEL R11, R11, R9, P0 ;  /* 0x000000090b0b7207 */ /* 0x000fe20000000000 */
[----:B------:R3:W-:Y:S01]  /*11950*/  STS [R0], R33 ;  /* 0x0000002100007388 */ /* 0x0007e20000000800 */
[----:B------:R-:W-:-:S03]  /*11960*/  FSEL R7, R7, R20, P0 ;  /* 0x0000001407077208 */ /* 0x000fc60000000000 */
[----:B------:R3:W-:Y:S04]  /*11970*/  STS.64 [R0+0x8], R30 ;  /* 0x0000081e00007388 */ /* 0x0007e80000000a00 */
[----:B------:R3:W-:Y:S04]  /*11980*/  STS.64 [R0+0x18], R10 ;  /* 0x0000180a00007388 */ /* 0x0007e80000000a00 */
[----:B------:R3:W-:Y:S02]  /*11990*/  STS [R0+0x10], R7 ;  /* 0x0000100700007388 */ /* 0x0007e40000000800 */
.L_x_4948:
[----:B------:R-:W-:Y:S05]  /*119a0*/  BSYNC B0 ;  /* 0x0000000000007941 */ /* 0x000fea0003800000 */
.L_x_4947:
[----:B------:R-:W-:Y:S02]  /*119b0*/  ISETP.GT.AND P0, PT, R6, 0x1, PT ;  /* 0x000000010600780c */ /* 0x000fe40003f04270 */
[----:B------:R-:W-:-:S11]  /*119c0*/  SHF.R.S32.HI R6, RZ, 0x1, R6 ;  /* 0x00000001ff067819 */ /* 0x000fd60000011406 */
[----:B------:R-:W-:Y:S05]  /*119d0*/  @P0 BRA `(.L_x_4955) ;  /* 0xfffffffc00100947 */ /* 0x000fea000383ffff */
.L_x_4946:
[----:B------:R-:W-:Y:S02]  /*119e0*/  ULDC UR4, c[0x0][0x240] ;  /* 0x0000900000047ab9 */ /* 0x000fe40000000800 */
[----:B------:R-:W-:-:S13]  /*119f0*/  ISETP.NE.AND P0, PT, RZ, UR4, PT ;  /* 0x00000004ff007c0c */ /* 0x000fda000bf05270 */
[----:B------:R-:W-:Y:S05]  /*11a00*/  @!P0 BRA `(.L_x_4956) ;  /* 0x0000000800108947 */ /* 0x000fea0003800000 */
[----:B------:R-:W4:Y:S02]  /*11a10*/  LDC R13, c[0x0][RZ] ;  /* 0x00000000ff0d7b82 */ /* 0x000f240000000800 */
[----:B----4-:R-:W-:Y:S01]  /*11a20*/  ISETP.GT.AND P0, PT, R13, 0x20, PT ;  /* 0x000000200d00780c */ /* 0x010fe20003f04270 */
[----:B-1-3--:R-:W-:-:S12]  /*11a30*/  IMAD.MOV.U32 R0, RZ, RZ, R13 ;  /* 0x000000ffff007224 */ /* 0x00afd800078e000d */
[----:B------:R-:W-:Y:S05]  /*11a40*/  @!P0 BRA `(.L_x_4957) ;  /* 0x0000000400308947 */ /* 0x000fea0003800000 */
[----:B------:R-:W1:Y:S01]  /*11a50*/  S2UR UR5, SR_CgaCtaId ;  /* 0x00000000000579c3 */ /* 0x000e620000008800 */
        /* <DEDUP_REMOVED lines=8> */
[----:B-1----:R-:W-:-:S06]  /*11ae0*/  ULEA UR4, UR5, UR4, 0x18 ;  /* 0x0000000405047291 */ /* 0x002fcc000f8ec03f */
[----:B------:R-:W-:-:S05]  /*11af0*/  LEA R17, R17, UR4, 0x5 ;  /* 0x0000000411117c11 */ /* 0x000fca000f8e28ff */
[----:B------:R1:W-:Y:S04]  /*11b00*/  STS.64 [R17+0x8], R30 ;  /* 0x0000081e11007388 */ /* 0x0003e80000000a00 */
[----:B------:R1:W-:Y:S04]  /*11b10*/  STS.64 [R17+0x18], R10 ;  /* 0x0000180a11007388 */ /* 0x0003e80000000a00 */
[----:B------:R1:W-:Y:S04]  /*11b20*/  STS [R17], R33 ;  /* 0x0000002111007388 */ /* 0x0003e80000000800 */
[----:B------:R1:W-:Y:S01]  /*11b30*/  STS [R17+0x10], R7 ;  /* 0x0000100711007388 */ /* 0x0003e20000000800 */
[----:B------:R-:W-:Y:S05]  /*11b40*/  @!P0 BRA `(.L_x_4957) ;  /* 0x0000000000f08947 */ /* 0x000fea0003800000 */
.L_x_4966:
[----:B---3--:R-:W-:Y:S01]  /*11b50*/  IMAD.IADD R0, R2, 0x1, R3 ;  /* 0x0000000102007824 */ /* 0x008fe200078e0203 */
[----:B------:R-:W-:Y:S05]  /*11b60*/  WARPSYNC.ALL ;  /* 0x0000000000007948 */ /* 0x000fea0003800000 */
[----:B------:R-:W-:Y:S01]  /*11b70*/  BAR.SYNC.DEFER_BLOCKING 0x0 ;  /* 0x0000000000007b1d */ /* 0x000fe20000010000 */
[----:B------:R-:W-:-:S04]  /*11b80*/  ISETP.GE.U32.AND P0, PT, R0, R13, PT ;  /* 0x0000000d0000720c */ /* 0x000fc80003f06070 */
[----:B------:R-:W-:Y:S01]  /*11b90*/  ISETP.GE.U32.OR P0, PT, R2, R3, P0 ;  /* 0x000000030200720c */ /* 0x000fe20000706470 */
[----:B------:R-:W-:-:S12]  /*11ba0*/  BSSY B0, `(.L_x_4958) ;  /* 0x0000032000007945 */ /* 0x000fd80003800000 */
[----:B----4-:R-:W-:Y:S05]  /*11bb0*/  @P0 BRA `(.L_x_4959) ;  /* 0x0000000000c00947 */ /* 0x010fea0003800000 */
[----:B------:R-:W-:Y:S01]  /*11bc0*/  IMAD R0, R3, 0x20, R17 ;  /* 0x0000002003007824 */ /* 0x000fe200078e0211 */
[----:B------:R-:W-:Y:S01]  /*11bd0*/  FSETP.GTU.FTZ.AND P0, PT, |R33|, +INF , PT ;  /* 0x7f8000002100780b */ /* 0x000fe20003f1c200 */
[----:B------:R-:W-:Y:S03]  /*11be0*/  BSSY B1, `(.L_x_4960) ;  /* 0x0000012000017945 */ /* 0x000fe60003800000 */
[----:B------:R3:W4:Y:S04]  /*11bf0*/  LDS R6, [R0] ;  /* 0x0000000000067984 */ /* 0x0007280000000800 */
[----:B--2---:R3:W2:Y:S04]  /*11c00*/  LDS R12, [R0+0x10] ;  /* 0x00001000000c7984 */ /* 0x0046a80000000800 */
[----:B------:R3:W0:Y:S04]  /*11c10*/  LDS.64 R4, [R0+0x8] ;  /* 0x0000080000047984 */ /* 0x0006280000000a00 */
[----:B------:R3:W0:Y:S01]  /*11c20*/  LDS.64 R8, [R0+0x18] ;  /* 0x0000180000087984 */ /* 0x0006220000000a00 */
[----:B------:R-:W-:Y:S05]  /*11c30*/  @P0 BRA `(.L_x_4961) ;  /* 0x0000000000240947 */ /* 0x000fea0003800000 */
[C---:B----4-:R-:W-:Y:S02]  /*11c40*/  FSETP.NEU.FTZ.AND P2, PT, R33.reuse, R6, PT ;  /* 0x000000062100720b */ /* 0x050fe40003f5d000 */
[----:B0-----:R-:W-:Y:S02]  /*11c50*/  ISETP.GE.U32.AND P0, PT, R32, R4, PT ;  /* 0x000000042000720c */ /* 0x001fe40003f06070 */
[----:B------:R-:W-:Y:S02]  /*11c60*/  FSETP.GT.FTZ.AND P1, PT, R33, R6, PT ;  /* 0x000000062100720b */ /* 0x000fe40003f34000 */
[----:B------:R-:W-:Y:S02]  /*11c70*/  ISETP.GE.AND.EX P0, PT, R31, R5, PT, P0 ;  /* 0x000000051f00720c */ /* 0x000fe40003f06300 */
[----:B---3--:R-:W-:-:S05]  /*11c80*/  SEL R0, RZ, 0xffffffff, !P1 ;  /* 0xffffffffff007807 */ /* 0x008fca0004800000 */
[----:B------:R-:W-:-:S04]  /*11c90*/  @!P2 SEL R0, RZ, 0xffffffff, P0 ;  /* 0xffffffffff00a807 */ /* 0x000fc80000000000 */
[----:B------:R-:W-:-:S04]  /*11ca0*/  LOP3.LUT R0, R0, 0x1, RZ, 0xc0, !PT ;  /* 0x0000000100007812 */ /* 0x000fc800078ec0ff */
[----:B------:R-:W-:Y:S01]  /*11cb0*/  ISETP.EQ.U32.AND P0, PT, R0, 0x1, PT ;  /* 0x000000010000780c */ /* 0x000fe20003f02070 */
[----:B------:R-:W-:-:S12]  /*11cc0*/  BRA `(.L_x_4962) ;  /* 0x00000000000c7947 */ /* 0x000fd80003800000 */
.L_x_4961:
[----:B----4-:R-:W-:Y:S02]  /*11cd0*/  FSETP.GTU.FTZ.AND P0, PT, |R6|, +INF , PT ;  /* 0x7f8000000600780b */ /* 0x010fe40003f1c200 */
[----:B0-----:R-:W-:-:S04]  /*11ce0*/  ISETP.LT.U32.AND P1, PT, R32, R4, PT ;  /* 0x000000042000720c */ /* 0x001fc80003f21070 */
[----:B------:R-:W-:-:S13]  /*11cf0*/  ISETP.LT.OR.EX P0, PT, R31, R5, !P0, P1 ;  /* 0x000000051f00720c */ /* 0x000fda0004701710 */
.L_x_4962:
[----:B------:R-:W-:Y:S05]  /*11d00*/  BSYNC B1 ;  /* 0x0000000000017941 */ /* 0x000fea0003800000 */
.L_x_4960:
[----:B------:R-:W-:Y:S01]  /*11d10*/  FSETP.GTU.FTZ.AND P1, PT, |R7|, +INF , PT ;  /* 0x7f8000000700780b */ /* 0x000fe20003f3c200 */
[----:B------:R-:W-:Y:S01]  /*11d20*/  BSSY B1, `(.L_x_4963) ;  /* 0x0000011000017945 */ /* 0x000fe20003800000 */
[----:B------:R-:W-:Y:S02]  /*11d30*/  SEL R32, R32, R4, P0 ;  /* 0x0000000420207207 */ /* 0x000fe40000000000 */
[----:B-1----:R-:W-:Y:S02]  /*11d40*/  SEL R31, R31, R5, P0 ;  /* 0x000000051f1f7207 */ /* 0x002fe40000000000 */
[----:B------:R-:W-:-:S07]  /*11d50*/  FSEL R33, R33, R6, P0 ;  /* 0x0000000621217208 */ /* 0x000fce0000000000 */
[----:B------:R-:W-:Y:S05]  /*11d60*/  @P1 BRA `(.L_x_4964) ;  /* 0x0000000000241947 */ /* 0x000fea0003800000 */
[C---:B--2---:R-:W-:Y:S02]  /*11d70*/  FSETP.NEU.FTZ.AND P2, PT, R7.reuse, R12, PT ;  /* 0x0000000c0700720b */ /* 0x044fe40003f5d000 */
[----:B------:R-:W-:Y:S02]  /*11d80*/  ISETP.GE.U32.AND P0, PT, R10, R8, PT ;  /* 0x000000080a00720c */ /* 0x000fe40003f06070 */
[----:B------:R-:W-:Y:S02]  /*11d90*/  FSETP.GT.FTZ.AND P1, PT, R7, R12, PT ;  /* 0x0000000c0700720b */ /* 0x000fe40003f34000 */
[----:B------:R-:W-:Y:S02]  /*11da0*/  ISETP.GE.AND.EX P0, PT, R11, R9, PT, P0 ;  /* 0x000000090b00720c */ /* 0x000fe40003f06300 */
[----:B---3--:R-:W-:-:S05]  /*11db0*/  SEL R0, RZ, 0xffffffff, !P1 ;  /* 0xffffffffff007807 */ /* 0x008fca0004800000 */
[----:B------:R-:W-:-:S04]  /*11dc0*/  @!P2 SEL R0, RZ, 0xffffffff, P0 ;  /* 0xffffffffff00a807 */ /* 0x000fc80000000000 */
[----:B------:R-:W-:-:S04]  /*11dd0*/  LOP3.LUT R0, R0, 0x1, RZ, 0xc0, !PT ;  /* 0x0000000100007812 */ /* 0x000fc800078ec0ff */
[----:B------:R-:W-:Y:S01]  /*11de0*/  ISETP.EQ.U32.AND P0, PT, R0, 0x1, PT ;  /* 0x000000010000780c */ /* 0x000fe20003f02070 */
[----:B------:R-:W-:-:S12]  /*11df0*/  BRA `(.L_x_4965) ;  /* 0x00000000000c7947 */ /* 0x000fd80003800000 */
.L_x_4964:
[----:B--2---:R-:W-:Y:S02]  /*11e00*/  FSETP.GTU.FTZ.AND P0, PT, |R12|, +INF , PT ;  /* 0x7f8000000c00780b */ /* 0x004fe40003f1c200 */
[----:B------:R-:W-:-:S04]  /*11e10*/  ISETP.LT.U32.AND P1, PT, R10, R8, PT ;  /* 0x000000080a00720c */ /* 0x000fc80003f21070 */
[----:B------:R-:W-:-:S13]  /*11e20*/  ISETP.LT.OR.EX P0, PT, R11, R9, !P0, P1 ;  /* 0x000000090b00720c */ /* 0x000fda0004701710 */
.L_x_4965:
[----:B------:R-:W-:Y:S05]  /*11e30*/  BSYNC B1 ;  /* 0x0000000000017941 */ /* 0x000fea0003800000 */
.L_x_4963:
        /* <DEDUP_REMOVED lines=8> */
.L_x_4959:
[----:B------:R-:W-:Y:S05]  /*11ec0*/  BSYNC B0 ;  /* 0x0000000000007941 */ /* 0x000fea0003800000 */
.L_x_4958:
[----:B------:R-:W-:-:S04]  /*11ed0*/  SHF.R.S32.HI R3, RZ, 0x1, R3 ;  /* 0x00000001ff037819 */ /* 0x000fc80000011403 */
[----:B------:R-:W-:-:S13]  /*11ee0*/  ISETP.GE.AND P0, PT, R3, 0x20, PT ;  /* 0x000000200300780c */ /* 0x000fda0003f06270 */
[----:B------:R-:W-:Y:S05]  /*11ef0*/  @P0 BRA `(.L_x_4966) ;  /* 0xfffffffc00140947 */ /* 0x000fea000383ffff */
[----:B---3--:R-:W-:-:S07]  /*11f00*/  IMAD.MOV.U32 R0, RZ, RZ, 0x20 ;  /* 0x00000020ff007424 */ /* 0x008fce00078e00ff */
.L_x_4957:
[----:B------:R-:W-:Y:S01]  /*11f10*/  ISETP.GE.AND P0, PT, R0, 0x2, PT ;  /* 0x000000020000780c */ /* 0x000fe20003f06270 */
[----:B------:R-:W-:Y:S05]  /*11f20*/  WARPSYNC.ALL ;  /* 0x0000000000007948 */ /* 0x000fea0003800000 */
[----:B------:R-:W-:Y:S07]  /*11f30*/  BAR.SYNC.DEFER_BLOCKING 0x0 ;  /* 0x0000000000007b1d */ /* 0x000fee0000010000 */
[----:B------:R-:W-:Y:S05]  /*11f40*/  @!P0 BRA `(.L_x_4956) ;  /* 0x0000000000c08947 */ /* 0x000fea0003800000 */
[----:B------:R-:W-:-:S07]  /*11f50*/  IMAD.MOV.U32 R4, RZ, RZ, 0x1 ;  /* 0x00000001ff047424 */ /* 0x000fce00078e00ff */
.L_x_4973:
[----:B------:R-:W-:Y:S01]  /*11f60*/  FSETP.GTU.FTZ.AND P0, PT, |R33|, +INF , PT ;  /* 0x7f8000002100780b */ /* 0x000fe20003f1c200 */
[----:B------:R3:W0:Y:S01]  /*11f70*/  SHFL.DOWN PT, R6, R33, R4, 0x1f ;  /* 0x08001f0421067589 */ /* 0x00062200000e0000 */
[----:B------:R-:W-:Y:S03]  /*11f80*/  BSSY B0, `(.L_x_4967) ;  /* 0x0000010000007945 */ /* 0x000fe60003800000 */
[----:B------:R3:W0:Y:S04]  /*11f90*/  SHFL.DOWN PT, R8, R31, R4, 0x1f ;  /* 0x08001f041f087589 */ /* 0x00062800000e0000 */
[----:B------:R3:W0:Y:S04]  /*11fa0*/  SHFL.DOWN PT, R5, R32, R4, 0x1f ;  /* 0x08001f0420057589 */ /* 0x00062800000e0000 */
[----:B------:R-:W-:Y:S05]  /*11fb0*/  @P0 BRA `(.L_x_4968) ;  /* 0x0000000000240947 */ /* 0x000fea0003800000 */
[CC--:B0-----:R-:W-:Y:S02]  /*11fc0*/  FSETP.NEU.FTZ.AND P2, PT, R33.reuse, R6.reuse, PT ;  /* 0x000000062100720b */ /* 0x0c1fe40003f5d000 */
        /* <DEDUP_REMOVED lines=8> */
.L_x_4968:
[----:B0-----:R-:W-:Y:S02]  /*12050*/  FSETP.GTU.FTZ.AND P0, PT, |R6|, +INF , PT ;  /* 0x7f8000000600780b */ /* 0x001fe40003f1c200 */
[----:B------:R-:W-:-:S04]  /*12060*/  ISETP.LT.U32.AND P1, PT, R32, R5, PT ;  /* 0x000000052000720c */ /* 0x000fc80003f21070 */
[----:B------:R-:W-:-:S13]  /*12070*/  ISETP.LT.OR.EX P0, PT, R31, R8, !P0, P1 ;  /* 0x000000081f00720c */ /* 0x000fda0004701710 */
.L_x_4969:
[----:B------:R-:W-:Y:S05]  /*12080*/  BSYNC B0 ;  /* 0x0000000000007941 */ /* 0x000fea0003800000 */
.L_x_4967:
[----:B------:R-:W-:Y:S01]  /*12090*/  FSETP.GTU.FTZ.AND P1, PT, |R7|, +INF , PT ;  /* 0x7f8000000700780b */ /* 0x000fe20003f3c200 */
[----:B--2---:R0:W2:Y:S01]  /*120a0*/  SHFL.DOWN PT, R12, R7, R4, 0x1f ;  /* 0x08001f04070c7589 */ /* 0x0040a200000e0000 */
[----:B------:R-:W-:Y:S01]  /*120b0*/  BSSY B0, `(.L_x_4970) ;  /* 0x0000013000007945 */ /* 0x000fe20003800000 */
[----:B---3--:R-:W-:Y:S02]  /*120c0*/  SEL R32, R32, R5, P0 ;  /* 0x0000000520207207 */ /* 0x008fe40000000000 */
[----:B------:R0:W3:Y:S01]  /*120d0*/  SHFL.DOWN PT, R14, R11, R4, 0x1f ;  /* 0x08001f040b0e7589 */ /* 0x0000e200000e0000 */
[----:B-1--4-:R-:W-:Y:S02]  /*120e0*/  SEL R31, R31, R8, P0 ;  /* 0x000000081f1f7207 */ /* 0x012fe40000000000 */
[----:B------:R-:W-:Y:S01]  /*120f0*/  FSEL R33, R33, R6, P0 ;  /* 0x0000000621217208 */ /* 0x000fe20000000000 */
[----:B------:R0:W1:Y:S04]  /*12100*/  SHFL.DOWN PT, R9, R10, R4, 0x1f ;  /* 0x08001f040a097589 */ /* 0x00006800000e0000 */
[----:B------:R-:W-:Y:S05]  /*12110*/  @P1 BRA `(.L_x_4971) ;  /* 0x0000000000241947 */ /* 0x000fea0003800000 */
[CC--:B--2---:R-:W-:Y:S02]  /*12120*/  FSETP.NEU.FTZ.AND P2, PT, R7.reuse, R12.reuse, PT ;  /* 0x0000000c0700720b */ /* 0x0c4fe40003f5d000 */
[----:B-1----:R-:W-:Y:S02]  /*12130*/  ISETP.GE.U32.AND P0, PT, R10, R9, PT ;  /* 0x000000090a00720c */ /* 0x002fe40003f06070 */
[----:B------:R-:W-:Y:S02]  /*12140*/  FSETP.GT.FTZ.AND P1, PT, R7, R12, PT ;  /* 0x0000000c0700720b */ /* 0x000fe40003f34000 */
[----:B---3--:R-:W-:Y:S02]  /*12150*/  ISETP.GE.AND.EX P0, PT, R11, R14, PT, P0 ;  /* 0x0000000e0b00720c */ /* 0x008fe40003f06300 */
[----:B------:R-:W-:-:S05]  /*12160*/  SEL R3, RZ, 0xffffffff, !P1 ;  /* 0xffffffffff037807 */ /* 0x000fca0004800000 */
[----:B------:R-:W-:-:S04]  /*12170*/  @!P2 SEL R3, RZ, 0xffffffff, P0 ;  /* 0xffffffffff03a807 */ /* 0x000fc80000000000 */
[----:B------:R-:W-:-:S04]  /*12180*/  LOP3.LUT R3, R3, 0x1, RZ, 0xc0, !PT ;  /* 0x0000000103037812 */ /* 0x000fc800078ec0ff */
[----:B------:R-:W-:Y:S01]  /*12190*/  ISETP.EQ.U32.AND P0, PT, R3, 0x1, PT ;  /* 0x000000010300780c */ /* 0x000fe20003f02070 */
[----:B------:R-:W-:-:S12]  /*121a0*/  BRA `(.L_x_4972) ;  /* 0x00000000000c7947 */ /* 0x000fd80003800000 */
.L_x_4971:
[----:B--2---:R-:W-:Y:S02]  /*121b0*/  FSETP.GTU.FTZ.AND P0, PT, |R12|, +INF , PT ;  /* 0x7f8000000c00780b */ /* 0x004fe40003f1c200 */
[----:B-1----:R-:W-:-:S04]  /*121c0*/  ISETP.LT.U32.AND P1, PT, R10, R9, PT ;  /* 0x000000090a00720c */ /* 0x002fc80003f21070 */
[----:B---3--:R-:W-:-:S13]  /*121d0*/  ISETP.LT.OR.EX P0, PT, R11, R14, !P0, P1 ;  /* 0x0000000e0b00720c */ /* 0x008fda0004701710 */
.L_x_4972:
[----:B------:R-:W-:Y:S05]  /*121e0*/  BSYNC B0 ;  /* 0x0000000000007941 */ /* 0x000fea0003800000 */
.L_x_4970:
[----:B0-----:R-:W-:Y:S01]  /*121f0*/  IMAD.SHL.U32 R4, R4, 0x2, RZ ;  /* 0x0000000204047824 */ /* 0x001fe200078e00ff */
[----:B------:R-:W-:Y:S02]  /*12200*/  FSEL R7, R7, R12, P0 ;  /* 0x0000000c07077208 */ /* 0x000fe40000000000 */
[----:B------:R-:W-:Y:S02]  /*12210*/  SEL R10, R10, R9, P0 ;  /* 0x000000090a0a7207 */ /* 0x000fe40000000000 */
[----:B------:R-:W-:Y:S02]  /*12220*/  ISETP.GE.AND P1, PT, R4, R0, PT ;  /* 0x000000000400720c */ /* 0x000fe40003f26270 */
[----:B------:R-:W-:-:S11]  /*12230*/  SEL R11, R11, R14, P0 ;  /* 0x0000000e0b0b7207 */ /* 0x000fd60000000000 */
[----:B------:R-:W-:Y:S05]  /*12240*/  @!P1 BRA `(.L_x_4973) ;  /* 0xfffffffc00449947 */ /* 0x000fea000383ffff */
.L_x_4956:
[----:B------:R-:W5:Y:S01]  /*12250*/  LDC R6, c[0x0][0x3fc] ;  /* 0x0000ff00ff067b82 */ /* 0x000f620000000800 */
[----:B------:R-:W-:Y:S02]  /*12260*/  CS2R R18, SRZ ;  /* 0x0000000000127805 */ /* 0x000fe4000001ff00 */
[----:B-----5:R-:W-:-:S13]  /*12270*/  ISETP.NE.AND P0, PT, R6, RZ, PT ;  /* 0x000000ff0600720c */ /* 0x020fda0003f05270 */
[----:B------:R-:W-:Y:S05]  /*12280*/  @!P0 BRA `(.L_x_4974) ;  /* 0x0000001000608947 */ /* 0x000fea0003800000 */
[----:B------:R-:W5:Y:S01]  /*12290*/  S2R R3, SR_TID.Y ;  /* 0x0000000000037919 */ /* 0x000f620000002200 */
[----:B------:R-:W0:Y:S01]  /*122a0*/  S2UR UR4, SR_CTAID.X ;  /* 0x00000000000479c3 */ /* 0x000e220000002500 */
[----:B------:R-:W-:Y:S01]  /*122b0*/  ULDC UR5, c[0x0][0x250] ;  /* 0x0000940000057ab9 */ /* 0x000fe20000000800 */
[----:B------:R-:W-:Y:S01]  /*122c0*/  IMAD.MOV.U32 R4, RZ, RZ, RZ ;  /* 0x000000ffff047224 */ /* 0x000fe200078e00ff */
[----:B------:R-:W-:Y:S01]  /*122d0*/  ULDC.64 UR6, c[0x0][0x400] ;  /* 0x0001000000067ab9 */ /* 0x000fe20000000a00 */
[----:B------:R-:W-:-:S04]  /*122e0*/  ISETP.NE.AND P1, PT, R6, 0x1, PT ;  /* 0x000000010600780c */ /* 0x000fc80003f25270 */
[----:B-1-3--:R-:W0:Y:S01]  /*122f0*/  LDC R0, c[0x0][0x238] ;  /* 0x00008e00ff007b82 */ /* 0x00ae220000000800 */
[----:B-----5:R-:W-:-:S04]  /*12300*/  IMAD R3, R3, UR5, R16 ;  /* 0x0000000503037c24 */ /* 0x020fc8000f8e0210 */
[----:B0-----:R-:W-:Y:S01]  /*12310*/  IMAD R0, R0, UR4, R3 ;  /* 0x0000000400007c24 */ /* 0x001fe2000f8e0203 */
        /* <DEDUP_REMOVED lines=271> */
.L_x_4974:
[----:B------:R-:W1:Y:S01]  /*13410*/  S2R R3, SR_TID.Y ;  /* 0x0000000000037919 */ /* 0x000e620000002200 */
[----:B------:R-:W5:Y:S01]  /*13420*/  S2UR UR4, SR_CTAID.X ;  /* 0x00000000000479c3 */ /* 0x000f620000002500 */
[----:B------:R-:W-:-:S07]  /*13430*/  ULDC UR5, c[0x0][0x250] ;  /* 0x0000940000057ab9 */ /* 0x000fce0000000800 */
[----:B------:R-:W5:Y:S01]  /*13440*/  LDC R5, c[0x0][0x238] ;  /* 0x00008e00ff057b82 */ /* 0x000f620000000800 */
[----:B-1-3--:R-:W-:-:S04]  /*13450*/  IMAD R0, R3, UR5, R16 ;  /* 0x0000000503007c24 */ /* 0x00afc8000f8e0210 */
[----:B-----5:R-:W-:Y:S01]  /*13460*/  IMAD R0, R5, UR4, R0 ;  /* 0x0000000405007c24 */ /* 0x020fe2000f8e0200 */
        /* <DEDUP_REMOVED lines=275> */
.L_x_4975:
        /* <DEDUP_REMOVED lines=8> */
[----:B--2---:R-:W-:Y:S02]  /*14620*/  IMAD.MOV.U32 R12, RZ, RZ, RZ ;  /* 0x000000ffff0c7224 */ /* 0x004fe400078e00ff */
[----:B------:R-:W-:Y:S02]  /*14630*/  IMAD.MOV.U32 R4, RZ, RZ, 0x10 ;  /* 0x00000010ff047424 */ /* 0x000fe400078e00ff */
[----:B------:R-:W-:-:S07]  /*14640*/  IMAD.MOV.U32 R5, RZ, RZ, 0x0 ;  /* 0x00000000ff057424 */ /* 0x000fce00078e00ff */
.L_x_4981:
        /* <DEDUP_REMOVED lines=9> */
[----:B0---4-:R-:W-:Y:S05]  /*146e0*/  CALL.REL.NOINC `($__internal_45_$__cuda_sm20_rem_u64) ;  /* 0x0000006400147944 */ /* 0x011fea0003c00000 */
[----:B------:R-:W-:Y:S02]  /*146f0*/  IMAD.MOV.U32 R4, RZ, RZ, R12 ;  /* 0x000000ffff047224 */ /* 0x000fe400078e000c */
[----:B------:R-:W-:Y:S01]  /*14700*/  IMAD.MOV.U32 R5, RZ, RZ, R13 ;  /* 0x000000ffff057224 */ /* 0x000fe200078e000d */
[----:B------:R-:W-:Y:S06]  /*14710*/  BRA `(.L_x_4980) ;  /* 0x00000000004c7947 */ /* 0x000fec0003800000 */
.L_x_4979:
[----:B------:R-:W1:Y:S01]  /*14720*/  I2F.U32.RP R5, R4 ;  /* 0x0000000400057306 */ /* 0x000e620000209000 */
[----:B------:R-:W-:-:S07]  /*14730*/  ISETP.NE.U32.AND P1, PT, R4, RZ, PT ;  /* 0x000000ff0400720c */ /* 0x000fce0003f25070 */
[----:B-1----:R-:W1:Y:S02]  /*14740*/  MUFU.RCP R5, R5 ;  /* 0x0000000500057308 */ /* 0x002e640000001000 */
[----:B-1----:R-:W-:Y:S02]  /*14750*/  VIADD R12, R5, 0xffffffe ;  /* 0x0ffffffe050c7836 */ /* 0x002fe40000000000 */
[----:B------:R-:W-:-:S04]  /*14760*/  IMAD.MOV.U32 R5, RZ, RZ, RZ ;  /* 0x000000ffff057224 */ /* 0x000fc800078e00ff */
        /* <DEDUP_REMOVED lines=14> */
.L_x_4980:
[----:B------:R-:W-:Y:S05]  /*14850*/  BSYNC B1 ;  /* 0x0000000000017941 */ /* 0x000fea0003800000 */
.L_x_4978:
[----:B------:R-:W-:Y:S01]  /*14860*/  ISETP.NE.U32.AND P0, PT, R4, RZ, PT ;  /* 0x000000ff0400720c */ /* 0x000fe20003f05070 */
[----:B------:R-:W-:Y:S02]  /*14870*/  IMAD.MOV.U32 R8, RZ, RZ, R6 ;  /* 0x000000ffff087224 */ /* 0x000fe400078e0006 */
[----:B------:R-:W-:Y:S01]  /*14880*/  IMAD.MOV.U32 R12, RZ, RZ, R9 ;  /* 0x000000ffff0c7224 */ /* 0x000fe200078e0009 */
[----:B------:R-:W-:-:S13]  /*14890*/  ISETP.NE.AND.EX P0, PT, R5, RZ, PT, P0 ;  /* 0x000000ff0500720c */ /* 0x000fda0003f05300 */
[----:B------:R-:W-:Y:S05]  /*148a0*/  @P0 BRA `(.L_x_4981) ;  /* 0xfffffffc00680947 */ /* 0x000fea000383ffff */
[----:B------:R-:W-:Y:S05]  /*148b0*/  BSYNC B0 ;  /* 0x0000000000007941 */ /* 0x000fea0003800000 */
.L_x_4977:
[----:B------:R-:W-:Y:S01]  /*148c0*/  ISETP.NE.U32.AND P2, PT, R9, RZ, PT ;  /* 0x000000ff0900720c */ /* 0x000fe20003f45070 */
[----:B------:R-:W-:-:S12]  /*148d0*/  BSSY B0, `(.L_x_4982) ;  /* 0x000001c000007945 */ /* 0x000fd80003800000 */
[----:B------:R-:W-:Y:S05]  /*148e0*/  @!P2 BRA `(.L_x_4983) ;  /* 0x00000000001ca947 */ /* 0x000fea0003800000 */
[----:B------:R-:W-:Y:S01]  /*148f0*/  IMAD.MOV.U32 R8, RZ, RZ, 0x10 ;  /* 0x00000010ff087424 */ /* 0x000fe200078e00ff */
[----:B------:R-:W-:Y:S01]  /*14900*/  MOV R12, 0x14930 ;  /* 0x00014930000c7802 */ /* 0x000fe20000000f00 */
[----:B------:R-:W-:-:S07]  /*14910*/  IMAD.MOV.U32 R13, RZ, RZ, RZ ;  /* 0x000000ffff0d7224 */ /* 0x000fce00078e00ff */
[----:B0---4-:R-:W-:Y:S05]  /*14920*/  CALL.REL.NOINC `($__internal_44_$__cuda_sm20_div_u64) ;  /* 0x0000005c00707944 */ /* 0x011fea0003c00000 */
[----:B------:R-:W-:Y:S02]  /*14930*/  IMAD.MOV.U32 R4, RZ, RZ, R8 ;  /* 0x000000ffff047224 */ /* 0x000fe400078e0008 */
[----:B------:R-:W-:Y:S01]  /*14940*/  IMAD.MOV.U32 R5, RZ, RZ, R15 ;  /* 0x000000ffff057224 */ /* 0x000fe200078e000f */
[----:B------:R-:W-:Y:S06]  /*14950*/  BRA `(.L_x_4984) ;  /* 0x00000000004c7947 */ /* 0x000fec0003800000 */
.L_x_4983:
        /* <DEDUP_REMOVED lines=19> */
.L_x_4984:
[----:B------:R-:W-:Y:S05]  /*14a90*/  BSYNC B0 ;  /* 0x0000000000007941 */ /* 0x000fea0003800000 */
.L_x_4982:
[----:B------:R-:W-:Y:S04]  /*14aa0*/  BSSY B0, `(.L_x_4985) ;  /* 0x000001c000007945 */ /* 0x000fe80003800000 */
        /* <DEDUP_REMOVED lines=8> */
.L_x_4986:
        /* <DEDUP_REMOVED lines=19> */
.L_x_4987:
[----:B------:R-:W-:Y:S05]  /*14c60*/  BSYNC B0 ;  /* 0x0000000000007941 */ /* 0x000fea0003800000 */
.L_x_4985:
        /* <DEDUP_REMOVED lines=10> */
[----:B0---4-:R-:W-:Y:S05]  /*14d10*/  CALL.REL.NOINC `($__internal_44_$__cuda_sm20_div_u64) ;  /* 0x0000005800747944 */ /* 0x011fea0003c00000 */
[----:B------:R-:W-:Y:S02]  /*14d20*/  IMAD.MOV.U32 R4, RZ, RZ, R8 ;  /* 0x000000ffff047224 */ /* 0x000fe400078e0008 */
[----:B------:R-:W-:Y:S01]  /*14d30*/  IMAD.MOV.U32 R5, RZ, RZ, R15 ;  /* 0x000000ffff057224 */ /* 0x000fe200078e000f */
[----:B------:R-:W-:Y:S06]  /*14d40*/  BRA `(.L_x_4990) ;  /* 0x00000000004c7947 */ /* 0x000fec0003800000 */
.L_x_4989:
        /* <DEDUP_REMOVED lines=19> */
.L_x_4990:
[----:B------:R-:W-:Y:S05]  /*14e80*/  BSYNC B0 ;  /* 0x0000000000007941 */ /* 0x000fea0003800000 */
.L_x_4988:
[----:B------:R-:W-:Y:S02]  /*14e90*/  ULDC.64 UR4, c[0x0][0x610] ;  /* 0x0001840000047ab9 */ /* 0x000fe40000000a00 */
[----:B------:R-:W-:-:S04]  /*14ea0*/  IADD3 R4, P0, R4, UR4, RZ ;  /* 0x0000000404047c10 */ /* 0x000fc8000ff1e0ff */
[----:B------:R-:W-:-:S05]  /*14eb0*/  IADD3.X R5, R5, UR5, RZ, P0, !PT ;  /* 0x0000000505057c10 */ /* 0x000fca00087fe4ff */
[----:B------:R-:W-:-:S07]  /*14ec0*/  IMAD.MOV.U32 R6, RZ, RZ, R5 ;  /* 0x000000ffff067224 */ /* 0x000fce00078e0005 */
.L_x_4976:
[----:B------:R-:W-:Y:S02]  /*14ed0*/  ULDC UR4, c[0x0][0x248] ;  /* 0x0000920000047ab9 */ /* 0x000fe40000000800 */
[----:B------:R-:W-:-:S13]  /*14ee0*/  ISETP.NE.AND P0, PT, RZ, UR4, PT ;  /* 0x00000004ff007c0c */ /* 0x000fda000bf05270 */
[----:B------:R-:W-:Y:S05]  /*14ef0*/  @!P0 BRA `(.L_x_4991) ;  /* 0x0000004800a08947 */ /* 0x000fea0003800000 */
[----:B------:R-:W1:Y:S01]  /*14f00*/  LDC R0, c[0x0][0x3fc] ;  /* 0x0000ff00ff007b82 */ /* 0x000e620000000800 */
[----:B--2---:R-:W2:Y:S01]  /*14f10*/  S2R R12, SR_CTAID.X ;  /* 0x00000000000c7919 */ /* 0x004ea20000002500 */
[----:B------:R-:W-:Y:S01]  /*14f20*/  ULDC UR4, c[0x0][0x24c] ;  /* 0x0000930000047ab9 */ /* 0x000fe20000000800 */
[----:B------:R-:W-:Y:S01]  /*14f30*/  CS2R R18, SRZ ;  /* 0x0000000000127805 */ /* 0x000fe2000001ff00 */
[----:B------:R-:W-:Y:S01]  /*14f40*/  IMAD R8, R2, UR4, RZ ;  /* 0x0000000402087c24 */ /* 0x000fe2000f8e02ff */
[----:B------:R-:W-:-:S03]  /*14f50*/  ULDC UR4, c[0x0][0x250] ;  /* 0x0000940000047ab9 */ /* 0x000fc60000000800 */
[----:B------:R-:W-:Y:S01]  /*14f60*/  IMAD R9, R3, UR4, R8 ;  /* 0x0000000403097c24 */ /* 0x000fe2000f8e0208 */
[----:B------:R-:W-:Y:S01]  /*14f70*/  ULDC UR4, c[0x0][0x238] ;  /* 0x00008e0000047ab9 */ /* 0x000fe20000000800 */
[----:B-1----:R-:W-:Y:S02]  /*14f80*/  ISETP.NE.AND P0, PT, R0, RZ, PT ;  /* 0x000000ff0000720c */ /* 0x002fe40003f05270 */
        /* <DEDUP_REMOVED lines=19> */
[----:B----4-:R-:W-:-:S05]  /*150c0*/  SHF.R.U32.HI R17, RZ, UR5, R16 ;  /* 0x00000005ff117c19 */ /* 0x010fca0008011610 */
        /* <DEDUP_REMOVED lines=256> */
.L_x_4992:
[----:B------:R-:W-:Y:S05]  /*160d0*/  @!P0 BRA `(.L_x_4993) ;  /* 0x0000001000488947 */ /* 0x000fea0003800000 */
[----:B------:R-:W-:Y:S01]  /*160e0*/  VIADD R15, R9, 0x1 ;  /* 0x00000001090f7836 */ /* 0x000fe20000000000 */
[----:B------:R-:W-:Y:S01]  /*160f0*/  ULDC.64 UR6, c[0x0][0x400] ;  /* 0x0001000000067ab9 */ /* 0x000fe20000000a00 */
[----:B------:R-:W-:Y:S01]  /*16100*/  IMAD.MOV.U32 R14, RZ, RZ, RZ ;  /* 0x000000ffff0e7224 */ /* 0x000fe200078e00ff */
[----:B------:R-:W-:Y:S01]  /*16110*/  ULDC UR4, c[0x0][0x408] ;  /* 0x0001020000047ab9 */ /* 0x000fe20000000800 */
[----:B------:R-:W-:Y:S02]  /*16120*/  ISETP.NE.AND P0, PT, R0, 0x1, PT ;  /* 0x000000010000780c */ /* 0x000fe40003f05270 */
[----:B------:R-:W-:-:S05]  /*16130*/  IMAD.HI.U32 R16, R15, UR7, R14 ;  /* 0x000000070f107c27 */ /* 0x000fca000f8e000e */
[----:B----4-:R-:W-:Y:S01]  /*16140*/  SHF.R.U32.HI R17, RZ, UR4, R16 ;  /* 0x00000004ff117c19 */ /* 0x010fe20008011610 */
        /* <DEDUP_REMOVED lines=267> */
.L_x_4993:
        /* <DEDUP_REMOVED lines=14> */
.L_x_4995:
[----:B------:R-:W-:Y:S05]  /*172e0*/  BSYNC B0 ;  /* 0x0000000000007941 */ /* 0x000fea0003800000 */
.L_x_4994:
[----:B------:R-:W-:Y:S01]  /*172f0*/  PRMT R0, R0, 0x9910, RZ ;  /* 0x0000991000007816 */ /* 0x000fe200000000ff */
[----:B------:R-:W-:Y:S01]  /*17300*/  BSSY B0, `(.L_x_4996) ;  /* 0x0000011000007945 */ /* 0x000fe20003800000 */
[----:B------:R-:W-:Y:S02]  /*17310*/  LOP3.LUT P0, RZ, R2, R3, RZ, 0xfc, !PT ;  /* 0x0000000302ff7212 */ /* 0x000fe4000780fcff */
[----:B------:R-:W-:-:S13]  /*17320*/  ISETP.NE.AND P1, PT, R0, RZ, PT ;  /* 0x000000ff0000720c */ /* 0x000fda0003f25270 */
[----:B------:R-:W-:Y:S05]  /*17330*/  @!P1 BRA `(.L_x_4997) ;  /* 0x0000000000349947 */ /* 0x000fea0003800000 */
[----:B------:R-:W1:Y:S01]  /*17340*/  S2UR UR4, SR_CTAID.Y ;  /* 0x00000000000479c3 */ /* 0x000e620000002600 */
[----:B------:R-:W-:Y:S01]  /*17350*/  ISETP.NE.AND P2, PT, R14, RZ, PT ;  /* 0x000000ff0e00720c */ /* 0x000fe20003f45270 */
[----:B----4-:R-:W-:-:S06]  /*17360*/  IMAD.MOV.U32 R30, RZ, RZ, R32 ;  /* 0x000000ffff1e7224 */ /* 0x010fcc00078e0020 */
        /* <DEDUP_REMOVED lines=8> */
[----:B------:R1:W-:Y:S04]  /*173f0*/  STG.E desc[UR60][R8.64], R33 ;  /* 0x0000002108007986 */ /* 0x0003e8000c10193c */
[----:B------:R1:W-:Y:S02]  /*17400*/  STG.E desc[UR60][R8.64+0x10], R7 ;  /* 0x0000100708007986 */ /* 0x0003e4000c10193c */
.L_x_4997:
[----:B------:R-:W-:Y:S05]  /*17410*/  BSYNC B0 ;  /* 0x0000000000007941 */ /* 0x000fea0003800000 */
.L_x_4996:
        /* <DEDUP_REMOVED lines=14> */
[----:B-1--4-:R-:W1:Y:S01]  /*17500*/  S2R R11, SR_LANEID ;  /* 0x00000000000b7919 */ /* 0x012e620000000000 */
        /* <DEDUP_REMOVED lines=20> */
.L_x_4999:
[----:B------:R-:W-:Y:S05]  /*17650*/  BSYNC B0 ;  /* 0x0000000000007941 */ /* 0x000fea0003800000 */
.L_x_4998:
        /* <DEDUP_REMOVED lines=20> */
[----:B-1----:R-:W-:-:S02]  /*177a0*/  IMAD.U32 R9, RZ, RZ, UR6 ;  /* 0x00000006ff097e24 */ /* 0x002fc4000f8e00ff */
[----:B------:R-:W-:Y:S02]  /*177b0*/  IMAD.U32 R0, RZ, RZ, UR8 ;  /* 0x00000008ff007e24 */ /* 0x000fe4000f8e00ff */
[----:B----4-:R-:W-:Y:S01]  /*177c0*/  IMAD.U32 R11, RZ, RZ, UR9 ;  /* 0x00000009ff0b7e24 */ /* 0x010fe2000f8e00ff */
        /* <DEDUP_REMOVED lines=11> */
[----:B0-----:R-:W0:Y:S01]  /*17880*/  LDC R27, c[0x0][0x4] ;  /* 0x00000100ff1b7b82 */ /* 0x001e220000000800 */
[----:B------:R-:W-:Y:S01]  /*17890*/  BSSY B1, `(.L_x_5003) ;  /* 0x0000032000017945 */ /* 0x000fe20003800000 */
[----:B------:R-:W-:Y:S02]  /*178a0*/  IMAD.U32 R7, RZ, RZ, UR6 ;  /* 0x00000006ff077e24 */ /* 0x000fe4000f8e00ff */
[----:B------:R-:W-:Y:S02]  /*178b0*/  IMAD.U32 R8, RZ, RZ, UR8 ;  /* 0x00000008ff087e24 */ /* 0x000fe4000f8e00ff */
[----:B------:R-:W-:Y:S02]  /*178c0*/  IMAD.U32 R13, RZ, RZ, UR9 ;  /* 0x00000009ff0d7e24 */ /* 0x000fe4000f8e00ff */
[----:B------:R-:W1:Y:S01]  /*178d0*/  LDC.64 R14, c[0x0][0x618] ;  /* 0x00018600ff0e7b82 */ /* 0x000e620000000a00 */
[----:B------:R-:W-:-:S02]  /*178e0*/  IMAD R25, R12, UR5, RZ ;  /* 0x000000050c197c24 */ /* 0x000fc4000f8e02ff */
[----:B0-----:R-:W-:-:S07]  /*178f0*/  IMAD R27, R27, UR4, RZ ;  /* 0x000000041b1b7c24 */ /* 0x001fce000f8e02ff */
.L_x_5007:
        /* <DEDUP_REMOVED lines=35> */
.L_x_5005:
[----:B-----5:R-:W-:Y:S02]  /*17b30*/  FSETP.GTU.FTZ.AND P0, PT, |R26|, +INF , PT ;  /* 0x7f8000001a00780b */ /* 0x020fe40003f1c200 */
[----:B------:R-:W-:-:S04]  /*17b40*/  ISETP.LT.U32.AND P2, PT, R8, R22, PT ;  /* 0x000000160800720c */ /* 0x000fc80003f41070 */
[----:B------:R-:W-:-:S13]  /*17b50*/  ISETP.LT.OR.EX P0, PT, R13, R23, !P0, P2 ;  /* 0x000000170d00720c */ /* 0x000fda0004701720 */
.L_x_5006:
[----:B------:R-:W-:Y:S05]  /*17b60*/  BSYNC B2 ;  /* 0x0000000000027941 */ /* 0x000fea0003800000 */
.L_x_5004:
[----:B------:R-:W-:Y:S02]  /*17b70*/  SEL R8, R8, R22, P0 ;  /* 0x0000001608087207 */ /* 0x000fe40000000000 */
[----:B------:R-:W-:Y:S02]  /*17b80*/  SEL R13, R13, R23, P0 ;  /* 0x000000170d0d7207 */ /* 0x000fe40000000000 */
[----:B------:R-:W-:Y:S01]  /*17b90*/  FSEL R7, R7, R26, P0 ;  /* 0x0000001a07077208 */ /* 0x000fe20000000000 */
[----:B------:R-:W-:Y:S06]  /*17ba0*/  @!P3 BRA `(.L_x_5007) ;  /* 0xfffffffc0054b947 */ /* 0x000fec000383ffff */
[----:B------:R-:W-:Y:S05]  /*17bb0*/  BSYNC B1 ;  /* 0x0000000000017941 */ /* 0x000fea0003800000 */
.L_x_5003:
[----:B------:R-:W-:Y:S05]  /*17bc0*/  BRA `(.L_x_5002) ;  /* 0x0000000000f07947 */ /* 0x000fea0003800000 */
.L_x_5001:
        /* <DEDUP_REMOVED lines=15> */
[----:B0-----:R-:W0:Y:S02]  /*17cc0*/  LDC R26, c[0x0][0x4] ;  /* 0x00000100ff1a7b82 */ /* 0x001e240000000800 */
.L_x_5011:
[----:B------:R-:W-:-:S04]  /*17cd0*/  IMAD.IADD R17, R12, 0x1, R25 ;  /* 0x000000010c117824 */ /* 0x000fc800078e0219 */
[----:B-1----:R-:W-:-:S04]  /*17ce0*/  IMAD R17, R17, R24, R2 ;  /* 0x0000001811117224 */ /* 0x002fc800078e0202 */
[----:B--2---:R-:W-:-:S05]  /*17cf0*/  IMAD.WIDE.U32 R16, R17, 0x20, R14 ;  /* 0x0000002011107825 */ /* 0x004fca00078e000e */
[----:B------:R-:W2:Y:S04]  /*17d00*/  LDG.E R28, desc[UR60][R16.64] ;  /* 0x0000003c101c7981 */ /* 0x000ea8000c1e1900 */
[----:B------:R-:W3:Y:S04]  /*17d10*/  LDG.E.64 R20, desc[UR60][R16.64+0x8] ;  /* 0x0000083c10147981 */ /* 0x000ee8000c1e1b00 */
[----:B------:R1:W5:Y:S04]  /*17d20*/  LDG.E R30, desc[UR60][R16.64+0x10] ;  /* 0x0000103c101e7981 */ /* 0x000368000c1e1900 */
[----:B------:R1:W5:Y:S01]  /*17d30*/  LDG.E.64 R22, desc[UR60][R16.64+0x18] ;  /* 0x0000183c10167981 */ /* 0x000362000c1e1b00 */
[C---:B------:R-:W-:Y:S01]  /*17d40*/  FSETP.GTU.FTZ.AND P2, PT, |R9|.reuse, +INF , PT ;  /* 0x7f8000000900780b */ /* 0x040fe20003f5c200 */
[----:B0-----:R-:W-:Y:S01]  /*17d50*/  IMAD.IADD R25, R26, 0x1, R25 ;  /* 0x000000011a197824 */ /* 0x001fe200078e0219 */
        /* <DEDUP_REMOVED lines=17> */
[----:B-1----:R-:W-:Y:S06]  /*17e70*/  @P4 BRA `(.L_x_5009) ;  /* 0x0000000000244947 */ /* 0x002fec0003800000 */
        /* <DEDUP_REMOVED lines=9> */
.L_x_5009:
[----:B-----5:R-:W-:Y:S02]  /*17f10*/  FSETP.GTU.FTZ.AND P0, PT, |R30|, +INF , PT ;  /* 0x7f8000001e00780b */ /* 0x020fe40003f1c200 */
[----:B------:R-:W-:-:S04]  /*17f20*/  ISETP.LT.U32.AND P2, PT, R8, R22, PT ;  /* 0x000000160800720c */ /* 0x000fc80003f41070 */
[----:B------:R-:W-:-:S13]  /*17f30*/  ISETP.LT.OR.EX P0, PT, R13, R23, !P0, P2 ;  /* 0x000000170d00720c */ /* 0x000fda0004701720 */
.L_x_5010:
[----:B------:R-:W-:Y:S05]  /*17f40*/  BSYNC B1 ;  /* 0x0000000000017941 */ /* 0x000fea0003800000 */
.L_x_5008:
[----:B------:R-:W-:Y:S02]  /*17f50*/  SEL R8, R8, R22, P0 ;  /* 0x0000001608087207 */ /* 0x000fe40000000000 */
[----:B------:R-:W-:Y:S02]  /*17f60*/  SEL R13, R13, R23, P0 ;  /* 0x000000170d0d7207 */ /* 0x000fe40000000000 */
[----:B------:R-:W-:Y:S01]  /*17f70*/  FSEL R7, R7, R30, P0 ;  /* 0x0000001e07077208 */ /* 0x000fe20000000000 */
[----:B------:R-:W-:Y:S06]  /*17f80*/  @!P3 BRA `(.L_x_5011) ;  /* 0xfffffffc0050b947 */ /* 0x000fec000383ffff */
.L_x_5002:
[----:B------:R-:W-:Y:S05]  /*17f90*/  BSYNC B0 ;  /* 0x0000000000007941 */ /* 0x000fea0003800000 */
.L_x_5000:
[----:B------:R-:W1:Y:S01]  /*17fa0*/  S2UR UR5, SR_CgaCtaId ;  /* 0x00000000000579c3 */ /* 0x000e620000008800 */
[----:B------:R-:W-:Y:S01]  /*17fb0*/  UMOV UR4, 0x400 ;  /* 0x0000040000047882 */ /* 0x000fe20000000000 */
[----:B------:R-:W-:Y:S01]  /*17fc0*/  IMAD.MOV.U32 R16, RZ, RZ, R0 ;  /* 0x000000ffff107224 */ /* 0x000fe200078e0000 */
[----:B------:R-:W-:Y:S01]  /*17fd0*/  UIADD3 UR4, UR4, 0x10, URZ ;  /* 0x0000001004047890 */ /* 0x000fe2000fffe03f */
[----:B------:R-:W-:Y:S02]  /*17fe0*/  IMAD.MOV.U32 R17, RZ, RZ, R11 ;  /* 0x000000ffff117224 */ /* 0x000fe400078e000b */
[----:B------:R-:W-:Y:S02]  /*17ff0*/  IMAD.MOV.U32 R12, RZ, RZ, R8 ;  /* 0x000000ffff0c7224 */ /* 0x000fe400078e0008 */
[----:B------:R-:W2:Y:S01]  /*18000*/  LDC R15, c[0x0][RZ] ;  /* 0x00000000ff0f7b82 */ /* 0x000ea20000000800 */
[----:B------:R-:W-:Y:S01]  /*18010*/  ULDC UR6, c[0x0][0x4] ;  /* 0x0000010000067ab9 */ /* 0x000fe20000000800 */
[----:B-1----:R-:W-:-:S02]  /*18020*/  ULEA UR4, UR5, UR4, 0x18 ;  /* 0x0000000405047291 */ /* 0x002fc4000f8ec03f */
[----:B------:R-:W-:Y:S01]  /*18030*/  USHF.R.U32.HI UR5, URZ, 0x1, UR6 ;  /* 0x000000013f057899 */ /* 0x000fe20008011606 */
[----:B--2---:R-:W-:-:S05]  /*18040*/  IMAD R10, R3, R15, R2 ;  /* 0x0000000f030a7224 */ /* 0x004fca00078e0202 */
        /* <DEDUP_REMOVED lines=8> */
.L_x_5021:
[C---:B-1----:R-:W-:Y:S01]  /*180d0*/  IMAD.IADD R12, R3.reuse, 0x1, R14 ;  /* 0x00000001030c7824 */ /* 0x042fe200078e020e */
        /* <DEDUP_REMOVED lines=9> */
[----:B------:R1:W2:Y:S04]  /*18170*/  LDS R22, [R12] ;  /* 0x000000000c167984 */ /* 0x0002a80000000800 */
[----:B------:R1:W3:Y:S04]  /*18180*/  LDS R24, [R12+0x10] ;  /* 0x000010000c187984 */ /* 0x0002e80000000800 */
[----:B------:R1:W4:Y:S04]  /*18190*/  LDS.64 R16, [R12+0x8] ;  /* 0x000008000c107984 */ /* 0x0003280000000a00 */
[----:B------:R1:W0:Y:S01]  /*181a0*/  LDS.64 R20, [R12+0x18] ;  /* 0x000018000c147984 */ /* 0x0002220000000a00 */
[----:B------:R-:W-:Y:S05]  /*181b0*/  @P0 BRA `(.L_x_5016) ;  /* 0x0000000000240947 */ /* 0x000fea0003800000 */
[C---:B--2---:R-:W-:Y:S02]  /*181c0*/  FSETP.NEU.FTZ.AND P3, PT, R9.reuse, R22, PT ;  /* 0x000000160900720b */ /* 0x044fe40003f7d000 */
[----:B----4-:R-:W-:Y:S02]  /*181d0*/  ISETP.GE.U32.AND P0, PT, R0, R16, PT ;  /* 0x000000100000720c */ /* 0x010fe40003f06070 */
[----:B------:R-:W-:Y:S02]  /*181e0*/  FSETP.GT.FTZ.AND P2, PT, R9, R22, PT ;  /* 0x000000160900720b */ /* 0x000fe40003f54000 */
[----:B------:R-:W-:Y:S02]  /*181f0*/  ISETP.GE.AND.EX P0, PT, R11, R17, PT, P0 ;  /* 0x000000110b00720c */ /* 0x000fe40003f06300 */
[----:B-1----:R-:W-:-:S05]  /*18200*/  SEL R12, RZ, 0xffffffff, !P2 ;  /* 0xffffffffff0c7807 */ /* 0x002fca0005000000 */
[----:B------:R-:W-:-:S04]  /*18210*/  @!P3 SEL R12, RZ, 0xffffffff, P0 ;  /* 0xffffffffff0cb807 */ /* 0x000fc80000000000 */
[----:B------:R-:W-:-:S04]  /*18220*/  LOP3.LUT R12, R12, 0x1, RZ, 0xc0, !PT ;  /* 0x000000010c0c7812 */ /* 0x000fc800078ec0ff */
[----:B------:R-:W-:Y:S01]  /*18230*/  ISETP.EQ.U32.AND P0, PT, R12, 0x1, PT ;  /* 0x000000010c00780c */ /* 0x000fe20003f02070 */
[----:B------:R-:W-:-:S12]  /*18240*/  BRA `(.L_x_5017) ;  /* 0x00000000000c7947 */ /* 0x000fd80003800000 */
.L_x_5016:
[----:B--2---:R-:W-:Y:S02]  /*18250*/  FSETP.GTU.FTZ.AND P0, PT, |R22|, +INF , PT ;  /* 0x7f8000001600780b */ /* 0x004fe40003f1c200 */
[----:B----4-:R-:W-:-:S04]  /*18260*/  ISETP.LT.U32.AND P2, PT, R0, R16, PT ;  /* 0x000000100000720c */ /* 0x010fc80003f41070 */
[----:B------:R-:W-:-:S13]  /*18270*/  ISETP.LT.OR.EX P0, PT, R11, R17, !P0, P2 ;  /* 0x000000110b00720c */ /* 0x000fda0004701720 */
.L_x_5017:
[----:B------:R-:W-:Y:S05]  /*18280*/  BSYNC B1 ;  /* 0x0000000000017941 */ /* 0x000fea0003800000 */
.L_x_5015:
[----:B------:R-:W-:Y:S01]  /*18290*/  FSETP.GTU.FTZ.AND P2, PT, |R7|, +INF , PT ;  /* 0x7f8000000700780b */ /* 0x000fe20003f5c200 */
[----:B------:R-:W-:Y:S01]  /*182a0*/  BSSY B1, `(.L_x_5018) ;  /* 0x0000011000017945 */ /* 0x000fe20003800000 */
[----:B------:R-:W-:Y:S02]  /*182b0*/  SEL R0, R0, R16, P0 ;  /* 0x0000001000007207 */ /* 0x000fe40000000000 */
[----:B------:R-:W-:Y:S02]  /*182c0*/  SEL R11, R11, R17, P0 ;  /* 0x000000110b0b7207 */ /* 0x000fe40000000000 */
[----:B------:R-:W-:-:S07]  /*182d0*/  FSEL R9, R9, R22, P0 ;  /* 0x0000001609097208 */ /* 0x000fce0000000000 */
[----:B------:R-:W-:Y:S05]  /*182e0*/  @P2 BRA `(.L_x_5019) ;  /* 0x0000000000242947 */ /* 0x000fea0003800000 */
[C---:B---3--:R-:W-:Y:S02]  /*182f0*/  FSETP.NEU.FTZ.AND P3, PT, R7.reuse, R24, PT ;  /* 0x000000180700720b */ /* 0x048fe40003f7d000 */
        /* <DEDUP_REMOVED lines=8> */
.L_x_5019:
[----:B---3--:R-:W-:Y:S02]  /*18380*/  FSETP.GTU.FTZ.AND P0, PT, |R24|, +INF , PT ;  /* 0x7f8000001800780b */ /* 0x008fe40003f1c200 */
[----:B0-----:R-:W-:-:S04]  /*18390*/  ISETP.LT.U32.AND P2, PT, R8, R20, PT ;  /* 0x000000140800720c */ /* 0x001fc80003f41070 */
[----:B------:R-:W-:-:S13]  /*183a0*/  ISETP.LT.OR.EX P0, PT, R13, R21, !P0, P2 ;  /* 0x000000150d00720c */ /* 0x000fda0004701720 */
.L_x_5020:
[----:B------:R-:W-:Y:S05]  /*183b0*/  BSYNC B1 ;  /* 0x0000000000017941 */ /* 0x000fea0003800000 */
.L_x_5018:
[----:B------:R-:W-:Y:S01]  /*183c0*/  SEL R8, R8, R20, P0 ;  /* 0x0000001408087207 */ /* 0x000fe20000000000 */
[----:B------:R-:W-:Y:S01]  /*183d0*/  IMAD.MOV.U32 R16, RZ, RZ, R0 ;  /* 0x000000ffff107224 */ /* 0x000fe200078e0000 */
[----:B------:R-:W-:Y:S01]  /*183e0*/  SEL R13, R13, R21, P0 ;  /* 0x000000150d0d7207 */ /* 0x000fe20000000000 */
[----:B------:R-:W-:Y:S01]  /*183f0*/  IMAD.MOV.U32 R17, RZ, RZ, R11 ;  /* 0x000000ffff117224 */ /* 0x000fe200078e000b */
[----:B------:R-:W-:Y:S01]  /*18400*/  FSEL R7, R7, R24, P0 ;  /* 0x0000001807077208 */ /* 0x000fe20000000000 */
[----:B-1----:R-:W-:Y:S01]  /*18410*/  IMAD.MOV.U32 R12, RZ, RZ, R8 ;  /* 0x000000ffff0c7224 */ /* 0x002fe200078e0008 */
[----:B------:R1:W-:Y:S04]  /*18420*/  STS [R10], R9 ;  /* 0x000000090a007388 */ /* 0x0003e80000000800 */
[----:B------:R1:W-:Y:S04]  /*18430*/  STS.64 [R10+0x8], R16 ;  /* 0x000008100a007388 */ /* 0x0003e80000000a00 */
[----:B------:R1:W-:Y:S04]  /*18440*/  STS.64 [R10+0x18], R12 ;  /* 0x0000180c0a007388 */ /* 0x0003e80000000a00 */
[----:B------:R1:W-:Y:S02]  /*18450*/  STS [R10+0x10], R7 ;  /* 0x000010070a007388 */ /* 0x0003e40000000800 */
.L_x_5014:
[----:B------:R-:W-:Y:S05]  /*18460*/  BSYNC B0 ;  /* 0x0000000000007941 */ /* 0x000fea0003800000 */
.L_x_5013:
[----:B------:R-:W-:Y:S02]  /*18470*/  ISETP.GT.AND P0, PT, R14, 0x1, PT ;  /* 0x000000010e00780c */ /* 0x000fe40003f04270 */
[----:B------:R-:W-:-:S11]  /*18480*/  SHF.R.S32.HI R14, RZ, 0x1, R14 ;  /* 0x00000001ff0e7819 */ /* 0x000fd6000001140e */
[----:B------:R-:W-:Y:S05]  /*18490*/  @P0 BRA `(.L_x_5021) ;  /* 0xfffffffc000c0947 */ /* 0x000fea000383ffff */
.L_x_5012:
        /* <DEDUP_REMOVED lines=18> */
.L_x_5032:
[----:B--2---:R-:W-:Y:S01]  /*185c0*/  IMAD.IADD R12, R2, 0x1, R14 ;  /* 0x00000001020c7824 */ /* 0x004fe200078e020e */
        /* <DEDUP_REMOVED lines=22> */
.L_x_5027:
[----:B--2---:R-:W-:Y:S02]  /*18730*/  FSETP.GTU.FTZ.AND P0, PT, |R12|, +INF , PT ;  /* 0x7f8000000c00780b */ /* 0x004fe40003f1c200 */
[----:B----4-:R-:W-:-:S04]  /*18740*/  ISETP.LT.U32.AND P2, PT, R0, R16, PT ;  /* 0x000000100000720c */ /* 0x010fc80003f41070 */
[----:B------:R-:W-:-:S13]  /*18750*/  ISETP.LT.OR.EX P0, PT, R11, R17, !P0, P2 ;  /* 0x000000110b00720c */ /* 0x000fda0004701720 */
.L_x_5028:
[----:B------:R-:W-:Y:S05]  /*18760*/  BSYNC B1 ;  /* 0x0000000000017941 */ /* 0x000fea0003800000 */
.L_x_5026:
        /* <DEDUP_REMOVED lines=15> */
.L_x_5030:
[----:B---3--:R-:W-:Y:S02]  /*18860*/  FSETP.GTU.FTZ.AND P0, PT, |R22|, +INF , PT ;  /* 0x7f8000001600780b */ /* 0x008fe40003f1c200 */
[----:B0-----:R-:W-:-:S04]  /*18870*/  ISETP.LT.U32.AND P2, PT, R8, R20, PT ;  /* 0x000000140800720c */ /* 0x001fc80003f41070 */
[----:B------:R-:W-:-:S13]  /*18880*/  ISETP.LT.OR.EX P0, PT, R13, R21, !P0, P2 ;  /* 0x000000150d00720c */ /* 0x000fda0004701720 */
.L_x_5031:
[----:B------:R-:W-:Y:S05]  /*18890*/  BSYNC B1 ;  /* 0x0000000000017941 */ /* 0x000fea0003800000 */
.L_x_5029:
[----:B------:R-:W-:Y:S01]  /*188a0*/  SEL R8, R8, R20, P0 ;  /* 0x0000001408087207 */ /* 0x000fe20000000000 */
[----:B------:R-:W-:Y:S01]  /*188b0*/  IMAD.MOV.U32 R16, RZ, RZ, R0 ;  /* 0x000000ffff107224 */ /* 0x000fe200078e0000 */
[----:B------:R-:W-:Y:S01]  /*188c0*/  SEL R13, R13, R21, P0 ;  /* 0x000000150d0d7207 */ /* 0x000fe20000000000 */
[----:B------:R-:W-:Y:S01]  /*188d0*/  IMAD.MOV.U32 R17, RZ, RZ, R11 ;  /* 0x000000ffff117224 */ /* 0x000fe200078e000b */
[----:B------:R-:W-:Y:S01]  /*188e0*/  FSEL R7, R7, R22, P0 ;  /* 0x0000001607077208 */ /* 0x000fe20000000000 */
[----:B------:R-:W-:Y:S01]  /*188f0*/  IMAD.MOV.U32 R12, RZ, RZ, R8 ;  /* 0x000000ffff0c7224 */ /* 0x000fe200078e0008 */
[----:B------:R2:W-:Y:S04]  /*18900*/  STS [R10], R9 ;  /* 0x000000090a007388 */ /* 0x0005e80000000800 */
[----:B------:R2:W-:Y:S04]  /*18910*/  STS.64 [R10+0x8], R16 ;  /* 0x000008100a007388 */ /* 0x0005e80000000a00 */
[----:B------:R2:W-:Y:S04]  /*18920*/  STS.64 [R10+0x18], R12 ;  /* 0x0000180c0a007388 */ /* 0x0005e80000000a00 */
[----:B------:R2:W-:Y:S02]  /*18930*/  STS [R10+0x10], R7 ;  /* 0x000010070a007388 */ /* 0x0005e40000000800 */
.L_x_5025:
[----:B------:R-:W-:Y:S05]  /*18940*/  BSYNC B0 ;  /* 0x0000000000007941 */ /* 0x000fea0003800000 */
.L_x_5024:
[----:B------:R-:W-:-:S04]  /*18950*/  SHF.R.S32.HI R14, RZ, 0x1, R14 ;  /* 0x00000001ff0e7819 */ /* 0x000fc8000001140e */
[----:B------:R-:W-:-:S13]  /*18960*/  ISETP.GE.AND P0, PT, R14, 0x20, PT ;  /* 0x000000200e00780c */ /* 0x000fda0003f06270 */
[----:B------:R-:W-:Y:S05]  /*18970*/  @P0 BRA `(.L_x_5032) ;  /* 0xfffffffc00100947 */ /* 0x000fea000383ffff */
[----:B-1----:R-:W-:-:S07]  /*18980*/  IMAD.MOV.U32 R3, RZ, RZ, 0x20 ;  /* 0x00000020ff037424 */ /* 0x002fce00078e00ff */
.L_x_5023:
[----:B------:R-:W-:Y:S01]  /*18990*/  BAR.SYNC.DEFER_BLOCKING 0x0 ;  /* 0x0000000000007b1d */ /* 0x000fe20000010000 */
[----:B------:R-:W-:-:S13]  /*189a0*/  ISETP.GE.AND P0, PT, R3, 0x2, PT ;  /* 0x000000020300780c */ /* 0x000fda0003f06270 */
[----:B------:R-:W-:Y:S05]  /*189b0*/  @!P0 BRA `(.L_x_5022) ;  /* 0x0000000000c08947 */ /* 0x000fea0003800000 */
[----:B------:R-:W-:-:S07]  /*189c0*/  IMAD.MOV.U32 R2, RZ, RZ, 0x1 ;  /* 0x00000001ff027424 */ /* 0x000fce00078e00ff */
.L_x_5039:
[----:B------:R-:W-:Y:S01]  /*189d0*/  FSETP.GTU.FTZ.AND P0, PT, |R9|, +INF , PT ;  /* 0x7f8000000900780b */ /* 0x000fe20003f1c200 */
[----:B-12---:R1:W2:Y:S01]  /*189e0*/  SHFL.DOWN PT, R12, R9, R2, 0x1f ;  /* 0x08001f02090c7589 */ /* 0x0062a200000e0000 */
        /* <DEDUP_REMOVED lines=13> */
.L_x_5034:
[----:B--2---:R-:W-:Y:S02]  /*18ac0*/  FSETP.GTU.FTZ.AND P0, PT, |R12|, +INF , PT ;  /* 0x7f8000000c00780b */ /* 0x004fe40003f1c200 */
[----:B----4-:R-:W-:-:S04]  /*18ad0*/  ISETP.LT.U32.AND P2, PT, R0, R15, PT ;  /* 0x0000000f0000720c */ /* 0x010fc80003f41070 */
[----:B---3--:R-:W-:-:S13]  /*18ae0*/  ISETP.LT.OR.EX P0, PT, R11, R14, !P0, P2 ;  /* 0x0000000e0b00720c */ /* 0x008fda0004701720 */
.L_x_5035:
[----:B------:R-:W-:Y:S05]  /*18af0*/  BSYNC B0 ;  /* 0x0000000000007941 */ /* 0x000fea0003800000 */
.L_x_5033:
[----:B------:R-:W-:Y:S01]  /*18b00*/  FSETP.GTU.FTZ.AND P2, PT, |R7|, +INF , PT ;  /* 0x7f8000000700780b */ /* 0x000fe20003f5c200 */
[----:B------:R2:W3:Y:S01]  /*18b10*/  SHFL.DOWN PT, R16, R7, R2, 0x1f ;  /* 0x08001f0207107589 */ /* 0x0004e200000e0000 */
[----:B------:R-:W-:Y:S01]  /*18b20*/  BSSY B0, `(.L_x_5036) ;  /* 0x0000013000007945 */ /* 0x000fe20003800000 */
[----:B-1----:R-:W-:Y:S02]  /*18b30*/  SEL R0, R0, R15, P0 ;  /* 0x0000000f00007207 */ /* 0x002fe40000000000 */
[----:B------:R2:W1:Y:S01]  /*18b40*/  SHFL.DOWN PT, R20, R13, R2, 0x1f ;  /* 0x08001f020d147589 */ /* 0x00046200000e0000 */
[----:B------:R-:W-:Y:S02]  /*18b50*/  SEL R11, R11, R14, P0 ;  /* 0x0000000e0b0b7207 */ /* 0x000fe40000000000 */
[----:B------:R-:W-:Y:S01]  /*18b60*/  FSEL R9, R9, R12, P0 ;  /* 0x0000000c09097208 */ /* 0x000fe20000000000 */
[----:B------:R2:W4:Y:S04]  /*18b70*/  SHFL.DOWN PT, R17, R8, R2, 0x1f ;  /* 0x08001f0208117589 */ /* 0x00052800000e0000 */
[----:B------:R-:W-:Y:S05]  /*18b80*/  @P2 BRA `(.L_x_5037) ;  /* 0x0000000000242947 */ /* 0x000fea0003800000 */
[CC--:B---3--:R-:W-:Y:S02]  /*18b90*/  FSETP.NEU.FTZ.AND P3, PT, R7.reuse, R16.reuse, PT ;  /* 0x000000100700720b */ /* 0x0c8fe40003f7d000 */
[----:B----4-:R-:W-:Y:S02]  /*18ba0*/  ISETP.GE.U32.AND P0, PT, R8, R17, PT ;  /* 0x000000110800720c */ /* 0x010fe40003f06070 */
[----:B------:R-:W-:Y:S02]  /*18bb0*/  FSETP.GT.FTZ.AND P2, PT, R7, R16, PT ;  /* 0x000000100700720b */ /* 0x000fe40003f54000 */
[----:B-1----:R-:W-:Y:S02]  /*18bc0*/  ISETP.GE.AND.EX P0, PT, R13, R20, PT, P0 ;  /* 0x000000140d00720c */ /* 0x002fe40003f06300 */
[----:B------:R-:W-:-:S05]  /*18bd0*/  SEL R10, RZ, 0xffffffff, !P2 ;  /* 0xffffffffff0a7807 */ /* 0x000fca0005000000 */
[----:B------:R-:W-:-:S04]  /*18be0*/  @!P3 SEL R10, RZ, 0xffffffff, P0 ;  /* 0xffffffffff0ab807 */ /* 0x000fc80000000000 */
[----:B------:R-:W-:-:S04]  /*18bf0*/  LOP3.LUT R10, R10, 0x1, RZ, 0xc0, !PT ;  /* 0x000000010a0a7812 */ /* 0x000fc800078ec0ff */
[----:B------:R-:W-:Y:S01]  /*18c00*/  ISETP.EQ.U32.AND P0, PT, R10, 0x1, PT ;  /* 0x000000010a00780c */ /* 0x000fe20003f02070 */
[----:B------:R-:W-:-:S12]  /*18c10*/  BRA `(.L_x_5038) ;  /* 0x00000000000c7947 */ /* 0x000fd80003800000 */
.L_x_5037:
[----:B---3--:R-:W-:Y:S02]  /*18c20*/  FSETP.GTU.FTZ.AND P0, PT, |R16|, +INF , PT ;  /* 0x7f8000001000780b */ /* 0x008fe40003f1c200 */
[----:B----4-:R-:W-:-:S04]  /*18c30*/  ISETP.LT.U32.AND P2, PT, R8, R17, PT ;  /* 0x000000110800720c */ /* 0x010fc80003f41070 */
[----:B-1----:R-:W-:-:S13]  /*18c40*/  ISETP.LT.OR.EX P0, PT, R13, R20, !P0, P2 ;  /* 0x000000140d00720c */ /* 0x002fda0004701720 */
.L_x_5038:
[----:B------:R-:W-:Y:S05]  /*18c50*/  BSYNC B0 ;  /* 0x0000000000007941 */ /* 0x000fea0003800000 */
.L_x_5036:
[----:B--2---:R-:W-:Y:S01]  /*18c60*/  IMAD.SHL.U32 R2, R2, 0x2, RZ ;  /* 0x0000000202027824 */ /* 0x004fe200078e00ff */
[----:B------:R-:W-:Y:S02]  /*18c70*/  FSEL R7, R7, R16, P0 ;  /* 0x0000001007077208 */ /* 0x000fe40000000000 */
[----:B------:R-:W-:Y:S02]  /*18c80*/  SEL R8, R8, R17, P0 ;  /* 0x0000001108087207 */ /* 0x000fe40000000000 */
[----:B------:R-:W-:Y:S02]  /*18c90*/  ISETP.GE.AND P2, PT, R2, R3, PT ;  /* 0x000000030200720c */ /* 0x000fe40003f46270 */
[----:B------:R-:W-:-:S11]  /*18ca0*/  SEL R13, R13, R20, P0 ;  /* 0x000000140d0d7207 */ /* 0x000fd60000000000 */
[----:B------:R-:W-:Y:S05]  /*18cb0*/  @!P2 BRA `(.L_x_5039) ;  /* 0xfffffffc0044a947 */ /* 0x000fea000383ffff */
.L_x_5022:
[----:B------:R-:W-:Y:S05]  /*18cc0*/  @!P1 EXIT ;  /* 0x000000000000994d */ /* 0x000fea0003800000 */
[----:B------:R-:W3:Y:S01]  /*18cd0*/  LDC.64 R14, c[0x0][0x628] ;  /* 0x00018a00ff0e7b82 */ /* 0x000ee20000000a00 */
[----:B------:R-:W-:Y:S01]  /*18ce0*/  ISETP.NE.U32.AND P0, PT, R4, RZ, PT ;  /* 0x000000ff0400720c */ /* 0x000fe20003f05070 */
[----:B------:R-:W-:Y:S02]  /*18cf0*/  ULDC.U8 UR4, c[0x0][0x630] ;  /* 0x00018c0000047ab9 */ /* 0x000fe40000000000 */
[----:B------:R-:W-:Y:S02]  /*18d00*/  ISETP.NE.AND P1, PT, RZ, UR4, PT ;  /* 0x00000004ff007c0c */ /* 0x000fe4000bf25270 */
[----:B------:R-:W-:Y:S02]  /*18d10*/  ISETP.NE.AND.EX P0, PT, R6, RZ, PT, P0 ;  /* 0x000000ff0600720c */ /* 0x000fe40003f05300 */
[----:B---3--:R-:W-:-:S04]  /*18d20*/  SEL R3, R14, RZ, P1 ;  /* 0x000000ff0e037207 */ /* 0x008fc80000800000 */
[-C--:B------:R-:W-:Y:S02]  /*18d30*/  IADD3 R22, P2, R0, R3.reuse, RZ ;  /* 0x0000000300167210 */ /* 0x080fe40007f5e0ff */
[----:B-12---:R-:W-:Y:S02]  /*18d40*/  IADD3 R16, P3, R8, R3, RZ ;  /* 0x0000000308107210 */ /* 0x006fe40007f7e0ff */
        /* <DEDUP_REMOVED lines=41> */
.L_x_5041:
        /* <DEDUP_REMOVED lines=21> */
.L_x_5043:
        /* <DEDUP_REMOVED lines=22> */
.L_x_5044:
[----:B------:R-:W-:Y:S02]  /*19290*/  ULDC.64 UR4, c[0x0][0x600] ;  /* 0x0001800000047ab9 */ /* 0x000fe40000000a00 */
[----:B------:R-:W-:-:S05]  /*192a0*/  IADD3 R18, P0, R18, UR4, RZ ;  /* 0x0000000412127c10 */ /* 0x000fca000ff1e0ff */
[----:B------:R-:W-:-:S05]  /*192b0*/  IMAD.X R19, RZ, RZ, UR5, P0 ;  /* 0x00000005ff137e24 */ /* 0x000fca00080e06ff */
[----:B------:R-:W-:Y:S01]  /*192c0*/  STG.E.64 desc[UR60][R18.64], R16 ;  /* 0x0000001012007986 */ /* 0x000fe2000c101b3c */
[----:B------:R-:W-:Y:S05]  /*192d0*/  EXIT ;  /* 0x000000000000794d */ /* 0x000fea0003800000 */
.L_x_5042:
[----:B------:R-:W-:Y:S04]  /*192e0*/  STG.E.64 desc[UR60][R4.64+0x8], R22 ;  /* 0x0000081604007986 */ /* 0x000fe8000c101b3c */
[----:B------:R-:W-:Y:S04]  /*192f0*/  STG.E.64 desc[UR60][R4.64+0x18], R16 ;  /* 0x0000181004007986 */ /* 0x000fe8000c101b3c */
[----:B------:R-:W-:Y:S04]  /*19300*/  STG.E desc[UR60][R4.64], R9 ;  /* 0x0000000904007986 */ /* 0x000fe8000c10193c */
[----:B------:R-:W-:Y:S01]  /*19310*/  STG.E desc[UR60][R4.64+0x10], R7 ;  /* 0x0000100704007986 */ /* 0x000fe2000c10193c */
[----:B------:R-:W-:Y:S05]  /*19320*/  EXIT ;  /* 0x000000000000794d */ /* 0x000fea0003800000 */
.L_x_5040:
        /* <DEDUP_REMOVED lines=17> */
.L_x_5046:
[----:B------:R-:W-:Y:S02]  /*19440*/  CS2R R22, SRZ ;  /* 0x0000000000167805 */ /* 0x000fe4000001ff00 */
[----:B------:R-:W-:-:S07]  /*19450*/  CS2R R16, SRZ ;  /* 0x0000000000107805 */ /* 0x000fce000001ff00 */
.L_x_5045:
        /* <DEDUP_REMOVED lines=23> */
.L_x_5048:
        /* <DEDUP_REMOVED lines=22> */
.L_x_5049:
[----:B------:R-:W-:Y:S02]  /*19730*/  ULDC.64 UR4, c[0x0][0x600] ;  /* 0x0001800000047ab9 */ /* 0x000fe40000000a00 */
[----:B------:R-:W-:-:S05]  /*19740*/  IADD3 R18, P0, R18, UR4, RZ ;  /* 0x0000000412127c10 */ /* 0x000fca000ff1e0ff */
[----:B------:R-:W-:-:S05]  /*19750*/  IMAD.X R19, RZ, RZ, UR5, P0 ;  /* 0x00000005ff137e24 */ /* 0x000fca00080e06ff */
[----:B------:R-:W-:Y:S01]  /*19760*/  STG.E.64 desc[UR60][R18.64], R16 ;  /* 0x0000001012007986 */ /* 0x000fe2000c101b3c */
[----:B------:R-:W-:Y:S05]  /*19770*/  EXIT ;  /* 0x000000000000794d */ /* 0x000fea0003800000 */
.L_x_5047:
        /* <DEDUP_REMOVED lines=16> */
.L_x_5050:
        /* <DEDUP_REMOVED lines=15> */
.L_x_5051:
[----:B------:R-:W-:Y:S05]  /*19970*/  EXIT ;  /* 0x000000000000794d */ /* 0x000fea0003800000 */
.L_x_4991:
        /* <DEDUP_REMOVED lines=21> */
[--C-:B----4-:R-:W-:Y:S02]  /*19ad0*/  IMAD.X R17, R11, 0x1, R0.reuse, P1 ;  /* 0x000000010b117824 */ /* 0x110fe400008e0600 */
[----:B------:R-:W-:Y:S01]  /*19ae0*/  IMAD.X R23, R31, 0x1, R0, P2 ;  /* 0x000000011f177824 */ /* 0x000fe200010e0600 */
[----:B------:R-:W-:Y:S07]  /*19af0*/  @!P0 BRA `(.L_x_5052) ;  /* 0x0000000400688947 */ /* 0x000fee0003800000 */
[----:B------:R-:W-:Y:S02]  /*19b00*/  ULDC.U8 UR4, c[0x0][0x631] ;  /* 0x00018c4000047ab9 */ /* 0x000fe40000000000 */
[----:B------:R-:W-:Y:S01]  /*19b10*/  ISETP.NE.AND P2, PT, RZ, UR4, PT ;  /* 0x00000004ff007c0c */ /* 0x000fe2000bf45270 */
[----:B------:R-:W-:-:S12]  /*19b20*/  @!P3 BRA `(.L_x_5053) ;  /* 0x000000000088b947 */ /* 0x000fd80003800000 */
[----:B------:R-:W3:Y:S04]  /*19b30*/  LDG.E R10, desc[UR60][R4.64] ;  /* 0x0000003c040a7981 */ /* 0x000ee8000c1e1900 */
[----:B--2---:R-:W2:Y:S04]  /*19b40*/  LDG.E R12, desc[UR60][R4.64+0x10] ;  /* 0x0000103c040c7981 */ /* 0x004ea8000c1e1900 */
[----:B------:R-:W4:Y:S04]  /*19b50*/  LDG.E.64 R2, desc[UR60][R4.64+0x8] ;  /* 0x0000083c04027981 */ /* 0x000f28000c1e1b00 */
[----:B------:R-:W5:Y:S01]  /*19b60*/  LDG.E.64 R8, desc[UR60][R4.64+0x18] ;  /* 0x0000183c04087981 */ /* 0x000f62000c1e1b00 */
[----:B---3--:R-:W-:-:S02]  /*19b70*/  FSETP.GTU.FTZ.AND P4, PT, |R10|, +INF , PT ;  /* 0x7f8000000a00780b */ /* 0x008fc40003f9c200 */
[----:B--2---:R-:W-:Y:S02]  /*19b80*/  FSETP.GTU.FTZ.AND P3, PT, |R12|, +INF , PT ;  /* 0x7f8000000c00780b */ /* 0x004fe40003f7c200 */
        /* <DEDUP_REMOVED lines=28> */
.L_x_5053:
        /* <DEDUP_REMOVED lines=17> */
[----:B--2---:R-:W-:Y:S02]  /*19e60*/  IMAD.MOV.U32 R12, RZ, RZ, 0x1 ;  /* 0x00000001ff0c7424 */ /* 0x004fe400078e00ff */
[----:B-1----:R-:W-:-:S07]  /*19e70*/  IMAD.MOV.U32 R13, RZ, RZ, RZ ;  /* 0x000000ffff0d7224 */ /* 0x002fce00078e00ff */
[----:B------:R-:W-:-:S07]  /*19e80*/  LEPC R20, `(.L_x_5055) ;  /* 0x000000001014794e */ /* 0x000fce0000000000 */
[----:B0--3--:R-:W-:Y:S05]  /*19e90*/  CALL.ABS.NOINC R2 ;  /* 0x0000000002007343 */ /* 0x009fea0003c00000 */
.L_x_5055:
        /* <DEDUP_REMOVED lines=22> */
.L_x_5056:
[----:B------:R-:W-:Y:S02]  /*1a000*/  ULDC.64 UR4, c[0x0][0x600] ;  /* 0x0001800000047ab9 */ /* 0x000fe40000000a00 */
[----:B------:R-:W-:-:S05]  /*1a010*/  IADD3 R18, P0, R18, UR4, RZ ;  /* 0x0000000412127c10 */ /* 0x000fca000ff1e0ff */
[----:B------:R-:W-:-:S05]  /*1a020*/  IMAD.X R19, RZ, RZ, UR5, P0 ;  /* 0x00000005ff137e24 */ /* 0x000fca00080e06ff */
[----:B------:R-:W-:Y:S01]  /*1a030*/  STG.E.64 desc[UR60][R18.64], R16 ;  /* 0x0000001012007986 */ /* 0x000fe2000c101b3c */
[----:B------:R-:W-:Y:S05]  /*1a040*/  EXIT ;  /* 0x000000000000794d */ /* 0x000fea0003800000 */
.L_x_5054:
[----:B------:R-:W-:Y:S04]  /*1a050*/  STG.E.64 desc[UR60][R4.64+0x8], R22 ;  /* 0x0000081604007986 */ /* 0x000fe8000c101b3c */
[----:B------:R-:W-:Y:S04]  /*1a060*/  STG.E.64 desc[UR60][R4.64+0x18], R16 ;  /* 0x0000181004007986 */ /* 0x000fe8000c101b3c */
[----:B------:R-:W-:Y:S04]  /*1a070*/  STG.E desc[UR60][R4.64], R33 ;  /* 0x0000002104007986 */ /* 0x000fe8000c10193c */
[----:B------:R-:W-:Y:S01]  /*1a080*/  STG.E desc[UR60][R4.64+0x10], R7 ;  /* 0x0000100704007986 */ /* 0x000fe2000c10193c */
[----:B------:R-:W-:Y:S05]  /*1a090*/  EXIT ;  /* 0x000000000000794d */ /* 0x000fea0003800000 */
.L_x_5052:
        /* <DEDUP_REMOVED lines=17> */
.L_x_5058:
[----:B------:R-:W-:Y:S02]  /*1a1b0*/  CS2R R16, SRZ ;  /* 0x0000000000107805 */ /* 0x000fe4000001ff00 */
[----:B------:R-:W-:-:S07]  /*1a1c0*/  CS2R R22, SRZ ;  /* 0x0000000000167805 */ /* 0x000fce000001ff00 */
.L_x_5057:
        /* <DEDUP_REMOVED lines=23> */
.L_x_5060:
        /* <DEDUP_REMOVED lines=22> */
.L_x_5061:
[----:B------:R-:W-:Y:S02]  /*1a4a0*/  ULDC.64 UR4, c[0x0][0x600] ;  /* 0x0001800000047ab9 */ /* 0x000fe40000000a00 */
[----:B------:R-:W-:-:S05]  /*1a4b0*/  IADD3 R18, P0, R18, UR4, RZ ;  /* 0x0000000412127c10 */ /* 0x000fca000ff1e0ff */
[----:B------:R-:W-:-:S05]  /*1a4c0*/  IMAD.X R19, RZ, RZ, UR5, P0 ;  /* 0x00000005ff137e24 */ /* 0x000fca00080e06ff */
[----:B------:R-:W-:Y:S01]  /*1a4d0*/  STG.E.64 desc[UR60][R18.64], R16 ;  /* 0x0000001012007986 */ /* 0x000fe2000c101b3c */
[----:B------:R-:W-:Y:S05]  /*1a4e0*/  EXIT ;  /* 0x000000000000794d */ /* 0x000fea0003800000 */
.L_x_5059:
        /* <DEDUP_REMOVED lines=16> */
.L_x_5062:
        /* <DEDUP_REMOVED lines=15> */
.L_x_5063:
[----:B------:R-:W-:Y:S05]  /*1a6e0*/  EXIT ;  /* 0x000000000000794d */ /* 0x000fea0003800000 */
        .weak           $__internal_44_$__cuda_sm20_div_u64
        .type           $__internal_44_$__cuda_sm20_div_u64,@function
        .size           $__internal_44_$__cuda_sm20_div_u64,($__internal_45_$__cuda_sm20_rem_u64 - $__internal_44_$__cuda_sm20_div_u64)
$__internal_44_$__cuda_sm20_div_u64:
        /* <DEDUP_REMOVED lines=68> */
[----:B------:R-:W-:Y:S06]  /*1ab30*/  RET.REL.NODEC R12 `(_ZN2at6native13reduce_kernelILi256ELi2ENS0_8ReduceOpIN3c108BFloat16ENS0_9ArgMaxOpsIfEEjlLi4ELi4EEEEEvT1_) ;  /* 0xfffffe540c307950 */ /* 0x000fec0003c3ffff */
        .weak           $__internal_45_$__cuda_sm20_rem_u64
        .type           $__internal_45_$__cuda_sm20_rem_u64,@function
        .size           $__internal_45_$__cuda_sm20_rem_u64,(.L_x_7002 - $__internal_45_$__cuda_sm20_rem_u64)
$__internal_45_$__cuda_sm20_rem_u64:
        /* <DEDUP_REMOVED lines=65> */
[----:B------:R-:W-:Y:S06]  /*1af50*/  RET.REL.NODEC R4 `(_ZN2at6native13reduce_kernelILi256ELi2ENS0_8ReduceOpIN3c108BFloat16ENS0_9ArgMaxOpsIfEEjlLi4ELi4EEEEEvT1_) ;  /* 0xfffffe5004287950 */ /* 0x000fec0003c3ffff */
.L_x_5064:
        /* <DEDUP_REMOVED lines=10> */
.L_x_7002:


//--------------------- .text._ZN2at6native13reduce_kernelILi128ELi4ENS0_8ReduceOpIN3c108BFloat16ENS0_9ArgMaxOpsIfEEjlLi4ELi4EEEEEvT1_ --------------------------
	.section	.text._ZN2at6native13reduce_kernelILi128ELi4ENS0_8ReduceOpIN3c108BFloat16ENS0_9ArgMaxOpsIfEEjlLi4ELi4EEEEEvT1_,"ax",@progbits
	.align	128
        .global         _ZN2at6native13reduce_kernelILi128ELi4ENS0_8ReduceOpIN3c108BFloat16ENS0_9ArgMaxOpsIfEEjlLi4ELi4EEEEEvT1_
        .type           _ZN2at6native13reduce_kernelILi128ELi4ENS0_8ReduceOpIN3c108BFloat16ENS0_9ArgMaxOpsIfEEjlLi4ELi4EEEEEvT1_,@function
        .size           _ZN2at6native13reduce_kernelILi128ELi4ENS0_8ReduceOpIN3c108BFloat16ENS0_9ArgMaxOpsIfEEjlLi4ELi4EEEEEvT1_,(.L_x_7004 - _ZN2at6native13reduce_kernelILi128ELi4ENS0_8ReduceOpIN3c108BFloat16ENS0_9ArgMaxOpsIfEEjlLi4ELi4EEEEEvT1_)
        .other          _ZN2at6native13reduce_kernelILi128ELi4ENS0_8ReduceOpIN3c108BFloat16ENS0_9ArgMaxOpsIfEEjlLi4ELi4EEEEEvT1_,@"STO_CUDA_ENTRY STV_DEFAULT"
_ZN2at6native13reduce_kernelILi128ELi4ENS0_8ReduceOpIN3c108BFloat16ENS0_9ArgMaxOpsIfEEjlLi4ELi4EEEEEvT1_:
.text._ZN2at6native13reduce_kernelILi128ELi4ENS0_8ReduceOpIN3c108BFloat16ENS0_9ArgMaxOpsIfEEjlLi4ELi4EEEEEvT1_:
        /* <DEDUP_REMOVED lines=293> */
.L_x_5065:
        /* <DEDUP_REMOVED lines=8> */
[----:B------:R-:W-:Y:S02]  /*12d0*/  CS2R R56, SRZ ;  /* 0x0000000000387805 */ /* 0x000fe4000001ff00 */
[----:B------:R-:W-:Y:S01]  /*12e0*/  CS2R R54, SRZ ;  /* 0x0000000000367805 */ /* 0x000fe2000001ff00 */
[----:B------:R-:W-:Y:S01]  /*12f0*/  IMAD.MOV.U32 R53, RZ, RZ, RZ ;  /* 0x000000ffff357224 */ /* 0x000fe200078e00ff */
[----:B------:R-:W-:Y:S01]  /*1300*/  ISETP.GE.U32.OR P0, PT, R5, UR4, P0 ;  /* 0x0000000405007c0c */ /* 0x000fe20008706470 */
[----:B------:R-:W-:-:S02]  /*1310*/  IMAD.MOV.U32 R59, RZ, RZ, RZ ;  /* 0x000000ffff3b7224 */ /* 0x000fc400078e00ff */
        /* <DEDUP_REMOVED lines=27> */
.L_x_5069:
        /* <DEDUP_REMOVED lines=29> */
.L_x_5075:
[----:B------:R-:W-:Y:S05]  /*16a0*/  BSYNC B2 ;  /* 0x0000000000027941 */ /* 0x000fea0003800000 */
.L_x_5074:
        /* <DEDUP_REMOVED lines=9> */
[----:B------:R-:W2:Y:S01]  /*1740*/  LDG.E.U16 R4, desc[UR60][R4.64] ;  /* 0x0000003c04047981 */ /* 0x000ea2000c1e1500 */
[----:B------:R-:W-:Y:S01]  /*1750*/  IMAD.IADD R13, R2, 0x1, -R7 ;  /* 0x00000001020d7824 */ /* 0x000fe200078e0a07 */
[----:B-1----:R-:W-:-:S13]  /*1760*/  FSETP.GTU.FTZ.AND P1, PT, |R3|, +INF , PT ;  /* 0x7f8000000300780b */ /* 0x002fda0003f3c200 */
[----:B0-----:R-:W-:-:S04]  /*1770*/  @!P1 ISETP.GT.U32.AND P0, PT, R13, R24, PT ;  /* 0x000000180d00920c */ /* 0x001fc80003f04070 */
[----:B------:R-:W-:Y:S01]  /*1780*/  @!P1 ISETP.GT.AND.EX P0, PT, RZ, R25, PT, P0 ;  /* 0x00000019ff00920c */ /* 0x000fe20003f04300 */
        /* <DEDUP_REMOVED lines=13> */
.L_x_5073:
[----:B------:R-:W-:Y:S05]  /*1860*/  BSYNC B1 ;  /* 0x0000000000017941 */ /* 0x000fea0003800000 */
.L_x_5072:
[----:B------:R-:W0:Y:S01]  /*1870*/  LDC R0, c[0x0][0x22c] ;  /* 0x00008b00ff007b82 */ /* 0x000e220000000800 */
[C---:B------:R-:W-:Y:S02]  /*1880*/  IADD3 R5, P0, -R7.reuse, 0x4, RZ ;  /* 0x0000000407057810 */ /* 0x040fe40007f1e1ff */
[----:B------:R-:W-:Y:S02]  /*1890*/  IADD3 R23, -R7, 0x4, RZ ;  /* 0x0000000407177810 */ /* 0x000fe40007ffe1ff */
[----:B------:R-:W-:Y:S01]  /*18a0*/  LEA R18, P1, R5, R18, 0x1 ;  /* 0x0000001205127211 */ /* 0x000fe200078208ff */
[----:B------:R-:W-:-:S05]  /*18b0*/  IMAD.X R4, RZ, RZ, -0x1, P0 ;  /* 0xffffffffff047424 */ /* 0x000fca00000e06ff */
[----:B------:R-:W-:Y:S02]  /*18c0*/  LEA.HI.X R19, R5, R19, R4, 0x1, P1 ;  /* 0x0000001305137211 */ /* 0x000fe400008f0c04 */
[----:B0-----:R-:W-:-:S07]  /*18d0*/  IADD3 R0, R7, -0x4, R0 ;  /* 0xfffffffc07007810 */ /* 0x001fce0007ffe000 */
.L_x_5071:
[----:B------:R-:W-:Y:S05]  /*18e0*/  BSYNC B0 ;  /* 0x0000000000007941 */ /* 0x000fea0003800000 */
.L_x_5070:
        /* <DEDUP_REMOVED lines=20> */
.L_x_5087:
[----:B------:R-:W-:-:S05]  /*1a30*/  IMAD.WIDE.U32 R4, R7, 0x8, R18 ;  /* 0x0000000807047825 */ /* 0x000fca00078e0012 */
[----:B------:R-:W2:Y:S01]  /*1a40*/  LDG.E.64 R12, desc[UR60][R4.64] ;  /* 0x0000003c040c7981 */ /* 0x000ea2000c1e1b00 */
[----:B------:R-:W-:Y:S01]  /*1a50*/  FSETP.GTU.FTZ.AND P1, PT, |R3|, +INF , PT ;  /* 0x7f8000000300780b */ /* 0x000fe20003f3c200 */
[----:B------:R-:W-:Y:S01]  /*1a60*/  IMAD.IADD R29, R8, 0x1, R23 ;  /* 0x00000001081d7824 */ /* 0x000fe200078e0217 */
[----:B------:R-:W-:Y:S11]  /*1a70*/  BSSY B1, `(.L_x_5078) ;  /* 0x0000022000017945 */ /* 0x000ff60003800000 */
[----:B------:R-:W-:-:S04]  /*1a80*/  @!P1 ISETP.GE.U32.AND P0, PT, R24, R29, PT ;  /* 0x0000001d1800920c */ /* 0x000fc80003f06070 */
[----:B------:R-:W-:Y:S01]  /*1a90*/  @!P1 ISETP.GE.AND.EX P0, PT, R25, RZ, PT, P0 ;  /* 0x000000ff1900920c */ /* 0x000fe20003f06300 */
[C---:B--2---:R-:W-:Y:S01]  /*1aa0*/  IMAD.U32 R26, R12.reuse, 0x10000, RZ ;  /* 0x000100000c1a7824 */ /* 0x044fe200078e00ff */
[----:B------:R-:W-:Y:S02]  /*1ab0*/  PRMT R4, R12, 0x7632, R4 ;  /* 0x000076320c047816 */ /* 0x000fe40000000004 */
[----:B------:R-:W-:Y:S02]  /*1ac0*/  PRMT R5, R13, 0x7632, R5 ;  /* 0x000076320d057816 */ /* 0x000fe40000000005 */
[CC--:B------:R-:W-:Y:S01]  /*1ad0*/  FSETP.NEU.OR P3, PT, R3.reuse, R26.reuse, P1 ;  /* 0x0000001a0300720b */ /* 0x0c0fe20000f6d400 */
[----:B------:R-:W-:Y:S01]  /*1ae0*/  IMAD.U32 R31, R4, 0x10000, RZ ;  /* 0x00010000041f7824 */ /* 0x000fe200078e00ff */
        /* <DEDUP_REMOVED lines=23> */
.L_x_5079:
[----:B------:R-:W-:Y:S02]  /*1c60*/  FSETP.GTU.FTZ.AND P0, PT, |R31|, +INF , PT ;  /* 0x7f8000001f00780b */ /* 0x000fe40003f1c200 */
[----:B------:R-:W-:-:S04]  /*1c70*/  ISETP.LT.U32.AND P1, PT, R11, R8, PT ;  /* 0x000000080b00720c */ /* 0x000fc80003f21070 */
[----:B------:R-:W-:-:S13]  /*1c80*/  ISETP.LT.OR.EX P0, PT, R14, RZ, !P0, P1 ;  /* 0x000000ff0e00720c */ /* 0x000fda0004701710 */
.L_x_5080:
[----:B------:R-:W-:Y:S05]  /*1c90*/  BSYNC B1 ;  /* 0x0000000000017941 */ /* 0x000fea0003800000 */
.L_x_5078:
[----:B------:R-:W-:Y:S01]  /*1ca0*/  FSETP.GTU.FTZ.AND P1, PT, |R9|, +INF , PT ;  /* 0x7f8000000900780b */ /* 0x000fe20003f3c200 */
[----:B------:R-:W-:Y:S01]  /*1cb0*/  BSSY B1, `(.L_x_5081) ;  /* 0x0000013000017945 */ /* 0x000fe20003800000 */
[----:B------:R-:W-:Y:S01]  /*1cc0*/  SEL R11, R11, R8, P0 ;  /* 0x000000080b0b7207 */ /* 0x000fe20000000000 */
[----:B------:R-:W-:Y:S01]  /*1cd0*/  IMAD.U32 R8, R13, 0x10000, RZ ;  /* 0x000100000d087824 */ /* 0x000fe200078e00ff */
[----:B------:R-:W-:Y:S01]  /*1ce0*/  FSEL R10, R10, R31, P0 ;  /* 0x0000001f0a0a7208 */ /* 0x000fe20000000000 */
        /* <DEDUP_REMOVED lines=12> */
.L_x_5082:
[----:B------:R-:W-:Y:S02]  /*1db0*/  FSETP.GTU.FTZ.AND P0, PT, |R8|, +INF , PT ;  /* 0x7f8000000800780b */ /* 0x000fe40003f1c200 */
[----:B------:R-:W-:-:S04]  /*1dc0*/  ISETP.LT.U32.AND P1, PT, R15, R12, PT ;  /* 0x0000000c0f00720c */ /* 0x000fc80003f21070 */
[----:B------:R-:W-:-:S13]  /*1dd0*/  ISETP.LT.OR.EX P0, PT, R20, RZ, !P0, P1 ;  /* 0x000000ff1400720c */ /* 0x000fda0004701710 */
.L_x_5083:
[----:B------:R-:W-:Y:S05]  /*1de0*/  BSYNC B1 ;  /* 0x0000000000017941 */ /* 0x000fea0003800000 */
.L_x_5081:
        /* <DEDUP_REMOVED lines=17> */
.L_x_5085:
[----:B------:R-:W-:Y:S02]  /*1f00*/  FSETP.GTU.FTZ.AND P0, PT, |R13|, +INF , PT ;  /* 0x7f8000000d00780b */ /* 0x000fe40003f1c200 */
[----:B------:R-:W-:-:S04]  /*1f10*/  ISETP.LT.U32.AND P1, PT, R21, R12, PT ;  /* 0x0000000c1500720c */ /* 0x000fc80003f21070 */
[----:B------:R-:W-:-:S13]  /*1f20*/  ISETP.LT.OR.EX P0, PT, R27, RZ, !P0, P1 ;  /* 0x000000ff1b00720c */ /* 0x000fda0004701710 */
.L_x_5086:
[----:B------:R-:W-:Y:S05]  /*1f30*/  BSYNC B1 ;  /* 0x0000000000017941 */ /* 0x000fea0003800000 */
.L_x_5084:
        /* <DEDUP_REMOVED lines=9> */
.L_x_5077:
[----:B------:R-:W-:Y:S05]  /*1fd0*/  BSYNC B0 ;  /* 0x0000000000007941 */ /* 0x000fea0003800000 */
.L_x_5076:
        /* <DEDUP_REMOVED lines=12> */
.L_x_5089:
[----:B------:R-:W-:Y:S05]  /*20a0*/  BSYNC B0 ;  /* 0x0000000000007941 */ /* 0x000fea0003800000 */
.L_x_5088:
        /* <DEDUP_REMOVED lines=28> */
.L_x_5091:
[----:B------:R-:W-:Y:S05]  /*2270*/  BSYNC B0 ;  /* 0x0000000000007941 */ /* 0x000fea0003800000 */
.L_x_5090:
        /* <DEDUP_REMOVED lines=12> */
.L_x_5093:
[----:B------:R-:W-:Y:S02]  /*2340*/  FSETP.GTU.FTZ.AND P0, PT, |R10|, +INF , PT ;  /* 0x7f8000000a00780b */ /* 0x000fe40003f1c200 */
[----:B------:R-:W-:-:S04]  /*2350*/  ISETP.LT.U32.AND P1, PT, R24, R11, PT ;  /* 0x0000000b1800720c */ /* 0x000fc80003f21070 */
[----:B------:R-:W-:-:S13]  /*2360*/  ISETP.LT.OR.EX P0, PT, R25, R14, !P0, P1 ;  /* 0x0000000e1900720c */ /* 0x000fda0004701710 */
.L_x_5094:
[----:B------:R-:W-:Y:S05]  /*2370*/  BSYNC B0 ;  /* 0x0000000000007941 */ /* 0x000fea0003800000 */
.L_x_5092:
        /* <DEDUP_REMOVED lines=15> */
.L_x_5096:
[----:B------:R-:W-:Y:S02]  /*2470*/  FSETP.GTU.FTZ.AND P0, PT, |R9|, +INF , PT ;  /* 0x7f8000000900780b */ /* 0x000fe40003f1c200 */
[----:B------:R-:W-:-:S04]  /*2480*/  ISETP.LT.U32.AND P1, PT, R24, R15, PT ;  /* 0x0000000f1800720c */ /* 0x000fc80003f21070 */
[----:B------:R-:W-:-:S13]  /*2490*/  ISETP.LT.OR.EX P0, PT, R25, R20, !P0, P1 ;  /* 0x000000141900720c */ /* 0x000fda0004701710 */
.L_x_5097:
[----:B------:R-:W-:Y:S05]  /*24a0*/  BSYNC B0 ;  /* 0x0000000000007941 */ /* 0x000fea0003800000 */
.L_x_5095:
        /* <DEDUP_REMOVED lines=15> */
.L_x_5099:
[----:B------:R-:W-:Y:S02]  /*25a0*/  FSETP.GTU.FTZ.AND P0, PT, |R6|, +INF , PT ;  /* 0x7f8000000600780b */ /* 0x000fe40003f1c200 */
[----:B------:R-:W-:-:S04]  /*25b0*/  ISETP.LT.U32.AND P1, PT, R24, R21, PT ;  /* 0x000000151800720c */ /* 0x000fc80003f21070 */
[----:B------:R-:W-:-:S13]  /*25c0*/  ISETP.LT.OR.EX P0, PT, R20, R27, !P0, P1 ;  /* 0x0000001b1400720c */ /* 0x000fda0004701710 */
.L_x_5100:
[----:B------:R-:W-:Y:S05]  /*25d0*/  BSYNC B0 ;  /* 0x0000000000007941 */ /* 0x000fea0003800000 */
.L_x_5098:
[----:B------:R-:W-:Y:S02]  /*25e0*/  SEL R0, R24, R21, P0 ;  /* 0x0000001518007207 */ /* 0x000fe40000000000 */
[----:B------:R-:W-:Y:S02]  /*25f0*/  CS2R R54, SRZ ;  /* 0x0000000000367805 */ /* 0x000fe4000001ff00 */
[----:B------:R-:W-:Y:S01]  /*2600*/  SEL R27, R20, R27, P0 ;  /* 0x0000001b141b7207 */ /* 0x000fe20000000000 */
[----:B------:R-:W-:Y:S01]  /*2610*/  IMAD.MOV.U32 R53, RZ, RZ, RZ ;  /* 0x000000ffff357224 */ /* 0x000fe200078e00ff */
[----:B------:R-:W-:Y:S01]  /*2620*/  FSEL R3, R3, R6, P0 ;  /* 0x0000000603037208 */ /* 0x000fe20000000000 */
[----:B------:R-:W-:Y:S01]  /*2630*/  IMAD.MOV.U32 R59, RZ, RZ, RZ ;  /* 0x000000ffff3b7224 */ /* 0x000fe200078e00ff */
[----:B------:R-:W-:Y:S01]  /*2640*/  CS2R R56, SRZ ;  /* 0x0000000000387805 */ /* 0x000fe2000001ff00 */
[----:B------:R-:W-:Y:S01]  /*2650*/  IMAD.MOV.U32 R61, RZ, RZ, RZ ;  /* 0x000000ffff3d7224 */ /* 0x000fe200078e00ff */
[----:B------:R-:W-:Y:S01]  /*2660*/  CS2R R42, SRZ ;  /* 0x00000000002a7805 */ /* 0x000fe2000001ff00 */
[----:B------:R-:W-:Y:S06]  /*2670*/  BRA `(.L_x_5067) ;  /* 0x0000014800f87947 */ /* 0x000fec0003800000 */
.L_x_5068:
        /* <DEDUP_REMOVED lines=107> */
.L_x_5154:
        /* <DEDUP_REMOVED lines=298> */
.L_x_5105:
        /* <DEDUP_REMOVED lines=255> */
.L_x_5106:
[----:B------:R-:W-:Y:S01]  /*4fc0*/  LOP3.LUT R49, R58, 0xfffffff8, RZ, 0xc0, !PT ;  /* 0xfffffff83a317812 */ /* 0x000fe200078ec0ff */
[----:B------:R-:W-:-:S03]  /*4fd0*/  ULDC UR36, c[0x0][0x234] ;  /* 0x00008d0000247ab9 */ /* 0x000fc60000000800 */
[----:B------:R-:W-:-:S05]  /*4fe0*/  IADD3 R48, P0, R18, R49, RZ ;  /* 0x0000003112307210 */ /* 0x000fca0007f1e0ff */
[----:B------:R-:W-:-:S06]  /*4ff0*/  IMAD.X R49, RZ, RZ, R19, P0 ;  /* 0x000000ffff317224 */ /* 0x000fcc00000e0613 */
[----:B------:R-:W2:Y:S01]  /*5000*/  LDG.E.64 R48, desc[UR60][R48.64] ;  /* 0x0000003c30307981 */ /* 0x000ea2000c1e1b00 */
[----:B------:R-:W-:Y:S02]  /*5010*/  IMAD.U32 R58, RZ, RZ, UR36 ;  /* 0x00000024ff3a7e24 */ /* 0x000fe4000f8e00ff */
[----:B------:R-:W-:Y:S02]  /*5020*/  IMAD.MOV.U32 R74, RZ, RZ, RZ ;  /* 0x000000ffff4a7224 */ /* 0x000fe400078e00ff */
[----:B------:R-:W-:Y:S02]  /*5030*/  IMAD.MOV.U32 R70, RZ, RZ, RZ ;  /* 0x000000ffff467224 */ /* 0x000fe400078e00ff */
[----:B------:R-:W-:Y:S01]  /*5040*/  IMAD.IADD R79, R59, 0x1, R58 ;  /* 0x000000013b4f7824 */ /* 0x000fe200078e023a */
[C---:B--2---:R-:W-:Y:S02]  /*5050*/  PRMT R64, R48.reuse, 0x7610, R64 ;  /* 0x0000761030407816 */ /* 0x044fe40000000040 */
[----:B------:R-:W-:-:S02]  /*5060*/  PRMT R65, R48, 0x7632, R65 ;  /* 0x0000763230417816 */ /* 0x000fc40000000041 */
[C---:B------:R-:W-:Y:S02]  /*5070*/  PRMT R66, R49.reuse, 0x7610, R66 ;  /* 0x0000761031427816 */ /* 0x040fe40000000042 */
[----:B------:R-:W-:Y:S01]  /*5080*/  PRMT R67, R49, 0x7632, R67 ;  /* 0x0000763231437816 */ /* 0x000fe20000000043 */
        /* <DEDUP_REMOVED lines=246> */
.L_x_5107:
        /* <DEDUP_REMOVED lines=255> */
.L_x_5108:
[----:B------:R-:W-:-:S04]  /*6fe0*/  LOP3.LUT R49, R74, 0xfffffff8, RZ, 0xc0, !PT ;  /* 0xfffffff84a317812 */ /* 0x000fc800078ec0ff */
[----:B------:R-:W-:-:S05]  /*6ff0*/  IADD3 R48, P0, R18, R49, RZ ;  /* 0x0000003112307210 */ /* 0x000fca0007f1e0ff */
[----:B------:R-:W-:-:S06]  /*7000*/  IMAD.X R49, RZ, RZ, R19, P0 ;  /* 0x000000ffff317224 */ /* 0x000fcc00000e0613 */
[----:B------:R-:W2:Y:S01]  /*7010*/  LDG.E.64 R48, desc[UR60][R48.64] ;  /* 0x0000003c30307981 */ /* 0x000ea2000c1e1b00 */
        /* <DEDUP_REMOVED lines=20> */
[----:B------:R-:W-:Y:S02]  /*7160*/  PRMT R75, R48, 0x7632, R75 ;  /* 0x00007632304b7816 */ /* 0x000fe4000000004b */
[C---:B------:R-:W-:Y:S02]  /*7170*/  PRMT R76, R49.reuse, 0x7610, R76 ;  /* 0x00007610314c7816 */ /* 0x040fe4000000004c */
[----:B------:R-:W-:Y:S01]  /*7180*/  PRMT R77, R49, 0x7632, R77 ;  /* 0x00007632314d7816 */ /* 0x000fe2000000004d */
[----:B------:R-:W-:Y:S06]  /*7190*/  @P2 BRA `(.L_x_5110) ;  /* 0x0000000000242947 */ /* 0x000fec0003800000 */
        /* <DEDUP_REMOVED lines=9> */
.L_x_5110:
[----:B------:R-:W-:Y:S02]  /*7230*/  FSETP.GTU.FTZ.AND P0, PT, |R72|, +INF , PT ;  /* 0x7f8000004800780b */ /* 0x000fe40003f1c200 */
[----:B------:R-:W-:-:S04]  /*7240*/  ISETP.LT.U32.AND P2, PT, R7, R59, PT ;  /* 0x0000003b0700720c */ /* 0x000fc80003f41070 */
[----:B------:R-:W-:-:S13]  /*7250*/  ISETP.LT.OR.EX P0, PT, R6, RZ, !P0, P2 ;  /* 0x000000ff0600720c */ /* 0x000fda0004701720 */
.L_x_5111:
[----:B------:R-:W-:Y:S05]  /*7260*/  BSYNC B1 ;  /* 0x0000000000017941 */ /* 0x000fea0003800000 */
.L_x_5109:
        /* <DEDUP_REMOVED lines=16> */
.L_x_5113:
[----:B------:R-:W-:Y:S02]  /*7370*/  FSETP.GTU.FTZ.AND P0, PT, |R49|, +INF , PT ;  /* 0x7f8000003100780b */ /* 0x000fe40003f1c200 */
[----:B------:R-:W-:-:S04]  /*7380*/  ISETP.LT.U32.AND P2, PT, R10, R59, PT ;  /* 0x0000003b0a00720c */ /* 0x000fc80003f41070 */
[----:B------:R-:W-:-:S13]  /*7390*/  ISETP.LT.OR.EX P0, PT, R9, RZ, !P0, P2 ;  /* 0x000000ff0900720c */ /* 0x000fda0004701720 */
.L_x_5114:
[----:B------:R-:W-:Y:S05]  /*73a0*/  BSYNC B1 ;  /* 0x0000000000017941 */ /* 0x000fea0003800000 */
.L_x_5112:
        /* <DEDUP_REMOVED lines=16> */
.L_x_5116:
[----:B------:R-:W-:Y:S02]  /*74b0*/  FSETP.GTU.FTZ.AND P0, PT, |R72|, +INF , PT ;  /* 0x7f8000004800780b */ /* 0x000fe40003f1c200 */
[----:B------:R-:W-:-:S04]  /*74c0*/  ISETP.LT.U32.AND P2, PT, R13, R59, PT ;  /* 0x0000003b0d00720c */ /* 0x000fc80003f41070 */
[----:B------:R-:W-:-:S13]  /*74d0*/  ISETP.LT.OR.EX P0, PT, R12, RZ, !P0, P2 ;  /* 0x000000ff0c00720c */ /* 0x000fda0004701720 */
.L_x_5117:
[----:B------:R-:W-:Y:S05]  /*74e0*/  BSYNC B1 ;  /* 0x0000000000017941 */ /* 0x000fea0003800000 */
.L_x_5115:
        /* <DEDUP_REMOVED lines=16> */
.L_x_5119:
[----:B------:R-:W-:Y:S02]  /*75f0*/  FSETP.GTU.FTZ.AND P0, PT, |R72|, +INF , PT ;  /* 0x7f8000004800780b */ /* 0x000fe40003f1c200 */
[----:B------:R-:W-:-:S04]  /*7600*/  ISETP.LT.U32.AND P2, PT, R21, R79, PT ;  /* 0x0000004f1500720c */ /* 0x000fc80003f41070 */
[----:B------:R-:W-:-:S13]  /*7610*/  ISETP.LT.OR.EX P0, PT, R14, RZ, !P0, P2 ;  /* 0x000000ff0e00720c */ /* 0x000fda0004701720 */
.L_x_5120:
[----:B------:R-:W-:Y:S05]  /*7620*/  BSYNC B1 ;  /* 0x0000000000017941 */ /* 0x000fea0003800000 */
.L_x_5118:
        /* <DEDUP_REMOVED lines=16> */
.L_x_5122:
[----:B------:R-:W-:Y:S02]  /*7730*/  FSETP.GTU.FTZ.AND P0, PT, |R49|, +INF , PT ;  /* 0x7f8000003100780b */ /* 0x000fe40003f1c200 */
[----:B------:R-:W-:-:S04]  /*7740*/  ISETP.LT.U32.AND P2, PT, R22, R79, PT ;  /* 0x0000004f1600720c */ /* 0x000fc80003f41070 */
[----:B------:R-:W-:-:S13]  /*7750*/  ISETP.LT.OR.EX P0, PT, R23, RZ, !P0, P2 ;  /* 0x000000ff1700720c */ /* 0x000fda0004701720 */
.L_x_5123:
[----:B------:R-:W-:Y:S05]  /*7760*/  BSYNC B1 ;  /* 0x0000000000017941 */ /* 0x000fea0003800000 */
.L_x_5121:
        /* <DEDUP_REMOVED lines=16> */
.L_x_5125:
[----:B------:R-:W-:Y:S02]  /*7870*/  FSETP.GTU.FTZ.AND P0, PT, |R72|, +INF , PT ;  /* 0x7f8000004800780b */ /* 0x000fe40003f1c200 */
[----:B------:R-:W-:-:S04]  /*7880*/  ISETP.LT.U32.AND P2, PT, R27, R79, PT ;  /* 0x0000004f1b00720c */ /* 0x000fc80003f41070 */
[----:B------:R-:W-:-:S13]  /*7890*/  ISETP.LT.OR.EX P0, PT, R24, RZ, !P0, P2 ;  /* 0x000000ff1800720c */ /* 0x000fda0004701720 */
.L_x_5126:
[----:B------:R-:W-:Y:S05]  /*78a0*/  BSYNC B1 ;  /* 0x0000000000017941 */ /* 0x000fea0003800000 */
.L_x_5124:
        /* <DEDUP_REMOVED lines=16> */
.L_x_5128:
[----:B------:R-:W-:Y:S02]  /*79b0*/  FSETP.GTU.FTZ.AND P0, PT, |R49|, +INF , PT ;  /* 0x7f8000003100780b */ /* 0x000fe40003f1c200 */
[----:B------:R-:W-:-:S04]  /*79c0*/  ISETP.LT.U32.AND P2, PT, R28, R79, PT ;  /* 0x0000004f1c00720c */ /* 0x000fc80003f41070 */
[----:B------:R-:W-:-:S13]  /*79d0*/  ISETP.LT.OR.EX P0, PT, R29, RZ, !P0, P2 ;  /* 0x000000ff1d00720c */ /* 0x000fda0004701720 */
.L_x_5129:
[----:B------:R-:W-:Y:S05]  /*79e0*/  BSYNC B1 ;  /* 0x0000000000017941 */ /* 0x000fea0003800000 */
.L_x_5127:
        /* <DEDUP_REMOVED lines=17> */
.L_x_5131:
[----:B------:R-:W-:Y:S02]  /*7b00*/  FSETP.GTU.FTZ.AND P0, PT, |R49|, +INF , PT ;  /* 0x7f8000003100780b */ /* 0x000fe40003f1c200 */
[----:B------:R-:W-:-:S04]  /*7b10*/  ISETP.LT.U32.AND P2, PT, R32, R79, PT ;  /* 0x0000004f2000720c */ /* 0x000fc80003f41070 */
[----:B------:R-:W-:-:S13]  /*7b20*/  ISETP.LT.OR.EX P0, PT, R31, RZ, !P0, P2 ;  /* 0x000000ff1f00720c */ /* 0x000fda0004701720 */
.L_x_5132:
[----:B------:R-:W-:Y:S05]  /*7b30*/  BSYNC B1 ;  /* 0x0000000000017941 */ /* 0x000fea0003800000 */
.L_x_5130:
        /* <DEDUP_REMOVED lines=16> */
.L_x_5134:
[----:B------:R-:W-:Y:S02]  /*7c40*/  FSETP.GTU.FTZ.AND P0, PT, |R72|, +INF , PT ;  /* 0x7f8000004800780b */ /* 0x000fe40003f1c200 */
[----:B------:R-:W-:-:S04]  /*7c50*/  ISETP.LT.U32.AND P2, PT, R35, R79, PT ;  /* 0x0000004f2300720c */ /* 0x000fc80003f41070 */
[----:B------:R-:W-:-:S13]  /*7c60*/  ISETP.LT.OR.EX P0, PT, R34, RZ, !P0, P2 ;  /* 0x000000ff2200720c */ /* 0x000fda0004701720 */
.L_x_5135:
[----:B------:R-:W-:Y:S05]  /*7c70*/  BSYNC B1 ;  /* 0x0000000000017941 */ /* 0x000fea0003800000 */
.L_x_5133:
        /* <DEDUP_REMOVED lines=16> */
.L_x_5137:
[----:B------:R-:W-:Y:S02]  /*7d80*/  FSETP.GTU.FTZ.AND P0, PT, |R49|, +INF , PT ;  /* 0x7f8000003100780b */ /* 0x000fe40003f1c200 */
[----:B------:R-:W-:-:S04]  /*7d90*/  ISETP.LT.U32.AND P2, PT, R38, R79, PT ;  /* 0x0000004f2600720c */ /* 0x000fc80003f41070 */
[----:B------:R-:W-:-:S13]  /*7da0*/  ISETP.LT.OR.EX P0, PT, R37, RZ, !P0, P2 ;  /* 0x000000ff2500720c */ /* 0x000fda0004701720 */
.L_x_5138:
[----:B------:R-:W-:Y:S05]  /*7db0*/  BSYNC B1 ;  /* 0x0000000000017941 */ /* 0x000fea0003800000 */
.L_x_5136:
        /* <DEDUP_REMOVED lines=16> */
.L_x_5140:
[----:B------:R-:W-:Y:S02]  /*7ec0*/  FSETP.GTU.FTZ.AND P0, PT, |R72|, +INF , PT ;  /* 0x7f8000004800780b */ /* 0x000fe40003f1c200 */
[----:B------:R-:W-:-:S04]  /*7ed0*/  ISETP.LT.U32.AND P2, PT, R41, R79, PT ;  /* 0x0000004f2900720c */ /* 0x000fc80003f41070 */
[----:B------:R-:W-:-:S13]  /*7ee0*/  ISETP.LT.OR.EX P0, PT, R40, RZ, !P0, P2 ;  /* 0x000000ff2800720c */ /* 0x000fda0004701720 */
.L_x_5141:
[----:B------:R-:W-:Y:S05]  /*7ef0*/  BSYNC B1 ;  /* 0x0000000000017941 */ /* 0x000fea0003800000 */
.L_x_5139:
[----:B------:R-:W-:Y:S01]  /*7f00*/  FSETP.GTU.FTZ.AND P2, PT, |R42|, +INF , PT ;  /* 0x7f8000002a00780b */ /* 0x000fe20003f5c200 */
[----:B------:R-:W-:Y:S01]  /*7f10*/  BSSY B1, `(.L_x_5142) ;  /* 0x0000013000017945 */ /* 0x000fe20003800000 */
[----:B------:R-:W-:Y:S01]  /*7f20*/  SEL R41, R41, R79, P0 ;  /* 0x0000004f29297207 */ /* 0x000fe20000000000 */
[----:B------:R-:W-:Y:S01]  /*7f30*/  IMAD.IADD R79, R58, 0x1, R79 ;  /* 0x000000013a4f7824 */ /* 0x000fe200078e024f */
[----:B------:R-:W-:Y:S01]  /*7f40*/  FSEL R39, R39, R72, P0 ;  /* 0x0000004827277208 */ /* 0x000fe20000000000 */
[----:B------:R-:W-:Y:S01]  /*7f50*/  IMAD.U32 R49, R74, 0x10000, RZ ;  /* 0x000100004a317824 */ /* 0x000fe200078e00ff */
        /* <DEDUP_REMOVED lines=11> */
.L_x_5143:
[----:B------:R-:W-:Y:S02]  /*8010*/  FSETP.GTU.FTZ.AND P0, PT, |R49|, +INF , PT ;  /* 0x7f8000003100780b */ /* 0x000fe40003f1c200 */
[----:B------:R-:W-:-:S04]  /*8020*/  ISETP.LT.U32.AND P2, PT, R50, R79, PT ;  /* 0x0000004f3200720c */ /* 0x000fc80003f41070 */
[----:B------:R-:W-:-:S13]  /*8030*/  ISETP.LT.OR.EX P0, PT, R45, RZ, !P0, P2 ;  /* 0x000000ff2d00720c */ /* 0x000fda0004701720 */
.L_x_5144:
[----:B------:R-:W-:Y:S05]  /*8040*/  BSYNC B1 ;  /* 0x0000000000017941 */ /* 0x000fea0003800000 */
.L_x_5142:
        /* <DEDUP_REMOVED lines=16> */
.L_x_5146:
[----:B------:R-:W-:Y:S02]  /*8150*/  FSETP.GTU.FTZ.AND P0, PT, |R72|, +INF , PT ;  /* 0x7f8000004800780b */ /* 0x000fe40003f1c200 */
[----:B------:R-:W-:-:S04]  /*8160*/  ISETP.LT.U32.AND P2, PT, R54, R79, PT ;  /* 0x0000004f3600720c */ /* 0x000fc80003f41070 */
[----:B------:R-:W-:-:S13]  /*8170*/  ISETP.LT.OR.EX P0, PT, R53, RZ, !P0, P2 ;  /* 0x000000ff3500720c */ /* 0x000fda0004701720 */
.L_x_5147:
[----:B------:R-:W-:Y:S05]  /*8180*/  BSYNC B1 ;  /* 0x0000000000017941 */ /* 0x000fea0003800000 */
.L_x_5145:
        /* <DEDUP_REMOVED lines=16> */
.L_x_5149:
[----:B------:R-:W-:Y:S02]  /*8290*/  FSETP.GTU.FTZ.AND P0, PT, |R72|, +INF , PT ;  /* 0x7f8000004800780b */ /* 0x000fe40003f1c200 */
[----:B------:R-:W-:-:S04]  /*82a0*/  ISETP.LT.U32.AND P2, PT, R56, R79, PT ;  /* 0x0000004f3800720c */ /* 0x000fc80003f41070 */
[----:B------:R-:W-:-:S13]  /*82b0*/  ISETP.LT.OR.EX P0, PT, R55, RZ, !P0, P2 ;  /* 0x000000ff3700720c */ /* 0x000fda0004701720 */
.L_x_5150:
[----:B------:R-:W-:Y:S05]  /*82c0*/  BSYNC B1 ;  /* 0x0000000000017941 */ /* 0x000fea0003800000 */
.L_x_5148:
        /* <DEDUP_REMOVED lines=16> */
.L_x_5152:
[----:B------:R-:W-:Y:S02]  /*83d0*/  FSETP.GTU.FTZ.AND P0, PT, |R73|, +INF , PT ;  /* 0x7f8000004900780b */ /* 0x000fe40003f1c200 */
[----:B------:R-:W-:-:S04]  /*83e0*/  ISETP.LT.U32.AND P2, PT, R44, R79, PT ;  /* 0x0000004f2c00720c */ /* 0x000fc80003f41070 */
[----:B------:R-:W-:-:S13]  /*83f0*/  ISETP.LT.OR.EX P0, PT, R43, RZ, !P0, P2 ;  /* 0x000000ff2b00720c */ /* 0x000fda0004701720 */
.L_x_5153:
[----:B------:R-:W-:Y:S05]  /*8400*/  BSYNC B1 ;  /* 0x0000000000017941 */ /* 0x000fea0003800000 */
.L_x_5151:
        /* <DEDUP_REMOVED lines=9> */
.L_x_5104:
[----:B------:R-:W-:Y:S05]  /*84a0*/  BSYNC B0 ;  /* 0x0000000000007941 */ /* 0x000fea0003800000 */
.L_x_5103:
        /* <DEDUP_REMOVED lines=280> */
.L_x_5157:
        /* <DEDUP_REMOVED lines=285> */
.L_x_5158:
        /* <DEDUP_REMOVED lines=285> */
.L_x_5159:
        /* <DEDUP_REMOVED lines=285> */
.L_x_5160:
        /* <DEDUP_REMOVED lines=8> */
.L_x_5156:
[----:B------:R-:W-:Y:S05]  /*cc20*/  BSYNC B0 ;  /* 0x0000000000007941 */ /* 0x000fea0003800000 */
.L_x_5155:
        /* <DEDUP_REMOVED lines=15> */
.L_x_5164:
[----:B------:R-:W-:Y:S02]  /*cd20*/  FSETP.GTU.FTZ.AND P0, PT, |R19|, +INF , PT ;  /* 0x7f8000001300780b */ /* 0x000fe40003f1c200 */
[----:B------:R-:W-:-:S04]  /*cd30*/  ISETP.LT.U32.AND P1, PT, R4, R59, PT ;  /* 0x0000003b0400720c */ /* 0x000fc80003f21070 */
[----:B------:R-:W-:-:S13]  /*cd40*/  ISETP.LT.OR.EX P0, PT, R3, RZ, !P0, P1 ;  /* 0x000000ff0300720c */ /* 0x000fda0004701710 */
.L_x_5165:
[----:B------:R-:W-:Y:S05]  /*cd50*/  BSYNC B1 ;  /* 0x0000000000017941 */ /* 0x000fea0003800000 */
.L_x_5163:
        /* <DEDUP_REMOVED lines=16> */
.L_x_5167:
[----:B------:R-:W-:Y:S02]  /*ce60*/  FSETP.GTU.FTZ.AND P0, PT, |R46|, +INF , PT ;  /* 0x7f8000002e00780b */ /* 0x000fe40003f1c200 */
[----:B------:R-:W-:-:S04]  /*ce70*/  ISETP.LT.U32.AND P1, PT, R7, R59, PT ;  /* 0x0000003b0700720c */ /* 0x000fc80003f21070 */
[----:B------:R-:W-:-:S13]  /*ce80*/  ISETP.LT.OR.EX P0, PT, R6, RZ, !P0, P1 ;  /* 0x000000ff0600720c */ /* 0x000fda0004701710 */
.L_x_5168:
[----:B------:R-:W-:Y:S05]  /*ce90*/  BSYNC B1 ;  /* 0x0000000000017941 */ /* 0x000fea0003800000 */
.L_x_5166:
        /* <DEDUP_REMOVED lines=16> */
.L_x_5170:
[----:B------:R-:W-:Y:S02]  /*cfa0*/  FSETP.GTU.FTZ.AND P0, PT, |R19|, +INF , PT ;  /* 0x7f8000001300780b */ /* 0x000fe40003f1c200 */
[----:B------:R-:W-:-:S04]  /*cfb0*/  ISETP.LT.U32.AND P1, PT, R10, R59, PT ;  /* 0x0000003b0a00720c */ /* 0x000fc80003f21070 */
[----:B------:R-:W-:-:S13]  /*cfc0*/  ISETP.LT.OR.EX P0, PT, R9, RZ, !P0, P1 ;  /* 0x000000ff0900720c */ /* 0x000fda0004701710 */
.L_x_5171:
[----:B------:R-:W-:Y:S05]  /*cfd0*/  BSYNC B1 ;  /* 0x0000000000017941 */ /* 0x000fea0003800000 */
.L_x_5169:
        /* <DEDUP_REMOVED lines=16> */
.L_x_5173:
[----:B------:R-:W-:Y:S02]  /*d0e0*/  FSETP.GTU.FTZ.AND P0, PT, |R46|, +INF , PT ;  /* 0x7f8000002e00780b */ /* 0x000fe40003f1c200 */
[----:B------:R-:W-:-:S04]  /*d0f0*/  ISETP.LT.U32.AND P1, PT, R13, R59, PT ;  /* 0x0000003b0d00720c */ /* 0x000fc80003f21070 */
[----:B------:R-:W-:-:S13]  /*d100*/  ISETP.LT.OR.EX P0, PT, R12, RZ, !P0, P1 ;  /* 0x000000ff0c00720c */ /* 0x000fda0004701710 */
.L_x_5174:
[----:B------:R-:W-:Y:S05]  /*d110*/  BSYNC B1 ;  /* 0x0000000000017941 */ /* 0x000fea0003800000 */
.L_x_5172:
        /* <DEDUP_REMOVED lines=19> */
.L_x_5176:
[----:B------:R-:W-:Y:S02]  /*d250*/  FSETP.GTU.FTZ.AND P0, PT, |R64|, +INF , PT ;  /* 0x7f8000004000780b */ /* 0x000fe40003f1c200 */
[----:B------:R-:W-:-:S04]  /*d260*/  ISETP.LT.U32.AND P1, PT, R21, R47, PT ;  /* 0x0000002f1500720c */ /* 0x000fc80003f21070 */
[----:B------:R-:W-:-:S13]  /*d270*/  ISETP.LT.OR.EX P0, PT, R14, RZ, !P0, P1 ;  /* 0x000000ff0e00720c */ /* 0x000fda0004701710 */
.L_x_5177:
[----:B------:R-:W-:Y:S05]  /*d280*/  BSYNC B1 ;  /* 0x0000000000017941 */ /* 0x000fea0003800000 */
.L_x_5175:
        /* <DEDUP_REMOVED lines=16> */
.L_x_5179:
[----:B------:R-:W-:Y:S02]  /*d390*/  FSETP.GTU.FTZ.AND P0, PT, |R65|, +INF , PT ;  /* 0x7f8000004100780b */ /* 0x000fe40003f1c200 */
[----:B------:R-:W-:-:S04]  /*d3a0*/  ISETP.LT.U32.AND P1, PT, R22, R47, PT ;  /* 0x0000002f1600720c */ /* 0x000fc80003f21070 */
[----:B------:R-:W-:-:S13]  /*d3b0*/  ISETP.LT.OR.EX P0, PT, R23, RZ, !P0, P1 ;  /* 0x000000ff1700720c */ /* 0x000fda0004701710 */
.L_x_5180:
[----:B------:R-:W-:Y:S05]  /*d3c0*/  BSYNC B1 ;  /* 0x0000000000017941 */ /* 0x000fea0003800000 */
.L_x_5178:
        /* <DEDUP_REMOVED lines=16> */
.L_x_5182:
[----:B------:R-:W-:Y:S02]  /*d4d0*/  FSETP.GTU.FTZ.AND P0, PT, |R66|, +INF , PT ;  /* 0x7f8000004200780b */ /* 0x000fe40003f1c200 */
[----:B------:R-:W-:-:S04]  /*d4e0*/  ISETP.LT.U32.AND P1, PT, R27, R47, PT ;  /* 0x0000002f1b00720c */ /* 0x000fc80003f21070 */
[----:B------:R-:W-:-:S13]  /*d4f0*/  ISETP.LT.OR.EX P0, PT, R24, RZ, !P0, P1 ;  /* 0x000000ff1800720c */ /* 0x000fda0004701710 */
.L_x_5183:
[----:B------:R-:W-:Y:S05]  /*d500*/  BSYNC B1 ;  /* 0x0000000000017941 */ /* 0x000fea0003800000 */
.L_x_5181:
        /* <DEDUP_REMOVED lines=16> */
.L_x_5185:
[----:B------:R-:W-:Y:S02]  /*d610*/  FSETP.GTU.FTZ.AND P0, PT, |R67|, +INF , PT ;  /* 0x7f8000004300780b */ /* 0x000fe40003f1c200 */
[----:B------:R-:W-:-:S04]  /*d620*/  ISETP.LT.U32.AND P1, PT, R28, R47, PT ;  /* 0x0000002f1c00720c */ /* 0x000fc80003f21070 */
[----:B------:R-:W-:-:S13]  /*d630*/  ISETP.LT.OR.EX P0, PT, R29, RZ, !P0, P1 ;  /* 0x000000ff1d00720c */ /* 0x000fda0004701710 */
.L_x_5186:
[----:B------:R-:W-:Y:S05]  /*d640*/  BSYNC B1 ;  /* 0x0000000000017941 */ /* 0x000fea0003800000 */
.L_x_5184:
        /* <DEDUP_REMOVED lines=19> */
.L_x_5188:
[----:B------:R-:W-:Y:S02]  /*d780*/  FSETP.GTU.FTZ.AND P0, PT, |R47|, +INF , PT ;  /* 0x7f8000002f00780b */ /* 0x000fe40003f1c200 */
[----:B------:R-:W-:-:S04]  /*d790*/  ISETP.LT.U32.AND P1, PT, R32, R19, PT ;  /* 0x000000132000720c */ /* 0x000fc80003f21070 */
[----:B------:R-:W-:-:S13]  /*d7a0*/  ISETP.LT.OR.EX P0, PT, R31, RZ, !P0, P1 ;  /* 0x000000ff1f00720c */ /* 0x000fda0004701710 */
.L_x_5189:
[----:B------:R-:W-:Y:S05]  /*d7b0*/  BSYNC B1 ;  /* 0x0000000000017941 */ /* 0x000fea0003800000 */
.L_x_5187:
        /* <DEDUP_REMOVED lines=16> */
.L_x_5191:
[----:B------:R-:W-:Y:S02]  /*d8c0*/  FSETP.GTU.FTZ.AND P0, PT, |R46|, +INF , PT ;  /* 0x7f8000002e00780b */ /* 0x000fe40003f1c200 */
[----:B------:R-:W-:-:S04]  /*d8d0*/  ISETP.LT.U32.AND P1, PT, R35, R19, PT ;  /* 0x000000132300720c */ /* 0x000fc80003f21070 */
[----:B------:R-:W-:-:S13]  /*d8e0*/  ISETP.LT.OR.EX P0, PT, R34, RZ, !P0, P1 ;  /* 0x000000ff2200720c */ /* 0x000fda0004701710 */
.L_x_5192:
[----:B------:R-:W-:Y:S05]  /*d8f0*/  BSYNC B1 ;  /* 0x0000000000017941 */ /* 0x000fea0003800000 */
.L_x_5190:
        /* <DEDUP_REMOVED lines=16> */
.L_x_5194:
[----:B------:R-:W-:Y:S02]  /*da00*/  FSETP.GTU.FTZ.AND P0, PT, |R71|, +INF , PT ;  /* 0x7f8000004700780b */ /* 0x000fe40003f1c200 */
[----:B------:R-:W-:-:S04]  /*da10*/  ISETP.LT.U32.AND P1, PT, R38, R19, PT ;  /* 0x000000132600720c */ /* 0x000fc80003f21070 */
[----:B------:R-:W-:-:S13]  /*da20*/  ISETP.LT.OR.EX P0, PT, R37, RZ, !P0, P1 ;  /* 0x000000ff2500720c */ /* 0x000fda0004701710 */
.L_x_5195:
[----:B------:R-:W-:Y:S05]  /*da30*/  BSYNC B1 ;  /* 0x0000000000017941 */ /* 0x000fea0003800000 */
.L_x_5193:
        /* <DEDUP_REMOVED lines=16> */
.L_x_5197:
[----:B------:R-:W-:Y:S02]  /*db40*/  FSETP.GTU.FTZ.AND P0, PT, |R70|, +INF , PT ;  /* 0x7f8000004600780b */ /* 0x000fe40003f1c200 */
[----:B------:R-:W-:-:S04]  /*db50*/  ISETP.LT.U32.AND P1, PT, R41, R19, PT ;  /* 0x000000132900720c */ /* 0x000fc80003f21070 */
[----:B------:R-:W-:-:S13]  /*db60*/  ISETP.LT.OR.EX P0, PT, R40, RZ, !P0, P1 ;  /* 0x000000ff2800720c */ /* 0x000fda0004701710 */
.L_x_5198:
[----:B------:R-:W-:Y:S05]  /*db70*/  BSYNC B1 ;  /* 0x0000000000017941 */ /* 0x000fea0003800000 */
.L_x_5196:
        /* <DEDUP_REMOVED lines=19> */
.L_x_5200:
[----:B------:R-:W-:Y:S02]  /*dcb0*/  FSETP.GTU.FTZ.AND P0, PT, |R19|, +INF , PT ;  /* 0x7f8000001300780b */ /* 0x000fe40003f1c200 */
[----:B------:R-:W-:-:S04]  /*dcc0*/  ISETP.LT.U32.AND P1, PT, R50, R47, PT ;  /* 0x0000002f3200720c */ /* 0x000fc80003f21070 */
[----:B------:R-:W-:-:S13]  /*dcd0*/  ISETP.LT.OR.EX P0, PT, R45, RZ, !P0, P1 ;  /* 0x000000ff2d00720c */ /* 0x000fda0004701710 */
.L_x_5201:
[----:B------:R-:W-:Y:S05]  /*dce0*/  BSYNC B1 ;  /* 0x0000000000017941 */ /* 0x000fea0003800000 */
.L_x_5199:
        /* <DEDUP_REMOVED lines=16> */
.L_x_5203:
[----:B------:R-:W-:Y:S02]  /*ddf0*/  FSETP.GTU.FTZ.AND P0, PT, |R46|, +INF , PT ;  /* 0x7f8000002e00780b */ /* 0x000fe40003f1c200 */
[----:B------:R-:W-:-:S04]  /*de00*/  ISETP.LT.U32.AND P1, PT, R54, R47, PT ;  /* 0x0000002f3600720c */ /* 0x000fc80003f21070 */
[----:B------:R-:W-:-:S13]  /*de10*/  ISETP.LT.OR.EX P0, PT, R53, RZ, !P0, P1 ;  /* 0x000000ff3500720c */ /* 0x000fda0004701710 */
.L_x_5204:
[----:B------:R-:W-:Y:S05]  /*de20*/  BSYNC B1 ;  /* 0x0000000000017941 */ /* 0x000fea0003800000 */
.L_x_5202:
        /* <DEDUP_REMOVED lines=16> */
.L_x_5206:
[----:B------:R-:W-:Y:S02]  /*df30*/  FSETP.GTU.FTZ.AND P0, PT, |R76|, +INF , PT ;  /* 0x7f8000004c00780b */ /* 0x000fe40003f1c200 */
[----:B------:R-:W-:-:S04]  /*df40*/  ISETP.LT.U32.AND P1, PT, R56, R47, PT ;  /* 0x0000002f3800720c */ /* 0x000fc80003f21070 */
[----:B------:R-:W-:-:S13]  /*df50*/  ISETP.LT.OR.EX P0, PT, R55, RZ, !P0, P1 ;  /* 0x000000ff3700720c */ /* 0x000fda0004701710 */
.L_x_5207:
[----:B------:R-:W-:Y:S05]  /*df60*/  BSYNC B1 ;  /* 0x0000000000017941 */ /* 0x000fea0003800000 */
.L_x_5205:
        /* <DEDUP_REMOVED lines=16> */
.L_x_5209:
[----:B------:R-:W-:Y:S02]  /*e070*/  FSETP.GTU.FTZ.AND P0, PT, |R77|, +INF , PT ;  /* 0x7f8000004d00780b */ /* 0x000fe40003f1c200 */
[----:B------:R-:W-:-:S04]  /*e080*/  ISETP.LT.U32.AND P1, PT, R44, R47, PT ;  /* 0x0000002f2c00720c */ /* 0x000fc80003f21070 */
[----:B------:R-:W-:-:S13]  /*e090*/  ISETP.LT.OR.EX P0, PT, R43, RZ, !P0, P1 ;  /* 0x000000ff2b00720c */ /* 0x000fda0004701710 */
.L_x_5210:
[----:B------:R-:W-:Y:S05]  /*e0a0*/  BSYNC B1 ;  /* 0x0000000000017941 */ /* 0x000fea0003800000 */
.L_x_5208:
[----:B------:R-:W-:Y:S02]  /*e0b0*/  FSEL R52, R52, R77, P0 ;  /* 0x0000004d34347208 */ /* 0x000fe40000000000 */
[----:B------:R-:W-:Y:S02]  /*e0c0*/  SEL R44, R44, R47, P0 ;  /* 0x0000002f2c2c7207 */ /* 0x000fe40000000000 */
[----:B------:R-:W-:-:S07]  /*e0d0*/  SEL R43, R43, RZ, P0 ;  /* 0x000000ff2b2b7207 */ /* 0x000fce0000000000 */
.L_x_5162:
[----:B------:R-:W-:Y:S05]  /*e0e0*/  BSYNC B0 ;  /* 0x0000000000007941 */ /* 0x000fea0003800000 */
.L_x_5161:
        /* <DEDUP_REMOVED lines=12> */
.L_x_5212:
[----:B------:R-:W-:Y:S02]  /*e1b0*/  FSETP.GTU.FTZ.AND P0, PT, |R15|, +INF , PT ;  /* 0x7f8000000f00780b */ /* 0x000fe40003f1c200 */
[----:B------:R-:W-:-:S04]  /*e1c0*/  ISETP.LT.U32.AND P1, PT, R4, R21, PT ;  /* 0x000000150400720c */ /* 0x000fc80003f21070 */
[----:B------:R-:W-:-:S13]  /*e1d0*/  ISETP.LT.OR.EX P0, PT, R3, R14, !P0, P1 ;  /* 0x0000000e0300720c */ /* 0x000fda0004701710 */
.L_x_5213:
[----:B------:R-:W-:Y:S05]  /*e1e0*/  BSYNC B0 ;  /* 0x0000000000007941 */ /* 0x000fea0003800000 */
.L_x_5211:
        /* <DEDUP_REMOVED lines=15> */
.L_x_5215:
[----:B------:R-:W-:Y:S02]  /*e2e0*/  FSETP.GTU.FTZ.AND P0, PT, |R20|, +INF , PT ;  /* 0x7f8000001400780b */ /* 0x000fe40003f1c200 */
[----:B------:R-:W-:-:S04]  /*e2f0*/  ISETP.LT.U32.AND P1, PT, R7, R22, PT ;  /* 0x000000160700720c */ /* 0x000fc80003f21070 */
[----:B------:R-:W-:-:S13]  /*e300*/  ISETP.LT.OR.EX P0, PT, R6, R23, !P0, P1 ;  /* 0x000000170600720c */ /* 0x000fda0004701710 */
.L_x_5216:
[----:B------:R-:W-:Y:S05]  /*e310*/  BSYNC B0 ;  /* 0x0000000000007941 */ /* 0x000fea0003800000 */
.L_x_5214:
        /* <DEDUP_REMOVED lines=15> */
.L_x_5218:
[----:B------:R-:W-:Y:S02]  /*e410*/  FSETP.GTU.FTZ.AND P0, PT, |R25|, +INF , PT ;  /* 0x7f8000001900780b */ /* 0x000fe40003f1c200 */
[----:B------:R-:W-:-:S04]  /*e420*/  ISETP.LT.U32.AND P1, PT, R10, R27, PT ;  /* 0x0000001b0a00720c */ /* 0x000fc80003f21070 */
[----:B------:R-:W-:-:S13]  /*e430*/  ISETP.LT.OR.EX P0, PT, R9, R24, !P0, P1 ;  /* 0x000000180900720c */ /* 0x000fda0004701710 */
.L_x_5219:
[----:B------:R-:W-:Y:S05]  /*e440*/  BSYNC B0 ;  /* 0x0000000000007941 */ /* 0x000fea0003800000 */
.L_x_5217:
        /* <DEDUP_REMOVED lines=15> */
.L_x_5221:
[----:B------:R-:W-:Y:S02]  /*e540*/  FSETP.GTU.FTZ.AND P0, PT, |R26|, +INF , PT ;  /* 0x7f8000001a00780b */ /* 0x000fe40003f1c200 */
[----:B------:R-:W-:-:S04]  /*e550*/  ISETP.LT.U32.AND P1, PT, R13, R28, PT ;  /* 0x0000001c0d00720c */ /* 0x000fc80003f21070 */
[----:B------:R-:W-:-:S13]  /*e560*/  ISETP.LT.OR.EX P0, PT, R12, R29, !P0, P1 ;  /* 0x0000001d0c00720c */ /* 0x000fda0004701710 */
.L_x_5222:
[----:B------:R-:W-:Y:S05]  /*e570*/  BSYNC B0 ;  /* 0x0000000000007941 */ /* 0x000fea0003800000 */
.L_x_5220:
        /* <DEDUP_REMOVED lines=15> */
.L_x_5224:
[----:B------:R-:W-:Y:S02]  /*e670*/  FSETP.GTU.FTZ.AND P0, PT, |R30|, +INF , PT ;  /* 0x7f8000001e00780b */ /* 0x000fe40003f1c200 */
[----:B------:R-:W-:-:S04]  /*e680*/  ISETP.LT.U32.AND P1, PT, R21, R32, PT ;  /* 0x000000201500720c */ /* 0x000fc80003f21070 */
[----:B------:R-:W-:-:S13]  /*e690*/  ISETP.LT.OR.EX P0, PT, R14, R31, !P0, P1 ;  /* 0x0000001f0e00720c */ /* 0x000fda0004701710 */
.L_x_5225:
[----:B------:R-:W-:Y:S05]  /*e6a0*/  BSYNC B0 ;  /* 0x0000000000007941 */ /* 0x000fea0003800000 */
.L_x_5223:
        /* <DEDUP_REMOVED lines=15> */
.L_x_5227:
[----:B------:R-:W-:Y:S02]  /*e7a0*/  FSETP.GTU.FTZ.AND P0, PT, |R33|, +INF , PT ;  /* 0x7f8000002100780b */ /* 0x000fe40003f1c200 */
[----:B------:R-:W-:-:S04]  /*e7b0*/  ISETP.LT.U32.AND P1, PT, R22, R35, PT ;  /* 0x000000231600720c */ /* 0x000fc80003f21070 */
[----:B------:R-:W-:-:S13]  /*e7c0*/  ISETP.LT.OR.EX P0, PT, R23, R34, !P0, P1 ;  /* 0x000000221700720c */ /* 0x000fda0004701710 */
.L_x_5228:
[----:B------:R-:W-:Y:S05]  /*e7d0*/  BSYNC B0 ;  /* 0x0000000000007941 */ /* 0x000fea0003800000 */
.L_x_5226:
        /* <DEDUP_REMOVED lines=15> */
.L_x_5230:
[----:B------:R-:W-:Y:S02]  /*e8d0*/  FSETP.GTU.FTZ.AND P0, PT, |R36|, +INF , PT ;  /* 0x7f8000002400780b */ /* 0x000fe40003f1c200 */
[----:B------:R-:W-:-:S04]  /*e8e0*/  ISETP.LT.U32.AND P1, PT, R27, R38, PT ;  /* 0x000000261b00720c */ /* 0x000fc80003f21070 */
[----:B------:R-:W-:-:S13]  /*e8f0*/  ISETP.LT.OR.EX P0, PT, R24, R37, !P0, P1 ;  /* 0x000000251800720c */ /* 0x000fda0004701710 */
.L_x_5231:
[----:B------:R-:W-:Y:S05]  /*e900*/  BSYNC B0 ;  /* 0x0000000000007941 */ /* 0x000fea0003800000 */
.L_x_5229:
        /* <DEDUP_REMOVED lines=15> */
.L_x_5233:
[----:B------:R-:W-:Y:S02]  /*ea00*/  FSETP.GTU.FTZ.AND P0, PT, |R39|, +INF , PT ;  /* 0x7f8000002700780b */ /* 0x000fe40003f1c200 */
[----:B------:R-:W-:-:S04]  /*ea10*/  ISETP.LT.U32.AND P1, PT, R28, R41, PT ;  /* 0x000000291c00720c */ /* 0x000fc80003f21070 */
[----:B------:R-:W-:-:S13]  /*ea20*/  ISETP.LT.OR.EX P0, PT, R29, R40, !P0, P1 ;  /* 0x000000281d00720c */ /* 0x000fda0004701710 */
.L_x_5234:
[----:B------:R-:W-:Y:S05]  /*ea30*/  BSYNC B0 ;  /* 0x0000000000007941 */ /* 0x000fea0003800000 */
.L_x_5232:
        /* <DEDUP_REMOVED lines=15> */
.L_x_5236:
[----:B------:R-:W-:Y:S02]  /*eb30*/  FSETP.GTU.FTZ.AND P0, PT, |R42|, +INF , PT ;  /* 0x7f8000002a00780b */ /* 0x000fe40003f1c200 */
[----:B------:R-:W-:-:S04]  /*eb40*/  ISETP.LT.U32.AND P1, PT, R21, R50, PT ;  /* 0x000000321500720c */ /* 0x000fc80003f21070 */
[----:B------:R-:W-:-:S13]  /*eb50*/  ISETP.LT.OR.EX P0, PT, R14, R45, !P0, P1 ;  /* 0x0000002d0e00720c */ /* 0x000fda0004701710 */
.L_x_5237:
[----:B------:R-:W-:Y:S05]  /*eb60*/  BSYNC B0 ;  /* 0x0000000000007941 */ /* 0x000fea0003800000 */
.L_x_5235:
        /* <DEDUP_REMOVED lines=15> */
.L_x_5239:
[----:B------:R-:W-:Y:S02]  /*ec60*/  FSETP.GTU.FTZ.AND P0, PT, |R51|, +INF , PT ;  /* 0x7f8000003300780b */ /* 0x000fe40003f1c200 */
[----:B------:R-:W-:-:S04]  /*ec70*/  ISETP.LT.U32.AND P1, PT, R35, R54, PT ;  /* 0x000000362300720c */ /* 0x000fc80003f21070 */
[----:B------:R-:W-:-:S13]  /*ec80*/  ISETP.LT.OR.EX P0, PT, R34, R53, !P0, P1 ;  /* 0x000000352200720c */ /* 0x000fda0004701710 */
.L_x_5240:
[----:B------:R-:W-:Y:S05]  /*ec90*/  BSYNC B0 ;  /* 0x0000000000007941 */ /* 0x000fea0003800000 */
.L_x_5238:
        /* <DEDUP_REMOVED lines=15> */
.L_x_5242:
[----:B------:R-:W-:Y:S02]  /*ed90*/  FSETP.GTU.FTZ.AND P0, PT, |R57|, +INF , PT ;  /* 0x7f8000003900780b */ /* 0x000fe40003f1c200 */
[----:B------:R-:W-:-:S04]  /*eda0*/  ISETP.LT.U32.AND P1, PT, R5, R56, PT ;  /* 0x000000380500720c */ /* 0x000fc80003f21070 */
[----:B------:R-:W-:-:S13]  /*edb0*/  ISETP.LT.OR.EX P0, PT, R24, R55, !P0, P1 ;  /* 0x000000371800720c */ /* 0x000fda0004701710 */
.L_x_5243:
[----:B------:R-:W-:Y:S05]  /*edc0*/  BSYNC B0 ;  /* 0x0000000000007941 */ /* 0x000fea0003800000 */
.L_x_5241:
        /* <DEDUP_REMOVED lines=15> */
.L_x_5245:
[----:B------:R-:W-:Y:S02]  /*eec0*/  FSETP.GTU.FTZ.AND P0, PT, |R52|, +INF , PT ;  /* 0x7f8000003400780b */ /* 0x000fe40003f1c200 */
[----:B------:R-:W-:-:S04]  /*eed0*/  ISETP.LT.U32.AND P1, PT, R41, R44, PT ;  /* 0x0000002c2900720c */ /* 0x000fc80003f21070 */
[----:B------:R-:W-:-:S13]  /*eee0*/  ISETP.LT.OR.EX P0, PT, R40, R43, !P0, P1 ;  /* 0x0000002b2800720c */ /* 0x000fda0004701710 */
.L_x_5246:
[----:B------:R-:W-:Y:S05]  /*eef0*/  BSYNC B0 ;  /* 0x0000000000007941 */ /* 0x000fea0003800000 */
.L_x_5244:
[----:B------:R-:W-:Y:S02]  /*ef00*/  SEL R42, R41, R44, P0 ;  /* 0x0000002c292a7207 */ /* 0x000fe40000000000 */
[----:B------:R-:W-:Y:S02]  /*ef10*/  SEL R43, R40, R43, P0 ;  /* 0x0000002b282b7207 */ /* 0x000fe40000000000 */
[----:B------:R-:W-:Y:S01]  /*ef20*/  FSEL R61, R39, R52, P0 ;  /* 0x00000034273d7208 */ /* 0x000fe20000000000 */
[----:B------:R-:W-:Y:S06]  /*ef30*/  BRA `(.L_x_5067) ;  /* 0x0000008000c87947 */ /* 0x000fec0003800000 */
.L_x_5102:
        /* <DEDUP_REMOVED lines=88> */
.L_x_5294:
[----:B------:R-:W-:-:S05]  /*f4c0*/  IMAD R4, R64, R59, RZ ;  /* 0x0000003b40047224 */ /* 0x000fca00078e02ff */
[----:B------:R-:W-:-:S05]  /*f4d0*/  SHF.R.U32.HI R5, RZ, 0x2, R4 ;  /* 0x00000002ff057819 */ /* 0x000fca0000011604 */
[----:B------:R-:W-:-:S06]  /*f4e0*/  IMAD.WIDE.U32 R4, R5, 0x8, R18 ;  /* 0x0000000805047825 */ /* 0x000fcc00078e0012 */
[----:B------:R-:W2:Y:S01]  /*f4f0*/  LDG.E.64 R4, desc[UR60][R4.64] ;  /* 0x0000003c04047981 */ /* 0x000ea2000c1e1b00 */
        /* <DEDUP_REMOVED lines=11> */
[----:B------:R-:W3:Y:S02]  /*f5b0*/  LDG.E.64 R6, desc[UR60][R6.64] ;  /* 0x0000003c06067981 */ /* 0x000ee4000c1e1b00 */
[----:B------:R-:W-:Y:S02]  /*f5c0*/  IMAD.WIDE.U32 R10, R11, 0x8, R18 ;  /* 0x000000080b0a7825 */ /* 0x000fe400078e0012 */
[----:B------:R-:W4:Y:S04]  /*f5d0*/  LDG.E.64 R8, desc[UR60][R8.64] ;  /* 0x0000003c08087981 */ /* 0x000f28000c1e1b00 */
[----:B------:R-:W5:Y:S01]  /*f5e0*/  LDG.E.64 R10, desc[UR60][R10.64] ;  /* 0x0000003c0a0a7981 */ /* 0x000f62000c1e1b00 */
[----:B------:R-:W-:Y:S01]  /*f5f0*/  FSETP.GTU.FTZ.AND P1, PT, |R0|, +INF , PT ;  /* 0x7f8000000000780b */ /* 0x000fe20003f3c200 */
[----:B------:R-:W-:-:S12]  /*f600*/  BSSY B1, `(.L_x_5249) ;  /* 0x000002d000017945 */ /* 0x000fd80003800000 */
[----:B------:R-:W-:-:S04]  /*f610*/  @!P1 ISETP.GE.U32.AND P0, PT, R12, R59, PT ;  /* 0x0000003b0c00920c */ /* 0x000fc80003f06070 */
[----:B------:R-:W-:Y:S01]  /*f620*/  @!P1 ISETP.GE.AND.EX P0, PT, R3, RZ, PT, P0 ;  /* 0x000000ff0300920c */ /* 0x000fe20003f06300 */
[C---:B--2---:R-:W-:Y:S01]  /*f630*/  IMAD.U32 R67, R4.reuse, 0x10000, RZ ;  /* 0x0001000004437824 */ /* 0x044fe200078e00ff */
[----:B------:R-:W-:Y:S02]  /*f640*/  PRMT R66, R4, 0x7632, R66 ;  /* 0x0000763204427816 */ /* 0x000fe40000000042 */
[----:B------:R-:W-:Y:S02]  /*f650*/  PRMT R68, R5, 0x7632, R68 ;  /* 0x0000763205447816 */ /* 0x000fe40000000044 */
[-C--:B------:R-:W-:Y:S01]  /*f660*/  FSETP.NEU.OR P3, PT, R0, R67.reuse, P1 ;  /* 0x000000430000720b */ /* 0x080fe20000f6d400 */
[----:B------:R-:W-:Y:S01]  /*f670*/  IMAD.U32 R72, R66, 0x10000, RZ ;  /* 0x0001000042487824 */ /* 0x000fe200078e00ff */
[----:B------:R-:W-:-:S04]  /*f680*/  @!P1 FSETP.GT.FTZ.AND P2, PT, R0, R67, PT ;  /* 0x000000430000920b */ /* 0x000fc80003f54000 */
[----:B------:R-:W-:Y:S02]  /*f690*/  @!P1 SEL R65, RZ, 0xffffffff, !P2 ;  /* 0xffffffffff419807 */ /* 0x000fe40005000000 */
[----:B------:R-:W-:-:S05]  /*f6a0*/  @P1 FSETP.GTU.FTZ.AND P2, PT, |R67|, +INF , PT ;  /* 0x7f8000004300180b */ /* 0x000fca0003f5c200 */
[----:B------:R-:W-:Y:S02]  /*f6b0*/  @!P3 SEL R65, RZ, 0xffffffff, P0 ;  /* 0xffffffffff41b807 */ /* 0x000fe40000000000 */
[----:B------:R-:W-:Y:S02]  /*f6c0*/  @P1 ISETP.LT.U32.AND P3, PT, R12, R59, PT ;  /* 0x0000003b0c00120c */ /* 0x000fe40003f61070 */
[----:B------:R-:W-:Y:S02]  /*f6d0*/  @!P1 LOP3.LUT R65, R65, 0x1, RZ, 0xc0, !PT ;  /* 0x0000000141419812 */ /* 0x000fe400078ec0ff */
[----:B---3--:R-:W-:Y:S02]  /*f6e0*/  PRMT R74, R7, 0x7610, R74 ;  /* 0x00007610074a7816 */ /* 0x008fe4000000004a */
[----:B------:R-:W-:Y:S02]  /*f6f0*/  @!P1 ISETP.EQ.U32.AND P0, PT, R65, 0x1, PT ;  /* 0x000000014100980c */ /* 0x000fe40003f02070 */
[----:B------:R-:W-:-:S02]  /*f700*/  @P1 ISETP.LT.OR.EX P0, PT, R3, RZ, !P2, P3 ;  /* 0x000000ff0300120c */ /* 0x000fc40005701730 */
[----:B------:R-:W-:Y:S02]  /*f710*/  FSETP.GTU.FTZ.AND P1, PT, |R13|, +INF , PT ;  /* 0x7f8000000d00780b */ /* 0x000fe40003f3c200 */
[----:B------:R-:W-:Y:S02]  /*f720*/  PRMT R75, R7, 0x7632, R75 ;  /* 0x00007632074b7816 */ /* 0x000fe4000000004b */
[C---:B----4-:R-:W-:Y:S02]  /*f730*/  PRMT R76, R8.reuse, 0x7610, R76 ;  /* 0x00007610084c7816 */ /* 0x050fe4000000004c */
[----:B------:R-:W-:Y:S02]  /*f740*/  PRMT R77, R8, 0x7632, R77 ;  /* 0x00007632084d7816 */ /* 0x000fe4000000004d */
[----:B------:R-:W-:Y:S02]  /*f750*/  FSEL R0, R0, R67, P0 ;  /* 0x0000004300007208 */ /* 0x000fe40000000000 */
[----:B-----5:R-:W-:-:S02]  /*f760*/  PRMT R7, R10, 0x7610, R7 ;  /* 0x000076100a077816 */ /* 0x020fc40000000007 */
[----:B------:R-:W-:Y:S02]  /*f770*/  PRMT R8, R11, 0x7610, R8 ;  /* 0x000076100b087816 */ /* 0x000fe40000000008 */
[----:B------:R-:W-:Y:S02]  /*f780*/  PRMT R65, R4, 0x7610, R65 ;  /* 0x0000761004417816 */ /* 0x000fe40000000041 */
[----:B------:R-:W-:Y:S02]  /*f790*/  PRMT R67, R5, 0x7610, R67 ;  /* 0x0000761005437816 */ /* 0x000fe40000000043 */
[----:B------:R-:W-:Y:S02]  /*f7a0*/  PRMT R69, R6, 0x7632, R69 ;  /* 0x0000763206457816 */ /* 0x000fe40000000045 */
[----:B------:R-:W-:Y:S02]  /*f7b0*/  PRMT R78, R9, 0x7632, R78 ;  /* 0x00007632094e7816 */ /* 0x000fe4000000004e */
[----:B------:R-:W-:-:S02]  /*f7c0*/  PRMT R10, R10, 0x7632, R10 ;  /* 0x000076320a0a7816 */ /* 0x000fc4000000000a */
[----:B------:R-:W-:Y:S02]  /*f7d0*/  PRMT R11, R11, 0x7632, R11 ;  /* 0x000076320b0b7816 */ /* 0x000fe4000000000b */
        /* <DEDUP_REMOVED lines=12> */
.L_x_5250:
[----:B------:R-:W-:Y:S02]  /*f8a0*/  FSETP.GTU.FTZ.AND P0, PT, |R72|, +INF , PT ;  /* 0x7f8000004800780b */ /* 0x000fe40003f1c200 */
[----:B------:R-:W-:-:S04]  /*f8b0*/  ISETP.LT.U32.AND P1, PT, R20, R59, PT ;  /* 0x0000003b1400720c */ /* 0x000fc80003f21070 */
[----:B------:R-:W-:-:S13]  /*f8c0*/  ISETP.LT.OR.EX P0, PT, R14, RZ, !P0, P1 ;  /* 0x000000ff0e00720c */ /* 0x000fda0004701710 */
.L_x_5251:
[----:B------:R-:W-:Y:S05]  /*f8d0*/  BSYNC B1 ;  /* 0x0000000000017941 */ /* 0x000fea0003800000 */
.L_x_5249:
        /* <DEDUP_REMOVED lines=16> */
.L_x_5253:
[----:B------:R-:W-:Y:S02]  /*f9e0*/  FSETP.GTU.FTZ.AND P0, PT, |R72|, +INF , PT ;  /* 0x7f8000004800780b */ /* 0x000fe40003f1c200 */
[----:B------:R-:W-:-:S04]  /*f9f0*/  ISETP.LT.U32.AND P1, PT, R22, R59, PT ;  /* 0x0000003b1600720c */ /* 0x000fc80003f21070 */
[----:B------:R-:W-:-:S13]  /*fa00*/  ISETP.LT.OR.EX P0, PT, R21, RZ, !P0, P1 ;  /* 0x000000ff1500720c */ /* 0x000fda0004701710 */
.L_x_5254:
[----:B------:R-:W-:Y:S05]  /*fa10*/  BSYNC B1 ;  /* 0x0000000000017941 */ /* 0x000fea0003800000 */
.L_x_5252:
        /* <DEDUP_REMOVED lines=16> */
.L_x_5256:
[----:B------:R-:W-:Y:S02]  /*fb20*/  FSETP.GTU.FTZ.AND P0, PT, |R72|, +INF , PT ;  /* 0x7f8000004800780b */ /* 0x000fe40003f1c200 */
[----:B------:R-:W-:-:S04]  /*fb30*/  ISETP.LT.U32.AND P1, PT, R26, R59, PT ;  /* 0x0000003b1a00720c */ /* 0x000fc80003f21070 */
[----:B------:R-:W-:-:S13]  /*fb40*/  ISETP.LT.OR.EX P0, PT, R24, RZ, !P0, P1 ;  /* 0x000000ff1800720c */ /* 0x000fda0004701710 */
.L_x_5257:
[----:B------:R-:W-:Y:S05]  /*fb50*/  BSYNC B1 ;  /* 0x0000000000017941 */ /* 0x000fea0003800000 */
.L_x_5255:
        /* <DEDUP_REMOVED lines=16> */
.L_x_5259:
[----:B------:R-:W-:Y:S02]  /*fc60*/  FSETP.GTU.FTZ.AND P0, PT, |R72|, +INF , PT ;  /* 0x7f8000004800780b */ /* 0x000fe40003f1c200 */
[----:B------:R-:W-:-:S04]  /*fc70*/  ISETP.LT.U32.AND P1, PT, R27, R70, PT ;  /* 0x000000461b00720c */ /* 0x000fc80003f21070 */
[----:B------:R-:W-:-:S13]  /*fc80*/  ISETP.LT.OR.EX P0, PT, R28, RZ, !P0, P1 ;  /* 0x000000ff1c00720c */ /* 0x000fda0004701710 */
.L_x_5260:
[----:B------:R-:W-:Y:S05]  /*fc90*/  BSYNC B1 ;  /* 0x0000000000017941 */ /* 0x000fea0003800000 */
.L_x_5258:
        /* <DEDUP_REMOVED lines=16> */
.L_x_5262:
[----:B------:R-:W-:Y:S02]  /*fda0*/  FSETP.GTU.FTZ.AND P0, PT, |R5|, +INF , PT ;  /* 0x7f8000000500780b */ /* 0x000fe40003f1c200 */
[----:B------:R-:W-:-:S04]  /*fdb0*/  ISETP.LT.U32.AND P1, PT, R31, R70, PT ;  /* 0x000000461f00720c */ /* 0x000fc80003f21070 */
[----:B------:R-:W-:-:S13]  /*fdc0*/  ISETP.LT.OR.EX P0, PT, R29, RZ, !P0, P1 ;  /* 0x000000ff1d00720c */ /* 0x000fda0004701710 */
.L_x_5263:
[----:B------:R-:W-:Y:S05]  /*fdd0*/  BSYNC B1 ;  /* 0x0000000000017941 */ /* 0x000fea0003800000 */
.L_x_5261:
        /* <DEDUP_REMOVED lines=16> */
.L_x_5265:
[----:B------:R-:W-:Y:S02]  /*fee0*/  FSETP.GTU.FTZ.AND P0, PT, |R5|, +INF , PT ;  /* 0x7f8000000500780b */ /* 0x000fe40003f1c200 */
[----:B------:R-:W-:-:S04]  /*fef0*/  ISETP.LT.U32.AND P1, PT, R33, R70, PT ;  /* 0x000000462100720c */ /* 0x000fc80003f21070 */
[----:B------:R-:W-:-:S13]  /*ff00*/  ISETP.LT.OR.EX P0, PT, R34, RZ, !P0, P1 ;  /* 0x000000ff2200720c */ /* 0x000fda0004701710 */
.L_x_5266:
[----:B------:R-:W-:Y:S05]  /*ff10*/  BSYNC B1 ;  /* 0x0000000000017941 */ /* 0x000fea0003800000 */
.L_x_5264:
        /* <DEDUP_REMOVED lines=16> */
.L_x_5268:
[----:B------:R-:W-:Y:S02]  /*10020*/  FSETP.GTU.FTZ.AND P0, PT, |R5|, +INF , PT ;  /* 0x7f8000000500780b */ /* 0x000fe40003f1c200 */
[----:B------:R-:W-:-:S04]  /*10030*/  ISETP.LT.U32.AND P1, PT, R37, R70, PT ;  /* 0x000000462500720c */ /* 0x000fc80003f21070 */
[----:B------:R-:W-:-:S13]  /*10040*/  ISETP.LT.OR.EX P0, PT, R35, RZ, !P0, P1 ;  /* 0x000000ff2300720c */ /* 0x000fda0004701710 */
.L_x_5269:
[----:B------:R-:W-:Y:S05]  /*10050*/  BSYNC B1 ;  /* 0x0000000000017941 */ /* 0x000fea0003800000 */
.L_x_5267:
        /* <DEDUP_REMOVED lines=16> */
.L_x_5271:
[----:B------:R-:W-:Y:S02]  /*10160*/  FSETP.GTU.FTZ.AND P0, PT, |R5|, +INF , PT ;  /* 0x7f8000000500780b */ /* 0x000fe40003f1c200 */
[----:B------:R-:W-:-:S04]  /*10170*/  ISETP.LT.U32.AND P1, PT, R40, R73, PT ;  /* 0x000000492800720c */ /* 0x000fc80003f21070 */
[----:B------:R-:W-:-:S13]  /*10180*/  ISETP.LT.OR.EX P0, PT, R39, RZ, !P0, P1 ;  /* 0x000000ff2700720c */ /* 0x000fda0004701710 */
.L_x_5272:
[----:B------:R-:W-:Y:S05]  /*10190*/  BSYNC B1 ;  /* 0x0000000000017941 */ /* 0x000fea0003800000 */
.L_x_5270:
        /* <DEDUP_REMOVED lines=16> */
.L_x_5274:
[----:B------:R-:W-:Y:S02]  /*102a0*/  FSETP.GTU.FTZ.AND P0, PT, |R70|, +INF , PT ;  /* 0x7f8000004600780b */ /* 0x000fe40003f1c200 */
[----:B------:R-:W-:-:S04]  /*102b0*/  ISETP.LT.U32.AND P1, PT, R43, R73, PT ;  /* 0x000000492b00720c */ /* 0x000fc80003f21070 */
[----:B------:R-:W-:-:S13]  /*102c0*/  ISETP.LT.OR.EX P0, PT, R42, RZ, !P0, P1 ;  /* 0x000000ff2a00720c */ /* 0x000fda0004701710 */
.L_x_5275:
[----:B------:R-:W-:Y:S05]  /*102d0*/  BSYNC B1 ;  /* 0x0000000000017941 */ /* 0x000fea0003800000 */
.L_x_5273:
        /* <DEDUP_REMOVED lines=16> */
.L_x_5277:
[----:B------:R-:W-:Y:S02]  /*103e0*/  FSETP.GTU.FTZ.AND P0, PT, |R5|, +INF , PT ;  /* 0x7f8000000500780b */ /* 0x000fe40003f1c200 */
[----:B------:R-:W-:-:S04]  /*103f0*/  ISETP.LT.U32.AND P1, PT, R46, R73, PT ;  /* 0x000000492e00720c */ /* 0x000fc80003f21070 */
[----:B------:R-:W-:-:S13]  /*10400*/  ISETP.LT.OR.EX P0, PT, R45, RZ, !P0, P1 ;  /* 0x000000ff2d00720c */ /* 0x000fda0004701710 */
.L_x_5278:
[----:B------:R-:W-:Y:S05]  /*10410*/  BSYNC B1 ;  /* 0x0000000000017941 */ /* 0x000fea0003800000 */
.L_x_5276:
        /* <DEDUP_REMOVED lines=16> */
.L_x_5280:
[----:B------:R-:W-:Y:S02]  /*10520*/  FSETP.GTU.FTZ.AND P0, PT, |R70|, +INF , PT ;  /* 0x7f8000004600780b */ /* 0x000fe40003f1c200 */
[----:B------:R-:W-:-:S04]  /*10530*/  ISETP.LT.U32.AND P1, PT, R49, R73, PT ;  /* 0x000000493100720c */ /* 0x000fc80003f21070 */
[----:B------:R-:W-:-:S13]  /*10540*/  ISETP.LT.OR.EX P0, PT, R48, RZ, !P0, P1 ;  /* 0x000000ff3000720c */ /* 0x000fda0004701710 */
.L_x_5281:
[----:B------:R-:W-:Y:S05]  /*10550*/  BSYNC B1 ;  /* 0x0000000000017941 */ /* 0x000fea0003800000 */
.L_x_5279:
        /* <DEDUP_REMOVED lines=16> */
.L_x_5283:
[----:B------:R-:W-:Y:S02]  /*10660*/  FSETP.GTU.FTZ.AND P0, PT, |R5|, +INF , PT ;  /* 0x7f8000000500780b */ /* 0x000fe40003f1c200 */
[----:B------:R-:W-:-:S04]  /*10670*/  ISETP.LT.U32.AND P1, PT, R54, R71, PT ;  /* 0x000000473600720c */ /* 0x000fc80003f21070 */
[----:B------:R-:W-:-:S13]  /*10680*/  ISETP.LT.OR.EX P0, PT, R53, RZ, !P0, P1 ;  /* 0x000000ff3500720c */ /* 0x000fda0004701710 */
.L_x_5284:
[----:B------:R-:W-:Y:S05]  /*10690*/  BSYNC B1 ;  /* 0x0000000000017941 */ /* 0x000fea0003800000 */
.L_x_5282:
        /* <DEDUP_REMOVED lines=16> */
.L_x_5286:
[----:B------:R-:W-:Y:S02]  /*107a0*/  FSETP.GTU.FTZ.AND P0, PT, |R5|, +INF , PT ;  /* 0x7f8000000500780b */ /* 0x000fe40003f1c200 */
[----:B------:R-:W-:-:S04]  /*107b0*/  ISETP.LT.U32.AND P1, PT, R63, R71, PT ;  /* 0x000000473f00720c */ /* 0x000fc80003f21070 */
[----:B------:R-:W-:-:S13]  /*107c0*/  ISETP.LT.OR.EX P0, PT, R62, RZ, !P0, P1 ;  /* 0x000000ff3e00720c */ /* 0x000fda0004701710 */
.L_x_5287:
[----:B------:R-:W-:Y:S05]  /*107d0*/  BSYNC B1 ;  /* 0x0000000000017941 */ /* 0x000fea0003800000 */
.L_x_5285:
        /* <DEDUP_REMOVED lines=16> */
.L_x_5289:
[----:B------:R-:W-:Y:S02]  /*108e0*/  FSETP.GTU.FTZ.AND P0, PT, |R70|, +INF , PT ;  /* 0x7f8000004600780b */ /* 0x000fe40003f1c200 */
[----:B------:R-:W-:-:S04]  /*108f0*/  ISETP.LT.U32.AND P1, PT, R56, R71, PT ;  /* 0x000000473800720c */ /* 0x000fc80003f21070 */
[----:B------:R-:W-:-:S13]  /*10900*/  ISETP.LT.OR.EX P0, PT, R55, RZ, !P0, P1 ;  /* 0x000000ff3700720c */ /* 0x000fda0004701710 */
.L_x_5290:
[----:B------:R-:W-:Y:S05]  /*10910*/  BSYNC B1 ;  /* 0x0000000000017941 */ /* 0x000fea0003800000 */
.L_x_5288:
        /* <DEDUP_REMOVED lines=16> */
.L_x_5292:
[----:B------:R-:W-:Y:S02]  /*10a20*/  FSETP.GTU.FTZ.AND P0, PT, |R70|, +INF , PT ;  /* 0x7f8000004600780b */ /* 0x000fe40003f1c200 */
[----:B------:R-:W-:-:S04]  /*10a30*/  ISETP.LT.U32.AND P1, PT, R52, R71, PT ;  /* 0x000000473400720c */ /* 0x000fc80003f21070 */
[----:B------:R-:W-:-:S13]  /*10a40*/  ISETP.LT.OR.EX P0, PT, R51, RZ, !P0, P1 ;  /* 0x000000ff3300720c */ /* 0x000fda0004701710 */
.L_x_5293:
[----:B------:R-:W-:Y:S05]  /*10a50*/  BSYNC B1 ;  /* 0x0000000000017941 */ /* 0x000fea0003800000 */
.L_x_5291:
        /* <DEDUP_REMOVED lines=9> */
.L_x_5248:
[----:B------:R-:W-:Y:S05]  /*10af0*/  BSYNC B0 ;  /* 0x0000000000007941 */ /* 0x000fea0003800000 */
.L_x_5247:
        /* <DEDUP_REMOVED lines=43> */
.L_x_5296:
[----:B------:R-:W-:Y:S05]  /*10db0*/  BSYNC B0 ;  /* 0x0000000000007941 */ /* 0x000fea0003800000 */
.L_x_5295:
        /* <DEDUP_REMOVED lines=15> */
.L_x_5300:
[----:B------:R-:W-:Y:S02]  /*10eb0*/  FSETP.GTU.FTZ.AND P0, PT, |R65|, +INF , PT ;  /* 0x7f8000004100780b */ /* 0x000fe40003f1c200 */
[----:B------:R-:W-:-:S04]  /*10ec0*/  ISETP.LT.U32.AND P1, PT, R12, R59, PT ;  /* 0x0000003b0c00720c */ /* 0x000fc80003f21070 */
[----:B------:R-:W-:-:S13]  /*10ed0*/  ISETP.LT.OR.EX P0, PT, R3, RZ, !P0, P1 ;  /* 0x000000ff0300720c */ /* 0x000fda0004701710 */
.L_x_5301:
[----:B------:R-:W-:Y:S05]  /*10ee0*/  BSYNC B1 ;  /* 0x0000000000017941 */ /* 0x000fea0003800000 */
.L_x_5299:
        /* <DEDUP_REMOVED lines=16> */
.L_x_5303:
[----:B------:R-:W-:Y:S02]  /*10ff0*/  FSETP.GTU.FTZ.AND P0, PT, |R66|, +INF , PT ;  /* 0x7f8000004200780b */ /* 0x000fe40003f1c200 */
[----:B------:R-:W-:-:S04]  /*11000*/  ISETP.LT.U32.AND P1, PT, R20, R59, PT ;  /* 0x0000003b1400720c */ /* 0x000fc80003f21070 */
[----:B------:R-:W-:-:S13]  /*11010*/  ISETP.LT.OR.EX P0, PT, R14, RZ, !P0, P1 ;  /* 0x000000ff0e00720c */ /* 0x000fda0004701710 */
.L_x_5304:
[----:B------:R-:W-:Y:S05]  /*11020*/  BSYNC B1 ;  /* 0x0000000000017941 */ /* 0x000fea0003800000 */
.L_x_5302:
        /* <DEDUP_REMOVED lines=16> */
.L_x_5306:
[----:B------:R-:W-:Y:S02]  /*11130*/  FSETP.GTU.FTZ.AND P0, PT, |R18|, +INF , PT ;  /* 0x7f8000001200780b */ /* 0x000fe40003f1c200 */
[----:B------:R-:W-:-:S04]  /*11140*/  ISETP.LT.U32.AND P1, PT, R22, R59, PT ;  /* 0x0000003b1600720c */ /* 0x000fc80003f21070 */
[----:B------:R-:W-:-:S13]  /*11150*/  ISETP.LT.OR.EX P0, PT, R21, RZ, !P0, P1 ;  /* 0x000000ff1500720c */ /* 0x000fda0004701710 */
.L_x_5307:
[----:B------:R-:W-:Y:S05]  /*11160*/  BSYNC B1 ;  /* 0x0000000000017941 */ /* 0x000fea0003800000 */
.L_x_5305:
        /* <DEDUP_REMOVED lines=16> */
.L_x_5309:
[----:B------:R-:W-:Y:S02]  /*11270*/  FSETP.GTU.FTZ.AND P0, PT, |R68|, +INF , PT ;  /* 0x7f8000004400780b */ /* 0x000fe40003f1c200 */
[----:B------:R-:W-:-:S04]  /*11280*/  ISETP.LT.U32.AND P1, PT, R26, R59, PT ;  /* 0x0000003b1a00720c */ /* 0x000fc80003f21070 */
[----:B------:R-:W-:-:S13]  /*11290*/  ISETP.LT.OR.EX P0, PT, R24, RZ, !P0, P1 ;  /* 0x000000ff1800720c */ /* 0x000fda0004701710 */
.L_x_5310:
[----:B------:R-:W-:Y:S05]  /*112a0*/  BSYNC B1 ;  /* 0x0000000000017941 */ /* 0x000fea0003800000 */
.L_x_5308:
        /* <DEDUP_REMOVED lines=19> */
.L_x_5312:
[----:B------:R-:W-:Y:S02]  /*113e0*/  FSETP.GTU.FTZ.AND P0, PT, |R6|, +INF , PT ;  /* 0x7f8000000600780b */ /* 0x000fe40003f1c200 */
[----:B------:R-:W-:-:S04]  /*113f0*/  ISETP.LT.U32.AND P1, PT, R27, R18, PT ;  /* 0x000000121b00720c */ /* 0x000fc80003f21070 */
[----:B------:R-:W-:-:S13]  /*11400*/  ISETP.LT.OR.EX P0, PT, R28, RZ, !P0, P1 ;  /* 0x000000ff1c00720c */ /* 0x000fda0004701710 */
.L_x_5313:
[----:B------:R-:W-:Y:S05]  /*11410*/  BSYNC B1 ;  /* 0x0000000000017941 */ /* 0x000fea0003800000 */
.L_x_5311:
        /* <DEDUP_REMOVED lines=16> */
.L_x_5315:
[----:B------:R-:W-:Y:S02]  /*11520*/  FSETP.GTU.FTZ.AND P0, PT, |R69|, +INF , PT ;  /* 0x7f8000004500780b */ /* 0x000fe40003f1c200 */
[----:B------:R-:W-:-:S04]  /*11530*/  ISETP.LT.U32.AND P1, PT, R31, R18, PT ;  /* 0x000000121f00720c */ /* 0x000fc80003f21070 */
[----:B------:R-:W-:-:S13]  /*11540*/  ISETP.LT.OR.EX P0, PT, R29, RZ, !P0, P1 ;  /* 0x000000ff1d00720c */ /* 0x000fda0004701710 */
.L_x_5316:
[----:B------:R-:W-:Y:S05]  /*11550*/  BSYNC B1 ;  /* 0x0000000000017941 */ /* 0x000fea0003800000 */
.L_x_5314:
        /* <DEDUP_REMOVED lines=16> */
.L_x_5318:
[----:B------:R-:W-:Y:S02]  /*11660*/  FSETP.GTU.FTZ.AND P0, PT, |R5|, +INF , PT ;  /* 0x7f8000000500780b */ /* 0x000fe40003f1c200 */
[----:B------:R-:W-:-:S04]  /*11670*/  ISETP.LT.U32.AND P1, PT, R33, R18, PT ;  /* 0x000000122100720c */ /* 0x000fc80003f21070 */
[----:B------:R-:W-:-:S13]  /*11680*/  ISETP.LT.OR.EX P0, PT, R34, RZ, !P0, P1 ;  /* 0x000000ff2200720c */ /* 0x000fda0004701710 */
.L_x_5319:
[----:B------:R-:W-:Y:S05]  /*11690*/  BSYNC B1 ;  /* 0x0000000000017941 */ /* 0x000fea0003800000 */
.L_x_5317:
        /* <DEDUP_REMOVED lines=16> */
.L_x_5321:
[----:B------:R-:W-:Y:S02]  /*117a0*/  FSETP.GTU.FTZ.AND P0, PT, |R75|, +INF , PT ;  /* 0x7f8000004b00780b */ /* 0x000fe40003f1c200 */
[----:B------:R-:W-:-:S04]  /*117b0*/  ISETP.LT.U32.AND P1, PT, R37, R18, PT ;  /* 0x000000122500720c */ /* 0x000fc80003f21070 */
[----:B------:R-:W-:-:S13]  /*117c0*/  ISETP.LT.OR.EX P0, PT, R35, RZ, !P0, P1 ;  /* 0x000000ff2300720c */ /* 0x000fda0004701710 */
.L_x_5322:
[----:B------:R-:W-:Y:S05]  /*117d0*/  BSYNC B1 ;  /* 0x0000000000017941 */ /* 0x000fea0003800000 */
.L_x_5320:
        /* <DEDUP_REMOVED lines=19> */
.L_x_5324:
[----:B------:R-:W-:Y:S02]  /*11910*/  FSETP.GTU.FTZ.AND P0, PT, |R19|, +INF , PT ;  /* 0x7f8000001300780b */ /* 0x000fe40003f1c200 */
[----:B------:R-:W-:-:S04]  /*11920*/  ISETP.LT.U32.AND P1, PT, R40, R5, PT ;  /* 0x000000052800720c */ /* 0x000fc80003f21070 */
[----:B------:R-:W-:-:S13]  /*11930*/  ISETP.LT.OR.EX P0, PT, R39, RZ, !P0, P1 ;  /* 0x000000ff2700720c */ /* 0x000fda0004701710 */
.L_x_5325:
[----:B------:R-:W-:Y:S05]  /*11940*/  BSYNC B1 ;  /* 0x0000000000017941 */ /* 0x000fea0003800000 */
.L_x_5323:
        /* <DEDUP_REMOVED lines=16> */
.L_x_5327:
[----:B------:R-:W-:Y:S02]  /*11a50*/  FSETP.GTU.FTZ.AND P0, PT, |R6|, +INF , PT ;  /* 0x7f8000000600780b */ /* 0x000fe40003f1c200 */
[----:B------:R-:W-:-:S04]  /*11a60*/  ISETP.LT.U32.AND P1, PT, R43, R5, PT ;  /* 0x000000052b00720c */ /* 0x000fc80003f21070 */
[----:B------:R-:W-:-:S13]  /*11a70*/  ISETP.LT.OR.EX P0, PT, R42, RZ, !P0, P1 ;  /* 0x000000ff2a00720c */ /* 0x000fda0004701710 */
.L_x_5328:
[----:B------:R-:W-:Y:S05]  /*11a80*/  BSYNC B1 ;  /* 0x0000000000017941 */ /* 0x000fea0003800000 */
.L_x_5326:
        /* <DEDUP_REMOVED lines=16> */
.L_x_5330:
[----:B------:R-:W-:Y:S02]  /*11b90*/  FSETP.GTU.FTZ.AND P0, PT, |R9|, +INF , PT ;  /* 0x7f8000000900780b */ /* 0x000fe40003f1c200 */
[----:B------:R-:W-:-:S04]  /*11ba0*/  ISETP.LT.U32.AND P1, PT, R46, R5, PT ;  /* 0x000000052e00720c */ /* 0x000fc80003f21070 */
[----:B------:R-:W-:-:S13]  /*11bb0*/  ISETP.LT.OR.EX P0, PT, R45, RZ, !P0, P1 ;  /* 0x000000ff2d00720c */ /* 0x000fda0004701710 */
.L_x_5331:
[----:B------:R-:W-:Y:S05]  /*11bc0*/  BSYNC B1 ;  /* 0x0000000000017941 */ /* 0x000fea0003800000 */
.L_x_5329:
        /* <DEDUP_REMOVED lines=16> */
.L_x_5333:
[----:B------:R-:W-:Y:S02]  /*11cd0*/  FSETP.GTU.FTZ.AND P0, PT, |R78|, +INF , PT ;  /* 0x7f8000004e00780b */ /* 0x000fe40003f1c200 */
[----:B------:R-:W-:-:S04]  /*11ce0*/  ISETP.LT.U32.AND P1, PT, R49, R5, PT ;  /* 0x000000053100720c */ /* 0x000fc80003f21070 */
[----:B------:R-:W-:-:S13]  /*11cf0*/  ISETP.LT.OR.EX P0, PT, R48, RZ, !P0, P1 ;  /* 0x000000ff3000720c */ /* 0x000fda0004701710 */
.L_x_5334:
[----:B------:R-:W-:Y:S05]  /*11d00*/  BSYNC B1 ;  /* 0x0000000000017941 */ /* 0x000fea0003800000 */
.L_x_5332:
        /* <DEDUP_REMOVED lines=19> */
.L_x_5336:
[----:B------:R-:W-:Y:S02]  /*11e40*/  FSETP.GTU.FTZ.AND P0, PT, |R7|, +INF , PT ;  /* 0x7f8000000700780b */ /* 0x000fe40003f1c200 */
[----:B------:R-:W-:-:S04]  /*11e50*/  ISETP.LT.U32.AND P1, PT, R54, R9, PT ;  /* 0x000000093600720c */ /* 0x000fc80003f21070 */
[----:B------:R-:W-:-:S13]  /*11e60*/  ISETP.LT.OR.EX P0, PT, R53, RZ, !P0, P1 ;  /* 0x000000ff3500720c */ /* 0x000fda0004701710 */
.L_x_5337:
[----:B------:R-:W-:Y:S05]  /*11e70*/  BSYNC B1 ;  /* 0x0000000000017941 */ /* 0x000fea0003800000 */
.L_x_5335:
        /* <DEDUP_REMOVED lines=16> */
.L_x_5339:
[----:B------:R-:W-:Y:S02]  /*11f80*/  FSETP.GTU.FTZ.AND P0, PT, |R5|, +INF , PT ;  /* 0x7f8000000500780b */ /* 0x000fe40003f1c200 */
[----:B------:R-:W-:-:S04]  /*11f90*/  ISETP.LT.U32.AND P1, PT, R63, R9, PT ;  /* 0x000000093f00720c */ /* 0x000fc80003f21070 */
[----:B------:R-:W-:-:S13]  /*11fa0*/  ISETP.LT.OR.EX P0, PT, R62, RZ, !P0, P1 ;  /* 0x000000ff3e00720c */ /* 0x000fda0004701710 */
.L_x_5340:
[----:B------:R-:W-:Y:S05]  /*11fb0*/  BSYNC B1 ;  /* 0x0000000000017941 */ /* 0x000fea0003800000 */
.L_x_5338:
        /* <DEDUP_REMOVED lines=16> */
.L_x_5342:
[----:B------:R-:W-:Y:S02]  /*120c0*/  FSETP.GTU.FTZ.AND P0, PT, |R8|, +INF , PT ;  /* 0x7f8000000800780b */ /* 0x000fe40003f1c200 */
[----:B------:R-:W-:-:S04]  /*120d0*/  ISETP.LT.U32.AND P1, PT, R56, R9, PT ;  /* 0x000000093800720c */ /* 0x000fc80003f21070 */
[----:B------:R-:W-:-:S13]  /*120e0*/  ISETP.LT.OR.EX P0, PT, R55, RZ, !P0, P1 ;  /* 0x000000ff3700720c */ /* 0x000fda0004701710 */
.L_x_5343:
[----:B------:R-:W-:Y:S05]  /*120f0*/  BSYNC B1 ;  /* 0x0000000000017941 */ /* 0x000fea0003800000 */
.L_x_5341:
        /* <DEDUP_REMOVED lines=16> */
.L_x_5345:
[----:B------:R-:W-:Y:S02]  /*12200*/  FSETP.GTU.FTZ.AND P0, PT, |R6|, +INF , PT ;  /* 0x7f8000000600780b */ /* 0x000fe40003f1c200 */
[----:B------:R-:W-:-:S04]  /*12210*/  ISETP.LT.U32.AND P1, PT, R52, R9, PT ;  /* 0x000000093400720c */ /* 0x000fc80003f21070 */
[----:B------:R-:W-:-:S13]  /*12220*/  ISETP.LT.OR.EX P0, PT, R51, RZ, !P0, P1 ;  /* 0x000000ff3300720c */ /* 0x000fda0004701710 */
.L_x_5346:
[----:B------:R-:W-:Y:S05]  /*12230*/  BSYNC B1 ;  /* 0x0000000000017941 */ /* 0x000fea0003800000 */
.L_x_5344:
[----:B------:R-:W-:Y:S02]  /*12240*/  FSEL R61, R61, R6, P0 ;  /* 0x000000063d3d7208 */ /* 0x000fe40000000000 */
[----:B------:R-:W-:Y:S02]  /*12250*/  SEL R52, R52, R9, P0 ;  /* 0x0000000934347207 */ /* 0x000fe40000000000 */
[----:B------:R-:W-:-:S07]  /*12260*/  SEL R51, R51, RZ, P0 ;  /* 0x000000ff33337207 */ /* 0x000fce0000000000 */
.L_x_5298:
[----:B------:R-:W-:Y:S05]  /*12270*/  BSYNC B0 ;  /* 0x0000000000007941 */ /* 0x000fea0003800000 */
.L_x_5297:
        /* <DEDUP_REMOVED lines=12> */
.L_x_5348:
[----:B------:R-:W-:Y:S02]  /*12340*/  FSETP.GTU.FTZ.AND P0, PT, |R25|, +INF , PT ;  /* 0x7f8000001900780b */ /* 0x000fe40003f1c200 */
[----:B------:R-:W-:-:S04]  /*12350*/  ISETP.LT.U32.AND P1, PT, R12, R27, PT ;  /* 0x0000001b0c00720c */ /* 0x000fc80003f21070 */
[----:B------:R-:W-:-:S13]  /*12360*/  ISETP.LT.OR.EX P0, PT, R3, R28, !P0, P1 ;  /* 0x0000001c0300720c */ /* 0x000fda0004701710 */
.L_x_5349:
[----:B------:R-:W-:Y:S05]  /*12370*/  BSYNC B0 ;  /* 0x0000000000007941 */ /* 0x000fea0003800000 */
.L_x_5347:
        /* <DEDUP_REMOVED lines=15> */
.L_x_5351:
[----:B------:R-:W-:Y:S02]  /*12470*/  FSETP.GTU.FTZ.AND P0, PT, |R30|, +INF , PT ;  /* 0x7f8000001e00780b */ /* 0x000fe40003f1c200 */
[----:B------:R-:W-:-:S04]  /*12480*/  ISETP.LT.U32.AND P1, PT, R20, R31, PT ;  /* 0x0000001f1400720c */ /* 0x000fc80003f21070 */
[----:B------:R-:W-:-:S13]  /*12490*/  ISETP.LT.OR.EX P0, PT, R14, R29, !P0, P1 ;  /* 0x0000001d0e00720c */ /* 0x000fda0004701710 */
.L_x_5352:
[----:B------:R-:W-:Y:S05]  /*124a0*/  BSYNC B0 ;  /* 0x0000000000007941 */ /* 0x000fea0003800000 */
.L_x_5350:
        /* <DEDUP_REMOVED lines=15> */
.L_x_5354:
[----:B------:R-:W-:Y:S02]  /*125a0*/  FSETP.GTU.FTZ.AND P0, PT, |R32|, +INF , PT ;  /* 0x7f8000002000780b */ /* 0x000fe40003f1c200 */
[----:B------:R-:W-:-:S04]  /*125b0*/  ISETP.LT.U32.AND P1, PT, R22, R33, PT ;  /* 0x000000211600720c */ /* 0x000fc80003f21070 */
[----:B------:R-:W-:-:S13]  /*125c0*/  ISETP.LT.OR.EX P0, PT, R21, R34, !P0, P1 ;  /* 0x000000221500720c */ /* 0x000fda0004701710 */
.L_x_5355:
[----:B------:R-:W-:Y:S05]  /*125d0*/  BSYNC B0 ;  /* 0x0000000000007941 */ /* 0x000fea0003800000 */
.L_x_5353:
        /* <DEDUP_REMOVED lines=15> */
.L_x_5357:
[----:B------:R-:W-:Y:S02]  /*126d0*/  FSETP.GTU.FTZ.AND P0, PT, |R36|, +INF , PT ;  /* 0x7f8000002400780b */ /* 0x000fe40003f1c200 */
[----:B------:R-:W-:-:S04]  /*126e0*/  ISETP.LT.U32.AND P1, PT, R26, R37, PT ;  /* 0x000000251a00720c */ /* 0x000fc80003f21070 */
[----:B------:R-:W-:-:S13]  /*126f0*/  ISETP.LT.OR.EX P0, PT, R24, R35, !P0, P1 ;  /* 0x000000231800720c */ /* 0x000fda0004701710 */
.L_x_5358:
[----:B------:R-:W-:Y:S05]  /*12700*/  BSYNC B0 ;  /* 0x0000000000007941 */ /* 0x000fea0003800000 */
.L_x_5356:
        /* <DEDUP_REMOVED lines=15> */
.L_x_5360:
[----:B------:R-:W-:Y:S02]  /*12800*/  FSETP.GTU.FTZ.AND P0, PT, |R38|, +INF , PT ;  /* 0x7f8000002600780b */ /* 0x000fe40003f1c200 */
[----:B------:R-:W-:-:S04]  /*12810*/  ISETP.LT.U32.AND P1, PT, R27, R40, PT ;  /* 0x000000281b00720c */ /* 0x000fc80003f21070 */
[----:B------:R-:W-:-:S13]  /*12820*/  ISETP.LT.OR.EX P0, PT, R28, R39, !P0, P1 ;  /* 0x000000271c00720c */ /* 0x000fda0004701710 */
.L_x_5361:
[----:B------:R-:W-:Y:S05]  /*12830*/  BSYNC B0 ;  /* 0x0000000000007941 */ /* 0x000fea0003800000 */
.L_x_5359:
        /* <DEDUP_REMOVED lines=15> */
.L_x_5363:
[----:B------:R-:W-:Y:S02]  /*12930*/  FSETP.GTU.FTZ.AND P0, PT, |R41|, +INF , PT ;  /* 0x7f8000002900780b */ /* 0x000fe40003f1c200 */
[----:B------:R-:W-:-:S04]  /*12940*/  ISETP.LT.U32.AND P1, PT, R20, R43, PT ;  /* 0x0000002b1400720c */ /* 0x000fc80003f21070 */
[----:B------:R-:W-:-:S13]  /*12950*/  ISETP.LT.OR.EX P0, PT, R29, R42, !P0, P1 ;  /* 0x0000002a1d00720c */ /* 0x000fda0004701710 */
.L_x_5364:
[----:B------:R-:W-:Y:S05]  /*12960*/  BSYNC B0 ;  /* 0x0000000000007941 */ /* 0x000fea0003800000 */
.L_x_5362:
        /* <DEDUP_REMOVED lines=15> */
.L_x_5366:
[----:B------:R-:W-:Y:S02]  /*12a60*/  FSETP.GTU.FTZ.AND P0, PT, |R44|, +INF , PT ;  /* 0x7f8000002c00780b */ /* 0x000fe40003f1c200 */
[----:B------:R-:W-:-:S04]  /*12a70*/  ISETP.LT.U32.AND P1, PT, R33, R46, PT ;  /* 0x0000002e2100720c */ /* 0x000fc80003f21070 */
[----:B------:R-:W-:-:S13]  /*12a80*/  ISETP.LT.OR.EX P0, PT, R34, R45, !P0, P1 ;  /* 0x0000002d2200720c */ /* 0x000fda0004701710 */
.L_x_5367:
[----:B------:R-:W-:Y:S05]  /*12a90*/  BSYNC B0 ;  /* 0x0000000000007941 */ /* 0x000fea0003800000 */
.L_x_5365:
        /* <DEDUP_REMOVED lines=15> */
.L_x_5369:
[----:B------:R-:W-:Y:S02]  /*12b90*/  FSETP.GTU.FTZ.AND P0, PT, |R47|, +INF , PT ;  /* 0x7f8000002f00780b */ /* 0x000fe40003f1c200 */
[----:B------:R-:W-:-:S04]  /*12ba0*/  ISETP.LT.U32.AND P1, PT, R26, R49, PT ;  /* 0x000000311a00720c */ /* 0x000fc80003f21070 */
[----:B------:R-:W-:-:S13]  /*12bb0*/  ISETP.LT.OR.EX P0, PT, R35, R48, !P0, P1 ;  /* 0x000000302300720c */ /* 0x000fda0004701710 */
.L_x_5370:
[----:B------:R-:W-:Y:S05]  /*12bc0*/  BSYNC B0 ;  /* 0x0000000000007941 */ /* 0x000fea0003800000 */
.L_x_5368:
        /* <DEDUP_REMOVED lines=15> */
.L_x_5372:
[----:B------:R-:W-:Y:S02]  /*12cc0*/  FSETP.GTU.FTZ.AND P0, PT, |R50|, +INF , PT ;  /* 0x7f8000003200780b */ /* 0x000fe40003f1c200 */
[----:B------:R-:W-:-:S04]  /*12cd0*/  ISETP.LT.U32.AND P1, PT, R27, R54, PT ;  /* 0x000000361b00720c */ /* 0x000fc80003f21070 */
[----:B------:R-:W-:-:S13]  /*12ce0*/  ISETP.LT.OR.EX P0, PT, R28, R53, !P0, P1 ;  /* 0x000000351c00720c */ /* 0x000fda0004701710 */
.L_x_5373:
[----:B------:R-:W-:Y:S05]  /*12cf0*/  BSYNC B0 ;  /* 0x0000000000007941 */ /* 0x000fea0003800000 */
.L_x_5371:
        /* <DEDUP_REMOVED lines=15> */
.L_x_5375:
[----:B------:R-:W-:Y:S02]  /*12df0*/  FSETP.GTU.FTZ.AND P0, PT, |R60|, +INF , PT ;  /* 0x7f8000003c00780b */ /* 0x000fe40003f1c200 */
[----:B------:R-:W-:-:S04]  /*12e00*/  ISETP.LT.U32.AND P1, PT, R20, R63, PT ;  /* 0x0000003f1400720c */ /* 0x000fc80003f21070 */
[----:B------:R-:W-:-:S13]  /*12e10*/  ISETP.LT.OR.EX P0, PT, R29, R62, !P0, P1 ;  /* 0x0000003e1d00720c */ /* 0x000fda0004701710 */
.L_x_5376:
[----:B------:R-:W-:Y:S05]  /*12e20*/  BSYNC B0 ;  /* 0x0000000000007941 */ /* 0x000fea0003800000 */
.L_x_5374:
        /* <DEDUP_REMOVED lines=15> */
.L_x_5378:
[----:B------:R-:W-:Y:S02]  /*12f20*/  FSETP.GTU.FTZ.AND P0, PT, |R57|, +INF , PT ;  /* 0x7f8000003900780b */ /* 0x000fe40003f1c200 */
[----:B------:R-:W-:-:S04]  /*12f30*/  ISETP.LT.U32.AND P1, PT, R33, R56, PT ;  /* 0x000000382100720c */ /* 0x000fc80003f21070 */
[----:B------:R-:W-:-:S13]  /*12f40*/  ISETP.LT.OR.EX P0, PT, R34, R55, !P0, P1 ;  /* 0x000000372200720c */ /* 0x000fda0004701710 */
.L_x_5379:
[----:B------:R-:W-:Y:S05]  /*12f50*/  BSYNC B0 ;  /* 0x0000000000007941 */ /* 0x000fea0003800000 */
.L_x_5377:
        /* <DEDUP_REMOVED lines=15> */
.L_x_5381:
[----:B------:R-:W-:Y:S02]  /*13050*/  FSETP.GTU.FTZ.AND P0, PT, |R61|, +INF , PT ;  /* 0x7f8000003d00780b */ /* 0x000fe40003f1c200 */
[----:B------:R-:W-:-:S04]  /*13060*/  ISETP.LT.U32.AND P1, PT, R49, R52, PT ;  /* 0x000000343100720c */ /* 0x000fc80003f21070 */
[----:B------:R-:W-:-:S13]  /*13070*/  ISETP.LT.OR.EX P0, PT, R48, R51, !P0, P1 ;  /* 0x000000333000720c */ /* 0x000fda0004701710 */
.L_x_5382:
[----:B------:R-:W-:Y:S05]  /*13080*/  BSYNC B0 ;  /* 0x0000000000007941 */ /* 0x000fea0003800000 */
.L_x_5380:
[----:B------:R-:W-:Y:S02]  /*13090*/  SEL R42, R49, R52, P0 ;  /* 0x00000034312a7207 */ /* 0x000fe40000000000 */
[----:B------:R-:W-:Y:S02]  /*130a0*/  SEL R43, R48, R51, P0 ;  /* 0x00000033302b7207 */ /* 0x000fe40000000000 */
[----:B------:R-:W-:Y:S01]  /*130b0*/  FSEL R61, R36, R61, P0 ;  /* 0x0000003d243d7208 */ /* 0x000fe20000000000 */
[----:B------:R-:W-:Y:S06]  /*130c0*/  BRA `(.L_x_5067) ;  /* 0x0000004000647947 */ /* 0x000fec0003800000 */
.L_x_5101:
        /* <DEDUP_REMOVED lines=97> */
.L_x_5430:
[----:B------:R-:W-:-:S05]  /*136e0*/  SHF.R.U32.HI R5, RZ, 0x2, R63 ;  /* 0x00000002ff057819 */ /* 0x000fca000001163f */
[----:B------:R-:W-:-:S06]  /*136f0*/  IMAD.WIDE.U32 R4, R5, 0x8, R18 ;  /* 0x0000000805047825 */ /* 0x000fcc00078e0012 */
[----:B------:R-:W2:Y:S01]  /*13700*/  LDG.E.64 R4, desc[UR60][R4.64] ;  /* 0x0000003c04047981 */ /* 0x000ea2000c1e1b00 */
        /* <DEDUP_REMOVED lines=16> */
[----:B--2---:R-:W-:Y:S01]  /*13810*/  IMAD.U32 R65, R4, 0x10000, RZ ;  /* 0x0001000004417824 */ /* 0x004fe200078e00ff */
[C---:B------:R-:W-:Y:S02]  /*13820*/  PRMT R66, R5.reuse, 0x7610, R66 ;  /* 0x0000761005427816 */ /* 0x040fe40000000042 */
[----:B------:R-:W-:Y:S02]  /*13830*/  PRMT R67, R5, 0x7632, R67 ;  /* 0x0000763205437816 */ /* 0x000fe40000000043 */
[CC--:B------:R-:W-:Y:S02]  /*13840*/  FSETP.NEU.OR P3, PT, R46.reuse, R65.reuse, P1 ;  /* 0x000000412e00720b */ /* 0x0c0fe40000f6d400 */
[----:B------:R-:W-:-:S04]  /*13850*/  @!P1 FSETP.GT.FTZ.AND P2, PT, R46, R65, PT ;  /* 0x000000412e00920b */ /* 0x000fc80003f54000 */
[----:B------:R-:W-:Y:S02]  /*13860*/  @!P1 SEL R64, RZ, 0xffffffff, !P2 ;  /* 0xffffffffff409807 */ /* 0x000fe40005000000 */
[----:B------:R-:W-:Y:S02]  /*13870*/  @P1 FSETP.GTU.FTZ.AND P2, PT, |R65|, +INF , PT ;  /* 0x7f8000004100180b */ /* 0x000fe40003f5c200 */
[----:B---3--:R-:W-:-:S03]  /*13880*/  PRMT R70, R7, 0x7610, R70 ;  /* 0x0000761007467816 */ /* 0x008fc60000000046 */
[----:B------:R-:W-:Y:S02]  /*13890*/  @!P3 SEL R64, RZ, 0xffffffff, P0 ;  /* 0xffffffffff40b807 */ /* 0x000fe40000000000 */
[----:B------:R-:W-:Y:S02]  /*138a0*/  @P1 ISETP.LT.U32.AND P3, PT, R30, R63, PT ;  /* 0x0000003f1e00120c */ /* 0x000fe40003f61070 */
[----:B------:R-:W-:Y:S02]  /*138b0*/  @!P1 LOP3.LUT R64, R64, 0x1, RZ, 0xc0, !PT ;  /* 0x0000000140409812 */ /* 0x000fe400078ec0ff */
[----:B------:R-:W-:Y:S02]  /*138c0*/  PRMT R74, R7, 0x7632, R74 ;  /* 0x00007632074a7816 */ /* 0x000fe4000000004a */
[----:B------:R-:W-:Y:S02]  /*138d0*/  @!P1 ISETP.EQ.U32.AND P0, PT, R64, 0x1, PT ;  /* 0x000000014000980c */ /* 0x000fe40003f02070 */
[----:B------:R-:W-:-:S02]  /*138e0*/  @P1 ISETP.LT.OR.EX P0, PT, R0, RZ, !P2, P3 ;  /* 0x000000ff0000120c */ /* 0x000fc40005701730 */
[----:B------:R-:W-:Y:S02]  /*138f0*/  FSETP.GTU.FTZ.AND P1, PT, |R47|, +INF , PT ;  /* 0x7f8000002f00780b */ /* 0x000fe40003f3c200 */
[----:B------:R-:W-:Y:S02]  /*13900*/  FSEL R46, R46, R65, P0 ;  /* 0x000000412e2e7208 */ /* 0x000fe40000000000 */
[----:B------:R-:W-:Y:S02]  /*13910*/  PRMT R65, R4, 0x7632, R65 ;  /* 0x0000763204417816 */ /* 0x000fe40000000041 */
[C---:B----4-:R-:W-:Y:S02]  /*13920*/  PRMT R75, R8.reuse, 0x7610, R75 ;  /* 0x00007610084b7816 */ /* 0x050fe4000000004b */
[----:B------:R-:W-:Y:S01]  /*13930*/  PRMT R76, R8, 0x7632, R76 ;  /* 0x00007632084c7816 */ /* 0x000fe2000000004c */
[----:B------:R-:W-:Y:S01]  /*13940*/  IMAD.U32 R72, R65, 0x10000, RZ ;  /* 0x0001000041487824 */ /* 0x000fe200078e00ff */
[----:B-----5:R-:W-:-:S02]  /*13950*/  PRMT R7, R10, 0x7610, R7 ;  /* 0x000076100a077816 */ /* 0x020fc40000000007 */
[----:B------:R-:W-:Y:S02]  /*13960*/  PRMT R8, R11, 0x7610, R8 ;  /* 0x000076100b087816 */ /* 0x000fe40000000008 */
[----:B------:R-:W-:Y:S02]  /*13970*/  PRMT R64, R4, 0x7610, R64 ;  /* 0x0000761004407816 */ /* 0x000fe40000000040 */
[----:B------:R-:W-:Y:S02]  /*13980*/  PRMT R68, R6, 0x7632, R68 ;  /* 0x0000763206447816 */ /* 0x000fe40000000044 */
[----:B------:R-:W-:Y:S02]  /*13990*/  PRMT R77, R9, 0x7632, R77 ;  /* 0x00007632094d7816 */ /* 0x000fe4000000004d */
[----:B------:R-:W-:Y:S02]  /*139a0*/  PRMT R10, R10, 0x7632, R10 ;  /* 0x000076320a0a7816 */ /* 0x000fe4000000000a */
[----:B------:R-:W-:-:S02]  /*139b0*/  PRMT R11, R11, 0x7632, R11 ;  /* 0x000076320b0b7816 */ /* 0x000fc4000000000b */
[----:B------:R-:W-:Y:S02]  /*139c0*/  SEL R30, R30, R63, P0 ;  /* 0x0000003f1e1e7207 */ /* 0x000fe40000000000 */
[----:B------:R-:W-:Y:S01]  /*139d0*/  SEL R0, R0, RZ, P0 ;  /* 0x000000ff00007207 */ /* 0x000fe20000000000 */
        /* <DEDUP_REMOVED lines=10> */
.L_x_5386:
[----:B------:R-:W-:Y:S02]  /*13a80*/  FSETP.GTU.FTZ.AND P0, PT, |R72|, +INF , PT ;  /* 0x7f8000004800780b */ /* 0x000fe40003f1c200 */
[----:B------:R-:W-:-:S04]  /*13a90*/  ISETP.LT.U32.AND P1, PT, R31, R63, PT ;  /* 0x0000003f1f00720c */ /* 0x000fc80003f21070 */
[----:B------:R-:W-:-:S13]  /*13aa0*/  ISETP.LT.OR.EX P0, PT, R3, RZ, !P0, P1 ;  /* 0x000000ff0300720c */ /* 0x000fda0004701710 */
.L_x_5387:
[----:B------:R-:W-:Y:S05]  /*13ab0*/  BSYNC B1 ;  /* 0x0000000000017941 */ /* 0x000fea0003800000 */
.L_x_5385:
        /* <DEDUP_REMOVED lines=16> */
.L_x_5389:
[----:B------:R-:W-:Y:S02]  /*13bc0*/  FSETP.GTU.FTZ.AND P0, PT, |R5|, +INF , PT ;  /* 0x7f8000000500780b */ /* 0x000fe40003f1c200 */
[----:B------:R-:W-:-:S04]  /*13bd0*/  ISETP.LT.U32.AND P1, PT, R32, R63, PT ;  /* 0x0000003f2000720c */ /* 0x000fc80003f21070 */
[----:B------:R-:W-:-:S13]  /*13be0*/  ISETP.LT.OR.EX P0, PT, R12, RZ, !P0, P1 ;  /* 0x000000ff0c00720c */ /* 0x000fda0004701710 */
.L_x_5390:
[----:B------:R-:W-:Y:S05]  /*13bf0*/  BSYNC B1 ;  /* 0x0000000000017941 */ /* 0x000fea0003800000 */
.L_x_5388:
        /* <DEDUP_REMOVED lines=16> */
.L_x_5392:
[----:B------:R-:W-:Y:S02]  /*13d00*/  FSETP.GTU.FTZ.AND P0, PT, |R72|, +INF , PT ;  /* 0x7f8000004800780b */ /* 0x000fe40003f1c200 */
[----:B------:R-:W-:-:S04]  /*13d10*/  ISETP.LT.U32.AND P1, PT, R33, R63, PT ;  /* 0x0000003f2100720c */ /* 0x000fc80003f21070 */
[----:B------:R-:W-:-:S13]  /*13d20*/  ISETP.LT.OR.EX P0, PT, R13, RZ, !P0, P1 ;  /* 0x000000ff0d00720c */ /* 0x000fda0004701710 */
.L_x_5393:
[----:B------:R-:W-:Y:S05]  /*13d30*/  BSYNC B1 ;  /* 0x0000000000017941 */ /* 0x000fea0003800000 */
.L_x_5391:
        /* <DEDUP_REMOVED lines=16> */
.L_x_5395:
[----:B------:R-:W-:Y:S02]  /*13e40*/  FSETP.GTU.FTZ.AND P0, PT, |R72|, +INF , PT ;  /* 0x7f8000004800780b */ /* 0x000fe40003f1c200 */
[----:B------:R-:W-:-:S04]  /*13e50*/  ISETP.LT.U32.AND P1, PT, R35, R71, PT ;  /* 0x000000472300720c */ /* 0x000fc80003f21070 */
[----:B------:R-:W-:-:S13]  /*13e60*/  ISETP.LT.OR.EX P0, PT, R15, RZ, !P0, P1 ;  /* 0x000000ff0f00720c */ /* 0x000fda0004701710 */
.L_x_5396:
[----:B------:R-:W-:Y:S05]  /*13e70*/  BSYNC B1 ;  /* 0x0000000000017941 */ /* 0x000fea0003800000 */
.L_x_5394:
        /* <DEDUP_REMOVED lines=16> */
.L_x_5398:
[----:B------:R-:W-:Y:S02]  /*13f80*/  FSETP.GTU.FTZ.AND P0, PT, |R5|, +INF , PT ;  /* 0x7f8000000500780b */ /* 0x000fe40003f1c200 */
[----:B------:R-:W-:-:S04]  /*13f90*/  ISETP.LT.U32.AND P1, PT, R34, R71, PT ;  /* 0x000000472200720c */ /* 0x000fc80003f21070 */
[----:B------:R-:W-:-:S13]  /*13fa0*/  ISETP.LT.OR.EX P0, PT, R14, RZ, !P0, P1 ;  /* 0x000000ff0e00720c */ /* 0x000fda0004701710 */
.L_x_5399:
[----:B------:R-:W-:Y:S05]  /*13fb0*/  BSYNC B1 ;  /* 0x0000000000017941 */ /* 0x000fea0003800000 */
.L_x_5397:
        /* <DEDUP_REMOVED lines=16> */
.L_x_5401:
[----:B------:R-:W-:Y:S02]  /*140c0*/  FSETP.GTU.FTZ.AND P0, PT, |R72|, +INF , PT ;  /* 0x7f8000004800780b */ /* 0x000fe40003f1c200 */
[----:B------:R-:W-:-:S04]  /*140d0*/  ISETP.LT.U32.AND P1, PT, R37, R71, PT ;  /* 0x000000472500720c */ /* 0x000fc80003f21070 */
[----:B------:R-:W-:-:S13]  /*140e0*/  ISETP.LT.OR.EX P0, PT, R21, RZ, !P0, P1 ;  /* 0x000000ff1500720c */ /* 0x000fda0004701710 */
.L_x_5402:
[----:B------:R-:W-:Y:S05]  /*140f0*/  BSYNC B1 ;  /* 0x0000000000017941 */ /* 0x000fea0003800000 */
.L_x_5400:
        /* <DEDUP_REMOVED lines=16> */
.L_x_5404:
[----:B------:R-:W-:Y:S02]  /*14200*/  FSETP.GTU.FTZ.AND P0, PT, |R5|, +INF , PT ;  /* 0x7f8000000500780b */ /* 0x000fe40003f1c200 */
[----:B------:R-:W-:-:S04]  /*14210*/  ISETP.LT.U32.AND P1, PT, R36, R71, PT ;  /* 0x000000472400720c */ /* 0x000fc80003f21070 */
[----:B------:R-:W-:-:S13]  /*14220*/  ISETP.LT.OR.EX P0, PT, R20, RZ, !P0, P1 ;  /* 0x000000ff1400720c */ /* 0x000fda0004701710 */
.L_x_5405:
[----:B------:R-:W-:Y:S05]  /*14230*/  BSYNC B1 ;  /* 0x0000000000017941 */ /* 0x000fea0003800000 */
.L_x_5403:
        /* <DEDUP_REMOVED lines=16> */
.L_x_5407:
[----:B------:R-:W-:Y:S02]  /*14340*/  FSETP.GTU.FTZ.AND P0, PT, |R5|, +INF , PT ;  /* 0x7f8000000500780b */ /* 0x000fe40003f1c200 */
[----:B------:R-:W-:-:S04]  /*14350*/  ISETP.LT.U32.AND P1, PT, R38, R73, PT ;  /* 0x000000492600720c */ /* 0x000fc80003f21070 */
[----:B------:R-:W-:-:S13]  /*14360*/  ISETP.LT.OR.EX P0, PT, R22, RZ, !P0, P1 ;  /* 0x000000ff1600720c */ /* 0x000fda0004701710 */
.L_x_5408:
[----:B------:R-:W-:Y:S05]  /*14370*/  BSYNC B1 ;  /* 0x0000000000017941 */ /* 0x000fea0003800000 */
.L_x_5406:
        /* <DEDUP_REMOVED lines=16> */
.L_x_5410:
[----:B------:R-:W-:Y:S02]  /*14480*/  FSETP.GTU.FTZ.AND P0, PT, |R72|, +INF , PT ;  /* 0x7f8000004800780b */ /* 0x000fe40003f1c200 */
[----:B------:R-:W-:-:S04]  /*14490*/  ISETP.LT.U32.AND P1, PT, R39, R73, PT ;  /* 0x000000492700720c */ /* 0x000fc80003f21070 */
[----:B------:R-:W-:-:S13]  /*144a0*/  ISETP.LT.OR.EX P0, PT, R23, RZ, !P0, P1 ;  /* 0x000000ff1700720c */ /* 0x000fda0004701710 */
.L_x_5411:
[----:B------:R-:W-:Y:S05]  /*144b0*/  BSYNC B1 ;  /* 0x0000000000017941 */ /* 0x000fea0003800000 */
.L_x_5409:
        /* <DEDUP_REMOVED lines=16> */
.L_x_5413:
[----:B------:R-:W-:Y:S02]  /*145c0*/  FSETP.GTU.FTZ.AND P0, PT, |R5|, +INF , PT ;  /* 0x7f8000000500780b */ /* 0x000fe40003f1c200 */
[----:B------:R-:W-:-:S04]  /*145d0*/  ISETP.LT.U32.AND P1, PT, R40, R73, PT ;  /* 0x000000492800720c */ /* 0x000fc80003f21070 */
[----:B------:R-:W-:-:S13]  /*145e0*/  ISETP.LT.OR.EX P0, PT, R24, RZ, !P0, P1 ;  /* 0x000000ff1800720c */ /* 0x000fda0004701710 */
.L_x_5414:
[----:B------:R-:W-:Y:S05]  /*145f0*/  BSYNC B1 ;  /* 0x0000000000017941 */ /* 0x000fea0003800000 */
.L_x_5412:
        /* <DEDUP_REMOVED lines=16> */
.L_x_5416:
[----:B------:R-:W-:Y:S02]  /*14700*/  FSETP.GTU.FTZ.AND P0, PT, |R72|, +INF , PT ;  /* 0x7f8000004800780b */ /* 0x000fe40003f1c200 */
[----:B------:R-:W-:-:S04]  /*14710*/  ISETP.LT.U32.AND P1, PT, R41, R73, PT ;  /* 0x000000492900720c */ /* 0x000fc80003f21070 */
[----:B------:R-:W-:-:S13]  /*14720*/  ISETP.LT.OR.EX P0, PT, R25, RZ, !P0, P1 ;  /* 0x000000ff1900720c */ /* 0x000fda0004701710 */
.L_x_5417:
[----:B------:R-:W-:Y:S05]  /*14730*/  BSYNC B1 ;  /* 0x0000000000017941 */ /* 0x000fea0003800000 */
.L_x_5415:
        /* <DEDUP_REMOVED lines=16> */
.L_x_5419:
[----:B------:R-:W-:Y:S02]  /*14840*/  FSETP.GTU.FTZ.AND P0, PT, |R5|, +INF , PT ;  /* 0x7f8000000500780b */ /* 0x000fe40003f1c200 */
[----:B------:R-:W-:-:S04]  /*14850*/  ISETP.LT.U32.AND P1, PT, R43, R69, PT ;  /* 0x000000452b00720c */ /* 0x000fc80003f21070 */
[----:B------:R-:W-:-:S13]  /*14860*/  ISETP.LT.OR.EX P0, PT, R27, RZ, !P0, P1 ;  /* 0x000000ff1b00720c */ /* 0x000fda0004701710 */
.L_x_5420:
[----:B------:R-:W-:Y:S05]  /*14870*/  BSYNC B1 ;  /* 0x0000000000017941 */ /* 0x000fea0003800000 */
.L_x_5418:
        /* <DEDUP_REMOVED lines=16> */
.L_x_5422:
[----:B------:R-:W-:Y:S02]  /*14980*/  FSETP.GTU.FTZ.AND P0, PT, |R72|, +INF , PT ;  /* 0x7f8000004800780b */ /* 0x000fe40003f1c200 */
[----:B------:R-:W-:-:S04]  /*14990*/  ISETP.LT.U32.AND P1, PT, R44, R69, PT ;  /* 0x000000452c00720c */ /* 0x000fc80003f21070 */
[----:B------:R-:W-:-:S13]  /*149a0*/  ISETP.LT.OR.EX P0, PT, R28, RZ, !P0, P1 ;  /* 0x000000ff1c00720c */ /* 0x000fda0004701710 */
.L_x_5423:
[----:B------:R-:W-:Y:S05]  /*149b0*/  BSYNC B1 ;  /* 0x0000000000017941 */ /* 0x000fea0003800000 */
.L_x_5421:
        /* <DEDUP_REMOVED lines=16> */
.L_x_5425:
[----:B------:R-:W-:Y:S02]  /*14ac0*/  FSETP.GTU.FTZ.AND P0, PT, |R72|, +INF , PT ;  /* 0x7f8000004800780b */ /* 0x000fe40003f1c200 */
[----:B------:R-:W-:-:S04]  /*14ad0*/  ISETP.LT.U32.AND P1, PT, R45, R69, PT ;  /* 0x000000452d00720c */ /* 0x000fc80003f21070 */
[----:B------:R-:W-:-:S13]  /*14ae0*/  ISETP.LT.OR.EX P0, PT, R29, RZ, !P0, P1 ;  /* 0x000000ff1d00720c */ /* 0x000fda0004701710 */
.L_x_5426:
[----:B------:R-:W-:Y:S05]  /*14af0*/  BSYNC B1 ;  /* 0x0000000000017941 */ /* 0x000fea0003800000 */
.L_x_5424:
        /* <DEDUP_REMOVED lines=16> */
.L_x_5428:
[----:B------:R-:W-:Y:S02]  /*14c00*/  FSETP.GTU.FTZ.AND P0, PT, |R71|, +INF , PT ;  /* 0x7f8000004700780b */ /* 0x000fe40003f1c200 */
[----:B------:R-:W-:-:S04]  /*14c10*/  ISETP.LT.U32.AND P1, PT, R42, R69, PT ;  /* 0x000000452a00720c */ /* 0x000fc80003f21070 */
[----:B------:R-:W-:-:S13]  /*14c20*/  ISETP.LT.OR.EX P0, PT, R26, RZ, !P0, P1 ;  /* 0x000000ff1a00720c */ /* 0x000fda0004701710 */
.L_x_5429:
[----:B------:R-:W-:Y:S05]  /*14c30*/  BSYNC B1 ;  /* 0x0000000000017941 */ /* 0x000fea0003800000 */
.L_x_5427:
        /* <DEDUP_REMOVED lines=9> */
.L_x_5384:
[----:B------:R-:W-:Y:S05]  /*14cd0*/  BSYNC B0 ;  /* 0x0000000000007941 */ /* 0x000fea0003800000 */
.L_x_5383:
        /* <DEDUP_REMOVED lines=39> */
.L_x_5432:
[----:B------:R-:W-:Y:S05]  /*14f50*/  BSYNC B0 ;  /* 0x0000000000007941 */ /* 0x000fea0003800000 */
.L_x_5431:
        /* <DEDUP_REMOVED lines=15> */
.L_x_5436:
[----:B------:R-:W-:Y:S02]  /*15050*/  FSETP.GTU.FTZ.AND P0, PT, |R5|, +INF , PT ;  /* 0x7f8000000500780b */ /* 0x000fe40003f1c200 */
[----:B------:R-:W-:-:S04]  /*15060*/  ISETP.LT.U32.AND P1, PT, R30, R63, PT ;  /* 0x0000003f1e00720c */ /* 0x000fc80003f21070 */
[----:B------:R-:W-:-:S13]  /*15070*/  ISETP.LT.OR.EX P0, PT, R0, RZ, !P0, P1 ;  /* 0x000000ff0000720c */ /* 0x000fda0004701710 */
.L_x_5437:
[----:B------:R-:W-:Y:S05]  /*15080*/  BSYNC B1 ;  /* 0x0000000000017941 */ /* 0x000fea0003800000 */
.L_x_5435:
        /* <DEDUP_REMOVED lines=16> */
.L_x_5439:
[----:B------:R-:W-:Y:S02]  /*15190*/  FSETP.GTU.FTZ.AND P0, PT, |R18|, +INF , PT ;  /* 0x7f8000001200780b */ /* 0x000fe40003f1c200 */
[----:B------:R-:W-:-:S04]  /*151a0*/  ISETP.LT.U32.AND P1, PT, R31, R63, PT ;  /* 0x0000003f1f00720c */ /* 0x000fc80003f21070 */
[----:B------:R-:W-:-:S13]  /*151b0*/  ISETP.LT.OR.EX P0, PT, R3, RZ, !P0, P1 ;  /* 0x000000ff0300720c */ /* 0x000fda0004701710 */
.L_x_5440:
[----:B------:R-:W-:Y:S05]  /*151c0*/  BSYNC B1 ;  /* 0x0000000000017941 */ /* 0x000fea0003800000 */
.L_x_5438:
        /* <DEDUP_REMOVED lines=16> */
.L_x_5442:
[----:B------:R-:W-:Y:S02]  /*152d0*/  FSETP.GTU.FTZ.AND P0, PT, |R5|, +INF , PT ;  /* 0x7f8000000500780b */ /* 0x000fe40003f1c200 */
[----:B------:R-:W-:-:S04]  /*152e0*/  ISETP.LT.U32.AND P1, PT, R32, R63, PT ;  /* 0x0000003f2000720c */ /* 0x000fc80003f21070 */
[----:B------:R-:W-:-:S13]  /*152f0*/  ISETP.LT.OR.EX P0, PT, R12, RZ, !P0, P1 ;  /* 0x000000ff0c00720c */ /* 0x000fda0004701710 */
.L_x_5443:
[----:B------:R-:W-:Y:S05]  /*15300*/  BSYNC B1 ;  /* 0x0000000000017941 */ /* 0x000fea0003800000 */
.L_x_5441:
        /* <DEDUP_REMOVED lines=16> */
.L_x_5445:
[----:B------:R-:W-:Y:S02]  /*15410*/  FSETP.GTU.FTZ.AND P0, PT, |R18|, +INF , PT ;  /* 0x7f8000001200780b */ /* 0x000fe40003f1c200 */
[----:B------:R-:W-:-:S04]  /*15420*/  ISETP.LT.U32.AND P1, PT, R33, R63, PT ;  /* 0x0000003f2100720c */ /* 0x000fc80003f21070 */
[----:B------:R-:W-:-:S13]  /*15430*/  ISETP.LT.OR.EX P0, PT, R13, RZ, !P0, P1 ;  /* 0x000000ff0d00720c */ /* 0x000fda0004701710 */
.L_x_5446:
[----:B------:R-:W-:Y:S05]  /*15440*/  BSYNC B1 ;  /* 0x0000000000017941 */ /* 0x000fea0003800000 */
.L_x_5444:
        /* <DEDUP_REMOVED lines=19> */
.L_x_5448:
[----:B------:R-:W-:Y:S02]  /*15580*/  FSETP.GTU.FTZ.AND P0, PT, |R6|, +INF , PT ;  /* 0x7f8000000600780b */ /* 0x000fe40003f1c200 */
[----:B------:R-:W-:-:S04]  /*15590*/  ISETP.LT.U32.AND P1, PT, R35, R65, PT ;  /* 0x000000412300720c */ /* 0x000fc80003f21070 */
[----:B------:R-:W-:-:S13]  /*155a0*/  ISETP.LT.OR.EX P0, PT, R15, RZ, !P0, P1 ;  /* 0x000000ff0f00720c */ /* 0x000fda0004701710 */
.L_x_5449:
[----:B------:R-:W-:Y:S05]  /*155b0*/  BSYNC B1 ;  /* 0x0000000000017941 */ /* 0x000fea0003800000 */
.L_x_5447:
        /* <DEDUP_REMOVED lines=16> */
.L_x_5451:
[----:B------:R-:W-:Y:S02]  /*156c0*/  FSETP.GTU.FTZ.AND P0, PT, |R5|, +INF , PT ;  /* 0x7f8000000500780b */ /* 0x000fe40003f1c200 */
[----:B------:R-:W-:-:S04]  /*156d0*/  ISETP.LT.U32.AND P1, PT, R34, R65, PT ;  /* 0x000000412200720c */ /* 0x000fc80003f21070 */
[----:B------:R-:W-:-:S13]  /*156e0*/  ISETP.LT.OR.EX P0, PT, R14, RZ, !P0, P1 ;  /* 0x000000ff0e00720c */ /* 0x000fda0004701710 */
.L_x_5452:
[----:B------:R-:W-:Y:S05]  /*156f0*/  BSYNC B1 ;  /* 0x0000000000017941 */ /* 0x000fea0003800000 */
.L_x_5450:
        /* <DEDUP_REMOVED lines=16> */
.L_x_5454:
[----:B------:R-:W-:Y:S02]  /*15800*/  FSETP.GTU.FTZ.AND P0, PT, |R70|, +INF , PT ;  /* 0x7f8000004600780b */ /* 0x000fe40003f1c200 */
[----:B------:R-:W-:-:S04]  /*15810*/  ISETP.LT.U32.AND P1, PT, R37, R65, PT ;  /* 0x000000412500720c */ /* 0x000fc80003f21070 */
[----:B------:R-:W-:-:S13]  /*15820*/  ISETP.LT.OR.EX P0, PT, R21, RZ, !P0, P1 ;  /* 0x000000ff1500720c */ /* 0x000fda0004701710 */
.L_x_5455:
[----:B------:R-:W-:Y:S05]  /*15830*/  BSYNC B1 ;  /* 0x0000000000017941 */ /* 0x000fea0003800000 */
.L_x_5453:
        /* <DEDUP_REMOVED lines=16> */
.L_x_5457:
[----:B------:R-:W-:Y:S02]  /*15940*/  FSETP.GTU.FTZ.AND P0, PT, |R5|, +INF , PT ;  /* 0x7f8000000500780b */ /* 0x000fe40003f1c200 */
[----:B------:R-:W-:-:S04]  /*15950*/  ISETP.LT.U32.AND P1, PT, R36, R65, PT ;  /* 0x000000412400720c */ /* 0x000fc80003f21070 */
[----:B------:R-:W-:-:S13]  /*15960*/  ISETP.LT.OR.EX P0, PT, R20, RZ, !P0, P1 ;  /* 0x000000ff1400720c */ /* 0x000fda0004701710 */
.L_x_5458:
[----:B------:R-:W-:Y:S05]  /*15970*/  BSYNC B1 ;  /* 0x0000000000017941 */ /* 0x000fea0003800000 */
.L_x_5456:
        /* <DEDUP_REMOVED lines=19> */
.L_x_5460:
[----:B------:R-:W-:Y:S02]  /*15ab0*/  FSETP.GTU.FTZ.AND P0, PT, |R75|, +INF , PT ;  /* 0x7f8000004b00780b */ /* 0x000fe40003f1c200 */
[----:B------:R-:W-:-:S04]  /*15ac0*/  ISETP.LT.U32.AND P1, PT, R38, R19, PT ;  /* 0x000000132600720c */ /* 0x000fc80003f21070 */
[----:B------:R-:W-:-:S13]  /*15ad0*/  ISETP.LT.OR.EX P0, PT, R22, RZ, !P0, P1 ;  /* 0x000000ff1600720c */ /* 0x000fda0004701710 */
.L_x_5461:
[----:B------:R-:W-:Y:S05]  /*15ae0*/  BSYNC B1 ;  /* 0x0000000000017941 */ /* 0x000fea0003800000 */
.L_x_5459:
        /* <DEDUP_REMOVED lines=16> */
.L_x_5463:
[----:B------:R-:W-:Y:S02]  /*15bf0*/  FSETP.GTU.FTZ.AND P0, PT, |R76|, +INF , PT ;  /* 0x7f8000004c00780b */ /* 0x000fe40003f1c200 */
[----:B------:R-:W-:-:S04]  /*15c00*/  ISETP.LT.U32.AND P1, PT, R39, R19, PT ;  /* 0x000000132700720c */ /* 0x000fc80003f21070 */
[----:B------:R-:W-:-:S13]  /*15c10*/  ISETP.LT.OR.EX P0, PT, R23, RZ, !P0, P1 ;  /* 0x000000ff1700720c */ /* 0x000fda0004701710 */
.L_x_5464:
[----:B------:R-:W-:Y:S05]  /*15c20*/  BSYNC B1 ;  /* 0x0000000000017941 */ /* 0x000fea0003800000 */
.L_x_5462:
        /* <DEDUP_REMOVED lines=16> */
.L_x_5466:
[----:B------:R-:W-:Y:S02]  /*15d30*/  FSETP.GTU.FTZ.AND P0, PT, |R9|, +INF , PT ;  /* 0x7f8000000900780b */ /* 0x000fe40003f1c200 */
[----:B------:R-:W-:-:S04]  /*15d40*/  ISETP.LT.U32.AND P1, PT, R40, R19, PT ;  /* 0x000000132800720c */ /* 0x000fc80003f21070 */
[----:B------:R-:W-:-:S13]  /*15d50*/  ISETP.LT.OR.EX P0, PT, R24, RZ, !P0, P1 ;  /* 0x000000ff1800720c */ /* 0x000fda0004701710 */
.L_x_5467:
[----:B------:R-:W-:Y:S05]  /*15d60*/  BSYNC B1 ;  /* 0x0000000000017941 */ /* 0x000fea0003800000 */
.L_x_5465:
        /* <DEDUP_REMOVED lines=16> */
.L_x_5469:
[----:B------:R-:W-:Y:S02]  /*15e70*/  FSETP.GTU.FTZ.AND P0, PT, |R6|, +INF , PT ;  /* 0x7f8000000600780b */ /* 0x000fe40003f1c200 */
[----:B------:R-:W-:-:S04]  /*15e80*/  ISETP.LT.U32.AND P1, PT, R41, R19, PT ;  /* 0x000000132900720c */ /* 0x000fc80003f21070 */
[----:B------:R-:W-:-:S13]  /*15e90*/  ISETP.LT.OR.EX P0, PT, R25, RZ, !P0, P1 ;  /* 0x000000ff1900720c */ /* 0x000fda0004701710 */
.L_x_5470:
[----:B------:R-:W-:Y:S05]  /*15ea0*/  BSYNC B1 ;  /* 0x0000000000017941 */ /* 0x000fea0003800000 */
.L_x_5468:
        /* <DEDUP_REMOVED lines=19> */
.L_x_5472:
[----:B------:R-:W-:Y:S02]  /*15fe0*/  FSETP.GTU.FTZ.AND P0, PT, |R7|, +INF , PT ;  /* 0x7f8000000700780b */ /* 0x000fe40003f1c200 */
[----:B------:R-:W-:-:S04]  /*15ff0*/  ISETP.LT.U32.AND P1, PT, R43, R5, PT ;  /* 0x000000052b00720c */ /* 0x000fc80003f21070 */
[----:B------:R-:W-:-:S13]  /*16000*/  ISETP.LT.OR.EX P0, PT, R27, RZ, !P0, P1 ;  /* 0x000000ff1b00720c */ /* 0x000fda0004701710 */
.L_x_5473:
[----:B------:R-:W-:Y:S05]  /*16010*/  BSYNC B1 ;  /* 0x0000000000017941 */ /* 0x000fea0003800000 */
.L_x_5471:
        /* <DEDUP_REMOVED lines=16> */
.L_x_5475:
[----:B------:R-:W-:Y:S02]  /*16120*/  FSETP.GTU.FTZ.AND P0, PT, |R10|, +INF , PT ;  /* 0x7f8000000a00780b */ /* 0x000fe40003f1c200 */
[----:B------:R-:W-:-:S04]  /*16130*/  ISETP.LT.U32.AND P1, PT, R44, R5, PT ;  /* 0x000000052c00720c */ /* 0x000fc80003f21070 */
[----:B------:R-:W-:-:S13]  /*16140*/  ISETP.LT.OR.EX P0, PT, R28, RZ, !P0, P1 ;  /* 0x000000ff1c00720c */ /* 0x000fda0004701710 */
.L_x_5476:
[----:B------:R-:W-:Y:S05]  /*16150*/  BSYNC B1 ;  /* 0x0000000000017941 */ /* 0x000fea0003800000 */
.L_x_5474:
        /* <DEDUP_REMOVED lines=16> */
.L_x_5478:
[----:B------:R-:W-:Y:S02]  /*16260*/  FSETP.GTU.FTZ.AND P0, PT, |R8|, +INF , PT ;  /* 0x7f8000000800780b */ /* 0x000fe40003f1c200 */
[----:B------:R-:W-:-:S04]  /*16270*/  ISETP.LT.U32.AND P1, PT, R45, R5, PT ;  /* 0x000000052d00720c */ /* 0x000fc80003f21070 */
[----:B------:R-:W-:-:S13]  /*16280*/  ISETP.LT.OR.EX P0, PT, R29, RZ, !P0, P1 ;  /* 0x000000ff1d00720c */ /* 0x000fda0004701710 */
.L_x_5479:
[----:B------:R-:W-:Y:S05]  /*16290*/  BSYNC B1 ;  /* 0x0000000000017941 */ /* 0x000fea0003800000 */
.L_x_5477:
        /* <DEDUP_REMOVED lines=16> */
.L_x_5481:
[----:B------:R-:W-:Y:S02]  /*163a0*/  FSETP.GTU.FTZ.AND P0, PT, |R11|, +INF , PT ;  /* 0x7f8000000b00780b */ /* 0x000fe40003f1c200 */
[----:B------:R-:W-:-:S04]  /*163b0*/  ISETP.LT.U32.AND P1, PT, R42, R5, PT ;  /* 0x000000052a00720c */ /* 0x000fc80003f21070 */
[----:B------:R-:W-:-:S13]  /*163c0*/  ISETP.LT.OR.EX P0, PT, R26, RZ, !P0, P1 ;  /* 0x000000ff1a00720c */ /* 0x000fda0004701710 */
.L_x_5482:
[----:B------:R-:W-:Y:S05]  /*163d0*/  BSYNC B1 ;  /* 0x0000000000017941 */ /* 0x000fea0003800000 */
.L_x_5480:
[----:B------:R-:W-:Y:S02]  /*163e0*/  FSEL R60, R60, R11, P0 ;  /* 0x0000000b3c3c7208 */ /* 0x000fe40000000000 */
[----:B------:R-:W-:Y:S02]  /*163f0*/  SEL R42, R42, R5, P0 ;  /* 0x000000052a2a7207 */ /* 0x000fe40000000000 */
[----:B------:R-:W-:-:S07]  /*16400*/  SEL R26, R26, RZ, P0 ;  /* 0x000000ff1a1a7207 */ /* 0x000fce0000000000 */
.L_x_5434:
[----:B------:R-:W-:Y:S05]  /*16410*/  BSYNC B0 ;  /* 0x0000000000007941 */ /* 0x000fea0003800000 */
.L_x_5433:
        /* <DEDUP_REMOVED lines=12> */
.L_x_5484:
[----:B------:R-:W-:Y:S02]  /*164e0*/  FSETP.GTU.FTZ.AND P0, PT, |R51|, +INF , PT ;  /* 0x7f8000003300780b */ /* 0x000fe40003f1c200 */
[----:B------:R-:W-:-:S04]  /*164f0*/  ISETP.LT.U32.AND P1, PT, R30, R35, PT ;  /* 0x000000231e00720c */ /* 0x000fc80003f21070 */
[----:B------:R-:W-:-:S13]  /*16500*/  ISETP.LT.OR.EX P0, PT, R0, R15, !P0, P1 ;  /* 0x0000000f0000720c */ /* 0x000fda0004701710 */
.L_x_5485:
[----:B------:R-:W-:Y:S05]  /*16510*/  BSYNC B0 ;  /* 0x0000000000007941 */ /* 0x000fea0003800000 */
.L_x_5483:
        /* <DEDUP_REMOVED lines=15> */
.L_x_5487:
[----:B------:R-:W-:Y:S02]  /*16610*/  FSETP.GTU.FTZ.AND P0, PT, |R50|, +INF , PT ;  /* 0x7f8000003200780b */ /* 0x000fe40003f1c200 */
[----:B------:R-:W-:-:S04]  /*16620*/  ISETP.LT.U32.AND P1, PT, R31, R34, PT ;  /* 0x000000221f00720c */ /* 0x000fc80003f21070 */
[----:B------:R-:W-:-:S13]  /*16630*/  ISETP.LT.OR.EX P0, PT, R3, R14, !P0, P1 ;  /* 0x0000000e0300720c */ /* 0x000fda0004701710 */
.L_x_5488:
[----:B------:R-:W-:Y:S05]  /*16640*/  BSYNC B0 ;  /* 0x0000000000007941 */ /* 0x000fea0003800000 */
.L_x_5486:
        /* <DEDUP_REMOVED lines=15> */
.L_x_5490:
[----:B------:R-:W-:Y:S02]  /*16740*/  FSETP.GTU.FTZ.AND P0, PT, |R53|, +INF , PT ;  /* 0x7f8000003500780b */ /* 0x000fe40003f1c200 */
[----:B------:R-:W-:-:S04]  /*16750*/  ISETP.LT.U32.AND P1, PT, R32, R37, PT ;  /* 0x000000252000720c */ /* 0x000fc80003f21070 */
[----:B------:R-:W-:-:S13]  /*16760*/  ISETP.LT.OR.EX P0, PT, R12, R21, !P0, P1 ;  /* 0x000000150c00720c */ /* 0x000fda0004701710 */
.L_x_5491:
[----:B------:R-:W-:Y:S05]  /*16770*/  BSYNC B0 ;  /* 0x0000000000007941 */ /* 0x000fea0003800000 */
.L_x_5489:
        /* <DEDUP_REMOVED lines=15> */
.L_x_5493:
[----:B------:R-:W-:Y:S02]  /*16870*/  FSETP.GTU.FTZ.AND P0, PT, |R52|, +INF , PT ;  /* 0x7f8000003400780b */ /* 0x000fe40003f1c200 */
[----:B------:R-:W-:-:S04]  /*16880*/  ISETP.LT.U32.AND P1, PT, R33, R36, PT ;  /* 0x000000242100720c */ /* 0x000fc80003f21070 */
[----:B------:R-:W-:-:S13]  /*16890*/  ISETP.LT.OR.EX P0, PT, R13, R20, !P0, P1 ;  /* 0x000000140d00720c */ /* 0x000fda0004701710 */
.L_x_5494:
[----:B------:R-:W-:Y:S05]  /*168a0*/  BSYNC B0 ;  /* 0x0000000000007941 */ /* 0x000fea0003800000 */
.L_x_5492:
        /* <DEDUP_REMOVED lines=15> */
.L_x_5496:
[----:B------:R-:W-:Y:S02]  /*169a0*/  FSETP.GTU.FTZ.AND P0, PT, |R54|, +INF , PT ;  /* 0x7f8000003600780b */ /* 0x000fe40003f1c200 */
[----:B------:R-:W-:-:S04]  /*169b0*/  ISETP.LT.U32.AND P1, PT, R35, R38, PT ;  /* 0x000000262300720c */ /* 0x000fc80003f21070 */
[----:B------:R-:W-:-:S13]  /*169c0*/  ISETP.LT.OR.EX P0, PT, R15, R22, !P0, P1 ;  /* 0x000000160f00720c */ /* 0x000fda0004701710 */
.L_x_5497:
[----:B------:R-:W-:Y:S05]  /*169d0*/  BSYNC B0 ;  /* 0x0000000000007941 */ /* 0x000fea0003800000 */
.L_x_5495:
        /* <DEDUP_REMOVED lines=15> */
.L_x_5499:
[----:B------:R-:W-:Y:S02]  /*16ad0*/  FSETP.GTU.FTZ.AND P0, PT, |R55|, +INF , PT ;  /* 0x7f8000003700780b */ /* 0x000fe40003f1c200 */
[----:B------:R-:W-:-:S04]  /*16ae0*/  ISETP.LT.U32.AND P1, PT, R34, R39, PT ;  /* 0x000000272200720c */ /* 0x000fc80003f21070 */
[----:B------:R-:W-:-:S13]  /*16af0*/  ISETP.LT.OR.EX P0, PT, R14, R23, !P0, P1 ;  /* 0x000000170e00720c */ /* 0x000fda0004701710 */
.L_x_5500:
[----:B------:R-:W-:Y:S05]  /*16b00*/  BSYNC B0 ;  /* 0x0000000000007941 */ /* 0x000fea0003800000 */
.L_x_5498:
        /* <DEDUP_REMOVED lines=15> */
.L_x_5502:
[----:B------:R-:W-:Y:S02]  /*16c00*/  FSETP.GTU.FTZ.AND P0, PT, |R56|, +INF , PT ;  /* 0x7f8000003800780b */ /* 0x000fe40003f1c200 */
[----:B------:R-:W-:-:S04]  /*16c10*/  ISETP.LT.U32.AND P1, PT, R37, R40, PT ;  /* 0x000000282500720c */ /* 0x000fc80003f21070 */
[----:B------:R-:W-:-:S13]  /*16c20*/  ISETP.LT.OR.EX P0, PT, R21, R24, !P0, P1 ;  /* 0x000000181500720c */ /* 0x000fda0004701710 */
.L_x_5503:
[----:B------:R-:W-:Y:S05]  /*16c30*/  BSYNC B0 ;  /* 0x0000000000007941 */ /* 0x000fea0003800000 */
.L_x_5501:
        /* <DEDUP_REMOVED lines=15> */
.L_x_5505:
[----:B------:R-:W-:Y:S02]  /*16d30*/  FSETP.GTU.FTZ.AND P0, PT, |R57|, +INF , PT ;  /* 0x7f8000003900780b */ /* 0x000fe40003f1c200 */
[----:B------:R-:W-:-:S04]  /*16d40*/  ISETP.LT.U32.AND P1, PT, R36, R41, PT ;  /* 0x000000292400720c */ /* 0x000fc80003f21070 */
[----:B------:R-:W-:-:S13]  /*16d50*/  ISETP.LT.OR.EX P0, PT, R20, R25, !P0, P1 ;  /* 0x000000191400720c */ /* 0x000fda0004701710 */
.L_x_5506:
[----:B------:R-:W-:Y:S05]  /*16d60*/  BSYNC B0 ;  /* 0x0000000000007941 */ /* 0x000fea0003800000 */
.L_x_5504:
        /* <DEDUP_REMOVED lines=15> */
.L_x_5508:
[----:B------:R-:W-:Y:S02]  /*16e60*/  FSETP.GTU.FTZ.AND P0, PT, |R58|, +INF , PT ;  /* 0x7f8000003a00780b */ /* 0x000fe40003f1c200 */
[----:B------:R-:W-:-:S04]  /*16e70*/  ISETP.LT.U32.AND P1, PT, R38, R43, PT ;  /* 0x0000002b2600720c */ /* 0x000fc80003f21070 */
[----:B------:R-:W-:-:S13]  /*16e80*/  ISETP.LT.OR.EX P0, PT, R22, R27, !P0, P1 ;  /* 0x0000001b1600720c */ /* 0x000fda0004701710 */
.L_x_5509:
[----:B------:R-:W-:Y:S05]  /*16e90*/  BSYNC B0 ;  /* 0x0000000000007941 */ /* 0x000fea0003800000 */
.L_x_5507:
        /* <DEDUP_REMOVED lines=15> */
.L_x_5511:
[----:B------:R-:W-:Y:S02]  /*16f90*/  FSETP.GTU.FTZ.AND P0, PT, |R59|, +INF , PT ;  /* 0x7f8000003b00780b */ /* 0x000fe40003f1c200 */
[----:B------:R-:W-:-:S04]  /*16fa0*/  ISETP.LT.U32.AND P1, PT, R39, R44, PT ;  /* 0x0000002c2700720c */ /* 0x000fc80003f21070 */
[----:B------:R-:W-:-:S13]  /*16fb0*/  ISETP.LT.OR.EX P0, PT, R23, R28, !P0, P1 ;  /* 0x0000001c1700720c */ /* 0x000fda0004701710 */
.L_x_5512:
[----:B------:R-:W-:Y:S05]  /*16fc0*/  BSYNC B0 ;  /* 0x0000000000007941 */ /* 0x000fea0003800000 */
.L_x_5510:
        /* <DEDUP_REMOVED lines=15> */
.L_x_5514:
[----:B------:R-:W-:Y:S02]  /*170c0*/  FSETP.GTU.FTZ.AND P0, PT, |R61|, +INF , PT ;  /* 0x7f8000003d00780b */ /* 0x000fe40003f1c200 */
[----:B------:R-:W-:-:S04]  /*170d0*/  ISETP.LT.U32.AND P1, PT, R40, R45, PT ;  /* 0x0000002d2800720c */ /* 0x000fc80003f21070 */
[----:B------:R-:W-:-:S13]  /*170e0*/  ISETP.LT.OR.EX P0, PT, R24, R29, !P0, P1 ;  /* 0x0000001d1800720c */ /* 0x000fda0004701710 */
.L_x_5515:
[----:B------:R-:W-:Y:S05]  /*170f0*/  BSYNC B0 ;  /* 0x0000000000007941 */ /* 0x000fea0003800000 */
.L_x_5513:
        /* <DEDUP_REMOVED lines=15> */
.L_x_5517:
[----:B------:R-:W-:Y:S02]  /*171f0*/  FSETP.GTU.FTZ.AND P0, PT, |R60|, +INF , PT ;  /* 0x7f8000003c00780b */ /* 0x000fe40003f1c200 */
[----:B------:R-:W-:-:S04]  /*17200*/  ISETP.LT.U32.AND P1, PT, R41, R42, PT ;  /* 0x0000002a2900720c */ /* 0x000fc80003f21070 */
[----:B------:R-:W-:-:S13]  /*17210*/  ISETP.LT.OR.EX P0, PT, R25, R26, !P0, P1 ;  /* 0x0000001a1900720c */ /* 0x000fda0004701710 */
.L_x_5518:
[----:B------:R-:W-:Y:S05]  /*17220*/  BSYNC B0 ;  /* 0x0000000000007941 */ /* 0x000fea0003800000 */
.L_x_5516:
[----:B------:R-:W-:Y:S02]  /*17230*/  SEL R42, R41, R42, P0 ;  /* 0x0000002a292a7207 */ /* 0x000fe40000000000 */
[----:B------:R-:W-:Y:S02]  /*17240*/  SEL R43, R25, R26, P0 ;  /* 0x0000001a192b7207 */ /* 0x000fe40000000000 */
[----:B------:R-:W-:-:S07]  /*17250*/  FSEL R61, R5, R60, P0 ;  /* 0x0000003c053d7208 */ /* 0x000fce0000000000 */
.L_x_5067:
[----:B------:R-:W-:Y:S05]  /*17260*/  BSYNC B6 ;  /* 0x0000000000067941 */ /* 0x000fea0003800000 */
.L_x_5066:
        /* <DEDUP_REMOVED lines=27> */
.L_x_5534:
[----:B0-----:R-:W-:Y:S01]  /*17420*/  IMAD.IADD R5, R17, 0x1, R14 ;  /* 0x0000000111057824 */ /* 0x001fe200078e020e */
        /* <DEDUP_REMOVED lines=28> */
.L_x_5523:
[----:B-1----:R-:W-:Y:S02]  /*175f0*/  FSETP.GTU.FTZ.AND P0, PT, |R20|, +INF , PT ;  /* 0x7f8000001400780b */ /* 0x002fe40003f1c200 */
[----:B0-----:R-:W-:-:S04]  /*17600*/  ISETP.LT.U32.AND P1, PT, R0, R4, PT ;  /* 0x000000040000720c */ /* 0x001fc80003f21070 */
[----:B------:R-:W-:-:S13]  /*17610*/  ISETP.LT.OR.EX P0, PT, R27, R5, !P0, P1 ;  /* 0x000000051b00720c */ /* 0x000fda0004701710 */
.L_x_5524:
[----:B------:R-:W-:Y:S05]  /*17620*/  BSYNC B1 ;  /* 0x0000000000017941 */ /* 0x000fea0003800000 */
.L_x_5522:
        /* <DEDUP_REMOVED lines=15> */
.L_x_5526:
[----:B--2---:R-:W-:Y:S02]  /*17720*/  FSETP.GTU.FTZ.AND P0, PT, |R22|, +INF , PT ;  /* 0x7f8000001600780b */ /* 0x004fe40003f1c200 */
[----:B------:R-:W-:-:S04]  /*17730*/  ISETP.LT.U32.AND P1, PT, R54, R6, PT ;  /* 0x000000063600720c */ /* 0x000fc80003f21070 */
[----:B------:R-:W-:-:S13]  /*17740*/  ISETP.LT.OR.EX P0, PT, R53, R7, !P0, P1 ;  /* 0x000000073500720c */ /* 0x000fda0004701710 */
.L_x_5527:
[----:B------:R-:W-:Y:S05]  /*17750*/  BSYNC B1 ;  /* 0x0000000000017941 */ /* 0x000fea0003800000 */
.L_x_5525:
        /* <DEDUP_REMOVED lines=15> */
.L_x_5529:
[----:B---3--:R-:W-:Y:S02]  /*17850*/  FSETP.GTU.FTZ.AND P0, PT, |R24|, +INF , PT ;  /* 0x7f8000001800780b */ /* 0x008fe40003f1c200 */
[----:B------:R-:W-:-:S04]  /*17860*/  ISETP.LT.U32.AND P1, PT, R56, R8, PT ;  /* 0x000000083800720c */ /* 0x000fc80003f21070 */
[----:B------:R-:W-:-:S13]  /*17870*/  ISETP.LT.OR.EX P0, PT, R55, R9, !P0, P1 ;  /* 0x000000093700720c */ /* 0x000fda0004701710 */
.L_x_5530:
[----:B------:R-:W-:Y:S05]  /*17880*/  BSYNC B1 ;  /* 0x0000000000017941 */ /* 0x000fea0003800000 */
.L_x_5528:
        /* <DEDUP_REMOVED lines=15> */
.L_x_5532:
[----:B----4-:R-:W-:Y:S02]  /*17980*/  FSETP.GTU.FTZ.AND P0, PT, |R26|, +INF , PT ;  /* 0x7f8000001a00780b */ /* 0x010fe40003f1c200 */
[----:B------:R-:W-:-:S04]  /*17990*/  ISETP.LT.U32.AND P1, PT, R42, R10, PT ;  /* 0x0000000a2a00720c */ /* 0x000fc80003f21070 */
[----:B------:R-:W-:-:S13]  /*179a0*/  ISETP.LT.OR.EX P0, PT, R43, R11, !P0, P1 ;  /* 0x0000000b2b00720c */ /* 0x000fda0004701710 */
.L_x_5533:
[----:B------:R-:W-:Y:S05]  /*179b0*/  BSYNC B1 ;  /* 0x0000000000017941 */ /* 0x000fea0003800000 */
.L_x_5531:
[----:B------:R-:W-:Y:S01]  /*179c0*/  FSEL R61, R61, R26, P0 ;  /* 0x0000001a3d3d7208 */ /* 0x000fe20000000000 */
[----:B------:R-:W-:Y:S01]  /*179d0*/  IMAD.MOV.U32 R26, RZ, RZ, R0 ;  /* 0x000000ffff1a7224 */ /* 0x000fe200078e0000 */
[----:B------:R-:W-:Y:S01]  /*179e0*/  SEL R42, R42, R10, P0 ;  /* 0x0000000a2a2a7207 */ /* 0x000fe20000000000 */
[----:B------:R-:W-:Y:S01]  /*179f0*/  IMAD.MOV.U32 R52, RZ, RZ, R54 ;  /* 0x000000ffff347224 */ /* 0x000fe200078e0036 */
[----:B------:R-:W-:Y:S01]  /*17a00*/  SEL R43, R43, R11, P0 ;  /* 0x0000000b2b2b7207 */ /* 0x000fe20000000000 */
[----:B------:R-:W-:Y:S01]  /*17a10*/  IMAD.MOV.U32 R4, RZ, RZ, R56 ;  /* 0x000000ffff047224 */ /* 0x000fe200078e0038 */
[----:B------:R0:W-:Y:S01]  /*17a20*/  STS.64 [R12+0x8], R26 ;  /* 0x0000081a0c007388 */ /* 0x0001e20000000a00 */
[----:B------:R-:W-:-:S03]  /*17a30*/  IMAD.MOV.U32 R5, RZ, RZ, R55 ;  /* 0x000000ffff057224 */ /* 0x000fc600078e0037 */
[----:B------:R0:W-:Y:S04]  /*17a40*/  STS.64 [R12+0x18], R52 ;  /* 0x000018340c007388 */ /* 0x0001e80000000a00 */
[----:B------:R0:W-:Y:S04]  /*17a50*/  STS.64 [R12+0x28], R4 ;  /* 0x000028040c007388 */ /* 0x0001e80000000a00 */
[----:B------:R0:W-:Y:S04]  /*17a60*/  STS.64 [R12+0x38], R42 ;  /* 0x0000382a0c007388 */ /* 0x0001e80000000a00 */
[----:B------:R0:W-:Y:S04]  /*17a70*/  STS [R12], R3 ;  /* 0x000000030c007388 */ /* 0x0001e80000000800 */
[----:B------:R0:W-:Y:S04]  /*17a80*/  STS [R12+0x10], R59 ;  /* 0x0000103b0c007388 */ /* 0x0001e80000000800 */
[----:B------:R0:W-:Y:S04]  /*17a90*/  STS [R12+0x20], R57 ;  /* 0x000020390c007388 */ /* 0x0001e80000000800 */
[----:B------:R0:W-:Y:S02]  /*17aa0*/  STS [R12+0x30], R61 ;  /* 0x0000303d0c007388 */ /* 0x0001e40000000800 */
.L_x_5521:
[----:B------:R-:W-:Y:S05]  /*17ab0*/  BSYNC B0 ;  /* 0x0000000000007941 */ /* 0x000fea0003800000 */
.L_x_5520:
[----:B------:R-:W-:Y:S02]  /*17ac0*/  ISETP.GT.AND P0, PT, R14, 0x1, PT ;  /* 0x000000010e00780c */ /* 0x000fe40003f04270 */
[----:B------:R-:W-:-:S11]  /*17ad0*/  SHF.R.S32.HI R14, RZ, 0x1, R14 ;  /* 0x00000001ff0e7819 */ /* 0x000fd6000001140e */
[----:B------:R-:W-:Y:S05]  /*17ae0*/  @P0 BRA `(.L_x_5534) ;  /* 0xfffffff8004c0947 */ /* 0x000fea000383ffff */
.L_x_5519:
[----:B------:R-:W-:Y:S02]  /*17af0*/  ULDC UR4, c[0x0][0x240] ;  /* 0x0000900000047ab9 */ /* 0x000fe40000000800 */
[----:B------:R-:W-:-:S13]  /*17b00*/  ISETP.NE.AND P0, PT, RZ, UR4, PT ;  /* 0x00000004ff007c0c */ /* 0x000fda000bf05270 */
[----:B------:R-:W-:Y:S05]  /*17b10*/  @!P0 BRA `(.L_x_5535) ;  /* 0x0000000c00a48947 */ /* 0x000fea0003800000 */
[----:B------:R-:W1:Y:S02]  /*17b20*/  LDC R15, c[0x0][RZ] ;  /* 0x00000000ff0f7b82 */ /* 0x000e640000000800 */
[----:B-1----:R-:W-:Y:S01]  /*17b30*/  ISETP.GT.AND P0, PT, R15, 0x20, PT ;  /* 0x000000200f00780c */ /* 0x002fe20003f04270 */
[----:B------:R-:W-:-:S12]  /*17b40*/  IMAD.MOV.U32 R6, RZ, RZ, R15 ;  /* 0x000000ffff067224 */ /* 0x000fd800078e000f */
[----:B------:R-:W-:Y:S05]  /*17b50*/  @!P0 BRA `(.L_x_5536) ;  /* 0x0000000800148947 */ /* 0x000fea0003800000 */
[----:B------:R-:W1:Y:S01]  /*17b60*/  S2UR UR5, SR_CgaCtaId ;  /* 0x00000000000579c3 */ /* 0x000e620000008800 */
[----:B------:R-:W-:Y:S01]  /*17b70*/  UMOV UR4, 0x400 ;  /* 0x0000040000047882 */ /* 0x000fe20000000000 */
[-C--:B------:R-:W-:Y:S01]  /*17b80*/  IMAD R17, R17, R15.reuse, R2 ;  /* 0x0000000f11117224 */ /* 0x080fe200078e0202 */
[----:B------:R-:W-:Y:S01]  /*17b90*/  UIADD3 UR4, UR4, 0x10, URZ ;  /* 0x0000001004047890 */ /* 0x000fe2000fffe03f */
[----:B0-----:R-:W-:Y:S01]  /*17ba0*/  IMAD.MOV.U32 R26, RZ, RZ, R0 ;  /* 0x000000ffff1a7224 */ /* 0x001fe200078e0000 */
[----:B------:R-:W-:Y:S01]  /*17bb0*/  LEA.HI R6, R15, R15, RZ, 0x1 ;  /* 0x0000000f0f067211 */ /* 0x000fe200078f08ff */
[----:B------:R-:W-:Y:S02]  /*17bc0*/  IMAD.MOV.U32 R52, RZ, RZ, R54 ;  /* 0x000000ffff347224 */ /* 0x000fe400078e0036 */
[----:B------:R-:W-:Y:S01]  /*17bd0*/  IMAD.MOV.U32 R4, RZ, RZ, R56 ;  /* 0x000000ffff047224 */ /* 0x000fe200078e0038 */
[----:B------:R-:W-:Y:S01]  /*17be0*/  SHF.R.S32.HI R7, RZ, 0x1, R6 ;  /* 0x00000001ff077819 */ /* 0x000fe20000011406 */
[----:B------:R-:W-:-:S02]  /*17bf0*/  IMAD.MOV.U32 R5, RZ, RZ, R55 ;  /* 0x000000ffff057224 */ /* 0x000fc400078e0037 */
[----:B------:R-:W-:Y:S01]  /*17c00*/  IMAD.MOV.U32 R6, RZ, RZ, 0x20 ;  /* 0x00000020ff067424 */ /* 0x000fe200078e00ff */
[----:B------:R-:W-:Y:S01]  /*17c10*/  ISETP.GE.AND P0, PT, R7, 0x20, PT ;  /* 0x000000200700780c */ /* 0x000fe20003f06270 */
[----:B-1----:R-:W-:-:S06]  /*17c20*/  ULEA UR4, UR5, UR4, 0x18 ;  /* 0x0000000405047291 */ /* 0x002fcc000f8ec03f */
        /* <DEDUP_REMOVED lines=11> */
.L_x_5551:
[----:B01----:R-:W-:Y:S01]  /*17ce0*/  IMAD.IADD R4, R2, 0x1, R13 ;  /* 0x0000000102047824 */ /* 0x003fe200078e020d */
        /* <DEDUP_REMOVED lines=27> */
.L_x_5540:
[----:B-1----:R-:W-:Y:S02]  /*17ea0*/  FSETP.GTU.FTZ.AND P0, PT, |R14|, +INF , PT ;  /* 0x7f8000000e00780b */ /* 0x002fe40003f1c200 */
[----:B0-----:R-:W-:-:S04]  /*17eb0*/  ISETP.LT.U32.AND P1, PT, R0, R4, PT ;  /* 0x000000040000720c */ /* 0x001fc80003f21070 */
[----:B------:R-:W-:-:S13]  /*17ec0*/  ISETP.LT.OR.EX P0, PT, R27, R5, !P0, P1 ;  /* 0x000000051b00720c */ /* 0x000fda0004701710 */
.L_x_5541:
[----:B------:R-:W-:Y:S05]  /*17ed0*/  BSYNC B1 ;  /* 0x0000000000017941 */ /* 0x000fea0003800000 */
.L_x_5539:
        /* <DEDUP_REMOVED lines=15> */
.L_x_5543:
[----:B--2---:R-:W-:Y:S02]  /*17fd0*/  FSETP.GTU.FTZ.AND P0, PT, |R18|, +INF , PT ;  /* 0x7f8000001200780b */ /* 0x004fe40003f1c200 */
[----:B------:R-:W-:-:S04]  /*17fe0*/  ISETP.LT.U32.AND P1, PT, R54, R6, PT ;  /* 0x000000063600720c */ /* 0x000fc80003f21070 */
[----:B------:R-:W-:-:S13]  /*17ff0*/  ISETP.LT.OR.EX P0, PT, R53, R7, !P0, P1 ;  /* 0x000000073500720c */ /* 0x000fda0004701710 */
.L_x_5544:
[----:B------:R-:W-:Y:S05]  /*18000*/  BSYNC B1 ;  /* 0x0000000000017941 */ /* 0x000fea0003800000 */
.L_x_5542:
        /* <DEDUP_REMOVED lines=15> */
.L_x_5546:
[----:B---3--:R-:W-:Y:S02]  /*18100*/  FSETP.GTU.FTZ.AND P0, PT, |R20|, +INF , PT ;  /* 0x7f8000001400780b */ /* 0x008fe40003f1c200 */
[----:B------:R-:W-:-:S04]  /*18110*/  ISETP.LT.U32.AND P1, PT, R56, R8, PT ;  /* 0x000000083800720c */ /* 0x000fc80003f21070 */
[----:B------:R-:W-:-:S13]  /*18120*/  ISETP.LT.OR.EX P0, PT, R55, R9, !P0, P1 ;  /* 0x000000093700720c */ /* 0x000fda0004701710 */
.L_x_5547:
[----:B------:R-:W-:Y:S05]  /*18130*/  BSYNC B1 ;  /* 0x0000000000017941 */ /* 0x000fea0003800000 */
.L_x_5545:
        /* <DEDUP_REMOVED lines=15> */
.L_x_5549:
[----:B----4-:R-:W-:Y:S02]  /*18230*/  FSETP.GTU.FTZ.AND P0, PT, |R22|, +INF , PT ;  /* 0x7f8000001600780b */ /* 0x010fe40003f1c200 */
[----:B------:R-:W-:-:S04]  /*18240*/  ISETP.LT.U32.AND P1, PT, R42, R10, PT ;  /* 0x0000000a2a00720c */ /* 0x000fc80003f21070 */
[----:B------:R-:W-:-:S13]  /*18250*/  ISETP.LT.OR.EX P0, PT, R43, R11, !P0, P1 ;  /* 0x0000000b2b00720c */ /* 0x000fda0004701710 */
.L_x_5550:
[----:B------:R-:W-:Y:S05]  /*18260*/  BSYNC B1 ;  /* 0x0000000000017941 */ /* 0x000fea0003800000 */
.L_x_5548:
[----:B------:R-:W-:Y:S01]  /*18270*/  SEL R42, R42, R10, P0 ;  /* 0x0000000a2a2a7207 */ /* 0x000fe20000000000 */
[----:B------:R-:W-:Y:S01]  /*18280*/  IMAD.MOV.U32 R26, RZ, RZ, R0 ;  /* 0x000000ffff1a7224 */ /* 0x000fe200078e0000 */
[----:B------:R-:W-:Y:S01]  /*18290*/  SEL R43, R43, R11, P0 ;  /* 0x0000000b2b2b7207 */ /* 0x000fe20000000000 */
[----:B------:R-:W-:Y:S01]  /*182a0*/  IMAD.MOV.U32 R52, RZ, RZ, R54 ;  /* 0x000000ffff347224 */ /* 0x000fe200078e0036 */
[----:B------:R-:W-:Y:S01]  /*182b0*/  FSEL R61, R61, R22, P0 ;  /* 0x000000163d3d7208 */ /* 0x000fe20000000000 */
        /* <DEDUP_REMOVED lines=10> */
.L_x_5538:
[----:B------:R-:W-:Y:S05]  /*18360*/  BSYNC B0 ;  /* 0x0000000000007941 */ /* 0x000fea0003800000 */
.L_x_5537:
[----:B------:R-:W-:-:S04]  /*18370*/  SHF.R.S32.HI R13, RZ, 0x1, R13 ;  /* 0x00000001ff0d7819 */ /* 0x000fc8000001140d */
[----:B------:R-:W-:-:S13]  /*18380*/  ISETP.GE.AND P0, PT, R13, 0x20, PT ;  /* 0x000000200d00780c */ /* 0x000fda0003f06270 */
[----:B------:R-:W-:Y:S05]  /*18390*/  @P0 BRA `(.L_x_5551) ;  /* 0xfffffff800500947 */ /* 0x000fea000383ffff */
[----:B------:R-:W-:-:S07]  /*183a0*/  IMAD.MOV.U32 R6, RZ, RZ, 0x20 ;  /* 0x00000020ff067424 */ /* 0x000fce00078e00ff */
.L_x_5536:
[----:B------:R-:W-:Y:S01]  /*183b0*/  ISETP.GE.AND P0, PT, R6, 0x2, PT ;  /* 0x000000020600780c */ /* 0x000fe20003f06270 */
[----:B------:R-:W-:Y:S05]  /*183c0*/  WARPSYNC.ALL ;  /* 0x0000000000007948 */ /* 0x000fea0003800000 */
[----:B------:R-:W-:Y:S07]  /*183d0*/  BAR.SYNC.DEFER_BLOCKING 0x0 ;  /* 0x0000000000007b1d */ /* 0x000fee0000010000 */
[----:B------:R-:W-:Y:S05]  /*183e0*/  @!P0 BRA `(.L_x_5535) ;  /* 0x0000000400708947 */ /* 0x000fea0003800000 */
[----:B01----:R-:W-:-:S07]  /*183f0*/  IMAD.MOV.U32 R4, RZ, RZ, 0x1 ;  /* 0x00000001ff047424 */ /* 0x003fce00078e00ff */
.L_x_5564:
        /* <DEDUP_REMOVED lines=15> */
.L_x_5553:
[----:B-1----:R-:W-:Y:S02]  /*184f0*/  FSETP.GTU.FTZ.AND P0, PT, |R8|, +INF , PT ;  /* 0x7f8000000800780b */ /* 0x002fe40003f1c200 */
[----:B---3--:R-:W-:-:S04]  /*18500*/  ISETP.LT.U32.AND P1, PT, R0, R7, PT ;  /* 0x000000070000720c */ /* 0x008fc80003f21070 */
[----:B--2---:R-:W-:-:S13]  /*18510*/  ISETP.LT.OR.EX P0, PT, R27, R10, !P0, P1 ;  /* 0x0000000a1b00720c */ /* 0x004fda0004701710 */
.L_x_5554:
[----:B------:R-:W-:Y:S05]  /*18520*/  BSYNC B0 ;  /* 0x0000000000007941 */ /* 0x000fea0003800000 */
.L_x_5552:
        /* <DEDUP_REMOVED lines=18> */
.L_x_5556:
[----:B--2---:R-:W-:Y:S02]  /*18650*/  FSETP.GTU.FTZ.AND P0, PT, |R12|, +INF , PT ;  /* 0x7f8000000c00780b */ /* 0x004fe40003f1c200 */
[----:B---3--:R-:W-:-:S04]  /*18660*/  ISETP.LT.U32.AND P1, PT, R54, R9, PT ;  /* 0x000000093600720c */ /* 0x008fc80003f21070 */
[----:B0-----:R-:W-:-:S13]  /*18670*/  ISETP.LT.OR.EX P0, PT, R53, R14, !P0, P1 ;  /* 0x0000000e3500720c */ /* 0x001fda0004701710 */
.L_x_5557:
[----:B------:R-:W-:Y:S05]  /*18680*/  BSYNC B0 ;  /* 0x0000000000007941 */ /* 0x000fea0003800000 */
.L_x_5555:
        /* <DEDUP_REMOVED lines=18> */
.L_x_5559:
[----:B--2---:R-:W-:Y:S02]  /*187b0*/  FSETP.GTU.FTZ.AND P0, PT, |R8|, +INF , PT ;  /* 0x7f8000000800780b */ /* 0x004fe40003f1c200 */
[----:B---3--:R-:W-:-:S04]  /*187c0*/  ISETP.LT.U32.AND P1, PT, R56, R7, PT ;  /* 0x000000073800720c */ /* 0x008fc80003f21070 */
[----:B-1----:R-:W-:-:S13]  /*187d0*/  ISETP.LT.OR.EX P0, PT, R55, R10, !P0, P1 ;  /* 0x0000000a3700720c */ /* 0x002fda0004701710 */
.L_x_5560:
[----:B------:R-:W-:Y:S05]  /*187e0*/  BSYNC B0 ;  /* 0x0000000000007941 */ /* 0x000fea0003800000 */
.L_x_5558:
        /* <DEDUP_REMOVED lines=18> */
.L_x_5562:
[----:B--2---:R-:W-:Y:S02]  /*18910*/  FSETP.GTU.FTZ.AND P0, PT, |R12|, +INF , PT ;  /* 0x7f8000000c00780b */ /* 0x004fe40003f1c200 */
[----:B---3--:R-:W-:-:S04]  /*18920*/  ISETP.LT.U32.AND P1, PT, R42, R9, PT ;  /* 0x000000092a00720c */ /* 0x008fc80003f21070 */
[----:B0-----:R-:W-:-:S13]  /*18930*/  ISETP.LT.OR.EX P0, PT, R43, R14, !P0, P1 ;  /* 0x0000000e2b00720c */ /* 0x001fda0004701710 */
.L_x_5563:
[----:B------:R-:W-:Y:S05]  /*18940*/  BSYNC B0 ;  /* 0x0000000000007941 */ /* 0x000fea0003800000 */
.L_x_5561:
[----:B-1----:R-:W-:Y:S01]  /*18950*/  IMAD.SHL.U32 R4, R4, 0x2, RZ ;  /* 0x0000000204047824 */ /* 0x002fe200078e00ff */
[----:B------:R-:W-:Y:S02]  /*18960*/  FSEL R61, R61, R12, P0 ;  /* 0x0000000c3d3d7208 */ /* 0x000fe40000000000 */
[----:B------:R-:W-:Y:S02]  /*18970*/  SEL R42, R42, R9, P0 ;  /* 0x000000092a2a7207 */ /* 0x000fe40000000000 */
[----:B------:R-:W-:Y:S02]  /*18980*/  ISETP.GE.AND P1, PT, R4, R6, PT ;  /* 0x000000060400720c */ /* 0x000fe40003f26270 */
[----:B------:R-:W-:-:S11]  /*18990*/  SEL R43, R43, R14, P0 ;  /* 0x0000000e2b2b7207 */ /* 0x000fd60000000000 */
[----:B------:R-:W-:Y:S05]  /*189a0*/  @!P1 BRA `(.L_x_5564) ;  /* 0xfffffff800949947 */ /* 0x000fea000383ffff */
.L_x_5535:
[----:B------:R-:W2:Y:S01]  /*189b0*/  LDC R9, c[0x0][0x3fc] ;  /* 0x0000ff00ff097b82 */ /* 0x000ea20000000800 */
[----:B------:R-:W-:Y:S02]  /*189c0*/  CS2R R18, SRZ ;  /* 0x0000000000127805 */ /* 0x000fe4000001ff00 */
[----:B--2---:R-:W-:-:S13]  /*189d0*/  ISETP.NE.AND P0, PT, R9, RZ, PT ;  /* 0x000000ff0900720c */ /* 0x004fda0003f05270 */
[----:B------:R-:W-:Y:S05]  /*189e0*/  @!P0 BRA `(.L_x_5565) ;  /* 0x0000001000608947 */ /* 0x000fea0003800000 */
[----:B01----:R-:W0:Y:S01]  /*189f0*/  S2R R5, SR_TID.Y ;  /* 0x0000000000057919 */ /* 0x003e220000002200 */
        /* <DEDUP_REMOVED lines=279> */
.L_x_5565:
[----:B------:R-:W2:Y:S01]  /*19b70*/  S2R R7, SR_TID.Y ;  /* 0x0000000000077919 */ /* 0x000ea20000002200 */
[----:B------:R-:W3:Y:S01]  /*19b80*/  S2UR UR4, SR_CTAID.X ;  /* 0x00000000000479c3 */ /* 0x000ee20000002500 */
[----:B------:R-:W-:-:S07]  /*19b90*/  ULDC UR5, c[0x0][0x250] ;  /* 0x0000940000057ab9 */ /* 0x000fce0000000800 */
[----:B01----:R-:W3:Y:S01]  /*19ba0*/  LDC R5, c[0x0][0x238] ;  /* 0x00008e00ff057b82 */ /* 0x003ee20000000800 */
[----:B--2---:R-:W-:-:S04]  /*19bb0*/  IMAD R8, R7, UR5, R16 ;  /* 0x0000000507087c24 */ /* 0x004fc8000f8e0210 */
[----:B---3--:R-:W-:Y:S01]  /*19bc0*/  IMAD R8, R5, UR4, R8 ;  /* 0x0000000405087c24 */ /* 0x008fe2000f8e0208 */
        /* <DEDUP_REMOVED lines=275> */
.L_x_5566:
[----:B------:R-:W-:Y:S01]  /*1ad00*/  CS2R R16, SRZ ;  /* 0x0000000000107805 */ /* 0x000fe2000001ff00 */
        /* <DEDUP_REMOVED lines=275> */
.L_x_5567:
        /* <DEDUP_REMOVED lines=275> */
.L_x_5568:
        /* <DEDUP_REMOVED lines=11> */
.L_x_5574:
        /* <DEDUP_REMOVED lines=9> */
[----:B------:R-:W-:Y:S05]  /*1d0b0*/  CALL.REL.NOINC `($__internal_47_$__cuda_sm20_rem_u64) ;  /* 0x000000ac00587944 */ /* 0x000fea0003c00000 */
[----:B------:R-:W-:Y:S02]  /*1d0c0*/  IMAD.MOV.U32 R10, RZ, RZ, R6 ;  /* 0x000000ffff0a7224 */ /* 0x000fe400078e0006 */
[----:B------:R-:W-:Y:S01]  /*1d0d0*/  IMAD.MOV.U32 R11, RZ, RZ, R9 ;  /* 0x000000ffff0b7224 */ /* 0x000fe200078e0009 */
[----:B------:R-:W-:Y:S06]  /*1d0e0*/  BRA `(.L_x_5573) ;  /* 0x00000000004c7947 */ /* 0x000fec0003800000 */
.L_x_5572:
        /* <DEDUP_REMOVED lines=19> */
.L_x_5573:
[----:B------:R-:W-:Y:S05]  /*1d220*/  BSYNC B1 ;  /* 0x0000000000017941 */ /* 0x000fea0003800000 */
.L_x_5571:
[----:B------:R-:W-:Y:S01]  /*1d230*/  ISETP.NE.U32.AND P0, PT, R10, RZ, PT ;  /* 0x000000ff0a00720c */ /* 0x000fe20003f05070 */
[----:B------:R-:W-:Y:S02]  /*1d240*/  IMAD.MOV.U32 R20, RZ, RZ, R4 ;  /* 0x000000ffff147224 */ /* 0x000fe400078e0004 */
[----:B------:R-:W-:Y:S01]  /*1d250*/  IMAD.MOV.U32 R22, RZ, RZ, R5 ;  /* 0x000000ffff167224 */ /* 0x000fe200078e0005 */
[----:B------:R-:W-:-:S13]  /*1d260*/  ISETP.NE.AND.EX P0, PT, R11, RZ, PT, P0 ;  /* 0x000000ff0b00720c */ /* 0x000fda0003f05300 */
[----:B------:R-:W-:Y:S05]  /*1d270*/  @P0 BRA `(.L_x_5574) ;  /* 0xfffffffc00680947 */ /* 0x000fea000383ffff */
[----:B------:R-:W-:Y:S05]  /*1d280*/  BSYNC B0 ;  /* 0x0000000000007941 */ /* 0x000fea0003800000 */
.L_x_5570:
[----:B------:R-:W-:Y:S01]  /*1d290*/  ISETP.NE.U32.AND P2, PT, R5, RZ, PT ;  /* 0x000000ff0500720c */ /* 0x000fe20003f45070 */
[----:B------:R-:W-:-:S12]  /*1d2a0*/  BSSY B0, `(.L_x_5575) ;  /* 0x000001c000007945 */ /* 0x000fd80003800000 */
[----:B------:R-:W-:Y:S05]  /*1d2b0*/  @!P2 BRA `(.L_x_5576) ;  /* 0x00000000001ca947 */ /* 0x000fea0003800000 */
[----:B------:R-:W-:Y:S01]  /*1d2c0*/  IMAD.MOV.U32 R22, RZ, RZ, 0x10 ;  /* 0x00000010ff167424 */ /* 0x000fe200078e00ff */
[----:B------:R-:W-:Y:S01]  /*1d2d0*/  MOV R6, 0x1d300 ;  /* 0x0001d30000067802 */ /* 0x000fe20000000f00 */
[----:B------:R-:W-:-:S07]  /*1d2e0*/  IMAD.MOV.U32 R24, RZ, RZ, RZ ;  /* 0x000000ffff187224 */ /* 0x000fce00078e00ff */
[----:B------:R-:W-:Y:S05]  /*1d2f0*/  CALL.REL.NOINC `($__internal_46_$__cuda_sm20_div_u64) ;  /* 0x000000a400b07944 */ /* 0x000fea0003c00000 */
[----:B------:R-:W-:Y:S02]  /*1d300*/  IMAD.MOV.U32 R10, RZ, RZ, R9 ;  /* 0x000000ffff0a7224 */ /* 0x000fe400078e0009 */
[----:B------:R-:W-:Y:S01]  /*1d310*/  IMAD.MOV.U32 R11, RZ, RZ, R14 ;  /* 0x000000ffff0b7224 */ /* 0x000fe200078e000e */
[----:B------:R-:W-:Y:S06]  /*1d320*/  BRA `(.L_x_5577) ;  /* 0x00000000004c7947 */ /* 0x000fec0003800000 */
.L_x_5576:
        /* <DEDUP_REMOVED lines=19> */
.L_x_5577:
[----:B------:R-:W-:Y:S05]  /*1d460*/  BSYNC B0 ;  /* 0x0000000000007941 */ /* 0x000fea0003800000 */
.L_x_5575:
[----:B------:R-:W-:Y:S04]  /*1d470*/  BSSY B0, `(.L_x_5578) ;  /* 0x000001d000007945 */ /* 0x000fe80003800000 */
        /* <DEDUP_REMOVED lines=8> */
.L_x_5579:
        /* <DEDUP_REMOVED lines=20> */
.L_x_5580:
[----:B------:R-:W-:Y:S05]  /*1d640*/  BSYNC B0 ;  /* 0x0000000000007941 */ /* 0x000fea0003800000 */
.L_x_5578:
        /* <DEDUP_REMOVED lines=8> */
[----:B------:R-:W-:Y:S05]  /*1d6d0*/  CALL.REL.NOINC `($__internal_46_$__cuda_sm20_div_u64) ;  /* 0x000000a000b87944 */ /* 0x000fea0003c00000 */
[----:B------:R-:W-:Y:S02]  /*1d6e0*/  IMAD.MOV.U32 R4, RZ, RZ, R9 ;  /* 0x000000ffff047224 */ /* 0x000fe400078e0009 */
[----:B------:R-:W-:Y:S01]  /*1d6f0*/  IMAD.MOV.U32 R5, RZ, RZ, R14 ;  /* 0x000000ffff057224 */ /* 0x000fe200078e000e */
[----:B------:R-:W-:Y:S06]  /*1d700*/  BRA `(.L_x_5583) ;  /* 0x0000000000507947 */ /* 0x000fec0003800000 */
.L_x_5582:
        /* <DEDUP_REMOVED lines=20> */
.L_x_5583:
[----:B------:R-:W-:Y:S05]  /*1d850*/  BSYNC B0 ;  /* 0x0000000000007941 */ /* 0x000fea0003800000 */
.L_x_5581:
[----:B------:R-:W-:Y:S02]  /*1d860*/  ULDC.64 UR4, c[0x0][0x610] ;  /* 0x0001840000047ab9 */ /* 0x000fe40000000a00 */
[----:B------:R-:W-:-:S04]  /*1d870*/  IADD3 R4, P0, R4, UR4, RZ ;  /* 0x0000000404047c10 */ /* 0x000fc8000ff1e0ff */
[----:B------:R-:W-:-:S05]  /*1d880*/  IADD3.X R5, R5, UR5, RZ, P0, !PT ;  /* 0x0000000505057c10 */ /* 0x000fca00087fe4ff */
[----:B------:R-:W-:-:S07]  /*1d890*/  IMAD.MOV.U32 R6, RZ, RZ, R5 ;  /* 0x000000ffff067224 */ /* 0x000fce00078e0005 */
.L_x_5569:
        /* <DEDUP_REMOVED lines=288> */
.L_x_5585:
        /* <DEDUP_REMOVED lines=275> */
.L_x_5586:
[----:B------:R-:W-:Y:S01]  /*1fbd0*/  CS2R R16, SRZ ;  /* 0x0000000000107805 */ /* 0x000fe2000001ff00 */
        /* <DEDUP_REMOVED lines=275> */
.L_x_5587:
        /* <DEDUP_REMOVED lines=275> */
.L_x_5588:
        /* <DEDUP_REMOVED lines=14> */
.L_x_5590:
[----:B------:R-:W-:Y:S05]  /*21f20*/  BSYNC B0 ;  /* 0x0000000000007941 */ /* 0x000fea0003800000 */
.L_x_5589:
        /* <DEDUP_REMOVED lines=24> */
.L_x_5592:
[----:B------:R-:W-:Y:S05]  /*220b0*/  BSYNC B0 ;  /* 0x0000000000007941 */ /* 0x000fea0003800000 */
.L_x_5591:
        /* <DEDUP_REMOVED lines=35> */
.L_x_5594:
[----:B------:R-:W-:Y:S05]  /*222f0*/  BSYNC B0 ;  /* 0x0000000000007941 */ /* 0x000fea0003800000 */
.L_x_5593:
        /* <DEDUP_REMOVED lines=54> */
.L_x_5608:
        /* <DEDUP_REMOVED lines=39> */
.L_x_5600:
[----:B-----5:R-:W-:Y:S02]  /*228d0*/  FSETP.GTU.FTZ.AND P0, PT, |R24|, +INF , PT ;  /* 0x7f8000001800780b */ /* 0x020fe40003f1c200 */
[----:B------:R-:W-:-:S04]  /*228e0*/  ISETP.LT.U32.AND P3, PT, R8, R30, PT ;  /* 0x0000001e0800720c */ /* 0x000fc80003f61070 */
[----:B------:R-:W-:-:S13]  /*228f0*/  ISETP.LT.OR.EX P0, PT, R13, R31, !P0, P3 ;  /* 0x0000001f0d00720c */ /* 0x000fda0004701730 */
.L_x_5601:
[----:B------:R-:W-:Y:S05]  /*22900*/  BSYNC B2 ;  /* 0x0000000000027941 */ /* 0x000fea0003800000 */
.L_x_5599:
        /* <DEDUP_REMOVED lines=15> */
.L_x_5603:
[----:B------:R-:W-:Y:S02]  /*22a00*/  FSETP.GTU.FTZ.AND P0, PT, |R38|, +INF , PT ;  /* 0x7f8000002600780b */ /* 0x000fe40003f1c200 */
[----:B------:R-:W-:-:S04]  /*22a10*/  ISETP.LT.U32.AND P3, PT, R10, R32, PT ;  /* 0x000000200a00720c */ /* 0x000fc80003f61070 */
[----:B------:R-:W-:-:S13]  /*22a20*/  ISETP.LT.OR.EX P0, PT, R21, R33, !P0, P3 ;  /* 0x000000211500720c */ /* 0x000fda0004701730 */
.L_x_5604:
[----:B------:R-:W-:Y:S05]  /*22a30*/  BSYNC B2 ;  /* 0x0000000000027941 */ /* 0x000fea0003800000 */
.L_x_5602:
        /* <DEDUP_REMOVED lines=15> */
.L_x_5606:
[----:B------:R-:W-:Y:S02]  /*22b30*/  FSETP.GTU.FTZ.AND P0, PT, |R40|, +INF , PT ;  /* 0x7f8000002800780b */ /* 0x000fe40003f1c200 */
[----:B------:R-:W-:-:S04]  /*22b40*/  ISETP.LT.U32.AND P3, PT, R12, R34, PT ;  /* 0x000000220c00720c */ /* 0x000fc80003f61070 */
[----:B------:R-:W-:-:S13]  /*22b50*/  ISETP.LT.OR.EX P0, PT, R25, R35, !P0, P3 ;  /* 0x000000231900720c */ /* 0x000fda0004701730 */
.L_x_5607:
[----:B------:R-:W-:Y:S05]  /*22b60*/  BSYNC B2 ;  /* 0x0000000000027941 */ /* 0x000fea0003800000 */
.L_x_5605:
[----:B------:R-:W-:Y:S02]  /*22b70*/  SEL R12, R12, R34, P0 ;  /* 0x000000220c0c7207 */ /* 0x000fe40000000000 */
[----:B------:R-:W-:Y:S02]  /*22b80*/  SEL R25, R25, R35, P0 ;  /* 0x0000002319197207 */ /* 0x000fe40000000000 */
[----:B------:R-:W-:Y:S01]  /*22b90*/  FSEL R23, R23, R40, P0 ;  /* 0x0000002817177208 */ /* 0x000fe20000000000 */
[----:B------:R-:W-:Y:S06]  /*22ba0*/  @!P2 BRA `(.L_x_5608) ;  /* 0xfffffff800aca947 */ /* 0x000fec000383ffff */
[----:B------:R-:W-:Y:S05]  /*22bb0*/  BSYNC B0 ;  /* 0x0000000000007941 */ /* 0x000fea0003800000 */
.L_x_5598:
[----:B------:R-:W-:Y:S05]  /*22bc0*/  BRA `(.L_x_5597) ;  /* 0x0000000400c87947 */ /* 0x000fea0003800000 */
.L_x_5596:
        /* <DEDUP_REMOVED lines=28> */
.L_x_5618:
        /* <DEDUP_REMOVED lines=40> */
.L_x_5610:
[----:B-----5:R-:W-:Y:S02]  /*23010*/  FSETP.GTU.FTZ.AND P0, PT, |R40|, +INF , PT ;  /* 0x7f8000002800780b */ /* 0x020fe40003f1c200 */
[----:B------:R-:W-:-:S04]  /*23020*/  ISETP.LT.U32.AND P3, PT, R8, R30, PT ;  /* 0x0000001e0800720c */ /* 0x000fc80003f61070 */
[----:B------:R-:W-:-:S13]  /*23030*/  ISETP.LT.OR.EX P0, PT, R13, R31, !P0, P3 ;  /* 0x0000001f0d00720c */ /* 0x000fda0004701730 */
.L_x_5611:
[----:B------:R-:W-:Y:S05]  /*23040*/  BSYNC B0 ;  /* 0x0000000000007941 */ /* 0x000fea0003800000 */
.L_x_5609:
        /* <DEDUP_REMOVED lines=15> */
.L_x_5613:
[----:B------:R-:W-:Y:S02]  /*23140*/  FSETP.GTU.FTZ.AND P0, PT, |R42|, +INF , PT ;  /* 0x7f8000002a00780b */ /* 0x000fe40003f1c200 */
[----:B------:R-:W-:-:S04]  /*23150*/  ISETP.LT.U32.AND P3, PT, R10, R32, PT ;  /* 0x000000200a00720c */ /* 0x000fc80003f61070 */
[----:B------:R-:W-:-:S13]  /*23160*/  ISETP.LT.OR.EX P0, PT, R21, R33, !P0, P3 ;  /* 0x000000211500720c */ /* 0x000fda0004701730 */
.L_x_5614:
[----:B------:R-:W-:Y:S05]  /*23170*/  BSYNC B0 ;  /* 0x0000000000007941 */ /* 0x000fea0003800000 */
.L_x_5612:
        /* <DEDUP_REMOVED lines=15> */
.L_x_5616:
[----:B------:R-:W-:Y:S02]  /*23270*/  FSETP.GTU.FTZ.AND P0, PT, |R44|, +INF , PT ;  /* 0x7f8000002c00780b */ /* 0x000fe40003f1c200 */
[----:B------:R-:W-:-:S04]  /*23280*/  ISETP.LT.U32.AND P3, PT, R12, R34, PT ;  /* 0x000000220c00720c */ /* 0x000fc80003f61070 */
[----:B------:R-:W-:-:S13]  /*23290*/  ISETP.LT.OR.EX P0, PT, R25, R35, !P0, P3 ;  /* 0x000000231900720c */ /* 0x000fda0004701730 */
.L_x_5617:
[----:B------:R-:W-:Y:S05]  /*232a0*/  BSYNC B0 ;  /* 0x0000000000007941 */ /* 0x000fea0003800000 */
.L_x_5615:
[----:B------:R-:W-:Y:S02]  /*232b0*/  SEL R12, R12, R34, P0 ;  /* 0x000000220c0c7207 */ /* 0x000fe40000000000 */
[----:B------:R-:W-:Y:S02]  /*232c0*/  SEL R25, R25, R35, P0 ;  /* 0x0000002319197207 */ /* 0x000fe40000000000 */
[----:B------:R-:W-:Y:S01]  /*232d0*/  FSEL R23, R23, R44, P0 ;  /* 0x0000002c17177208 */ /* 0x000fe20000000000 */
[----:B------:R-:W-:Y:S06]  /*232e0*/  @!P2 BRA `(.L_x_5618) ;  /* 0xfffffff800a8a947 */ /* 0x000fec000383ffff */
.L_x_5597:
[----:B------:R-:W-:Y:S05]  /*232f0*/  BSYNC B1 ;  /* 0x0000000000017941 */ /* 0x000fea0003800000 */
.L_x_5595:
        /* <DEDUP_REMOVED lines=26> */
.L_x_5634:
        /* <DEDUP_REMOVED lines=28> */
.L_x_5623:
[----:B-1----:R-:W-:Y:S02]  /*23660*/  FSETP.GTU.FTZ.AND P0, PT, |R24|, +INF , PT ;  /* 0x7f8000001800780b */ /* 0x002fe40003f1c200 */
[----:B0-----:R-:W-:-:S04]  /*23670*/  ISETP.LT.U32.AND P2, PT, R0, R28, PT ;  /* 0x0000001c0000720c */ /* 0x001fc80003f41070 */
[----:B------:R-:W-:-:S13]  /*23680*/  ISETP.LT.OR.EX P0, PT, R9, R29, !P0, P2 ;  /* 0x0000001d0900720c */ /* 0x000fda0004701720 */
.L_x_5624:
[----:B------:R-:W-:Y:S05]  /*23690*/  BSYNC B1 ;  /* 0x0000000000017941 */ /* 0x000fea0003800000 */
.L_x_5622:
        /* <DEDUP_REMOVED lines=15> */
.L_x_5626:
[----:B--2---:R-:W-:Y:S02]  /*23790*/  FSETP.GTU.FTZ.AND P0, PT, |R26|, +INF , PT ;  /* 0x7f8000001a00780b */ /* 0x004fe40003f1c200 */
[----:B------:R-:W-:-:S04]  /*237a0*/  ISETP.LT.U32.AND P2, PT, R8, R30, PT ;  /* 0x0000001e0800720c */ /* 0x000fc80003f41070 */
[----:B------:R-:W-:-:S13]  /*237b0*/  ISETP.LT.OR.EX P0, PT, R13, R31, !P0, P2 ;  /* 0x0000001f0d00720c */ /* 0x000fda0004701720 */
.L_x_5627:
[----:B------:R-:W-:Y:S05]  /*237c0*/  BSYNC B1 ;  /* 0x0000000000017941 */ /* 0x000fea0003800000 */
.L_x_5625:
        /* <DEDUP_REMOVED lines=15> */
.L_x_5629:
[----:B---3--:R-:W-:Y:S02]  /*238c0*/  FSETP.GTU.FTZ.AND P0, PT, |R36|, +INF , PT ;  /* 0x7f8000002400780b */ /* 0x008fe40003f1c200 */
[----:B------:R-:W-:-:S04]  /*238d0*/  ISETP.LT.U32.AND P2, PT, R10, R32, PT ;  /* 0x000000200a00720c */ /* 0x000fc80003f41070 */
[----:B------:R-:W-:-:S13]  /*238e0*/  ISETP.LT.OR.EX P0, PT, R21, R33, !P0, P2 ;  /* 0x000000211500720c */ /* 0x000fda0004701720 */
.L_x_5630:
[----:B------:R-:W-:Y:S05]  /*238f0*/  BSYNC B1 ;  /* 0x0000000000017941 */ /* 0x000fea0003800000 */
.L_x_5628:
        /* <DEDUP_REMOVED lines=15> */
.L_x_5632:
[----:B----4-:R-:W-:Y:S02]  /*239f0*/  FSETP.GTU.FTZ.AND P0, PT, |R38|, +INF , PT ;  /* 0x7f8000002600780b */ /* 0x010fe40003f1c200 */
[----:B------:R-:W-:-:S04]  /*23a00*/  ISETP.LT.U32.AND P2, PT, R12, R34, PT ;  /* 0x000000220c00720c */ /* 0x000fc80003f41070 */
[----:B------:R-:W-:-:S13]  /*23a10*/  ISETP.LT.OR.EX P0, PT, R25, R35, !P0, P2 ;  /* 0x000000231900720c */ /* 0x000fda0004701720 */
.L_x_5633:
[----:B------:R-:W-:Y:S05]  /*23a20*/  BSYNC B1 ;  /* 0x0000000000017941 */ /* 0x000fea0003800000 */
.L_x_5631:
        /* <DEDUP_REMOVED lines=17> */
.L_x_5621:
[----:B------:R-:W-:Y:S05]  /*23b40*/  BSYNC B0 ;  /* 0x0000000000007941 */ /* 0x000fea0003800000 */
.L_x_5620:
[----:B------:R-:W-:Y:S02]  /*23b50*/  ISETP.GT.AND P0, PT, R22, 0x1, PT ;  /* 0x000000011600780c */ /* 0x000fe40003f04270 */
[----:B------:R-:W-:-:S11]  /*23b60*/  SHF.R.S32.HI R22, RZ, 0x1, R22 ;  /* 0x00000001ff167819 */ /* 0x000fd60000011416 */
[----:B------:R-:W-:Y:S05]  /*23b70*/  @P0 BRA `(.L_x_5634) ;  /* 0xfffffff800480947 */ /* 0x000fea000383ffff */
.L_x_5619:
        /* <DEDUP_REMOVED lines=9> */
[----:B------:R2:W-:Y:S01]  /*23c10*/  STS [R14], R3 ;  /* 0x000000030e007388 */ /* 0x0005e20000000800 */
[----:B------:R-:W-:Y:S01]  /*23c20*/  IMAD.MOV.U32 R30, RZ, RZ, R8 ;  /* 0x000000ffff1e7224 */ /* 0x000fe200078e0008 */
[----:B------:R-:W-:Y:S01]  /*23c30*/  SHF.R.S32.HI R22, RZ, 0x1, R7 ;  /* 0x00000001ff167819 */ /* 0x000fe20000011407 */
[----:B------:R-:W-:Y:S01]  /*23c40*/  IMAD.MOV.U32 R31, RZ, RZ, R13 ;  /* 0x000000ffff1f7224 */ /* 0x000fe200078e000d */
[----:B------:R2:W-:Y:S01]  /*23c50*/  STS.64 [R14+0x8], R28 ;  /* 0x0000081c0e007388 */ /* 0x0005e20000000a00 */
[----:B------:R-:W-:Y:S01]  /*23c60*/  IMAD.MOV.U32 R20, RZ, RZ, R10 ;  /* 0x000000ffff147224 */ /* 0x000fe200078e000a */
[----:B------:R-:W-:Y:S01]  /*23c70*/  ISETP.GE.AND P0, PT, R22, 0x20, PT ;  /* 0x000000201600780c */ /* 0x000fe20003f06270 */
[----:B------:R-:W-:Y:S01]  /*23c80*/  IMAD.MOV.U32 R24, RZ, RZ, R12 ;  /* 0x000000ffff187224 */ /* 0x000fe200078e000c */
[----:B------:R2:W-:Y:S01]  /*23c90*/  STS.64 [R14+0x18], R30 ;  /* 0x0000181e0e007388 */ /* 0x0005e20000000a00 */
[----:B------:R-:W-:-:S03]  /*23ca0*/  IMAD.MOV.U32 R7, RZ, RZ, 0x20 ;  /* 0x00000020ff077424 */ /* 0x000fc600078e00ff */
[----:B------:R2:W-:Y:S04]  /*23cb0*/  STS.64 [R14+0x28], R20 ;  /* 0x000028140e007388 */ /* 0x0005e80000000a00 */
[----:B------:R2:W-:Y:S04]  /*23cc0*/  STS.64 [R14+0x38], R24 ;  /* 0x000038180e007388 */ /* 0x0005e80000000a00 */
[----:B------:R2:W-:Y:S04]  /*23cd0*/  STS [R14+0x10], R11 ;  /* 0x0000100b0e007388 */ /* 0x0005e80000000800 */
[----:B------:R2:W-:Y:S04]  /*23ce0*/  STS [R14+0x20], R15 ;  /* 0x0000200f0e007388 */ /* 0x0005e80000000800 */
[----:B------:R2:W-:Y:S01]  /*23cf0*/  STS [R14+0x30], R23 ;  /* 0x000030170e007388 */ /* 0x0005e20000000800 */
[----:B------:R-:W-:Y:S05]  /*23d00*/  @!P0 BRA `(.L_x_5636) ;  /* 0x0000000400b88947 */ /* 0x000fea0003800000 */
.L_x_5651:
[----:B-12---:R-:W-:Y:S01]  /*23d10*/  IMAD.IADD R20, R2, 0x1, R22 ;  /* 0x0000000102147824 */ /* 0x006fe200078e0216 */
        /* <DEDUP_REMOVED lines=26> */
.L_x_5640:
[----:B-1----:R-:W-:Y:S02]  /*23ec0*/  FSETP.GTU.FTZ.AND P0, PT, |R20|, +INF , PT ;  /* 0x7f8000001400780b */ /* 0x002fe40003f1c200 */
[----:B0-----:R-:W-:-:S04]  /*23ed0*/  ISETP.LT.U32.AND P2, PT, R0, R28, PT ;  /* 0x0000001c0000720c */ /* 0x001fc80003f41070 */
[----:B------:R-:W-:-:S13]  /*23ee0*/  ISETP.LT.OR.EX P0, PT, R9, R29, !P0, P2 ;  /* 0x0000001d0900720c */ /* 0x000fda0004701720 */
.L_x_5641:
[----:B------:R-:W-:Y:S05]  /*23ef0*/  BSYNC B1 ;  /* 0x0000000000017941 */ /* 0x000fea0003800000 */
.L_x_5639:
        /* <DEDUP_REMOVED lines=15> */
.L_x_5643:
[----:B--2---:R-:W-:Y:S02]  /*23ff0*/  FSETP.GTU.FTZ.AND P0, PT, |R24|, +INF , PT ;  /* 0x7f8000001800780b */ /* 0x004fe40003f1c200 */
[----:B------:R-:W-:-:S04]  /*24000*/  ISETP.LT.U32.AND P2, PT, R8, R30, PT ;  /* 0x0000001e0800720c */ /* 0x000fc80003f41070 */
[----:B------:R-:W-:-:S13]  /*24010*/  ISETP.LT.OR.EX P0, PT, R13, R31, !P0, P2 ;  /* 0x0000001f0d00720c */ /* 0x000fda0004701720 */
.L_x_5644:
[----:B------:R-:W-:Y:S05]  /*24020*/  BSYNC B1 ;  /* 0x0000000000017941 */ /* 0x000fea0003800000 */
.L_x_5642:
        /* <DEDUP_REMOVED lines=15> */
.L_x_5646:
[----:B---3--:R-:W-:Y:S02]  /*24120*/  FSETP.GTU.FTZ.AND P0, PT, |R26|, +INF , PT ;  /* 0x7f8000001a00780b */ /* 0x008fe40003f1c200 */
[----:B------:R-:W-:-:S04]  /*24130*/  ISETP.LT.U32.AND P2, PT, R10, R32, PT ;  /* 0x000000200a00720c */ /* 0x000fc80003f41070 */
[----:B------:R-:W-:-:S13]  /*24140*/  ISETP.LT.OR.EX P0, PT, R21, R33, !P0, P2 ;  /* 0x000000211500720c */ /* 0x000fda0004701720 */
.L_x_5647:
[----:B------:R-:W-:Y:S05]  /*24150*/  BSYNC B1 ;  /* 0x0000000000017941 */ /* 0x000fea0003800000 */
.L_x_5645:
        /* <DEDUP_REMOVED lines=15> */
.L_x_5649:
[----:B----4-:R-:W-:Y:S02]  /*24250*/  FSETP.GTU.FTZ.AND P0, PT, |R36|, +INF , PT ;  /* 0x7f8000002400780b */ /* 0x010fe40003f1c200 */
[----:B------:R-:W-:-:S04]  /*24260*/  ISETP.LT.U32.AND P2, PT, R12, R34, PT ;  /* 0x000000220c00720c */ /* 0x000fc80003f41070 */
[----:B------:R-:W-:-:S13]  /*24270*/  ISETP.LT.OR.EX P0, PT, R25, R35, !P0, P2 ;  /* 0x000000231900720c */ /* 0x000fda0004701720 */
.L_x_5650:
[----:B------:R-:W-:Y:S05]  /*24280*/  BSYNC B1 ;  /* 0x0000000000017941 */ /* 0x000fea0003800000 */
.L_x_5648:
        /* <DEDUP_REMOVED lines=17> */
.L_x_5638:
[----:B------:R-:W-:Y:S05]  /*243a0*/  BSYNC B0 ;  /* 0x0000000000007941 */ /* 0x000fea0003800000 */
.L_x_5637:
[----:B------:R-:W-:-:S04]  /*243b0*/  SHF.R.S32.HI R22, RZ, 0x1, R22 ;  /* 0x00000001ff167819 */ /* 0x000fc80000011416 */
[----:B------:R-:W-:-:S13]  /*243c0*/  ISETP.GE.AND P0, PT, R22, 0x20, PT ;  /* 0x000000201600780c */ /* 0x000fda0003f06270 */
[----:B------:R-:W-:Y:S05]  /*243d0*/  @P0 BRA `(.L_x_5651) ;  /* 0xfffffff8004c0947 */ /* 0x000fea000383ffff */
[----:B------:R-:W-:-:S07]  /*243e0*/  IMAD.MOV.U32 R7, RZ, RZ, 0x20 ;  /* 0x00000020ff077424 */ /* 0x000fce00078e00ff */
.L_x_5636:
[----:B------:R-:W-:Y:S01]  /*243f0*/  BAR.SYNC.DEFER_BLOCKING 0x0 ;  /* 0x0000000000007b1d */ /* 0x000fe20000010000 */
[----:B------:R-:W-:-:S13]  /*24400*/  ISETP.GE.AND P0, PT, R7, 0x2, PT ;  /* 0x000000020700780c */ /* 0x000fda0003f06270 */
[----:B------:R-:W-:Y:S05]  /*24410*/  @!P0 BRA `(.L_x_5635) ;  /* 0x0000000400708947 */ /* 0x000fea0003800000 */
[----:B------:R-:W-:-:S07]  /*24420*/  IMAD.MOV.U32 R2, RZ, RZ, 0x1 ;  /* 0x00000001ff027424 */ /* 0x000fce00078e00ff */
.L_x_5664:
[----:B------:R-:W-:Y:S01]  /*24430*/  FSETP.GTU.FTZ.AND P0, PT, |R3|, +INF , PT ;  /* 0x7f8000000300780b */ /* 0x000fe20003f1c200 */
[----:B012---:R0:W1:Y:S01]  /*24440*/  SHFL.DOWN PT, R20, R3, R2, 0x1f ;  /* 0x08001f0203147589 */ /* 0x00706200000e0000 */
        /* <DEDUP_REMOVED lines=13> */
.L_x_5653:
[----:B-1----:R-:W-:Y:S02]  /*24520*/  FSETP.GTU.FTZ.AND P0, PT, |R20|, +INF , PT ;  /* 0x7f8000001400780b */ /* 0x002fe40003f1c200 */
[----:B---3--:R-:W-:-:S04]  /*24530*/  ISETP.LT.U32.AND P2, PT, R0, R27, PT ;  /* 0x0000001b0000720c */ /* 0x008fc80003f41070 */
[----:B--2---:R-:W-:-:S13]  /*24540*/  ISETP.LT.OR.EX P0, PT, R9, R22, !P0, P2 ;  /* 0x000000160900720c */ /* 0x004fda0004701720 */
.L_x_5654:
[----:B------:R-:W-:Y:S05]  /*24550*/  BSYNC B0 ;  /* 0x0000000000007941 */ /* 0x000fea0003800000 */
.L_x_5652:
        /* <DEDUP_REMOVED lines=18> */
.L_x_5656:
[----:B--2---:R-:W-:Y:S02]  /*24680*/  FSETP.GTU.FTZ.AND P0, PT, |R24|, +INF , PT ;  /* 0x7f8000001800780b */ /* 0x004fe40003f1c200 */
[----:B---3--:R-:W-:-:S04]  /*24690*/  ISETP.LT.U32.AND P2, PT, R8, R29, PT ;  /* 0x0000001d0800720c */ /* 0x008fc80003f41070 */
[----:B0-----:R-:W-:-:S13]  /*246a0*/  ISETP.LT.OR.EX P0, PT, R13, R26, !P0, P2 ;  /* 0x0000001a0d00720c */ /* 0x001fda0004701720 */
.L_x_5657:
[----:B------:R-:W-:Y:S05]  /*246b0*/  BSYNC B0 ;  /* 0x0000000000007941 */ /* 0x000fea0003800000 */
.L_x_5655:
        /* <DEDUP_REMOVED lines=18> */
.L_x_5659:
[----:B--2---:R-:W-:Y:S02]  /*247e0*/  FSETP.GTU.FTZ.AND P0, PT, |R20|, +INF , PT ;  /* 0x7f8000001400780b */ /* 0x004fe40003f1c200 */
[----:B---3--:R-:W-:-:S04]  /*247f0*/  ISETP.LT.U32.AND P2, PT, R10, R27, PT ;  /* 0x0000001b0a00720c */ /* 0x008fc80003f41070 */
[----:B-1----:R-:W-:-:S13]  /*24800*/  ISETP.LT.OR.EX P0, PT, R21, R22, !P0, P2 ;  /* 0x000000161500720c */ /* 0x002fda0004701720 */
.L_x_5660:
[----:B------:R-:W-:Y:S05]  /*24810*/  BSYNC B0 ;  /* 0x0000000000007941 */ /* 0x000fea0003800000 */
.L_x_5658:
        /* <DEDUP_REMOVED lines=18> */
.L_x_5662:
[----:B--2---:R-:W-:Y:S02]  /*24940*/  FSETP.GTU.FTZ.AND P0, PT, |R24|, +INF , PT ;  /* 0x7f8000001800780b */ /* 0x004fe40003f1c200 */
[----:B---3--:R-:W-:-:S04]  /*24950*/  ISETP.LT.U32.AND P2, PT, R12, R29, PT ;  /* 0x0000001d0c00720c */ /* 0x008fc80003f41070 */
[----:B0-----:R-:W-:-:S13]  /*24960*/  ISETP.LT.OR.EX P0, PT, R25, R26, !P0, P2 ;  /* 0x0000001a1900720c */ /* 0x001fda0004701720 */
.L_x_5663:
[----:B------:R-:W-:Y:S05]  /*24970*/  BSYNC B0 ;  /* 0x0000000000007941 */ /* 0x000fea0003800000 */
.L_x_5661:
[----:B-1----:R-:W-:Y:S01]  /*24980*/  IMAD.SHL.U32 R2, R2, 0x2, RZ ;  /* 0x0000000202027824 */ /* 0x002fe200078e00ff */
[----:B------:R-:W-:Y:S02]  /*24990*/  FSEL R23, R23, R24, P0 ;  /* 0x0000001817177208 */ /* 0x000fe40000000000 */
[----:B------:R-:W-:Y:S02]  /*249a0*/  SEL R12, R12, R29, P0 ;  /* 0x0000001d0c0c7207 */ /* 0x000fe40000000000 */
[----:B------:R-:W-:Y:S02]  /*249b0*/  ISETP.GE.AND P2, PT, R2, R7, PT ;  /* 0x000000070200720c */ /* 0x000fe40003f46270 */
[----:B------:R-:W-:-:S11]  /*249c0*/  SEL R25, R25, R26, P0 ;  /* 0x0000001a19197207 */ /* 0x000fd60000000000 */
[----:B------:R-:W-:Y:S05]  /*249d0*/  @!P2 BRA `(.L_x_5664) ;  /* 0xfffffff80094a947 */ /* 0x000fea000383ffff */
.L_x_5635:
        /* <DEDUP_REMOVED lines=13> */
[----:B012---:R-:W-:Y:S02]  /*24ab0*/  IADD3.X R21, R21, UR5, RZ, P4, !PT ;  /* 0x0000000515157c10 */ /* 0x007fe4000a7fe4ff */
[----:B------:R-:W-:-:S07]  /*24ac0*/  IADD3.X R25, R25, UR5, RZ, P5, !PT ;  /* 0x0000000519197c10 */ /* 0x000fce000affe4ff */
.L_x_5665:
[----:B------:R-:W-:Y:S05]  /*24ad0*/  @!P0 BRA `(.L_x_5666) ;  /* 0x0000000800cc8947 */ /* 0x000fea0003800000 */
[----:B------:R-:W-:Y:S02]  /*24ae0*/  ULDC.U8 UR4, c[0x0][0x631] ;  /* 0x00018c4000047ab9 */ /* 0x000fe40000000000 */
[----:B------:R-:W-:Y:S01]  /*24af0*/  ISETP.NE.AND P2, PT, RZ, UR4, PT ;  /* 0x00000004ff007c0c */ /* 0x000fe2000bf45270 */
[----:B------:R-:W-:-:S12]  /*24b00*/  @!P1 BRA `(.L_x_5667) ;  /* 0x0000000400109947 */ /* 0x000fd80003800000 */
[----:B012---:R-:W2:Y:S04]  /*24b10*/  LDG.E R20, desc[UR60][R4.64] ;  /* 0x0000003c04147981 */ /* 0x007ea8000c1e1900 */
        /* <DEDUP_REMOVED lines=67> */
.L_x_5667:
[----:B------:R-:W-:Y:S02]  /*24f50*/  IMAD.MOV.U32 R26, RZ, RZ, R0 ;  /* 0x000000ffff1a7224 */ /* 0x000fe400078e0000 */
[----:B------:R-:W-:Y:S02]  /*24f60*/  IMAD.MOV.U32 R27, RZ, RZ, R9 ;  /* 0x000000ffff1b7224 */ /* 0x000fe400078e0009 */
[----:B012---:R-:W-:Y:S02]  /*24f70*/  IMAD.MOV.U32 R28, RZ, RZ, R8 ;  /* 0x000000ffff1c7224 */ /* 0x007fe400078e0008 */
        /* <DEDUP_REMOVED lines=25> */
.L_x_5669:
        /* <DEDUP_REMOVED lines=22> */
.L_x_5670:
        /* <DEDUP_REMOVED lines=22> */
.L_x_5671:
[----:B------:R-:W-:Y:S01]  /*253d0*/  ULDC.64 UR4, c[0x0][0x600] ;  /* 0x0001800000047ab9 */ /* 0x000fe20000000a00 */
[----:B------:R-:W-:Y:S02]  /*253e0*/  ISETP.NE.AND P6, PT, R22, 0x1, PT ;  /* 0x000000011600780c */ /* 0x000fe40003fc5270 */
[----:B0-----:R-:W-:-:S05]  /*253f0*/  IADD3 R2, P0, R17, UR4, RZ ;  /* 0x0000000411027c10 */ /* 0x001fca000ff1e0ff */
        /* <DEDUP_REMOVED lines=19> */
.L_x_5672:
[----:B------:R-:W-:Y:S02]  /*25530*/  ULDC.64 UR4, c[0x0][0x600] ;  /* 0x0001800000047ab9 */ /* 0x000fe40000000a00 */
[----:B------:R-:W-:-:S05]  /*25540*/  IADD3 R16, P0, R16, UR4, RZ ;  /* 0x0000000410107c10 */ /* 0x000fca000ff1e0ff */
[----:B------:R-:W-:-:S05]  /*25550*/  IMAD.X R17, RZ, RZ, UR5, P0 ;  /* 0x00000005ff117e24 */ /* 0x000fca00080e06ff */
[----:B------:R-:W-:Y:S01]  /*25560*/  STG.E.64 desc[UR60][R16.64], R24 ;  /* 0x0000001810007986 */ /* 0x000fe2000c101b3c */
[----:B------:R-:W-:Y:S05]  /*25570*/  EXIT ;  /* 0x000000000000794d */ /* 0x000fea0003800000 */
.L_x_5668:
        /* <DEDUP_REMOVED lines=9> */
.L_x_5666:
        /* <DEDUP_REMOVED lines=17> */
.L_x_5674:
[----:B------:R-:W-:Y:S01]  /*25720*/  IMAD.MOV.U32 R0, RZ, RZ, RZ ;  /* 0x000000ffff007224 */ /* 0x000fe200078e00ff */
[----:B------:R-:W-:Y:S02]  /*25730*/  CS2R R8, SRZ ;  /* 0x0000000000087805 */ /* 0x000fe4000001ff00 */
[----:B------:R-:W-:Y:S01]  /*25740*/  CS2R R12, SRZ ;  /* 0x00000000000c7805 */ /* 0x000fe2000001ff00 */
[----:B------:R-:W-:Y:S02]  /*25750*/  IMAD.MOV.U32 R10, RZ, RZ, RZ ;  /* 0x000000ffff0a7224 */ /* 0x000fe400078e00ff */
[----:B------:R-:W-:Y:S02]  /*25760*/  IMAD.MOV.U32 R21, RZ, RZ, RZ ;  /* 0x000000ffff157224 */ /* 0x000fe400078e00ff */
[----:B------:R-:W-:-:S07]  /*25770*/  IMAD.MOV.U32 R25, RZ, RZ, RZ ;  /* 0x000000ffff197224 */ /* 0x000fce00078e00ff */
.L_x_5673:
[----:B------:R-:W-:Y:S01]  /*25780*/  ULDC.U8 UR4, c[0x0][0x631] ;  /* 0x00018c4000047ab9 */ /* 0x000fe20000000000 */
[----:B------:R-:W-:Y:S01]  /*25790*/  IMAD.MOV.U32 R22, RZ, RZ, R0 ;  /* 0x000000ffff167224 */ /* 0x000fe200078e0000 */
[----:B------:R-:W-:Y:S01]  /*257a0*/  ISETP.NE.AND P0, PT, RZ, UR4, PT ;  /* 0x00000004ff007c0c */ /* 0x000fe2000bf05270 */
[----:B012---:R-:W-:Y:S02]  /*257b0*/  IMAD.MOV.U32 R23, RZ, RZ, R9 ;  /* 0x000000ffff177224 */ /* 0x007fe400078e0009 */
[----:B------:R-:W-:Y:S02]  /*257c0*/  IMAD.MOV.U32 R26, RZ, RZ, R8 ;  /* 0x000000ffff1a7224 */ /* 0x000fe400078e0008 */
        /* <DEDUP_REMOVED lines=25> */
.L_x_5676:
        /* <DEDUP_REMOVED lines=22> */
.L_x_5677:
        /* <DEDUP_REMOVED lines=22> */
.L_x_5678:
        /* <DEDUP_REMOVED lines=22> */
.L_x_5679:
[----:B------:R-:W-:Y:S02]  /*25d80*/  ULDC.64 UR4, c[0x0][0x600] ;  /* 0x0001800000047ab9 */ /* 0x000fe40000000a00 */
[----:B------:R-:W-:-:S05]  /*25d90*/  IADD3 R16, P0, R16, UR4, RZ ;  /* 0x0000000410107c10 */ /* 0x000fca000ff1e0ff */
[----:B------:R-:W-:-:S05]  /*25da0*/  IMAD.X R17, RZ, RZ, UR5, P0 ;  /* 0x00000005ff117e24 */ /* 0x000fca00080e06ff */
[----:B------:R-:W-:Y:S01]  /*25db0*/  STG.E.64 desc[UR60][R16.64], R24 ;  /* 0x0000001810007986 */ /* 0x000fe2000c101b3c */
[----:B------:R-:W-:Y:S05]  /*25dc0*/  EXIT ;  /* 0x000000000000794d */ /* 0x000fea0003800000 */
.L_x_5675:
        /* <DEDUP_REMOVED lines=16> */
.L_x_5680:
        /* <DEDUP_REMOVED lines=15> */
.L_x_5681:
        /* <DEDUP_REMOVED lines=15> */
.L_x_5682:
        /* <DEDUP_REMOVED lines=15> */
.L_x_5683:
[----:B------:R-:W-:Y:S05]  /*261a0*/  EXIT ;  /* 0x000000000000794d */ /* 0x000fea0003800000 */
.L_x_5584:
        /* <DEDUP_REMOVED lines=26> */
.L_x_5684:
        /* <DEDUP_REMOVED lines=72> */
.L_x_5686:
        /* <DEDUP_REMOVED lines=25> */
.L_x_5688:
        /* <DEDUP_REMOVED lines=22> */
.L_x_5689:
        /* <DEDUP_REMOVED lines=22> */
.L_x_5690:
        /* <DEDUP_REMOVED lines=22> */
.L_x_5691:
[----:B------:R-:W-:Y:S02]  /*26d80*/  ULDC.64 UR4, c[0x0][0x600] ;  /* 0x0001800000047ab9 */ /* 0x000fe40000000a00 */
[----:B------:R-:W-:-:S05]  /*26d90*/  IADD3 R16, P0, R16, UR4, RZ ;  /* 0x0000000410107c10 */ /* 0x000fca000ff1e0ff */
[----:B------:R-:W-:-:S05]  /*26da0*/  IMAD.X R17, RZ, RZ, UR5, P0 ;  /* 0x00000005ff117e24 */ /* 0x000fca00080e06ff */
[----:B------:R-:W-:Y:S01]  /*26db0*/  STG.E.64 desc[UR60][R16.64], R42 ;  /* 0x0000002a10007986 */ /* 0x000fe2000c101b3c */
[----:B------:R-:W-:Y:S05]  /*26dc0*/  EXIT ;  /* 0x000000000000794d */ /* 0x000fea0003800000 */
.L_x_5687:
        /* <DEDUP_REMOVED lines=9> */
.L_x_5685:
        /* <DEDUP_REMOVED lines=17> */
.L_x_5693:
[----:B------:R-:W-:Y:S01]  /*26f70*/  CS2R R42, SRZ ;  /* 0x00000000002a7805 */ /* 0x000fe2000001ff00 */
[----:B------:R-:W-:Y:S01]  /*26f80*/  IMAD.MOV.U32 R56, RZ, RZ, RZ ;  /* 0x000000ffff387224 */ /* 0x000fe200078e00ff */
[----:B------:R-:W-:Y:S01]  /*26f90*/  CS2R R54, SRZ ;  /* 0x0000000000367805 */ /* 0x000fe2000001ff00 */
[----:B------:R-:W-:Y:S02]  /*26fa0*/  IMAD.MOV.U32 R53, RZ, RZ, RZ ;  /* 0x000000ffff357224 */ /* 0x000fe400078e00ff */
[----:B------:R-:W-:Y:S02]  /*26fb0*/  IMAD.MOV.U32 R0, RZ, RZ, RZ ;  /* 0x000000ffff007224 */ /* 0x000fe400078e00ff */
[----:B------:R-:W-:-:S07]  /*26fc0*/  IMAD.MOV.U32 R27, RZ, RZ, RZ ;  /* 0x000000ffff1b7224 */ /* 0x000fce00078e00ff */
.L_x_5692:
        /* <DEDUP_REMOVED lines=26> */
.L_x_5695:
        /* <DEDUP_REMOVED lines=22> */
.L_x_5696:
        /* <DEDUP_REMOVED lines=22> */
.L_x_5697:
        /* <DEDUP_REMOVED lines=22> */
.L_x_5698:
[----:B------:R-:W-:Y:S02]  /*27590*/  ULDC.64 UR4, c[0x0][0x600] ;  /* 0x0001800000047ab9 */ /* 0x000fe40000000a00 */
[----:B------:R-:W-:-:S05]  /*275a0*/  IADD3 R16, P0, R16, UR4, RZ ;  /* 0x0000000410107c10 */ /* 0x000fca000ff1e0ff */
[----:B------:R-:W-:-:S05]  /*275b0*/  IMAD.X R17, RZ, RZ, UR5, P0 ;  /* 0x00000005ff117e24 */ /* 0x000fca00080e06ff */
[----:B------:R-:W-:Y:S01]  /*275c0*/  STG.E.64 desc[UR60][R16.64], R42 ;  /* 0x0000002a10007986 */ /* 0x000fe2000c101b3c */
[----:B------:R-:W-:Y:S05]  /*275d0*/  EXIT ;  /* 0x000000000000794d */ /* 0x000fea0003800000 */
.L_x_5694:
        /* <DEDUP_REMOVED lines=16> */
.L_x_5699:
        /* <DEDUP_REMOVED lines=15> */
.L_x_5700:
        /* <DEDUP_REMOVED lines=15> */
.L_x_5701:
        /* <DEDUP_REMOVED lines=15> */
.L_x_5702:
[----:B------:R-:W-:Y:S05]  /*279b0*/  EXIT ;  /* 0x000000000000794d */ /* 0x000fea0003800000 */
        .weak           $__internal_46_$__cuda_sm20_div_u64
        .type           $__internal_46_$__cuda_sm20_div_u64,@function
        .size           $__internal_46_$__cuda_sm20_div_u64,($__internal_47_$__cuda_sm20_rem_u64 - $__internal_46_$__cuda_sm20_div_u64)
$__internal_46_$__cuda_sm20_div_u64:
        /* <DEDUP_REMOVED lines=43> */
[C---:B------:R-:W-:Y:S01]  /*27c70*/  IMAD R14, R15.reuse, R5, R13 ;  /* 0x000000050f0e7224 */ /* 0x040fe200078e020d */
[----:B------:R-:W-:Y:S02]  /*27c80*/  IADD3 R13, P1, -R12, R22, RZ ;  /* 0x000000160c0d7210 */ /* 0x000fe40007f3e1ff */
[----:B------:R-:W-:Y:S01]  /*27c90*/  IADD3 R12, P3, R15, 0x1, RZ ;  /* 0x000000010f0c7810 */ /* 0x000fe20007f7e0ff */
[-C--:B------:R-:W-:Y:S01]  /*27ca0*/  IMAD R14, R9, R4.reuse, R14 ;  /* 0x00000004090e7224 */ /* 0x080fe200078e020e */
[----:B------:R-:W-:-:S03]  /*27cb0*/  ISETP.GE.U32.AND P0, PT, R13, R4, PT ;  /* 0x000000040d00720c */ /* 0x000fc60003f06070 */
        /* <DEDUP_REMOVED lines=17> */
[----:B------:R-:W-:Y:S01]  /*27dd0*/  SEL R14, R14, R13, P0 ;  /* 0x0000000d0e0e7207 */ /* 0x000fe20000000000 */
[----:B------:R-:W-:Y:S01]  /*27de0*/  IMAD.MOV.U32 R13, RZ, RZ, 0x0 ;  /* 0x00000000ff0d7424 */ /* 0x000fe200078e00ff */
[----:B------:R-:W-:Y:S02]  /*27df0*/  SEL R9, R9, 0xffffffff, P1 ;  /* 0xffffffff09097807 */ /* 0x000fe40000800000 */
[----:B------:R-:W-:Y:S01]  /*27e00*/  SEL R14, R14, 0xffffffff, P1 ;  /* 0xffffffff0e0e7807 */ /* 0x000fe20000800000 */
[----:B------:R-:W-:Y:S06]  /*27e10*/  RET.REL.NODEC R12 `(_ZN2at6native13reduce_kernelILi128ELi4ENS0_8ReduceOpIN3c108BFloat16ENS0_9ArgMaxOpsIfEEjlLi4ELi4EEEEEvT1_) ;  /* 0xfffffd800c787950 */ /* 0x000fec0003c3ffff */
        .weak           $__internal_47_$__cuda_sm20_rem_u64
        .type           $__internal_47_$__cuda_sm20_rem_u64,@function
        .size           $__internal_47_$__cuda_sm20_rem_u64,(.L_x_7004 - $__internal_47_$__cuda_sm20_rem_u64)
$__internal_47_$__cuda_sm20_rem_u64:
        /* <DEDUP_REMOVED lines=63> */
[----:B------:R-:W-:Y:S06]  /*28210*/  RET.REL.NODEC R10 `(_ZN2at6native13reduce_kernelILi128ELi4ENS0_8ReduceOpIN3c108BFloat16ENS0_9ArgMaxOpsIfEEjlLi4ELi4EEEEEvT1_) ;  /* 0xfffffd7c0a787950 */ /* 0x000fec0003c3ffff */
.L_x_5703:
        /* <DEDUP_REMOVED lines=14> */
.L_x_7004:


//--------------------- .text._ZN2at6native13reduce_kernelILi512ELi1ENS0_8ReduceOpIN3c104HalfENS0_9ArgMaxOpsIfEEjlLi4ELi4EEEEEvT1_ --------------------------
	.section	.text._ZN2at6native13reduce_kernelILi512ELi1ENS0_8ReduceOpIN3c104HalfENS0_9ArgMaxOpsIfEEjlLi4ELi4EEEEEvT1_,"ax",@progbits
	.align	128
        .global         _ZN2at6native13reduce_kernelILi512ELi1ENS0_8ReduceOpIN3c104HalfENS0_9ArgMaxOpsIfEEjlLi4ELi4EEEEEvT1_
        .type           _ZN2at6native13reduce_kernelILi512ELi1ENS0_8ReduceOpIN3c104HalfENS0_9ArgMaxOpsIfEEjlLi4ELi4EEEEEvT1_,@function
        .size           _ZN2at6native13reduce_kernelILi512ELi1ENS0_8ReduceOpIN3c104HalfENS0_9ArgMaxOpsIfEEjlLi4ELi4EEEEEvT1_,(.L_x_7006 - _ZN2at6native13reduce_kernelILi512ELi1ENS0_8ReduceOpIN3c104HalfENS0_9ArgMaxOpsIfEEjlLi4ELi4EEEEEvT1_)
        .other          _ZN2at6native13reduce_kernelILi512ELi1ENS0_8ReduceOpIN3c104HalfENS0_9ArgMaxOpsIfEEjlLi4ELi4EEEEEvT1_,@"STO_CUDA_ENTRY STV_DEFAULT"
_ZN2at6native13reduce_kernelILi512ELi1ENS0_8ReduceOpIN3c104HalfENS0_9ArgMaxOpsIfEEjlLi4ELi4EEEEEvT1_:
.text._ZN2at6native13reduce_kernelILi512ELi1ENS0_8ReduceOpIN3c104HalfENS0_9ArgMaxOpsIfEEjlLi4ELi4EEEEEvT1_:
        /* <DEDUP_REMOVED lines=292> */
.L_x_5704:
        /* <DEDUP_REMOVED lines=45> */
.L_x_5713:
[----:B------:R-:W-:Y:S05]  /*1510*/  BSYNC B3 ;  /* 0x0000000000037941 */ /* 0x000fea0003800000 */
.L_x_5712:
        /* <DEDUP_REMOVED lines=12> */
[----:B-1----:R-:W-:Y:S01]  /*15e0*/  @!P1 IMAD.MOV.U32 R11, RZ, RZ, R7 ;  /* 0x000000ffff0b9224 */ /* 0x002fe200078e0007 */
[----:B------:R-:W-:-:S04]  /*15f0*/  @!P1 ISETP.GT.U32.AND P0, PT, R17, R6, PT ;  /* 0x000000061100920c */ /* 0x000fc80003f04070 */
[----:B------:R-:W-:Y:S02]  /*1600*/  @!P1 ISETP.GT.AND.EX P0, PT, RZ, R11, PT, P0 ;  /* 0x0000000bff00920c */ /* 0x000fe40003f04300 */
[----:B------:R-:W-:Y:S01]  /*1610*/  @P1 MOV R11, R7 ;  /* 0x00000007000b1202 */ /* 0x000fe20000000f00 */
[----:B--2---:R-:W-:-:S05]  /*1620*/  HADD2.F32 R15, -RZ, R8.H0_H0 ;  /* 0x20000008ff0f7230 */ /* 0x004fca0000004100 */
        /* <DEDUP_REMOVED lines=12> */
.L_x_5711:
[----:B------:R-:W-:Y:S05]  /*16f0*/  BSYNC B2 ;  /* 0x0000000000027941 */ /* 0x000fea0003800000 */
.L_x_5710:
[C---:B------:R-:W-:Y:S02]  /*1700*/  IADD3 R3, P0, -R2.reuse, 0x4, RZ ;  /* 0x0000000402037810 */ /* 0x040fe40007f1e1ff */
[C---:B------:R-:W-:Y:S02]  /*1710*/  IADD3 R12, R2.reuse, -0x4, R23 ;  /* 0xfffffffc020c7810 */ /* 0x040fe40007ffe017 */
[----:B------:R-:W-:Y:S01]  /*1720*/  LEA R20, P1, R3, R20, 0x1 ;  /* 0x0000001403147211 */ /* 0x000fe200078208ff */
[----:B------:R-:W-:Y:S01]  /*1730*/  IMAD.X R10, RZ, RZ, -0x1, P0 ;  /* 0xffffffffff0a7424 */ /* 0x000fe200000e06ff */
[----:B------:R-:W-:-:S04]  /*1740*/  IADD3 R6, -R2, 0x4, RZ ;  /* 0x0000000402067810 */ /* 0x000fc80007ffe1ff */
[----:B------:R-:W-:-:S07]  /*1750*/  LEA.HI.X R21, R3, R21, R10, 0x1, P1 ;  /* 0x0000001503157211 */ /* 0x000fce00008f0c0a */
.L_x_5709:
[----:B------:R-:W-:Y:S05]  /*1760*/  BSYNC B1 ;  /* 0x0000000000017941 */ /* 0x000fea0003800000 */
.L_x_5708:
        /* <DEDUP_REMOVED lines=14> */
.L_x_5725:
[----:B------:R-:W-:-:S06]  /*1850*/  IMAD.WIDE.U32 R2, R19, 0x8, R20 ;  /* 0x0000000813027825 */ /* 0x000fcc00078e0014 */
[----:B------:R-:W2:Y:S01]  /*1860*/  LDG.E.64 R2, desc[UR36][R2.64] ;  /* 0x0000002402027981 */ /* 0x000ea2000c1e1b00 */
[----:B------:R-:W-:Y:S01]  /*1870*/  FSETP.GTU.FTZ.AND P1, PT, |R7|, +INF , PT ;  /* 0x7f8000000700780b */ /* 0x000fe20003f3c200 */
[----:B------:R-:W-:Y:S01]  /*1880*/  IMAD.IADD R23, R23, 0x1, R6 ;  /* 0x0000000117177824 */ /* 0x000fe200078e0206 */
[----:B------:R-:W-:Y:S11]  /*1890*/  BSSY B2, `(.L_x_5716) ;  /* 0x0000020000027945 */ /* 0x000ff60003800000 */
[----:B------:R-:W-:-:S04]  /*18a0*/  @!P1 ISETP.GE.U32.AND P0, PT, R8, R23, PT ;  /* 0x000000170800920c */ /* 0x000fc80003f06070 */
[----:B------:R-:W-:Y:S01]  /*18b0*/  @!P1 ISETP.GE.AND.EX P0, PT, R9, RZ, PT, P0 ;  /* 0x000000ff0900920c */ /* 0x000fe20003f06300 */
[--C-:B--2---:R-:W-:Y:S02]  /*18c0*/  HADD2.F32 R26, -RZ, R2.reuse.H0_H0 ;  /* 0x20000002ff1a7230 */ /* 0x104fe40000004100 */
[----:B------:R-:W-:-:S03]  /*18d0*/  HADD2.F32 R25, -RZ, R2.H1_H1 ;  /* 0x30000002ff197230 */ /* 0x000fc60000004100 */
        /* <DEDUP_REMOVED lines=24> */
.L_x_5717:
[----:B------:R-:W-:Y:S02]  /*1a60*/  FSETP.GTU.FTZ.AND P0, PT, |R25|, +INF , PT ;  /* 0x7f8000001900780b */ /* 0x000fe40003f1c200 */
[----:B------:R-:W-:-:S04]  /*1a70*/  ISETP.LT.U32.AND P1, PT, R13, R24, PT ;  /* 0x000000180d00720c */ /* 0x000fc80003f21070 */
[----:B------:R-:W-:-:S13]  /*1a80*/  ISETP.LT.OR.EX P0, PT, R16, RZ, !P0, P1 ;  /* 0x000000ff1000720c */ /* 0x000fda0004701710 */
.L_x_5718:
[----:B------:R-:W-:Y:S05]  /*1a90*/  BSYNC B2 ;  /* 0x0000000000027941 */ /* 0x000fea0003800000 */
.L_x_5716:
[----:B------:R-:W-:Y:S01]  /*1aa0*/  FSETP.GTU.FTZ.AND P1, PT, |R15|, +INF , PT ;  /* 0x7f8000000f00780b */ /* 0x000fe20003f3c200 */
[----:B------:R-:W-:Y:S01]  /*1ab0*/  BSSY B2, `(.L_x_5719) ;  /* 0x0000013000027945 */ /* 0x000fe20003800000 */
[----:B------:R-:W-:Y:S01]  /*1ac0*/  FSEL R14, R14, R25, P0 ;  /* 0x000000190e0e7208 */ /* 0x000fe20000000000 */
[----:B------:R-:W-:Y:S01]  /*1ad0*/  VIADD R25, R23, 0x2 ;  /* 0x0000000217197836 */ /* 0x000fe20000000000 */
[----:B------:R-:W-:Y:S01]  /*1ae0*/  SEL R13, R13, R24, P0 ;  /* 0x000000180d0d7207 */ /* 0x000fe20000000000 */
[----:B------:R-:W-:Y:S01]  /*1af0*/  HADD2.F32 R24, -RZ, R3.H0_H0 ;  /* 0x20000003ff187230 */ /* 0x000fe20000004100 */
        /* <DEDUP_REMOVED lines=11> */
.L_x_5720:
[----:B------:R-:W-:Y:S02]  /*1bb0*/  FSETP.GTU.FTZ.AND P0, PT, |R24|, +INF , PT ;  /* 0x7f8000001800780b */ /* 0x000fe40003f1c200 */
[----:B------:R-:W-:-:S04]  /*1bc0*/  ISETP.LT.U32.AND P1, PT, R18, R25, PT ;  /* 0x000000191200720c */ /* 0x000fc80003f21070 */
[----:B------:R-:W-:-:S13]  /*1bd0*/  ISETP.LT.OR.EX P0, PT, R17, RZ, !P0, P1 ;  /* 0x000000ff1100720c */ /* 0x000fda0004701710 */
.L_x_5721:
[----:B------:R-:W-:Y:S05]  /*1be0*/  BSYNC B2 ;  /* 0x0000000000027941 */ /* 0x000fea0003800000 */
.L_x_5719:
[----:B------:R-:W-:Y:S01]  /*1bf0*/  FSETP.GTU.FTZ.AND P1, PT, |R11|, +INF , PT ;  /* 0x7f8000000b00780b */ /* 0x000fe20003f3c200 */
[----:B------:R-:W-:Y:S01]  /*1c00*/  BSSY B2, `(.L_x_5722) ;  /* 0x0000013000027945 */ /* 0x000fe20003800000 */
[----:B------:R-:W-:Y:S01]  /*1c10*/  FSEL R15, R15, R24, P0 ;  /* 0x000000180f0f7208 */ /* 0x000fe20000000000 */
[----:B------:R-:W-:Y:S01]  /*1c20*/  HADD2.F32 R24, -RZ, R3.H1_H1 ;  /* 0x30000003ff187230 */ /* 0x000fe20000004100 */
        /* <DEDUP_REMOVED lines=13> */
.L_x_5723:
[----:B------:R-:W-:Y:S02]  /*1d00*/  FSETP.GTU.FTZ.AND P0, PT, |R24|, +INF , PT ;  /* 0x7f8000001800780b */ /* 0x000fe40003f1c200 */
[----:B------:R-:W-:-:S04]  /*1d10*/  ISETP.LT.U32.AND P1, PT, R22, R25, PT ;  /* 0x000000191600720c */ /* 0x000fc80003f21070 */
[----:B------:R-:W-:-:S13]  /*1d20*/  ISETP.LT.OR.EX P0, PT, R10, RZ, !P0, P1 ;  /* 0x000000ff0a00720c */ /* 0x000fda0004701710 */
.L_x_5724:
[----:B------:R-:W-:Y:S05]  /*1d30*/  BSYNC B2 ;  /* 0x0000000000027941 */ /* 0x000fea0003800000 */
.L_x_5722:
[----:B------:R-:W-:Y:S01]  /*1d40*/  ULDC UR4, c[0x0][0x234] ;  /* 0x00008d0000047ab9 */ /* 0x000fe20000000800 */
[----:B------:R-:W-:Y:S01]  /*1d50*/  FSEL R11, R11, R24, P0 ;  /* 0x000000180b0b7208 */ /* 0x000fe20000000000 */
[----:B------:R-:W-:Y:S01]  /*1d60*/  VIADD R19, R19, UR4 ;  /* 0x0000000413137c36 */ /* 0x000fe20008000000 */
[----:B------:R-:W-:Y:S02]  /*1d70*/  SEL R22, R22, R25, P0 ;  /* 0x0000001916167207 */ /* 0x000fe40000000000 */
[----:B------:R-:W-:Y:S02]  /*1d80*/  SEL R10, R10, RZ, P0 ;  /* 0x000000ff0a0a7207 */ /* 0x000fe40000000000 */
[----:B------:R-:W-:-:S05]  /*1d90*/  SHF.L.U32 R23, R19, 0x2, RZ ;  /* 0x0000000213177819 */ /* 0x000fca00000006ff */
[----:B------:R-:W-:-:S05]  /*1da0*/  VIADD R3, R23, 0x3 ;  /* 0x0000000317037836 */ /* 0x000fca0000000000 */
[----:B------:R-:W-:-:S13]  /*1db0*/  ISETP.GE.U32.AND P1, PT, R3, R12, PT ;  /* 0x0000000c0300720c */ /* 0x000fda0003f26070 */
[----:B------:R-:W-:Y:S05]  /*1dc0*/  @!P1 BRA `(.L_x_5725) ;  /* 0xfffffff800a09947 */ /* 0x000fea000383ffff */
.L_x_5715:
[----:B------:R-:W-:Y:S05]  /*1dd0*/  BSYNC B1 ;  /* 0x0000000000017941 */ /* 0x000fea0003800000 */
.L_x_5714:
        /* <DEDUP_REMOVED lines=12> */
.L_x_5727:
[----:B------:R-:W-:Y:S05]  /*1ea0*/  BSYNC B1 ;  /* 0x0000000000017941 */ /* 0x000fea0003800000 */
.L_x_5726:
        /* <DEDUP_REMOVED lines=15> */
[----:B--2---:R-:W-:-:S05]  /*1fa0*/  HADD2.F32 R4, -RZ, R20.H0_H0 ;  /* 0x20000014ff047230 */ /* 0x004fca0000004100 */
        /* <DEDUP_REMOVED lines=12> */
.L_x_5729:
[----:B------:R-:W-:Y:S05]  /*2070*/  BSYNC B1 ;  /* 0x0000000000017941 */ /* 0x000fea0003800000 */
.L_x_5728:
        /* <DEDUP_REMOVED lines=12> */
.L_x_5731:
[----:B------:R-:W-:Y:S02]  /*2140*/  FSETP.GTU.FTZ.AND P0, PT, |R14|, +INF , PT ;  /* 0x7f8000000e00780b */ /* 0x000fe40003f1c200 */
[----:B------:R-:W-:-:S04]  /*2150*/  ISETP.LT.U32.AND P1, PT, R8, R13, PT ;  /* 0x0000000d0800720c */ /* 0x000fc80003f21070 */
[----:B------:R-:W-:-:S13]  /*2160*/  ISETP.LT.OR.EX P0, PT, R9, R16, !P0, P1 ;  /* 0x000000100900720c */ /* 0x000fda0004701710 */
.L_x_5732:
[----:B------:R-:W-:Y:S05]  /*2170*/  BSYNC B1 ;  /* 0x0000000000017941 */ /* 0x000fea0003800000 */
.L_x_5730:
        /* <DEDUP_REMOVED lines=15> */
.L_x_5734:
[----:B------:R-:W-:Y:S02]  /*2270*/  FSETP.GTU.FTZ.AND P0, PT, |R15|, +INF , PT ;  /* 0x7f8000000f00780b */ /* 0x000fe40003f1c200 */
[----:B------:R-:W-:-:S04]  /*2280*/  ISETP.LT.U32.AND P1, PT, R13, R18, PT ;  /* 0x000000120d00720c */ /* 0x000fc80003f21070 */
[----:B------:R-:W-:-:S13]  /*2290*/  ISETP.LT.OR.EX P0, PT, R16, R17, !P0, P1 ;  /* 0x000000111000720c */ /* 0x000fda0004701710 */
.L_x_5735:
[----:B------:R-:W-:Y:S05]  /*22a0*/  BSYNC B1 ;  /* 0x0000000000017941 */ /* 0x000fea0003800000 */
.L_x_5733:
        /* <DEDUP_REMOVED lines=15> */
.L_x_5737:
[----:B------:R-:W-:Y:S02]  /*23a0*/  FSETP.GTU.FTZ.AND P0, PT, |R11|, +INF , PT ;  /* 0x7f8000000b00780b */ /* 0x000fe40003f1c200 */
[----:B------:R-:W-:-:S04]  /*23b0*/  ISETP.LT.U32.AND P1, PT, R13, R22, PT ;  /* 0x000000160d00720c */ /* 0x000fc80003f21070 */
[----:B------:R-:W-:-:S13]  /*23c0*/  ISETP.LT.OR.EX P0, PT, R3, R10, !P0, P1 ;  /* 0x0000000a0300720c */ /* 0x000fda0004701710 */
.L_x_5738:
[----:B------:R-:W-:Y:S05]  /*23d0*/  BSYNC B1 ;  /* 0x0000000000017941 */ /* 0x000fea0003800000 */
.L_x_5736:
[----:B------:R-:W-:Y:S02]  /*23e0*/  SEL R6, R13, R22, P0 ;  /* 0x000000160d067207 */ /* 0x000fe40000000000 */
[----:B------:R-:W-:Y:S02]  /*23f0*/  SEL R3, R3, R10, P0 ;  /* 0x0000000a03037207 */ /* 0x000fe40000000000 */
[----:B------:R-:W-:Y:S01]  /*2400*/  FSEL R11, R14, R11, P0 ;  /* 0x0000000b0e0b7208 */ /* 0x000fe20000000000 */
[----:B------:R-:W-:Y:S06]  /*2410*/  BRA `(.L_x_5706) ;  /* 0x000000b800d87947 */ /* 0x000fec0003800000 */
.L_x_5707:
        /* <DEDUP_REMOVED lines=36> */
.L_x_5756:
        /* <DEDUP_REMOVED lines=288> */
.L_x_5743:
        /* <DEDUP_REMOVED lines=242> */
.L_x_5744:
        /* <DEDUP_REMOVED lines=246> */
.L_x_5745:
        /* <DEDUP_REMOVED lines=241> */
.L_x_5746:
[----:B------:R-:W-:-:S04]  /*65f0*/  LOP3.LUT R25, R24, 0xfffffffe, RZ, 0xc0, !PT ;  /* 0xfffffffe18197812 */ /* 0x000fc800078ec0ff */
[----:B------:R-:W-:-:S05]  /*6600*/  IADD3 R24, P0, R20, R25, RZ ;  /* 0x0000001914187210 */ /* 0x000fca0007f1e0ff */
[----:B------:R-:W-:-:S05]  /*6610*/  IMAD.X R25, RZ, RZ, R21, P0 ;  /* 0x000000ffff197224 */ /* 0x000fca00000e0615 */
[----:B------:R1:W5:Y:S01]  /*6620*/  LDG.E.U16 R24, desc[UR36][R24.64] ;  /* 0x0000002418187981 */ /* 0x000362000c1e1500 */
[C---:B------:R-:W-:Y:S01]  /*6630*/  FSETP.GTU.FTZ.AND P2, PT, |R10|.reuse, +INF , PT ;  /* 0x7f8000000a00780b */ /* 0x040fe20003f5c200 */
[----:B0----5:R-:W-:Y:S01]  /*6640*/  HADD2.F32 R15, -RZ, R17.H0_H0 ;  /* 0x20000011ff0f7230 */ /* 0x021fe20000004100 */
        /* <DEDUP_REMOVED lines=11> */
[----:B------:R-:W-:Y:S01]  /*6700*/  HADD2.F32 R14, -RZ, R19.H0_H0 ;  /* 0x20000013ff0e7230 */ /* 0x000fe20000004100 */
        /* <DEDUP_REMOVED lines=15> */
.L_x_5748:
[----:B------:R-:W-:Y:S02]  /*6800*/  FSETP.GTU.FTZ.AND P0, PT, |R14|, +INF , PT ;  /* 0x7f8000000e00780b */ /* 0x000fe40003f1c200 */
[----:B------:R-:W-:-:S04]  /*6810*/  ISETP.LT.U32.AND P2, PT, R3, R23, PT ;  /* 0x000000170300720c */ /* 0x000fc80003f41070 */
[----:B------:R-:W-:-:S13]  /*6820*/  ISETP.LT.OR.EX P0, PT, R4, RZ, !P0, P2 ;  /* 0x000000ff0400720c */ /* 0x000fda0004701720 */
.L_x_5749:
[----:B------:R-:W-:Y:S05]  /*6830*/  BSYNC B2 ;  /* 0x0000000000027941 */ /* 0x000fea0003800000 */
.L_x_5747:
[----:B------:R-:W-:Y:S01]  /*6840*/  FSETP.GTU.FTZ.AND P2, PT, |R16|, +INF , PT ;  /* 0x7f8000001000780b */ /* 0x000fe20003f5c200 */
[----:B------:R-:W-:Y:S01]  /*6850*/  BSSY B2, `(.L_x_5750) ;  /* 0x0000013000027945 */ /* 0x000fe20003800000 */
[----:B------:R-:W-:Y:S01]  /*6860*/  SEL R3, R3, R23, P0 ;  /* 0x0000001703037207 */ /* 0x000fe20000000000 */
[----:B------:R-:W-:Y:S01]  /*6870*/  IMAD.IADD R23, R23, 0x1, R18 ;  /* 0x0000000117177824 */ /* 0x000fe200078e0212 */
[----:B------:R-:W-:Y:S01]  /*6880*/  FSEL R5, R5, R14, P0 ;  /* 0x0000000e05057208 */ /* 0x000fe20000000000 */
[----:B------:R-:W-:Y:S01]  /*6890*/  HADD2.F32 R15, -RZ, R22.H0_H0 ;  /* 0x20000016ff0f7230 */ /* 0x000fe20000004100 */
        /* <DEDUP_REMOVED lines=11> */
.L_x_5751:
[----:B------:R-:W-:Y:S02]  /*6950*/  FSETP.GTU.FTZ.AND P0, PT, |R15|, +INF , PT ;  /* 0x7f8000000f00780b */ /* 0x000fe40003f1c200 */
[----:B------:R-:W-:-:S04]  /*6960*/  ISETP.LT.U32.AND P2, PT, R8, R23, PT ;  /* 0x000000170800720c */ /* 0x000fc80003f41070 */
[----:B------:R-:W-:-:S13]  /*6970*/  ISETP.LT.OR.EX P0, PT, R9, RZ, !P0, P2 ;  /* 0x000000ff0900720c */ /* 0x000fda0004701720 */
.L_x_5752:
[----:B------:R-:W-:Y:S05]  /*6980*/  BSYNC B2 ;  /* 0x0000000000027941 */ /* 0x000fea0003800000 */
.L_x_5750:
[----:B------:R-:W-:Y:S01]  /*6990*/  FSETP.GTU.FTZ.AND P2, PT, |R11|, +INF , PT ;  /* 0x7f8000000b00780b */ /* 0x000fe20003f5c200 */
[----:B------:R-:W-:Y:S01]  /*69a0*/  BSSY B2, `(.L_x_5753) ;  /* 0x0000013000027945 */ /* 0x000fe20003800000 */
[----:B------:R-:W-:Y:S01]  /*69b0*/  FSEL R16, R16, R15, P0 ;  /* 0x0000000f10107208 */ /* 0x000fe20000000000 */
[----:B------:R-:W-:Y:S01]  /*69c0*/  IMAD.IADD R15, R23, 0x1, R18 ;  /* 0x00000001170f7824 */ /* 0x000fe200078e0212 */
        /* <DEDUP_REMOVED lines=13> */
.L_x_5754:
[----:B------:R-:W-:Y:S02]  /*6aa0*/  FSETP.GTU.FTZ.AND P0, PT, |R26|, +INF , PT ;  /* 0x7f8000001a00780b */ /* 0x000fe40003f1c200 */
[----:B------:R-:W-:-:S04]  /*6ab0*/  ISETP.LT.U32.AND P2, PT, R12, R15, PT ;  /* 0x0000000f0c00720c */ /* 0x000fc80003f41070 */
[----:B------:R-:W-:-:S13]  /*6ac0*/  ISETP.LT.OR.EX P0, PT, R13, RZ, !P0, P2 ;  /* 0x000000ff0d00720c */ /* 0x000fda0004701720 */
.L_x_5755:
[----:B------:R-:W-:Y:S05]  /*6ad0*/  BSYNC B2 ;  /* 0x0000000000027941 */ /* 0x000fea0003800000 */
.L_x_5753:
        /* <DEDUP_REMOVED lines=9> */
.L_x_5742:
[----:B------:R-:W-:Y:S05]  /*6b70*/  BSYNC B1 ;  /* 0x0000000000017941 */ /* 0x000fea0003800000 */
.L_x_5741:
        /* <DEDUP_REMOVED lines=280> */
.L_x_5759:
[----:B------:R-:W-:-:S04]  /*7d00*/  LOP3.LUT R15, R17, 0xfffffffe, RZ, 0xc0, !PT ;  /* 0xfffffffe110f7812 */ /* 0x000fc800078ec0ff */
[----:B------:R-:W-:-:S04]  /*7d10*/  IADD3 R14, P2, R20, R15, RZ ;  /* 0x0000000f140e7210 */ /* 0x000fc80007f5e0ff */
[----:B------:R-:W-:-:S05]  /*7d20*/  IADD3.X R15, RZ, R21, RZ, P2, !PT ;  /* 0x00000015ff0f7210 */ /* 0x000fca00017fe4ff */
        /* <DEDUP_REMOVED lines=278> */
.L_x_5760:
[----:B------:R-:W-:-:S04]  /*8e90*/  LOP3.LUT R15, R19, 0xfffffffe, RZ, 0xc0, !PT ;  /* 0xfffffffe130f7812 */ /* 0x000fc800078ec0ff */
[----:B------:R-:W-:-:S05]  /*8ea0*/  IADD3 R14, P2, R20, R15, RZ ;  /* 0x0000000f140e7210 */ /* 0x000fca0007f5e0ff */
[----:B------:R-:W-:-:S05]  /*8eb0*/  IMAD.X R15, RZ, RZ, R21, P2 ;  /* 0x000000ffff0f7224 */ /* 0x000fca00010e0615 */
[----:B------:R0:W5:Y:S01]  /*8ec0*/  LDG.E.U16 R19, desc[UR36][R14.64] ;  /* 0x000000240e137981 */ /* 0x000162000c1e1500 */
        /* <DEDUP_REMOVED lines=277> */
.L_x_5761:
[----:B------:R-:W-:-:S04]  /*a020*/  LOP3.LUT R15, R22, 0xfffffffe, RZ, 0xc0, !PT ;  /* 0xfffffffe160f7812 */ /* 0x000fc800078ec0ff */
[----:B------:R-:W-:-:S05]  /*a030*/  IADD3 R14, P2, R20, R15, RZ ;  /* 0x0000000f140e7210 */ /* 0x000fca0007f5e0ff */
[----:B------:R-:W-:-:S05]  /*a040*/  IMAD.X R15, RZ, RZ, R21, P2 ;  /* 0x000000ffff0f7224 */ /* 0x000fca00010e0615 */
[----:B------:R0:W5:Y:S02]  /*a050*/  LDG.E.U16 R22, desc[UR36][R14.64] ;  /* 0x000000240e167981 */ /* 0x000164000c1e1500 */
[----:B0-----:R-:W-:-:S05]  /*a060*/  IMAD.IADD R15, R27, 0x1, R18 ;  /* 0x000000011b0f7824 */ /* 0x001fca00078e0212 */
        /* <DEDUP_REMOVED lines=276> */
.L_x_5762:
[----:B------:R-:W-:-:S04]  /*b1b0*/  LOP3.LUT R25, R24, 0xfffffffe, RZ, 0xc0, !PT ;  /* 0xfffffffe18197812 */ /* 0x000fc800078ec0ff */
[----:B------:R-:W-:-:S05]  /*b1c0*/  IADD3 R24, P1, R20, R25, RZ ;  /* 0x0000001914187210 */ /* 0x000fca0007f3e0ff */
[----:B------:R-:W-:-:S05]  /*b1d0*/  IMAD.X R25, RZ, RZ, R21, P1 ;  /* 0x000000ffff197224 */ /* 0x000fca00008e0615 */
[----:B------:R0:W5:Y:S03]  /*b1e0*/  LDG.E.U16 R24, desc[UR36][R24.64] ;  /* 0x0000002418187981 */ /* 0x000166000c1e1500 */
.L_x_5758:
[----:B------:R-:W-:Y:S05]  /*b1f0*/  BSYNC B1 ;  /* 0x0000000000017941 */ /* 0x000fea0003800000 */
.L_x_5757:
[----:B------:R-:W-:Y:S04]  /*b200*/  BSSY B1, `(.L_x_5763) ;  /* 0x000005b000017945 */ /* 0x000fe80003800000 */
[----:B------:R-:W-:Y:S05]  /*b210*/  @P0 BRA `(.L_x_5764) ;  /* 0x0000000400640947 */ /* 0x000fea0003800000 */
[----:B------:R-:W-:Y:S01]  /*b220*/  FSETP.GTU.FTZ.AND P0, PT, |R10|, +INF , PT ;  /* 0x7f8000000a00780b */ /* 0x000fe20003f1c200 */
[----:B------:R-:W-:Y:S01]  /*b230*/  BSSY B2, `(.L_x_5765) ;  /* 0x000000f000027945 */ /* 0x000fe20003800000 */
[----:B-----5:R-:W-:-:S11]  /*b240*/  HADD2.F32 R17, -RZ, R17.H0_H0 ;  /* 0x20000011ff117230 */ /* 0x020fd60000004100 */
        /* <DEDUP_REMOVED lines=10> */
.L_x_5766:
[----:B------:R-:W-:Y:S02]  /*b2f0*/  FSETP.GTU.FTZ.AND P0, PT, |R17|, +INF , PT ;  /* 0x7f8000001100780b */ /* 0x000fe40003f1c200 */
[----:B------:R-:W-:-:S04]  /*b300*/  ISETP.LT.U32.AND P1, PT, R6, R2, PT ;  /* 0x000000020600720c */ /* 0x000fc80003f21070 */
[----:B------:R-:W-:-:S13]  /*b310*/  ISETP.LT.OR.EX P0, PT, R7, RZ, !P0, P1 ;  /* 0x000000ff0700720c */ /* 0x000fda0004701710 */
.L_x_5767:
[----:B------:R-:W-:Y:S05]  /*b320*/  BSYNC B2 ;  /* 0x0000000000027941 */ /* 0x000fea0003800000 */
.L_x_5765:
        /* <DEDUP_REMOVED lines=8> */
[----:B------:R-:W-:-:S11]  /*b3b0*/  HADD2.F32 R14, -RZ, R19.H0_H0 ;  /* 0x20000013ff0e7230 */ /* 0x000fd60000004100 */
        /* <DEDUP_REMOVED lines=10> */
.L_x_5769:
[----:B------:R-:W-:Y:S02]  /*b460*/  FSETP.GTU.FTZ.AND P0, PT, |R14|, +INF , PT ;  /* 0x7f8000000e00780b */ /* 0x000fe40003f1c200 */
[----:B------:R-:W-:-:S04]  /*b470*/  ISETP.LT.U32.AND P1, PT, R3, R20, PT ;  /* 0x000000140300720c */ /* 0x000fc80003f21070 */
[----:B------:R-:W-:-:S13]  /*b480*/  ISETP.LT.OR.EX P0, PT, R4, RZ, !P0, P1 ;  /* 0x000000ff0400720c */ /* 0x000fda0004701710 */
.L_x_5770:
[----:B------:R-:W-:Y:S05]  /*b490*/  BSYNC B2 ;  /* 0x0000000000027941 */ /* 0x000fea0003800000 */
.L_x_5768:
        /* <DEDUP_REMOVED lines=19> */
.L_x_5772:
[----:B------:R-:W-:Y:S02]  /*b5d0*/  FSETP.GTU.FTZ.AND P0, PT, |R17|, +INF , PT ;  /* 0x7f8000001100780b */ /* 0x000fe40003f1c200 */
[----:B------:R-:W-:-:S04]  /*b5e0*/  ISETP.LT.U32.AND P1, PT, R8, R15, PT ;  /* 0x0000000f0800720c */ /* 0x000fc80003f21070 */
[----:B------:R-:W-:-:S13]  /*b5f0*/  ISETP.LT.OR.EX P0, PT, R9, RZ, !P0, P1 ;  /* 0x000000ff0900720c */ /* 0x000fda0004701710 */
.L_x_5773:
[----:B------:R-:W-:Y:S05]  /*b600*/  BSYNC B2 ;  /* 0x0000000000027941 */ /* 0x000fea0003800000 */
.L_x_5771:
        /* <DEDUP_REMOVED lines=8> */
[----:B------:R-:W-:-:S11]  /*b690*/  HADD2.F32 R24, -RZ, R24.H0_H0 ;  /* 0x20000018ff187230 */ /* 0x000fd60000004100 */
        /* <DEDUP_REMOVED lines=10> */
.L_x_5775:
[----:B------:R-:W-:Y:S02]  /*b740*/  FSETP.GTU.FTZ.AND P0, PT, |R24|, +INF , PT ;  /* 0x7f8000001800780b */ /* 0x000fe40003f1c200 */
[----:B------:R-:W-:-:S04]  /*b750*/  ISETP.LT.U32.AND P1, PT, R12, R19, PT ;  /* 0x000000130c00720c */ /* 0x000fc80003f21070 */
[----:B------:R-:W-:-:S13]  /*b760*/  ISETP.LT.OR.EX P0, PT, R13, RZ, !P0, P1 ;  /* 0x000000ff0d00720c */ /* 0x000fda0004701710 */
.L_x_5776:
[----:B------:R-:W-:Y:S05]  /*b770*/  BSYNC B2 ;  /* 0x0000000000027941 */ /* 0x000fea0003800000 */
.L_x_5774:
[----:B------:R-:W-:Y:S02]  /*b780*/  FSEL R11, R11, R24, P0 ;  /* 0x000000180b0b7208 */ /* 0x000fe40000000000 */
[----:B------:R-:W-:Y:S02]  /*b790*/  SEL R12, R12, R19, P0 ;  /* 0x000000130c0c7207 */ /* 0x000fe40000000000 */
[----:B------:R-:W-:-:S07]  /*b7a0*/  SEL R13, R13, RZ, P0 ;  /* 0x000000ff0d0d7207 */ /* 0x000fce0000000000 */
.L_x_5764:
[----:B------:R-:W-:Y:S05]  /*b7b0*/  BSYNC B1 ;  /* 0x0000000000017941 */ /* 0x000fea0003800000 */
.L_x_5763:
        /* <DEDUP_REMOVED lines=12> */
.L_x_5778:
[----:B------:R-:W-:Y:S02]  /*b880*/  FSETP.GTU.FTZ.AND P0, PT, |R5|, +INF , PT ;  /* 0x7f8000000500780b */ /* 0x000fe40003f1c200 */
[----:B------:R-:W-:-:S04]  /*b890*/  ISETP.LT.U32.AND P1, PT, R6, R3, PT ;  /* 0x000000030600720c */ /* 0x000fc80003f21070 */
[----:B------:R-:W-:-:S13]  /*b8a0*/  ISETP.LT.OR.EX P0, PT, R7, R4, !P0, P1 ;  /* 0x000000040700720c */ /* 0x000fda0004701710 */
.L_x_5779:
[----:B------:R-:W-:Y:S05]  /*b8b0*/  BSYNC B1 ;  /* 0x0000000000017941 */ /* 0x000fea0003800000 */
.L_x_5777:
        /* <DEDUP_REMOVED lines=15> */
.L_x_5781:
[----:B------:R-:W-:Y:S02]  /*b9b0*/  FSETP.GTU.FTZ.AND P0, PT, |R16|, +INF , PT ;  /* 0x7f8000001000780b */ /* 0x000fe40003f1c200 */
[----:B------:R-:W-:-:S04]  /*b9c0*/  ISETP.LT.U32.AND P1, PT, R3, R8, PT ;  /* 0x000000080300720c */ /* 0x000fc80003f21070 */
[----:B------:R-:W-:-:S13]  /*b9d0*/  ISETP.LT.OR.EX P0, PT, R4, R9, !P0, P1 ;  /* 0x000000090400720c */ /* 0x000fda0004701710 */
.L_x_5782:
[----:B------:R-:W-:Y:S05]  /*b9e0*/  BSYNC B1 ;  /* 0x0000000000017941 */ /* 0x000fea0003800000 */
.L_x_5780:
        /* <DEDUP_REMOVED lines=15> */
.L_x_5784:
[----:B------:R-:W-:Y:S02]  /*bae0*/  FSETP.GTU.FTZ.AND P0, PT, |R11|, +INF , PT ;  /* 0x7f8000000b00780b */ /* 0x000fe40003f1c200 */
[----:B------:R-:W-:-:S04]  /*baf0*/  ISETP.LT.U32.AND P1, PT, R3, R12, PT ;  /* 0x0000000c0300720c */ /* 0x000fc80003f21070 */
[----:B------:R-:W-:-:S13]  /*bb00*/  ISETP.LT.OR.EX P0, PT, R4, R13, !P0, P1 ;  /* 0x0000000d0400720c */ /* 0x000fda0004701710 */
.L_x_5785:
[----:B------:R-:W-:Y:S05]  /*bb10*/  BSYNC B1 ;  /* 0x0000000000017941 */ /* 0x000fea0003800000 */
.L_x_5783:
[----:B------:R-:W-:Y:S02]  /*bb20*/  SEL R6, R3, R12, P0 ;  /* 0x0000000c03067207 */ /* 0x000fe40000000000 */
[----:B------:R-:W-:Y:S02]  /*bb30*/  SEL R3, R4, R13, P0 ;  /* 0x0000000d04037207 */ /* 0x000fe40000000000 */
[----:B------:R-:W-:Y:S01]  /*bb40*/  FSEL R11, R16, R11, P0 ;  /* 0x0000000b100b7208 */ /* 0x000fe20000000000 */
[----:B------:R-:W-:Y:S06]  /*bb50*/  BRA `(.L_x_5706) ;  /* 0x0000002400087947 */ /* 0x000fec0003800000 */
.L_x_5740:
[----:B------:R-:W-:Y:S01]  /*bb60*/  ISETP.GE.U32.AND P0, PT, R6, R23, PT ;  /* 0x000000170600720c */ /* 0x000fe20003f06070 */
[----:B------:R-:W-:Y:S01]  /*bb70*/  BSSY B1, `(.L_x_5786) ;  /* 0x0000072000017945 */ /* 0x000fe20003800000 */
[--C-:B------:R-:W-:Y:S01]  /*bb80*/  IMAD.MOV.U32 R14, RZ, RZ, R12.reuse ;  /* 0x000000ffff0e7224 */ /* 0x100fe200078e000c */
[----:B------:R-:W-:Y:S01]  /*bb90*/  MOV R6, R12 ;  /* 0x0000000c00067202 */ /* 0x000fe20000000f00 */
[----:B------:R-:W-:Y:S02]  /*bba0*/  IMAD.MOV.U32 R11, RZ, RZ, R9 ;  /* 0x000000ffff0b7224 */ /* 0x000fe400078e0009 */
[----:B------:R-:W-:Y:S02]  /*bbb0*/  IMAD.MOV.U32 R10, RZ, RZ, R12 ;  /* 0x000000ffff0a7224 */ /* 0x000fe400078e000c */
[--C-:B------:R-:W-:Y:S02]  /*bbc0*/  IMAD.MOV.U32 R8, RZ, RZ, R15.reuse ;  /* 0x000000ffff087224 */ /* 0x100fe400078e000f */
[----:B------:R-:W-:-:S02]  /*bbd0*/  IMAD.MOV.U32 R7, RZ, RZ, R15 ;  /* 0x000000ffff077224 */ /* 0x000fc400078e000f */
[----:B------:R-:W-:Y:S01]  /*bbe0*/  IMAD.MOV.U32 R5, RZ, RZ, R9 ;  /* 0x000000ffff057224 */ /* 0x000fe200078e0009 */
[----:B------:R-:W-:Y:S06]  /*bbf0*/  @P0 BRA `(.L_x_5787) ;  /* 0x0000000400a40947 */ /* 0x000fec0003800000 */
[----:B------:R-:W0:Y:S01]  /*bc00*/  LDC R18, c[0x0][0x234] ;  /* 0x00008d00ff127b82 */ /* 0x000e220000000800 */
[--C-:B------:R-:W-:Y:S01]  /*bc10*/  IMAD.MOV.U32 R14, RZ, RZ, R12.reuse ;  /* 0x000000ffff0e7224 */ /* 0x100fe200078e000c */
[----:B------:R-:W-:Y:S01]  /*bc20*/  MOV R5, R9 ;  /* 0x0000000900057202 */ /* 0x000fe20000000f00 */
[--C-:B------:R-:W-:Y:S02]  /*bc30*/  IMAD.MOV.U32 R10, RZ, RZ, R12.reuse ;  /* 0x000000ffff0a7224 */ /* 0x100fe400078e000c */
[----:B------:R-:W-:Y:S02]  /*bc40*/  IMAD.MOV.U32 R6, RZ, RZ, R12 ;  /* 0x000000ffff067224 */ /* 0x000fe400078e000c */
[----:B------:R-:W-:Y:S02]  /*bc50*/  IMAD.MOV.U32 R11, RZ, RZ, R9 ;  /* 0x000000ffff0b7224 */ /* 0x000fe400078e0009 */
[--C-:B------:R-:W-:Y:S02]  /*bc60*/  IMAD.MOV.U32 R8, RZ, RZ, R15.reuse ;  /* 0x000000ffff087224 */ /* 0x100fe400078e000f */
[----:B------:R-:W-:-:S07]  /*bc70*/  IMAD.MOV.U32 R7, RZ, RZ, R15 ;  /* 0x000000ffff077224 */ /* 0x000fce00078e000f */
.L_x_5797:
[----:B------:R-:W-:-:S04]  /*bc80*/  IMAD R13, R17, R2, RZ ;  /* 0x00000002110d7224 */ /* 0x000fc800078e02ff */
[----:B------:R-:W-:-:S05]  /*bc90*/  IMAD.WIDE.U32 R12, R13, 0x2, R20 ;  /* 0x000000020d0c7825 */ /* 0x000fca00078e0014 */
[----:B------:R1:W2:Y:S01]  /*bca0*/  LDG.E.U16 R19, desc[UR36][R12.64] ;  /* 0x000000240c137981 */ /* 0x0002a2000c1e1500 */
[----:B------:R-:W-:Y:S01]  /*bcb0*/  FSETP.GTU.FTZ.AND P1, PT, |R8|, +INF , PT ;  /* 0x7f8000000800780b */ /* 0x000fe20003f3c200 */
[----:B0-----:R-:W-:-:S04]  /*bcc0*/  IMAD.IADD R24, R2, 0x1, R18 ;  /* 0x0000000102187824 */ /* 0x001fc800078e0212 */
[----:B------:R-:W-:Y:S02]  /*bcd0*/  IMAD.IADD R23, R24, 0x1, R18 ;  /* 0x0000000118177824 */ /* 0x000fe400078e0212 */
[C---:B-1----:R-:W-:Y:S02]  /*bce0*/  IMAD R13, R17.reuse, R24, RZ ;  /* 0x00000018110d7224 */ /* 0x042fe400078e02ff */
[----:B------:R-:W-:-:S04]  /*bcf0*/  IMAD R27, R17, R23, RZ ;  /* 0x00000017111b7224 */ /* 0x000fc800078e02ff */
[----:B------:R-:W-:Y:S01]  /*bd00*/  @!P1 ISETP.GE.U32.AND P0, PT, R14, R2, PT ;  /* 0x000000020e00920c */ /* 0x000fe20003f06070 */
[----:B------:R-:W-:-:S03]  /*bd10*/  IMAD.WIDE.U32 R12, R13, 0x2, R20 ;  /* 0x000000020d0c7825 */ /* 0x000fc600078e0014 */
[----:B------:R-:W-:Y:S01]  /*bd20*/  @!P1 ISETP.GE.AND.EX P0, PT, R11, RZ, PT, P0 ;  /* 0x000000ff0b00920c */ /* 0x000fe20003f06300 */
        /* <DEDUP_REMOVED lines=10> */
[----:B------:R-:W-:Y:S02]  /*bdd0*/  IADD3 R22, R23, R18, RZ ;  /* 0x0000001217167210 */ /* 0x000fe40007ffe0ff */
        /* <DEDUP_REMOVED lines=11> */
[----:B--2---:R-:W-:Y:S01]  /*be90*/  HADD2.F32 R28, -RZ, R25.H0_H0 ;  /* 0x20000019ff1c7230 */ /* 0x004fe20000004100 */
        /* <DEDUP_REMOVED lines=10> */
.L_x_5789:
[----:B------:R-:W-:Y:S02]  /*bf40*/  FSETP.GTU.FTZ.AND P0, PT, |R28|, +INF , PT ;  /* 0x7f8000001c00780b */ /* 0x000fe40003f1c200 */
[----:B------:R-:W-:-:S04]  /*bf50*/  ISETP.LT.U32.AND P1, PT, R3, R24, PT ;  /* 0x000000180300720c */ /* 0x000fc80003f21070 */
[----:B------:R-:W-:-:S13]  /*bf60*/  ISETP.LT.OR.EX P0, PT, R4, RZ, !P0, P1 ;  /* 0x000000ff0400720c */ /* 0x000fda0004701710 */
.L_x_5790:
[----:B------:R-:W-:Y:S05]  /*bf70*/  BSYNC B2 ;  /* 0x0000000000027941 */ /* 0x000fea0003800000 */
.L_x_5788:
[----:B------:R-:W-:Y:S01]  /*bf80*/  FSETP.GTU.FTZ.AND P1, PT, |R16|, +INF , PT ;  /* 0x7f8000001000780b */ /* 0x000fe20003f3c200 */
[----:B------:R-:W-:Y:S01]  /*bf90*/  BSSY B2, `(.L_x_5791) ;  /* 0x0000012000027945 */ /* 0x000fe20003800000 */
[----:B------:R-:W-:Y:S01]  /*bfa0*/  FSEL R15, R15, R28, P0 ;  /* 0x0000001c0f0f7208 */ /* 0x000fe20000000000 */
[----:B-----5:R-:W-:Y:S01]  /*bfb0*/  HADD2.F32 R13, -RZ, R26.H0_H0 ;  /* 0x2000001aff0d7230 */ /* 0x020fe20000004100 */
        /* <DEDUP_REMOVED lines=12> */
.L_x_5792:
[----:B------:R-:W-:Y:S02]  /*c080*/  FSETP.GTU.FTZ.AND P0, PT, |R13|, +INF , PT ;  /* 0x7f8000000d00780b */ /* 0x000fe40003f1c200 */
[----:B------:R-:W-:-:S04]  /*c090*/  ISETP.LT.U32.AND P1, PT, R10, R23, PT ;  /* 0x000000170a00720c */ /* 0x000fc80003f21070 */
[----:B------:R-:W-:-:S13]  /*c0a0*/  ISETP.LT.OR.EX P0, PT, R9, RZ, !P0, P1 ;  /* 0x000000ff0900720c */ /* 0x000fda0004701710 */
.L_x_5793:
[----:B------:R-:W-:Y:S05]  /*c0b0*/  BSYNC B2 ;  /* 0x0000000000027941 */ /* 0x000fea0003800000 */
.L_x_5791:
[----:B------:R-:W-:Y:S01]  /*c0c0*/  FSETP.GTU.FTZ.AND P1, PT, |R7|, +INF , PT ;  /* 0x7f8000000700780b */ /* 0x000fe20003f3c200 */
[----:B------:R-:W-:Y:S01]  /*c0d0*/  BSSY B2, `(.L_x_5794) ;  /* 0x0000012000027945 */ /* 0x000fe20003800000 */
[----:B------:R-:W-:Y:S01]  /*c0e0*/  FSEL R16, R16, R13, P0 ;  /* 0x0000000d10107208 */ /* 0x000fe20000000000 */
[----:B------:R-:W-:Y:S01]  /*c0f0*/  HADD2.F32 R24, -RZ, R12.H0_H0 ;  /* 0x2000000cff187230 */ /* 0x000fe20000004100 */
        /* <DEDUP_REMOVED lines=12> */
.L_x_5795:
[----:B------:R-:W-:Y:S02]  /*c1c0*/  FSETP.GTU.FTZ.AND P0, PT, |R24|, +INF , PT ;  /* 0x7f8000001800780b */ /* 0x000fe40003f1c200 */
[----:B------:R-:W-:-:S04]  /*c1d0*/  ISETP.LT.U32.AND P1, PT, R6, R22, PT ;  /* 0x000000160600720c */ /* 0x000fc80003f21070 */
[----:B------:R-:W-:-:S13]  /*c1e0*/  ISETP.LT.OR.EX P0, PT, R5, RZ, !P0, P1 ;  /* 0x000000ff0500720c */ /* 0x000fda0004701710 */
.L_x_5796:
[----:B------:R-:W-:Y:S05]  /*c1f0*/  BSYNC B2 ;  /* 0x0000000000027941 */ /* 0x000fea0003800000 */
.L_x_5794:
        /* <DEDUP_REMOVED lines=9> */
.L_x_5787:
[----:B------:R-:W-:Y:S05]  /*c290*/  BSYNC B1 ;  /* 0x0000000000017941 */ /* 0x000fea0003800000 */
.L_x_5786:
        /* <DEDUP_REMOVED lines=15> */
[----:B------:R-:W-:Y:S01]  /*c390*/  IADD3 R24, R22, R18, RZ ;  /* 0x0000001216187210 */ /* 0x000fe20007ffe0ff */
[----:B------:R-:W-:-:S03]  /*c3a0*/  IMAD R27, R17, R22, RZ ;  /* 0x00000016111b7224 */ /* 0x000fc600078e02ff */
[----:B------:R-:W-:Y:S01]  /*c3b0*/  ISETP.GE.U32.AND P0, PT, R24, R23, PT ;  /* 0x000000171800720c */ /* 0x000fe20003f06070 */
[----:B------:R-:W-:-:S06]  /*c3c0*/  IMAD.WIDE.U32 R26, R27, 0x2, R20 ;  /* 0x000000021b1a7825 */ /* 0x000fcc00078e0014 */
[----:B------:R0:W5:Y:S06]  /*c3d0*/  LDG.E.U16 R26, desc[UR36][R26.64] ;  /* 0x000000241a1a7981 */ /* 0x00016c000c1e1500 */
[----:B------:R-:W-:-:S04]  /*c3e0*/  @!P0 IMAD R17, R17, R24, RZ ;  /* 0x0000001811118224 */ /* 0x000fc800078e02ff */
[----:B------:R-:W-:-:S05]  /*c3f0*/  @!P0 IMAD.WIDE.U32 R20, R17, 0x2, R20 ;  /* 0x0000000211148825 */ /* 0x000fca00078e0014 */
[----:B------:R0:W5:Y:S02]  /*c400*/  @!P0 LDG.E.U16 R12, desc[UR36][R20.64] ;  /* 0x00000024140c8981 */ /* 0x000164000c1e1500 */
.L_x_5799:
[----:B------:R-:W-:Y:S05]  /*c410*/  BSYNC B1 ;  /* 0x0000000000017941 */ /* 0x000fea0003800000 */
.L_x_5798:
        /* <DEDUP_REMOVED lines=15> */
.L_x_5803:
[----:B------:R-:W-:Y:S02]  /*c510*/  FSETP.GTU.FTZ.AND P0, PT, |R19|, +INF , PT ;  /* 0x7f8000001300780b */ /* 0x000fe40003f1c200 */
[----:B------:R-:W-:-:S04]  /*c520*/  ISETP.LT.U32.AND P1, PT, R14, R2, PT ;  /* 0x000000020e00720c */ /* 0x000fc80003f21070 */
[----:B------:R-:W-:-:S13]  /*c530*/  ISETP.LT.OR.EX P0, PT, R11, RZ, !P0, P1 ;  /* 0x000000ff0b00720c */ /* 0x000fda0004701710 */
.L_x_5804:
[----:B------:R-:W-:Y:S05]  /*c540*/  BSYNC B2 ;  /* 0x0000000000027941 */ /* 0x000fea0003800000 */
.L_x_5802:
        /* <DEDUP_REMOVED lines=8> */
[----:B0-----:R-:W-:-:S11]  /*c5d0*/  HADD2.F32 R20, -RZ, R25.H0_H0 ;  /* 0x20000019ff147230 */ /* 0x001fd60000004100 */
        /* <DEDUP_REMOVED lines=10> */
.L_x_5806:
[----:B------:R-:W-:Y:S02]  /*c680*/  FSETP.GTU.FTZ.AND P0, PT, |R20|, +INF , PT ;  /* 0x7f8000001400780b */ /* 0x000fe40003f1c200 */
[----:B------:R-:W-:-:S04]  /*c690*/  ISETP.LT.U32.AND P1, PT, R3, R22, PT ;  /* 0x000000160300720c */ /* 0x000fc80003f21070 */
[----:B------:R-:W-:-:S13]  /*c6a0*/  ISETP.LT.OR.EX P0, PT, R4, RZ, !P0, P1 ;  /* 0x000000ff0400720c */ /* 0x000fda0004701710 */
.L_x_5807:
[----:B------:R-:W-:Y:S05]  /*c6b0*/  BSYNC B2 ;  /* 0x0000000000027941 */ /* 0x000fea0003800000 */
.L_x_5805:
        /* <DEDUP_REMOVED lines=19> */
.L_x_5809:
[----:B------:R-:W-:Y:S02]  /*c7f0*/  FSETP.GTU.FTZ.AND P0, PT, |R17|, +INF , PT ;  /* 0x7f8000001100780b */ /* 0x000fe40003f1c200 */
[----:B------:R-:W-:-:S04]  /*c800*/  ISETP.LT.U32.AND P1, PT, R10, R13, PT ;  /* 0x0000000d0a00720c */ /* 0x000fc80003f21070 */
[----:B------:R-:W-:-:S13]  /*c810*/  ISETP.LT.OR.EX P0, PT, R9, RZ, !P0, P1 ;  /* 0x000000ff0900720c */ /* 0x000fda0004701710 */
.L_x_5810:
[----:B------:R-:W-:Y:S05]  /*c820*/  BSYNC B2 ;  /* 0x0000000000027941 */ /* 0x000fea0003800000 */
.L_x_5808:
        /* <DEDUP_REMOVED lines=19> */
.L_x_5812:
[----:B------:R-:W-:Y:S02]  /*c960*/  FSETP.GTU.FTZ.AND P0, PT, |R12|, +INF , PT ;  /* 0x7f8000000c00780b */ /* 0x000fe40003f1c200 */
[----:B------:R-:W-:-:S04]  /*c970*/  ISETP.LT.U32.AND P1, PT, R6, R19, PT ;  /* 0x000000130600720c */ /* 0x000fc80003f21070 */
[----:B------:R-:W-:-:S13]  /*c980*/  ISETP.LT.OR.EX P0, PT, R5, RZ, !P0, P1 ;  /* 0x000000ff0500720c */ /* 0x000fda0004701710 */
.L_x_5813:
[----:B------:R-:W-:Y:S05]  /*c990*/  BSYNC B2 ;  /* 0x0000000000027941 */ /* 0x000fea0003800000 */
.L_x_5811:
[----:B------:R-:W-:Y:S02]  /*c9a0*/  FSEL R7, R7, R12, P0 ;  /* 0x0000000c07077208 */ /* 0x000fe40000000000 */
[----:B------:R-:W-:Y:S02]  /*c9b0*/  SEL R6, R6, R19, P0 ;  /* 0x0000001306067207 */ /* 0x000fe40000000000 */
[----:B------:R-:W-:-:S07]  /*c9c0*/  SEL R5, R5, RZ, P0 ;  /* 0x000000ff05057207 */ /* 0x000fce0000000000 */
.L_x_5801:
[----:B------:R-:W-:Y:S05]  /*c9d0*/  BSYNC B1 ;  /* 0x0000000000017941 */ /* 0x000fea0003800000 */
.L_x_5800:
        /* <DEDUP_REMOVED lines=12> */
.L_x_5815:
[----:B------:R-:W-:Y:S02]  /*caa0*/  FSETP.GTU.FTZ.AND P0, PT, |R15|, +INF , PT ;  /* 0x7f8000000f00780b */ /* 0x000fe40003f1c200 */
[----:B------:R-:W-:-:S04]  /*cab0*/  ISETP.LT.U32.AND P1, PT, R14, R3, PT ;  /* 0x000000030e00720c */ /* 0x000fc80003f21070 */
[----:B------:R-:W-:-:S13]  /*cac0*/  ISETP.LT.OR.EX P0, PT, R11, R4, !P0, P1 ;  /* 0x000000040b00720c */ /* 0x000fda0004701710 */
.L_x_5816:
[----:B------:R-:W-:Y:S05]  /*cad0*/  BSYNC B1 ;  /* 0x0000000000017941 */ /* 0x000fea0003800000 */
.L_x_5814:
        /* <DEDUP_REMOVED lines=15> */
.L_x_5818:
[----:B------:R-:W-:Y:S02]  /*cbd0*/  FSETP.GTU.FTZ.AND P0, PT, |R16|, +INF , PT ;  /* 0x7f8000001000780b */ /* 0x000fe40003f1c200 */
[----:B------:R-:W-:-:S04]  /*cbe0*/  ISETP.LT.U32.AND P1, PT, R3, R10, PT ;  /* 0x0000000a0300720c */ /* 0x000fc80003f21070 */
[----:B------:R-:W-:-:S13]  /*cbf0*/  ISETP.LT.OR.EX P0, PT, R4, R9, !P0, P1 ;  /* 0x000000090400720c */ /* 0x000fda0004701710 */
.L_x_5819:
[----:B------:R-:W-:Y:S05]  /*cc00*/  BSYNC B1 ;  /* 0x0000000000017941 */ /* 0x000fea0003800000 */
.L_x_5817:
        /* <DEDUP_REMOVED lines=15> */
.L_x_5821:
[----:B------:R-:W-:Y:S02]  /*cd00*/  FSETP.GTU.FTZ.AND P0, PT, |R7|, +INF , PT ;  /* 0x7f8000000700780b */ /* 0x000fe40003f1c200 */
[----:B------:R-:W-:-:S04]  /*cd10*/  ISETP.LT.U32.AND P1, PT, R3, R6, PT ;  /* 0x000000060300720c */ /* 0x000fc80003f21070 */
[----:B------:R-:W-:-:S13]  /*cd20*/  ISETP.LT.OR.EX P0, PT, R4, R5, !P0, P1 ;  /* 0x000000050400720c */ /* 0x000fda0004701710 */
.L_x_5822:
[----:B------:R-:W-:Y:S05]  /*cd30*/  BSYNC B1 ;  /* 0x0000000000017941 */ /* 0x000fea0003800000 */
.L_x_5820:
[----:B------:R-:W-:Y:S02]  /*cd40*/  SEL R6, R3, R6, P0 ;  /* 0x0000000603067207 */ /* 0x000fe40000000000 */
[----:B------:R-:W-:Y:S02]  /*cd50*/  SEL R3, R4, R5, P0 ;  /* 0x0000000504037207 */ /* 0x000fe40000000000 */
[----:B------:R-:W-:Y:S01]  /*cd60*/  FSEL R11, R16, R7, P0 ;  /* 0x00000007100b7208 */ /* 0x000fe20000000000 */
[----:B------:R-:W-:Y:S06]  /*cd70*/  BRA `(.L_x_5706) ;  /* 0x0000001000807947 */ /* 0x000fec0003800000 */
.L_x_5739:
        /* <DEDUP_REMOVED lines=8> */
[----:B0-----:R-:W-:Y:S01]  /*ce00*/  MOV R18, R11 ;  /* 0x0000000b00127202 */ /* 0x001fe20000000f00 */
        /* <DEDUP_REMOVED lines=16> */
.L_x_5834:
[----:B------:R-:W-:-:S05]  /*cf10*/  IMAD.WIDE.U32 R12, R19, 0x2, R20 ;  /* 0x00000002130c7825 */ /* 0x000fca00078e0014 */
[----:B------:R1:W2:Y:S01]  /*cf20*/  LDG.E.U16 R2, desc[UR36][R12.64] ;  /* 0x000000240c027981 */ /* 0x0002a2000c1e1500 */
[----:B------:R-:W-:Y:S02]  /*cf30*/  FSETP.GTU.FTZ.AND P1, PT, |R16|, +INF , PT ;  /* 0x7f8000001000780b */ /* 0x000fe40003f3c200 */
[----:B0-----:R-:W-:-:S05]  /*cf40*/  IADD3 R26, R19, R22, RZ ;  /* 0x00000016131a7210 */ /* 0x001fca0007ffe0ff */
[C---:B------:R-:W-:Y:S02]  /*cf50*/  IMAD.IADD R23, R26.reuse, 0x1, R22 ;  /* 0x000000011a177824 */ /* 0x040fe400078e0216 */
[----:B-1----:R-:W-:-:S04]  /*cf60*/  IMAD.WIDE.U32 R12, R26, 0x2, R20 ;  /* 0x000000021a0c7825 */ /* 0x002fc800078e0014 */
[----:B------:R-:W-:Y:S01]  /*cf70*/  @!P1 ISETP.GE.U32.AND P0, PT, R9, R19, PT ;  /* 0x000000130900920c */ /* 0x000fe20003f06070 */
[----:B------:R-:W-:Y:S01]  /*cf80*/  IMAD.IADD R24, R23, 0x1, R22 ;  /* 0x0000000117187824 */ /* 0x000fe200078e0216 */
[----:B------:R0:W3:Y:S02]  /*cf90*/  LDG.E.U16 R25, desc[UR36][R12.64] ;  /* 0x000000240c197981 */ /* 0x0000e4000c1e1500 */
[----:B------:R-:W-:Y:S01]  /*cfa0*/  @!P1 ISETP.GE.AND.EX P0, PT, R5, RZ, PT, P0 ;  /* 0x000000ff0500920c */ /* 0x000fe20003f06300 */
[----:B0-----:R-:W-:-:S06]  /*cfb0*/  IMAD.WIDE.U32 R12, R24, 0x2, R20 ;  /* 0x00000002180c7825 */ /* 0x001fcc00078e0014 */
[----:B------:R0:W5:Y:S01]  /*cfc0*/  LDG.E.U16 R12, desc[UR36][R12.64] ;  /* 0x000000240c0c7981 */ /* 0x000162000c1e1500 */
        /* <DEDUP_REMOVED lines=16> */
[----:B---3--:R-:W-:Y:S01]  /*d0d0*/  HADD2.F32 R28, -RZ, R25.H0_H0 ;  /* 0x20000019ff1c7230 */ /* 0x008fe20000004100 */
        /* <DEDUP_REMOVED lines=11> */
.L_x_5826:
[----:B------:R-:W-:Y:S02]  /*d190*/  FSETP.GTU.FTZ.AND P0, PT, |R28|, +INF , PT ;  /* 0x7f8000001c00780b */ /* 0x000fe40003f1c200 */
[----:B------:R-:W-:-:S04]  /*d1a0*/  ISETP.LT.U32.AND P1, PT, R10, R26, PT ;  /* 0x0000001a0a00720c */ /* 0x000fc80003f21070 */
[----:B------:R-:W-:-:S13]  /*d1b0*/  ISETP.LT.OR.EX P0, PT, R6, RZ, !P0, P1 ;  /* 0x000000ff0600720c */ /* 0x000fda0004701710 */
.L_x_5827:
[----:B------:R-:W-:Y:S05]  /*d1c0*/  BSYNC B2 ;  /* 0x0000000000027941 */ /* 0x000fea0003800000 */
.L_x_5825:
        /* <DEDUP_REMOVED lines=16> */
.L_x_5829:
[----:B------:R-:W-:Y:S02]  /*d2d0*/  FSETP.GTU.FTZ.AND P0, PT, |R15|, +INF , PT ;  /* 0x7f8000000f00780b */ /* 0x000fe40003f1c200 */
[----:B------:R-:W-:-:S04]  /*d2e0*/  ISETP.LT.U32.AND P1, PT, R8, R23, PT ;  /* 0x000000170800720c */ /* 0x000fc80003f21070 */
[----:B------:R-:W-:-:S13]  /*d2f0*/  ISETP.LT.OR.EX P0, PT, R4, RZ, !P0, P1 ;  /* 0x000000ff0400720c */ /* 0x000fda0004701710 */
.L_x_5830:
[----:B------:R-:W-:Y:S05]  /*d300*/  BSYNC B2 ;  /* 0x0000000000027941 */ /* 0x000fea0003800000 */
.L_x_5828:
[----:B------:R-:W-:Y:S01]  /*d310*/  FSETP.GTU.FTZ.AND P1, PT, |R11|, +INF , PT ;  /* 0x7f8000000b00780b */ /* 0x000fe20003f3c200 */
[----:B------:R-:W-:Y:S01]  /*d320*/  BSSY B2, `(.L_x_5831) ;  /* 0x0000012000027945 */ /* 0x000fe20003800000 */
[----:B------:R-:W-:Y:S01]  /*d330*/  FSEL R18, R18, R15, P0 ;  /* 0x0000000f12127208 */ /* 0x000fe20000000000 */
[----:B------:R-:W-:Y:S01]  /*d340*/  HADD2.F32 R28, -RZ, R12.H0_H0 ;  /* 0x2000000cff1c7230 */ /* 0x000fe20000004100 */
        /* <DEDUP_REMOVED lines=12> */
.L_x_5832:
[----:B------:R-:W-:Y:S02]  /*d410*/  FSETP.GTU.FTZ.AND P0, PT, |R28|, +INF , PT ;  /* 0x7f8000001c00780b */ /* 0x000fe40003f1c200 */
[----:B------:R-:W-:-:S04]  /*d420*/  ISETP.LT.U32.AND P1, PT, R7, R24, PT ;  /* 0x000000180700720c */ /* 0x000fc80003f21070 */
[----:B------:R-:W-:-:S13]  /*d430*/  ISETP.LT.OR.EX P0, PT, R3, RZ, !P0, P1 ;  /* 0x000000ff0300720c */ /* 0x000fda0004701710 */
.L_x_5833:
[----:B------:R-:W-:Y:S05]  /*d440*/  BSYNC B2 ;  /* 0x0000000000027941 */ /* 0x000fea0003800000 */
.L_x_5831:
        /* <DEDUP_REMOVED lines=9> */
.L_x_5824:
[----:B------:R-:W-:Y:S05]  /*d4e0*/  BSYNC B1 ;  /* 0x0000000000017941 */ /* 0x000fea0003800000 */
.L_x_5823:
        /* <DEDUP_REMOVED lines=19> */
.L_x_5836:
[----:B------:R-:W-:Y:S05]  /*d620*/  BSYNC B1 ;  /* 0x0000000000017941 */ /* 0x000fea0003800000 */
.L_x_5835:
[----:B------:R-:W-:Y:S04]  /*d630*/  BSSY B1, `(.L_x_5837) ;  /* 0x000005b000017945 */ /* 0x000fe80003800000 */
[----:B------:R-:W-:Y:S05]  /*d640*/  @P1 BRA `(.L_x_5838) ;  /* 0x0000000400641947 */ /* 0x000fea0003800000 */
[----:B------:R-:W-:Y:S01]  /*d650*/  FSETP.GTU.FTZ.AND P0, PT, |R16|, +INF , PT ;  /* 0x7f8000001000780b */ /* 0x000fe20003f1c200 */
[----:B------:R-:W-:Y:S01]  /*d660*/  BSSY B2, `(.L_x_5839) ;  /* 0x000000f000027945 */ /* 0x000fe20003800000 */
[----:B-----5:R-:W-:-:S11]  /*d670*/  HADD2.F32 R13, -RZ, R2.H0_H0 ;  /* 0x20000002ff0d7230 */ /* 0x020fd60000004100 */
        /* <DEDUP_REMOVED lines=10> */
.L_x_5840:
[----:B------:R-:W-:Y:S02]  /*d720*/  FSETP.GTU.FTZ.AND P0, PT, |R13|, +INF , PT ;  /* 0x7f8000000d00780b */ /* 0x000fe40003f1c200 */
[----:B------:R-:W-:-:S04]  /*d730*/  ISETP.LT.U32.AND P1, PT, R9, R19, PT ;  /* 0x000000130900720c */ /* 0x000fc80003f21070 */
[----:B------:R-:W-:-:S13]  /*d740*/  ISETP.LT.OR.EX P0, PT, R5, RZ, !P0, P1 ;  /* 0x000000ff0500720c */ /* 0x000fda0004701710 */
.L_x_5841:
[----:B------:R-:W-:Y:S05]  /*d750*/  BSYNC B2 ;  /* 0x0000000000027941 */ /* 0x000fea0003800000 */
.L_x_5839:
        /* <DEDUP_REMOVED lines=19> */
.L_x_5843:
[----:B------:R-:W-:Y:S02]  /*d890*/  FSETP.GTU.FTZ.AND P0, PT, |R20|, +INF , PT ;  /* 0x7f8000001400780b */ /* 0x000fe40003f1c200 */
[----:B------:R-:W-:-:S04]  /*d8a0*/  ISETP.LT.U32.AND P1, PT, R10, R15, PT ;  /* 0x0000000f0a00720c */ /* 0x000fc80003f21070 */
[----:B------:R-:W-:-:S13]  /*d8b0*/  ISETP.LT.OR.EX P0, PT, R6, RZ, !P0, P1 ;  /* 0x000000ff0600720c */ /* 0x000fda0004701710 */
.L_x_5844:
[----:B------:R-:W-:Y:S05]  /*d8c0*/  BSYNC B2 ;  /* 0x0000000000027941 */ /* 0x000fea0003800000 */
.L_x_5842:
        /* <DEDUP_REMOVED lines=19> */
.L_x_5846:
[----:B------:R-:W-:Y:S02]  /*da00*/  FSETP.GTU.FTZ.AND P0, PT, |R15|, +INF , PT ;  /* 0x7f8000000f00780b */ /* 0x000fe40003f1c200 */
[----:B------:R-:W-:-:S04]  /*da10*/  ISETP.LT.U32.AND P1, PT, R8, R13, PT ;  /* 0x0000000d0800720c */ /* 0x000fc80003f21070 */
[----:B------:R-:W-:-:S13]  /*da20*/  ISETP.LT.OR.EX P0, PT, R4, RZ, !P0, P1 ;  /* 0x000000ff0400720c */ /* 0x000fda0004701710 */
.L_x_5847:
[----:B------:R-:W-:Y:S05]  /*da30*/  BSYNC B2 ;  /* 0x0000000000027941 */ /* 0x000fea0003800000 */
.L_x_5845:
        /* <DEDUP_REMOVED lines=19> */
.L_x_5849:
[----:B------:R-:W-:Y:S02]  /*db70*/  FSETP.GTU.FTZ.AND P0, PT, |R12|, +INF , PT ;  /* 0x7f8000000c00780b */ /* 0x000fe40003f1c200 */
[----:B------:R-:W-:-:S04]  /*db80*/  ISETP.LT.U32.AND P1, PT, R7, R22, PT ;  /* 0x000000160700720c */ /* 0x000fc80003f21070 */
[----:B------:R-:W-:-:S13]  /*db90*/  ISETP.LT.OR.EX P0, PT, R3, RZ, !P0, P1 ;  /* 0x000000ff0300720c */ /* 0x000fda0004701710 */
.L_x_5850:
[----:B------:R-:W-:Y:S05]  /*dba0*/  BSYNC B2 ;  /* 0x0000000000027941 */ /* 0x000fea0003800000 */
.L_x_5848:
[----:B------:R-:W-:Y:S02]  /*dbb0*/  FSEL R11, R11, R12, P0 ;  /* 0x0000000c0b0b7208 */ /* 0x000fe40000000000 */
[----:B------:R-:W-:Y:S02]  /*dbc0*/  SEL R7, R7, R22, P0 ;  /* 0x0000001607077207 */ /* 0x000fe40000000000 */
[----:B------:R-:W-:-:S07]  /*dbd0*/  SEL R3, R3, RZ, P0 ;  /* 0x000000ff03037207 */ /* 0x000fce0000000000 */
.L_x_5838:
[----:B------:R-:W-:Y:S05]  /*dbe0*/  BSYNC B1 ;  /* 0x0000000000017941 */ /* 0x000fea0003800000 */
.L_x_5837:
        /* <DEDUP_REMOVED lines=12> */
.L_x_5852:
[----:B------:R-:W-:Y:S02]  /*dcb0*/  FSETP.GTU.FTZ.AND P0, PT, |R17|, +INF , PT ;  /* 0x7f8000001100780b */ /* 0x000fe40003f1c200 */
[----:B------:R-:W-:-:S04]  /*dcc0*/  ISETP.LT.U32.AND P1, PT, R9, R10, PT ;  /* 0x0000000a0900720c */ /* 0x000fc80003f21070 */
[----:B------:R-:W-:-:S13]  /*dcd0*/  ISETP.LT.OR.EX P0, PT, R5, R6, !P0, P1 ;  /* 0x000000060500720c */ /* 0x000fda0004701710 */
.L_x_5853:
[----:B------:R-:W-:Y:S05]  /*dce0*/  BSYNC B1 ;  /* 0x0000000000017941 */ /* 0x000fea0003800000 */
.L_x_5851:
        /* <DEDUP_REMOVED lines=15> */
.L_x_5855:
[----:B------:R-:W-:Y:S02]  /*dde0*/  FSETP.GTU.FTZ.AND P0, PT, |R18|, +INF , PT ;  /* 0x7f8000001200780b */ /* 0x000fe40003f1c200 */
[----:B------:R-:W-:-:S04]  /*ddf0*/  ISETP.LT.U32.AND P1, PT, R9, R8, PT ;  /* 0x000000080900720c */ /* 0x000fc80003f21070 */
[----:B------:R-:W-:-:S13]  /*de00*/  ISETP.LT.OR.EX P0, PT, R5, R4, !P0, P1 ;  /* 0x000000040500720c */ /* 0x000fda0004701710 */
.L_x_5856:
[----:B------:R-:W-:Y:S05]  /*de10*/  BSYNC B1 ;  /* 0x0000000000017941 */ /* 0x000fea0003800000 */
.L_x_5854:
        /* <DEDUP_REMOVED lines=15> */
.L_x_5858:
[----:B------:R-:W-:Y:S02]  /*df10*/  FSETP.GTU.FTZ.AND P0, PT, |R11|, +INF , PT ;  /* 0x7f8000000b00780b */ /* 0x000fe40003f1c200 */
[----:B------:R-:W-:-:S04]  /*df20*/  ISETP.LT.U32.AND P1, PT, R6, R7, PT ;  /* 0x000000070600720c */ /* 0x000fc80003f21070 */
[----:B------:R-:W-:-:S13]  /*df30*/  ISETP.LT.OR.EX P0, PT, R4, R3, !P0, P1 ;  /* 0x000000030400720c */ /* 0x000fda0004701710 */
.L_x_5859:
[----:B------:R-:W-:Y:S05]  /*df40*/  BSYNC B1 ;  /* 0x0000000000017941 */ /* 0x000fea0003800000 */
.L_x_5857:
[----:B------:R-:W-:Y:S02]  /*df50*/  SEL R6, R6, R7, P0 ;  /* 0x0000000706067207 */ /* 0x000fe40000000000 */
[----:B------:R-:W-:Y:S02]  /*df60*/  SEL R3, R4, R3, P0 ;  /* 0x0000000304037207 */ /* 0x000fe40000000000 */
[----:B------:R-:W-:-:S07]  /*df70*/  FSEL R11, R18, R11, P0 ;  /* 0x0000000b120b7208 */ /* 0x000fce0000000000 */
.L_x_5706:
[----:B------:R-:W-:Y:S05]  /*df80*/  BSYNC B0 ;  /* 0x0000000000007941 */ /* 0x000fea0003800000 */
.L_x_5705:
        /* <DEDUP_REMOVED lines=19> */
.L_x_5866:
        /* <DEDUP_REMOVED lines=22> */
.L_x_5864:
[----:B--2---:R-:W-:Y:S02]  /*e220*/  FSETP.GTU.FTZ.AND P0, PT, |R10|, +INF , PT ;  /* 0x7f8000000a00780b */ /* 0x004fe40003f1c200 */
[----:B---3--:R-:W-:-:S04]  /*e230*/  ISETP.LT.U32.AND P1, PT, R6, R4, PT ;  /* 0x000000040600720c */ /* 0x008fc80003f21070 */
[----:B------:R-:W-:-:S13]  /*e240*/  ISETP.LT.OR.EX P0, PT, R3, R5, !P0, P1 ;  /* 0x000000050300720c */ /* 0x000fda0004701710 */
.L_x_5865:
[----:B------:R-:W-:Y:S05]  /*e250*/  BSYNC B1 ;  /* 0x0000000000017941 */ /* 0x000fea0003800000 */
.L_x_5863:
[----:B------:R-:W-:Y:S02]  /*e260*/  SEL R6, R6, R4, P0 ;  /* 0x0000000406067207 */ /* 0x000fe40000000000 */
[----:B------:R-:W-:Y:S02]  /*e270*/  FSEL R11, R11, R10, P0 ;  /* 0x0000000a0b0b7208 */ /* 0x000fe40000000000 */
[----:B------:R-:W-:Y:S01]  /*e280*/  SEL R3, R3, R5, P0 ;  /* 0x0000000503037207 */ /* 0x000fe20000000000 */
[----:B-1----:R-:W-:Y:S02]  /*e290*/  IMAD.MOV.U32 R2, RZ, RZ, R6 ;  /* 0x000000ffff027224 */ /* 0x002fe400078e0006 */
[----:B------:R1:W-:Y:S04]  /*e2a0*/  STS [R7], R11 ;  /* 0x0000000b07007388 */ /* 0x0003e80000000800 */
[----:B------:R1:W-:Y:S02]  /*e2b0*/  STS.64 [R7+0x8], R2 ;  /* 0x0000080207007388 */ /* 0x0003e40000000a00 */
.L_x_5862:
[----:B------:R-:W-:Y:S05]  /*e2c0*/  BSYNC B0 ;  /* 0x0000000000007941 */ /* 0x000fea0003800000 */
.L_x_5861:
[----:B------:R-:W-:Y:S02]  /*e2d0*/  ISETP.GT.AND P0, PT, R9, 0x1, PT ;  /* 0x000000010900780c */ /* 0x000fe40003f04270 */
[----:B------:R-:W-:-:S11]  /*e2e0*/  SHF.R.S32.HI R9, RZ, 0x1, R9 ;  /* 0x00000001ff097819 */ /* 0x000fd60000011409 */
[----:B------:R-:W-:Y:S05]  /*e2f0*/  @P0 BRA `(.L_x_5866) ;  /* 0xfffffffc00700947 */ /* 0x000fea000383ffff */
.L_x_5860:
[----:B------:R-:W-:Y:S02]  /*e300*/  ULDC UR4, c[0x0][0x240] ;  /* 0x0000900000047ab9 */ /* 0x000fe40000000800 */
[----:B------:R-:W-:-:S13]  /*e310*/  ISETP.NE.AND P0, PT, RZ, UR4, PT ;  /* 0x00000004ff007c0c */ /* 0x000fda000bf05270 */
[----:B------:R-:W-:Y:S05]  /*e320*/  @!P0 BRA `(.L_x_5867) ;  /* 0x0000000400508947 */ /* 0x000fea0003800000 */
[----:B------:R-:W3:Y:S02]  /*e330*/  LDC R13, c[0x0][RZ] ;  /* 0x00000000ff0d7b82 */ /* 0x000ee40000000800 */
[----:B---3--:R-:W-:Y:S02]  /*e340*/  ISETP.GT.AND P0, PT, R13, 0x20, PT ;  /* 0x000000200d00780c */ /* 0x008fe40003f04270 */
[----:B------:R-:W-:-:S11]  /*e350*/  MOV R4, R13 ;  /* 0x0000000d00047202 */ /* 0x000fd60000000f00 */
        /* <DEDUP_REMOVED lines=15> */
[----:B------:R-:W-:-:S07]  /*e450*/  IMAD.MOV.U32 R9, RZ, RZ, R5 ;  /* 0x000000ffff097224 */ /* 0x000fce00078e0005 */
.L_x_5874:
[----:B-1-3--:R-:W-:Y:S01]  /*e460*/  IMAD.IADD R2, R8, 0x1, R9 ;  /* 0x0000000108027824 */ /* 0x00afe200078e0209 */
[----:B------:R-:W-:Y:S04]  /*e470*/  BAR.SYNC.DEFER_BLOCKING 0x0 ;  /* 0x0000000000007b1d */ /* 0x000fe80000010000 */
[----:B------:R-:W-:Y:S02]  /*e480*/  ISETP.GE.U32.AND P0, PT, R2, R13, PT ;  /* 0x0000000d0200720c */ /* 0x000fe40003f06070 */
[----:B------:R-:W-:Y:S02]  /*e490*/  BSSY B0, `(.L_x_5869) ;  /* 0x000001c000007945 */ /* 0x000fe40003800000 */
[----:B------:R-:W-:-:S13]  /*e4a0*/  ISETP.GE.U32.OR P0, PT, R8, R9, P0 ;  /* 0x000000090800720c */ /* 0x000fda0000706470 */
[----:B------:R-:W-:Y:S05]  /*e4b0*/  @P0 BRA `(.L_x_5870) ;  /* 0x0000000000640947 */ /* 0x000fea0003800000 */
[----:B------:R-:W-:Y:S01]  /*e4c0*/  LEA R2, R9, R7, 0x4 ;  /* 0x0000000709027211 */ /* 0x000fe200078e20ff */
[----:B------:R-:W-:Y:S01]  /*e4d0*/  BSSY B1, `(.L_x_5871) ;  /* 0x0000011000017945 */ /* 0x000fe20003800000 */
[----:B------:R-:W-:-:S03]  /*e4e0*/  FSETP.GTU.FTZ.AND P0, PT, |R11|, +INF , PT ;  /* 0x7f8000000b00780b */ /* 0x000fc60003f1c200 */
[----:B------:R1:W2:Y:S04]  /*e4f0*/  LDS R10, [R2] ;  /* 0x00000000020a7984 */ /* 0x0002a80000000800 */
[----:B------:R1:W3:Y:S06]  /*e500*/  LDS.64 R4, [R2+0x8] ;  /* 0x0000080002047984 */ /* 0x0002ec0000000a00 */
        /* <DEDUP_REMOVED lines=10> */
.L_x_5872:
[----:B--2---:R-:W-:Y:S02]  /*e5b0*/  FSETP.GTU.FTZ.AND P0, PT, |R10|, +INF , PT ;  /* 0x7f8000000a00780b */ /* 0x004fe40003f1c200 */
[----:B---3--:R-:W-:-:S04]  /*e5c0*/  ISETP.LT.U32.AND P1, PT, R6, R4, PT ;  /* 0x000000040600720c */ /* 0x008fc80003f21070 */
[----:B------:R-:W-:-:S13]  /*e5d0*/  ISETP.LT.OR.EX P0, PT, R3, R5, !P0, P1 ;  /* 0x000000050300720c */ /* 0x000fda0004701710 */
.L_x_5873:
[----:B------:R-:W-:Y:S05]  /*e5e0*/  BSYNC B1 ;  /* 0x0000000000017941 */ /* 0x000fea0003800000 */
.L_x_5871:
[----:B------:R-:W-:Y:S02]  /*e5f0*/  SEL R6, R6, R4, P0 ;  /* 0x0000000406067207 */ /* 0x000fe40000000000 */
[----:B------:R-:W-:Y:S02]  /*e600*/  FSEL R11, R11, R10, P0 ;  /* 0x0000000a0b0b7208 */ /* 0x000fe40000000000 */
[----:B------:R-:W-:Y:S01]  /*e610*/  SEL R3, R3, R5, P0 ;  /* 0x0000000503037207 */ /* 0x000fe20000000000 */
[----:B-1----:R-:W-:Y:S02]  /*e620*/  IMAD.MOV.U32 R2, RZ, RZ, R6 ;  /* 0x000000ffff027224 */ /* 0x002fe400078e0006 */
[----:B------:R1:W-:Y:S04]  /*e630*/  STS [R7], R11 ;  /* 0x0000000b07007388 */ /* 0x0003e80000000800 */
[----:B------:R1:W-:Y:S02]  /*e640*/  STS.64 [R7+0x8], R2 ;  /* 0x0000080207007388 */ /* 0x0003e40000000a00 */
.L_x_5870:
[----:B------:R-:W-:Y:S05]  /*e650*/  BSYNC B0 ;  /* 0x0000000000007941 */ /* 0x000fea0003800000 */
.L_x_5869:
[----:B------:R-:W-:-:S04]  /*e660*/  SHF.R.S32.HI R9, RZ, 0x1, R9 ;  /* 0x00000001ff097819 */ /* 0x000fc80000011409 */
[----:B------:R-:W-:-:S13]  /*e670*/  ISETP.GE.AND P0, PT, R9, 0x20, PT ;  /* 0x000000200900780c */ /* 0x000fda0003f06270 */
[----:B------:R-:W-:Y:S05]  /*e680*/  @P0 BRA `(.L_x_5874) ;  /* 0xfffffffc00740947 */ /* 0x000fea000383ffff */
[----:B------:R-:W-:-:S07]  /*e690*/  IMAD.MOV.U32 R4, RZ, RZ, 0x20 ;  /* 0x00000020ff047424 */ /* 0x000fce00078e00ff */
.L_x_5868:
[----:B------:R-:W-:Y:S01]  /*e6a0*/  BAR.SYNC.DEFER_BLOCKING 0x0 ;  /* 0x0000000000007b1d */ /* 0x000fe20000010000 */
[----:B------:R-:W-:-:S13]  /*e6b0*/  ISETP.GE.AND P0, PT, R4, 0x2, PT ;  /* 0x000000020400780c */ /* 0x000fda0003f06270 */
[----:B------:R-:W-:Y:S05]  /*e6c0*/  @!P0 BRA `(.L_x_5867) ;  /* 0x0000000000688947 */ /* 0x000fea0003800000 */
[----:B-123-5:R-:W-:-:S07]  /*e6d0*/  IMAD.MOV.U32 R2, RZ, RZ, 0x1 ;  /* 0x00000001ff027424 */ /* 0x02efce00078e00ff */
.L_x_5878:
        /* <DEDUP_REMOVED lines=15> */
.L_x_5876:
[----:B--2---:R-:W-:Y:S02]  /*e7d0*/  FSETP.GTU.FTZ.AND P0, PT, |R10|, +INF , PT ;  /* 0x7f8000000a00780b */ /* 0x004fe40003f1c200 */
[----:B----4-:R-:W-:-:S04]  /*e7e0*/  ISETP.LT.U32.AND P1, PT, R6, R7, PT ;  /* 0x000000070600720c */ /* 0x010fc80003f21070 */
[----:B---3--:R-:W-:-:S13]  /*e7f0*/  ISETP.LT.OR.EX P0, PT, R3, R12, !P0, P1 ;  /* 0x0000000c0300720c */ /* 0x008fda0004701710 */
.L_x_5877:
[----:B------:R-:W-:Y:S05]  /*e800*/  BSYNC B0 ;  /* 0x0000000000007941 */ /* 0x000fea0003800000 */
.L_x_5875:
[----:B-1----:R-:W-:Y:S01]  /*e810*/  IMAD.SHL.U32 R2, R2, 0x2, RZ ;  /* 0x0000000202027824 */ /* 0x002fe200078e00ff */
[----:B------:R-:W-:Y:S02]  /*e820*/  FSEL R11, R11, R10, P0 ;  /* 0x0000000a0b0b7208 */ /* 0x000fe40000000000 */
[----:B------:R-:W-:Y:S02]  /*e830*/  SEL R6, R6, R7, P0 ;  /* 0x0000000706067207 */ /* 0x000fe40000000000 */
[----:B------:R-:W-:Y:S02]  /*e840*/  ISETP.GE.AND P1, PT, R2, R4, PT ;  /* 0x000000040200720c */ /* 0x000fe40003f26270 */
[----:B------:R-:W-:-:S11]  /*e850*/  SEL R3, R3, R12, P0 ;  /* 0x0000000c03037207 */ /* 0x000fd60000000000 */
[----:B------:R-:W-:Y:S05]  /*e860*/  @!P1 BRA `(.L_x_5878) ;  /* 0xfffffffc009c9947 */ /* 0x000fea000383ffff */
.L_x_5867:
[----:B------:R-:W4:Y:S01]  /*e870*/  LDC R9, c[0x0][0x3fc] ;  /* 0x0000ff00ff097b82 */ /* 0x000f220000000800 */
[----:B------:R-:W-:Y:S01]  /*e880*/  ULDC UR4, c[0x0][0x24c] ;  /* 0x0000930000047ab9 */ /* 0x000fe20000000800 */
[----:B-123-5:R-:W-:Y:S01]  /*e890*/  HFMA2.MMA R2, -RZ, RZ, 0, 0 ;  /* 0x00000000ff027435 */ /* 0x02efe200000001ff */
        /* <DEDUP_REMOVED lines=282> */
.L_x_5879:
        /* <DEDUP_REMOVED lines=8> */
[----:B------:R-:W-:Y:S02]  /*fac0*/  IMAD.MOV.U32 R5, RZ, RZ, RZ ;  /* 0x000000ffff057224 */ /* 0x000fe400078e00ff */
[----:B------:R-:W-:-:S07]  /*fad0*/  IMAD.MOV.U32 R16, RZ, RZ, 0x10 ;  /* 0x00000010ff107424 */ /* 0x000fce00078e00ff */
.L_x_5883:
        /* <DEDUP_REMOVED lines=9> */
[----:B0-----:R-:W-:Y:S05]  /*fb70*/  CALL.REL.NOINC `($__internal_49_$__cuda_sm20_rem_u64) ;  /* 0x00000040000c7944 */ /* 0x001fea0003c00000 */
[----:B------:R-:W-:Y:S05]  /*fb80*/  BRA `(.L_x_5882) ;  /* 0x00000000004c7947 */ /* 0x000fea0003800000 */
.L_x_5881:
        /* <DEDUP_REMOVED lines=19> */
.L_x_5882:
        /* <DEDUP_REMOVED lines=10> */
[----:B0-----:R-:W-:Y:S05]  /*fd60*/  CALL.REL.NOINC `($__internal_48_$__cuda_sm20_div_u64) ;  /* 0x0000003800787944 */ /* 0x001fea0003c00000 */
[----:B------:R-:W-:Y:S02]  /*fd70*/  IMAD.MOV.U32 R12, RZ, RZ, R14 ;  /* 0x000000ffff0c7224 */ /* 0x000fe400078e000e */
[----:B------:R-:W-:Y:S01]  /*fd80*/  IMAD.MOV.U32 R13, RZ, RZ, R15 ;  /* 0x000000ffff0d7224 */ /* 0x000fe200078e000f */
[----:B------:R-:W-:Y:S06]  /*fd90*/  BRA `(.L_x_5885) ;  /* 0x00000000004c7947 */ /* 0x000fec0003800000 */
.L_x_5884:
[----:B------:R-:W1:Y:S01]  /*fda0*/  I2F.U32.RP R9, R10 ;  /* 0x0000000a00097306 */ /* 0x000e620000209000 */
[----:B------:R-:W-:-:S07]  /*fdb0*/  ISETP.NE.U32.AND P3, PT, R10, RZ, PT ;  /* 0x000000ff0a00720c */ /* 0x000fce0003f65070 */
[----:B-1----:R-:W1:Y:S02]  /*fdc0*/  MUFU.RCP R9, R9 ;  /* 0x0000000900097308 */ /* 0x002e640000001000 */
[----:B-1----:R-:W-:-:S06]  /*fdd0*/  IADD3 R4, R9, 0xffffffe, RZ ;  /* 0x0ffffffe09047810 */ /* 0x002fcc0007ffe0ff */
[----:B------:R1:W2:Y:S02]  /*fde0*/  F2I.FTZ.U32.TRUNC.NTZ R5, R4 ;  /* 0x0000000400057305 */ /* 0x0002a4000021f000 */
[----:B-1----:R-:W-:Y:S02]  /*fdf0*/  IMAD.MOV.U32 R4, RZ, RZ, RZ ;  /* 0x000000ffff047224 */ /* 0x002fe400078e00ff */
        /* <DEDUP_REMOVED lines=13> */
.L_x_5885:
[----:B------:R-:W-:Y:S05]  /*fed0*/  @!P2 BRA `(.L_x_5886) ;  /* 0x000000000014a947 */ /* 0x000fea0003800000 */
[----:B------:R-:W-:Y:S01]  /*fee0*/  IMAD.MOV.U32 R5, RZ, RZ, 0x8 ;  /* 0x00000008ff057424 */ /* 0x000fe200078e00ff */
[----:B------:R-:W-:Y:S01]  /*fef0*/  MOV R9, 0xff20 ;  /* 0x0000ff2000097802 */ /* 0x000fe20000000f00 */
[----:B------:R-:W-:-:S07]  /*ff00*/  IMAD.MOV.U32 R4, RZ, RZ, RZ ;  /* 0x000000ffff047224 */ /* 0x000fce00078e00ff */
[----:B0-----:R-:W-:Y:S05]  /*ff10*/  CALL.REL.NOINC `($__internal_48_$__cuda_sm20_div_u64) ;  /* 0x00000038000c7944 */ /* 0x001fea0003c00000 */
[----:B------:R-:W-:Y:S05]  /*ff20*/  BRA `(.L_x_5887) ;  /* 0x00000000004c7947 */ /* 0x000fea0003800000 */
.L_x_5886:
[----:B------:R-:W1:Y:S01]  /*ff30*/  I2F.U32.RP R9, R10 ;  /* 0x0000000a00097306 */ /* 0x000e620000209000 */
[----:B------:R-:W-:-:S07]  /*ff40*/  ISETP.NE.U32.AND P2, PT, R10, RZ, PT ;  /* 0x000000ff0a00720c */ /* 0x000fce0003f45070 */
[----:B-1----:R-:W1:Y:S02]  /*ff50*/  MUFU.RCP R9, R9 ;  /* 0x0000000900097308 */ /* 0x002e640000001000 */
[----:B-1----:R-:W-:-:S06]  /*ff60*/  IADD3 R4, R9, 0xffffffe, RZ ;  /* 0x0ffffffe09047810 */ /* 0x002fcc0007ffe0ff */
        /* <DEDUP_REMOVED lines=15> */
.L_x_5887:
        /* <DEDUP_REMOVED lines=10> */
[----:B------:R-:W-:Y:S05]  /*10100*/  CALL.REL.NOINC `($__internal_48_$__cuda_sm20_div_u64) ;  /* 0x0000003400907944 */ /* 0x000fea0003c00000 */
[----:B------:R-:W-:Y:S02]  /*10110*/  IMAD.MOV.U32 R4, RZ, RZ, R14 ;  /* 0x000000ffff047224 */ /* 0x000fe400078e000e */
[----:B------:R-:W-:Y:S01]  /*10120*/  IMAD.MOV.U32 R5, RZ, RZ, R15 ;  /* 0x000000ffff057224 */ /* 0x000fe200078e000f */
[----:B------:R-:W-:Y:S06]  /*10130*/  BRA `(.L_x_5890) ;  /* 0x00000000004c7947 */ /* 0x000fec0003800000 */
.L_x_5889:
        /* <DEDUP_REMOVED lines=19> */
.L_x_5890:
[----:B------:R-:W-:Y:S05]  /*10270*/  BSYNC B0 ;  /* 0x0000000000007941 */ /* 0x000fea0003800000 */
.L_x_5888:
[----:B------:R-:W-:Y:S02]  /*10280*/  ULDC.64 UR4, c[0x0][0x610] ;  /* 0x0001840000047ab9 */ /* 0x000fe40000000a00 */
[----:B------:R-:W-:-:S04]  /*10290*/  IADD3 R4, P0, R4, UR4, RZ ;  /* 0x0000000404047c10 */ /* 0x000fc8000ff1e0ff */
[----:B------:R-:W-:-:S05]  /*102a0*/  IADD3.X R5, R5, UR5, RZ, P0, !PT ;  /* 0x0000000505057c10 */ /* 0x000fca00087fe4ff */
[----:B------:R-:W-:-:S07]  /*102b0*/  IMAD.MOV.U32 R9, RZ, RZ, R5 ;  /* 0x000000ffff097224 */ /* 0x000fce00078e0005 */
.L_x_5880:
        /* <DEDUP_REMOVED lines=287> */
.L_x_5892:
        /* <DEDUP_REMOVED lines=14> */
.L_x_5894:
[----:B------:R-:W-:Y:S05]  /*11590*/  BSYNC B0 ;  /* 0x0000000000007941 */ /* 0x000fea0003800000 */
.L_x_5893:
        /* <DEDUP_REMOVED lines=17> */
.L_x_5896:
[----:B------:R-:W-:Y:S05]  /*116b0*/  BSYNC B0 ;  /* 0x0000000000007941 */ /* 0x000fea0003800000 */
.L_x_5895:
        /* <DEDUP_REMOVED lines=34> */
.L_x_5898:
[----:B------:R-:W-:Y:S05]  /*118e0*/  BSYNC B0 ;  /* 0x0000000000007941 */ /* 0x000fea0003800000 */
.L_x_5897:
        /* <DEDUP_REMOVED lines=36> */
.L_x_5903:
        /* <DEDUP_REMOVED lines=23> */
.L_x_5902:
[----:B------:R-:W-:Y:S05]  /*11ca0*/  BRA `(.L_x_5901) ;  /* 0x0000000000847947 */ /* 0x000fea0003800000 */
.L_x_5900:
        /* <DEDUP_REMOVED lines=10> */
.L_x_5904:
        /* <DEDUP_REMOVED lines=23> */
.L_x_5901:
[----:B------:R-:W-:Y:S05]  /*11ec0*/  BSYNC B0 ;  /* 0x0000000000007941 */ /* 0x000fea0003800000 */
.L_x_5899:
        /* <DEDUP_REMOVED lines=16> */
.L_x_5911:
        /* <DEDUP_REMOVED lines=22> */
.L_x_5909:
[----:B-1----:R-:W-:Y:S02]  /*12130*/  FSETP.GTU.FTZ.AND P0, PT, |R16|, +INF , PT ;  /* 0x7f8000001000780b */ /* 0x002fe40003f1c200 */
[----:B--2---:R-:W-:-:S04]  /*12140*/  ISETP.LT.U32.AND P2, PT, R6, R12, PT ;  /* 0x0000000c0600720c */ /* 0x004fc80003f41070 */
[----:B------:R-:W-:-:S13]  /*12150*/  ISETP.LT.OR.EX P0, PT, R11, R13, !P0, P2 ;  /* 0x0000000d0b00720c */ /* 0x000fda0004701720 */
.L_x_5910:
[----:B------:R-:W-:Y:S05]  /*12160*/  BSYNC B1 ;  /* 0x0000000000017941 */ /* 0x000fea0003800000 */
.L_x_5908:
[----:B------:R-:W-:Y:S02]  /*12170*/  SEL R11, R11, R13, P0 ;  /* 0x0000000d0b0b7207 */ /* 0x000fe40000000000 */
[----:B------:R-:W-:Y:S02]  /*12180*/  SEL R6, R6, R12, P0 ;  /* 0x0000000c06067207 */ /* 0x000fe40000000000 */
[----:B------:R-:W-:Y:S01]  /*12190*/  FSEL R3, R3, R16, P0 ;  /* 0x0000001003037208 */ /* 0x000fe20000000000 */
[----:B------:R-:W-:Y:S01]  /*121a0*/  IMAD.MOV.U32 R13, RZ, RZ, R11 ;  /* 0x000000ffff0d7224 */ /* 0x000fe200078e000b */
[----:B------:R-:W-:-:S03]  /*121b0*/  MOV R12, R6 ;  /* 0x00000006000c7202 */ /* 0x000fc60000000f00 */
[----:B------:R1:W-:Y:S04]  /*121c0*/  STS [R10], R3 ;  /* 0x000000030a007388 */ /* 0x0003e80000000800 */
[----:B------:R1:W-:Y:S02]  /*121d0*/  STS.64 [R10+0x8], R12 ;  /* 0x0000080c0a007388 */ /* 0x0003e40000000a00 */
.L_x_5907:
[----:B------:R-:W-:Y:S05]  /*121e0*/  BSYNC B0 ;  /* 0x0000000000007941 */ /* 0x000fea0003800000 */
.L_x_5906:
[----:B------:R-:W-:Y:S02]  /*121f0*/  ISETP.GT.AND P0, PT, R15, 0x1, PT ;  /* 0x000000010f00780c */ /* 0x000fe40003f04270 */
[----:B------:R-:W-:-:S11]  /*12200*/  SHF.R.S32.HI R15, RZ, 0x1, R15 ;  /* 0x00000001ff0f7819 */ /* 0x000fd6000001140f */
[----:B------:R-:W-:Y:S05]  /*12210*/  @P0 BRA `(.L_x_5911) ;  /* 0xfffffffc006c0947 */ /* 0x000fea000383ffff */
.L_x_5905:
        /* <DEDUP_REMOVED lines=15> */
.L_x_5919:
        /* <DEDUP_REMOVED lines=21> */
.L_x_5917:
[----:B-1----:R-:W-:Y:S02]  /*12460*/  FSETP.GTU.FTZ.AND P0, PT, |R16|, +INF , PT ;  /* 0x7f8000001000780b */ /* 0x002fe40003f1c200 */
[----:B--2---:R-:W-:-:S04]  /*12470*/  ISETP.LT.U32.AND P2, PT, R6, R12, PT ;  /* 0x0000000c0600720c */ /* 0x004fc80003f41070 */
[----:B------:R-:W-:-:S13]  /*12480*/  ISETP.LT.OR.EX P0, PT, R11, R13, !P0, P2 ;  /* 0x0000000d0b00720c */ /* 0x000fda0004701720 */
.L_x_5918:
[----:B------:R-:W-:Y:S05]  /*12490*/  BSYNC B1 ;  /* 0x0000000000017941 */ /* 0x000fea0003800000 */
.L_x_5916:
[----:B------:R-:W-:Y:S02]  /*124a0*/  SEL R6, R6, R12, P0 ;  /* 0x0000000c06067207 */ /* 0x000fe40000000000 */
[----:B------:R-:W-:Y:S02]  /*124b0*/  SEL R11, R11, R13, P0 ;  /* 0x0000000d0b0b7207 */ /* 0x000fe40000000000 */
[----:B------:R-:W-:Y:S01]  /*124c0*/  FSEL R3, R3, R16, P0 ;  /* 0x0000001003037208 */ /* 0x000fe20000000000 */
[----:B------:R-:W-:Y:S02]  /*124d0*/  IMAD.MOV.U32 R12, RZ, RZ, R6 ;  /* 0x000000ffff0c7224 */ /* 0x000fe400078e0006 */
[----:B------:R-:W-:Y:S02]  /*124e0*/  IMAD.MOV.U32 R13, RZ, RZ, R11 ;  /* 0x000000ffff0d7224 */ /* 0x000fe400078e000b */
[----:B------:R1:W-:Y:S04]  /*124f0*/  STS [R10], R3 ;  /* 0x000000030a007388 */ /* 0x0003e80000000800 */
[----:B------:R1:W-:Y:S02]  /*12500*/  STS.64 [R10+0x8], R12 ;  /* 0x0000080c0a007388 */ /* 0x0003e40000000a00 */
.L_x_5915:
[----:B------:R-:W-:Y:S05]  /*12510*/  BSYNC B0 ;  /* 0x0000000000007941 */ /* 0x000fea0003800000 */
.L_x_5914:
[----:B------:R-:W-:-:S04]  /*12520*/  SHF.R.S32.HI R14, RZ, 0x1, R14 ;  /* 0x00000001ff0e7819 */ /* 0x000fc8000001140e */
[----:B------:R-:W-:-:S13]  /*12530*/  ISETP.GE.AND P0, PT, R14, 0x20, PT ;  /* 0x000000200e00780c */ /* 0x000fda0003f06270 */
[----:B------:R-:W-:Y:S05]  /*12540*/  @P0 BRA `(.L_x_5919) ;  /* 0xfffffffc00700947 */ /* 0x000fea000383ffff */
[----:B0-----:R-:W-:-:S07]  /*12550*/  MOV R0, 0x20 ;  /* 0x0000002000007802 */ /* 0x001fce0000000f00 */
.L_x_5913:
[----:B------:R-:W-:Y:S01]  /*12560*/  BAR.SYNC.DEFER_BLOCKING 0x0 ;  /* 0x0000000000007b1d */ /* 0x000fe20000010000 */
[----:B------:R-:W-:-:S13]  /*12570*/  ISETP.GE.AND P0, PT, R0, 0x2, PT ;  /* 0x000000020000780c */ /* 0x000fda0003f06270 */
[----:B------:R-:W-:Y:S05]  /*12580*/  @!P0 BRA `(.L_x_5912) ;  /* 0x0000000000688947 */ /* 0x000fea0003800000 */
[----:B------:R-:W-:-:S07]  /*12590*/  IMAD.MOV.U32 R7, RZ, RZ, 0x1 ;  /* 0x00000001ff077424 */ /* 0x000fce00078e00ff */
.L_x_5923:
        /* <DEDUP_REMOVED lines=15> */
.L_x_5921:
[----:B--2---:R-:W-:Y:S02]  /*12690*/  FSETP.GTU.FTZ.AND P0, PT, |R10|, +INF , PT ;  /* 0x7f8000000a00780b */ /* 0x004fe40003f1c200 */
[----:B----4-:R-:W-:-:S04]  /*126a0*/  ISETP.LT.U32.AND P2, PT, R6, R13, PT ;  /* 0x0000000d0600720c */ /* 0x010fc80003f41070 */
[----:B---3--:R-:W-:-:S13]  /*126b0*/  ISETP.LT.OR.EX P0, PT, R11, R12, !P0, P2 ;  /* 0x0000000c0b00720c */ /* 0x008fda0004701720 */
.L_x_5922:
[----:B------:R-:W-:Y:S05]  /*126c0*/  BSYNC B0 ;  /* 0x0000000000007941 */ /* 0x000fea0003800000 */
.L_x_5920:
[----:B-1----:R-:W-:Y:S01]  /*126d0*/  IMAD.SHL.U32 R7, R7, 0x2, RZ ;  /* 0x0000000207077824 */ /* 0x002fe200078e00ff */
[----:B------:R-:W-:Y:S02]  /*126e0*/  FSEL R3, R3, R10, P0 ;  /* 0x0000000a03037208 */ /* 0x000fe40000000000 */
[----:B------:R-:W-:Y:S02]  /*126f0*/  SEL R6, R6, R13, P0 ;  /* 0x0000000d06067207 */ /* 0x000fe40000000000 */
[----:B------:R-:W-:Y:S02]  /*12700*/  ISETP.GE.AND P2, PT, R7, R0, PT ;  /* 0x000000000700720c */ /* 0x000fe40003f46270 */
[----:B------:R-:W-:-:S11]  /*12710*/  SEL R11, R11, R12, P0 ;  /* 0x0000000c0b0b7207 */ /* 0x000fd60000000000 */
[----:B------:R-:W-:Y:S05]  /*12720*/  @!P2 BRA `(.L_x_5923) ;  /* 0xfffffffc009ca947 */ /* 0x000fea000383ffff */
.L_x_5912:
        /* <DEDUP_REMOVED lines=31> */
.L_x_5925:
        /* <DEDUP_REMOVED lines=20> */
.L_x_5927:
[----:B------:R-:W-:Y:S02]  /*12a60*/  ULDC.64 UR4, c[0x0][0x600] ;  /* 0x0001800000047ab9 */ /* 0x000fe40000000a00 */
[----:B------:R-:W-:-:S05]  /*12a70*/  IADD3 R2, P0, R2, UR4, RZ ;  /* 0x0000000402027c10 */ /* 0x000fca000ff1e0ff */
[----:B------:R-:W-:-:S05]  /*12a80*/  IMAD.X R3, RZ, RZ, UR5, P0 ;  /* 0x00000005ff037e24 */ /* 0x000fca00080e06ff */
[----:B------:R-:W-:Y:S01]  /*12a90*/  STG.E.64 desc[UR36][R2.64], R16 ;  /* 0x0000001002007986 */ /* 0x000fe2000c101b24 */
[----:B------:R-:W-:Y:S05]  /*12aa0*/  EXIT ;  /* 0x000000000000794d */ /* 0x000fea0003800000 */
.L_x_5926:
[----:B------:R-:W-:Y:S04]  /*12ab0*/  STG.E.64 desc[UR36][R4.64+0x8], R16 ;  /* 0x0000081004007986 */ /* 0x000fe8000c101b24 */
[----:B------:R-:W-:Y:S01]  /*12ac0*/  STG.E desc[UR36][R4.64], R3 ;  /* 0x0000000304007986 */ /* 0x000fe2000c101924 */
[----:B------:R-:W-:Y:S05]  /*12ad0*/  EXIT ;  /* 0x000000000000794d */ /* 0x000fea0003800000 */
.L_x_5924:
        /* <DEDUP_REMOVED lines=17> */
.L_x_5929:
[----:B------:R-:W-:-:S07]  /*12bf0*/  CS2R R16, SRZ ;  /* 0x0000000000107805 */ /* 0x000fce000001ff00 */
.L_x_5928:
        /* <DEDUP_REMOVED lines=22> */
.L_x_5931:
[----:B------:R-:W-:Y:S02]  /*12d60*/  ULDC.64 UR4, c[0x0][0x600] ;  /* 0x0001800000047ab9 */ /* 0x000fe40000000a00 */
[----:B------:R-:W-:-:S05]  /*12d70*/  IADD3 R2, P0, R2, UR4, RZ ;  /* 0x0000000402027c10 */ /* 0x000fca000ff1e0ff */
[----:B------:R-:W-:-:S05]  /*12d80*/  IMAD.X R3, RZ, RZ, UR5, P0 ;  /* 0x00000005ff037e24 */ /* 0x000fca00080e06ff */
[----:B------:R-:W-:Y:S01]  /*12d90*/  STG.E.64 desc[UR36][R2.64], R16 ;  /* 0x0000001002007986 */ /* 0x000fe2000c101b24 */
[----:B------:R-:W-:Y:S05]  /*12da0*/  EXIT ;  /* 0x000000000000794d */ /* 0x000fea0003800000 */
.L_x_5930:
        /* <DEDUP_REMOVED lines=16> */
.L_x_5932:
[----:B------:R-:W-:Y:S05]  /*12eb0*/  EXIT ;  /* 0x000000000000794d */ /* 0x000fea0003800000 */
.L_x_5891:
        /* <DEDUP_REMOVED lines=47> */
.L_x_5934:
        /* <DEDUP_REMOVED lines=20> */
.L_x_5936:
[----:B------:R-:W-:Y:S02]  /*132f0*/  ULDC.64 UR4, c[0x0][0x600] ;  /* 0x0001800000047ab9 */ /* 0x000fe40000000a00 */
[----:B------:R-:W-:-:S05]  /*13300*/  IADD3 R2, P0, R2, UR4, RZ ;  /* 0x0000000402027c10 */ /* 0x000fca000ff1e0ff */
[----:B------:R-:W-:-:S05]  /*13310*/  IMAD.X R3, RZ, RZ, UR5, P0 ;  /* 0x00000005ff037e24 */ /* 0x000fca00080e06ff */
[----:B------:R-:W-:Y:S01]  /*13320*/  STG.E.64 desc[UR36][R2.64], R16 ;  /* 0x0000001002007986 */ /* 0x000fe2000c101b24 */
[----:B------:R-:W-:Y:S05]  /*13330*/  EXIT ;  /* 0x000000000000794d */ /* 0x000fea0003800000 */
.L_x_5935:
[----:B------:R-:W-:Y:S04]  /*13340*/  STG.E.64 desc[UR36][R4.64+0x8], R16 ;  /* 0x0000081004007986 */ /* 0x000fe8000c101b24 */
[----:B------:R-:W-:Y:S01]  /*13350*/  STG.E desc[UR36][R4.64], R11 ;  /* 0x0000000b04007986 */ /* 0x000fe2000c101924 */
[----:B------:R-:W-:Y:S05]  /*13360*/  EXIT ;  /* 0x000000000000794d */ /* 0x000fea0003800000 */
.L_x_5933:
        /* <DEDUP_REMOVED lines=17> */
.L_x_5938:
[----:B------:R-:W-:-:S07]  /*13480*/  CS2R R16, SRZ ;  /* 0x0000000000107805 */ /* 0x000fce000001ff00 */
.L_x_5937:
        /* <DEDUP_REMOVED lines=22> */
.L_x_5940:
[----:B------:R-:W-:Y:S02]  /*135f0*/  ULDC.64 UR4, c[0x0][0x600] ;  /* 0x0001800000047ab9 */ /* 0x000fe40000000a00 */
[----:B------:R-:W-:-:S05]  /*13600*/  IADD3 R2, P0, R2, UR4, RZ ;  /* 0x0000000402027c10 */ /* 0x000fca000ff1e0ff */
[----:B------:R-:W-:-:S05]  /*13610*/  IMAD.X R3, RZ, RZ, UR5, P0 ;  /* 0x00000005ff037e24 */ /* 0x000fca00080e06ff */
[----:B------:R-:W-:Y:S01]  /*13620*/  STG.E.64 desc[UR36][R2.64], R16 ;  /* 0x0000001002007986 */ /* 0x000fe2000c101b24 */
[----:B------:R-:W-:Y:S05]  /*13630*/  EXIT ;  /* 0x000000000000794d */ /* 0x000fea0003800000 */
.L_x_5939:
        /* <DEDUP_REMOVED lines=16> */
.L_x_5941:
[----:B------:R-:W-:Y:S05]  /*13740*/  EXIT ;  /* 0x000000000000794d */ /* 0x000fea0003800000 */
        .weak           $__internal_48_$__cuda_sm20_div_u64
        .type           $__internal_48_$__cuda_sm20_div_u64,@function
        .size           $__internal_48_$__cuda_sm20_div_u64,($__internal_49_$__cuda_sm20_rem_u64 - $__internal_48_$__cuda_sm20_div_u64)
$__internal_48_$__cuda_sm20_div_u64:
        /* <DEDUP_REMOVED lines=69> */
[----:B------:R-:W-:Y:S06]  /*13ba0*/  RET.REL.NODEC R4 `(_ZN2at6native13reduce_kernelILi512ELi1ENS0_8ReduceOpIN3c104HalfENS0_9ArgMaxOpsIfEEjlLi4ELi4EEEEEvT1_) ;  /* 0xfffffec404147950 */ /* 0x000fec0003c3ffff */
        .weak           $__internal_49_$__cuda_sm20_rem_u64
        .type           $__internal_49_$__cuda_sm20_rem_u64,@function
        .size           $__internal_49_$__cuda_sm20_rem_u64,(.L_x_7006 - $__internal_49_$__cuda_sm20_rem_u64)
$__internal_49_$__cuda_sm20_rem_u64:
        /* <DEDUP_REMOVED lines=65> */
[----:B------:R-:W-:Y:S06]  /*13fc0*/  RET.REL.NODEC R4 `(_ZN2at6native13reduce_kernelILi512ELi1ENS0_8ReduceOpIN3c104HalfENS0_9ArgMaxOpsIfEEjlLi4ELi4EEEEEvT1_) ;  /* 0xfffffec0040c7950 */ /* 0x000fec0003c3ffff */
.L_x_5942:
        /* <DEDUP_REMOVED lines=11> */
.L_x_7006:


//--------------------- .text._ZN2at6native13reduce_kernelILi256ELi2ENS0_8ReduceOpIN3c104HalfENS0_9ArgMaxOpsIfEEjlLi4ELi4EEEEEvT1_ --------------------------
	.section	.text._ZN2at6native13reduce_kernelILi256ELi2ENS0_8ReduceOpIN3c104HalfENS0_9ArgMaxOpsIfEEjlLi4ELi4EEEEEvT1_,"ax",@progbits
	.align	128
        .global         _ZN2at6native13reduce_kernelILi256ELi2ENS0_8ReduceOpIN3c104HalfENS0_9ArgMaxOpsIfEEjlLi4ELi4EEEEEvT1_
        .type           _ZN2at6native13reduce_kernelILi256ELi2ENS0_8ReduceOpIN3c104HalfENS0_9ArgMaxOpsIfEEjlLi4ELi4EEEEEvT1_,@function
        .size           _ZN2at6native13reduce_kernelILi256ELi2ENS0_8ReduceOpIN3c104HalfENS0_9ArgMaxOpsIfEEjlLi4ELi4EEEEEvT1_,(.L_x_7008 - _ZN2at6native13reduce_kernelILi256ELi2ENS0_8ReduceOpIN3c104HalfENS0_9ArgMaxOpsIfEEjlLi4ELi4EEEEEvT1_)
        .other          _ZN2at6native13reduce_kernelILi256ELi2ENS0_8ReduceOpIN3c104HalfENS0_9ArgMaxOpsIfEEjlLi4ELi4EEEEEvT1_,@"STO_CUDA_ENTRY STV_DEFAULT"
_ZN2at6native13reduce_kernelILi256ELi2ENS0_8ReduceOpIN3c104HalfENS0_9ArgMaxOpsIfEEjlLi4ELi4EEEEEvT1_:
.text._ZN2at6native13reduce_kernelILi256ELi2ENS0_8ReduceOpIN3c104HalfENS0_9ArgMaxOpsIfEEjlLi4ELi4EEEEEvT1_:
        /* <DEDUP_REMOVED lines=293> */
.L_x_5943:
        /* <DEDUP_REMOVED lines=35> */
.L_x_5947:
        /* <DEDUP_REMOVED lines=29> */
.L_x_5953:
[----:B------:R-:W-:Y:S05]  /*1650*/  BSYNC B2 ;  /* 0x0000000000027941 */ /* 0x000fea0003800000 */
.L_x_5952:
        /* <DEDUP_REMOVED lines=12> */
[----:B0-----:R-:W-:Y:S02]  /*1720*/  @!P1 IMAD.MOV.U32 R6, RZ, RZ, R14 ;  /* 0x000000ffff069224 */ /* 0x001fe400078e000e */
[----:B------:R-:W-:-:S03]  /*1730*/  @!P1 IMAD.MOV.U32 R10, RZ, RZ, R15 ;  /* 0x000000ffff0a9224 */ /* 0x000fc600078e000f */
[----:B------:R-:W-:Y:S01]  /*1740*/  @!P1 ISETP.GT.U32.AND P0, PT, R13, R6, PT ;  /* 0x000000060d00920c */ /* 0x000fe20003f04070 */
[----:B------:R-:W-:-:S03]  /*1750*/  @P1 IMAD.MOV.U32 R6, RZ, RZ, R14 ;  /* 0x000000ffff061224 */ /* 0x000fc600078e000e */
[----:B------:R-:W-:Y:S01]  /*1760*/  @!P1 ISETP.GT.AND.EX P0, PT, RZ, R10, PT, P0 ;  /* 0x0000000aff00920c */ /* 0x000fe20003f04300 */
[----:B------:R-:W-:Y:S02]  /*1770*/  @P1 IMAD.MOV.U32 R10, RZ, RZ, R15 ;  /* 0x000000ffff0a1224 */ /* 0x000fe400078e000f */
        /* <DEDUP_REMOVED lines=13> */
.L_x_5951:
[----:B------:R-:W-:Y:S05]  /*1850*/  BSYNC B1 ;  /* 0x0000000000017941 */ /* 0x000fea0003800000 */
.L_x_5950:
[----:B------:R-:W0:Y:S01]  /*1860*/  LDC R12, c[0x0][0x22c] ;  /* 0x00008b00ff0c7b82 */ /* 0x000e220000000800 */
[C---:B------:R-:W-:Y:S02]  /*1870*/  IADD3 R5, P0, -R11.reuse, 0x4, RZ ;  /* 0x000000040b057810 */ /* 0x040fe40007f1e1ff */
[----:B------:R-:W-:Y:S02]  /*1880*/  IADD3 R23, -R11, 0x4, RZ ;  /* 0x000000040b177810 */ /* 0x000fe40007ffe1ff */
[----:B------:R-:W-:Y:S01]  /*1890*/  LEA R18, P1, R5, R18, 0x1 ;  /* 0x0000001205127211 */ /* 0x000fe200078208ff */
[----:B------:R-:W-:-:S05]  /*18a0*/  IMAD.X R4, RZ, RZ, -0x1, P0 ;  /* 0xffffffffff047424 */ /* 0x000fca00000e06ff */
[----:B------:R-:W-:Y:S02]  /*18b0*/  LEA.HI.X R19, R5, R19, R4, 0x1, P1 ;  /* 0x0000001305137211 */ /* 0x000fe400008f0c04 */
[----:B0-----:R-:W-:-:S07]  /*18c0*/  IADD3 R12, R11, -0x4, R12 ;  /* 0xfffffffc0b0c7810 */ /* 0x001fce0007ffe00c */
.L_x_5949:
[----:B------:R-:W-:Y:S05]  /*18d0*/  BSYNC B0 ;  /* 0x0000000000007941 */ /* 0x000fea0003800000 */
.L_x_5948:
        /* <DEDUP_REMOVED lines=20> */
.L_x_5965:
        /* <DEDUP_REMOVED lines=33> */
.L_x_5957:
[----:B------:R-:W-:Y:S02]  /*1c30*/  FSETP.GTU.FTZ.AND P0, PT, |R25|, +INF , PT ;  /* 0x7f8000001900780b */ /* 0x000fe40003f1c200 */
[----:B------:R-:W-:-:S04]  /*1c40*/  ISETP.LT.U32.AND P1, PT, R13, R14, PT ;  /* 0x0000000e0d00720c */ /* 0x000fc80003f21070 */
[----:B------:R-:W-:-:S13]  /*1c50*/  ISETP.LT.OR.EX P0, PT, R11, RZ, !P0, P1 ;  /* 0x000000ff0b00720c */ /* 0x000fda0004701710 */
.L_x_5958:
[----:B------:R-:W-:Y:S05]  /*1c60*/  BSYNC B1 ;  /* 0x0000000000017941 */ /* 0x000fea0003800000 */
.L_x_5956:
[----:B------:R-:W-:Y:S01]  /*1c70*/  FSETP.GTU.FTZ.AND P1, PT, |R7|, +INF , PT ;  /* 0x7f8000000700780b */ /* 0x000fe20003f3c200 */
[----:B------:R-:W-:Y:S01]  /*1c80*/  BSSY B1, `(.L_x_5959) ;  /* 0x0000013000017945 */ /* 0x000fe20003800000 */
[----:B------:R-:W-:Y:S01]  /*1c90*/  SEL R13, R13, R14, P0 ;  /* 0x0000000e0d0d7207 */ /* 0x000fe20000000000 */
[----:B------:R-:W-:Y:S01]  /*1ca0*/  HADD2.F32 R14, -RZ, R5.H0_H0 ;  /* 0x20000005ff0e7230 */ /* 0x000fe20000004100 */
        /* <DEDUP_REMOVED lines=13> */
.L_x_5960:
[----:B------:R-:W-:Y:S02]  /*1d80*/  FSETP.GTU.FTZ.AND P0, PT, |R14|, +INF , PT ;  /* 0x7f8000000e00780b */ /* 0x000fe40003f1c200 */
[----:B------:R-:W-:-:S04]  /*1d90*/  ISETP.LT.U32.AND P1, PT, R9, R20, PT ;  /* 0x000000140900720c */ /* 0x000fc80003f21070 */
[----:B------:R-:W-:-:S13]  /*1da0*/  ISETP.LT.OR.EX P0, PT, R8, RZ, !P0, P1 ;  /* 0x000000ff0800720c */ /* 0x000fda0004701710 */
.L_x_5961:
[----:B------:R-:W-:Y:S05]  /*1db0*/  BSYNC B1 ;  /* 0x0000000000017941 */ /* 0x000fea0003800000 */
.L_x_5959:
[----:B------:R-:W-:Y:S01]  /*1dc0*/  FSETP.GTU.FTZ.AND P1, PT, |R35|, +INF , PT ;  /* 0x7f8000002300780b */ /* 0x000fe20003f3c200 */
[----:B------:R-:W-:Y:S01]  /*1dd0*/  BSSY B1, `(.L_x_5962) ;  /* 0x0000013000017945 */ /* 0x000fe20003800000 */
[----:B------:R-:W-:Y:S01]  /*1de0*/  SEL R9, R9, R20, P0 ;  /* 0x0000001409097207 */ /* 0x000fe20000000000 */
[----:B------:R-:W-:Y:S01]  /*1df0*/  HADD2.F32 R20, -RZ, R5.H1_H1 ;  /* 0x30000005ff147230 */ /* 0x000fe20000004100 */
        /* <DEDUP_REMOVED lines=13> */
.L_x_5963:
[----:B------:R-:W-:Y:S02]  /*1ed0*/  FSETP.GTU.FTZ.AND P0, PT, |R20|, +INF , PT ;  /* 0x7f8000001400780b */ /* 0x000fe40003f1c200 */
[----:B------:R-:W-:-:S04]  /*1ee0*/  ISETP.LT.U32.AND P1, PT, R34, R21, PT ;  /* 0x000000152200720c */ /* 0x000fc80003f21070 */
[----:B------:R-:W-:-:S13]  /*1ef0*/  ISETP.LT.OR.EX P0, PT, R33, RZ, !P0, P1 ;  /* 0x000000ff2100720c */ /* 0x000fda0004701710 */
.L_x_5964:
[----:B------:R-:W-:Y:S05]  /*1f00*/  BSYNC B1 ;  /* 0x0000000000017941 */ /* 0x000fea0003800000 */
.L_x_5962:
        /* <DEDUP_REMOVED lines=9> */
.L_x_5955:
[----:B------:R-:W-:Y:S05]  /*1fa0*/  BSYNC B0 ;  /* 0x0000000000007941 */ /* 0x000fea0003800000 */
.L_x_5954:
        /* <DEDUP_REMOVED lines=12> */
.L_x_5967:
[----:B------:R-:W-:Y:S05]  /*2070*/  BSYNC B0 ;  /* 0x0000000000007941 */ /* 0x000fea0003800000 */
.L_x_5966:
        /* <DEDUP_REMOVED lines=28> */
.L_x_5969:
[----:B------:R-:W-:Y:S05]  /*2240*/  BSYNC B0 ;  /* 0x0000000000007941 */ /* 0x000fea0003800000 */
.L_x_5968:
        /* <DEDUP_REMOVED lines=12> */
.L_x_5971:
[----:B------:R-:W-:Y:S02]  /*2310*/  FSETP.GTU.FTZ.AND P0, PT, |R10|, +INF , PT ;  /* 0x7f8000000a00780b */ /* 0x000fe40003f1c200 */
[----:B------:R-:W-:-:S04]  /*2320*/  ISETP.LT.U32.AND P1, PT, R6, R13, PT ;  /* 0x0000000d0600720c */ /* 0x000fc80003f21070 */
[----:B------:R-:W-:-:S13]  /*2330*/  ISETP.LT.OR.EX P0, PT, R0, R11, !P0, P1 ;  /* 0x0000000b0000720c */ /* 0x000fda0004701710 */
.L_x_5972:
[----:B------:R-:W-:Y:S05]  /*2340*/  BSYNC B0 ;  /* 0x0000000000007941 */ /* 0x000fea0003800000 */
.L_x_5970:
        /* <DEDUP_REMOVED lines=15> */
.L_x_5974:
[----:B------:R-:W-:Y:S02]  /*2440*/  FSETP.GTU.FTZ.AND P0, PT, |R7|, +INF , PT ;  /* 0x7f8000000700780b */ /* 0x000fe40003f1c200 */
[----:B------:R-:W-:-:S04]  /*2450*/  ISETP.LT.U32.AND P1, PT, R6, R9, PT ;  /* 0x000000090600720c */ /* 0x000fc80003f21070 */
[----:B------:R-:W-:-:S13]  /*2460*/  ISETP.LT.OR.EX P0, PT, R11, R8, !P0, P1 ;  /* 0x000000080b00720c */ /* 0x000fda0004701710 */
.L_x_5975:
[----:B------:R-:W-:Y:S05]  /*2470*/  BSYNC B0 ;  /* 0x0000000000007941 */ /* 0x000fea0003800000 */
.L_x_5973:
        /* <DEDUP_REMOVED lines=15> */
.L_x_5977:
[----:B------:R-:W-:Y:S02]  /*2570*/  FSETP.GTU.FTZ.AND P0, PT, |R35|, +INF , PT ;  /* 0x7f8000002300780b */ /* 0x000fe40003f1c200 */
[----:B------:R-:W-:-:S04]  /*2580*/  ISETP.LT.U32.AND P1, PT, R9, R34, PT ;  /* 0x000000220900720c */ /* 0x000fc80003f21070 */
[----:B------:R-:W-:-:S13]  /*2590*/  ISETP.LT.OR.EX P0, PT, R8, R33, !P0, P1 ;  /* 0x000000210800720c */ /* 0x000fda0004701710 */
.L_x_5978:
[----:B------:R-:W-:Y:S05]  /*25a0*/  BSYNC B0 ;  /* 0x0000000000007941 */ /* 0x000fea0003800000 */
.L_x_5976:
[----:B------:R-:W-:Y:S02]  /*25b0*/  FSEL R35, R10, R35, P0 ;  /* 0x000000230a237208 */ /* 0x000fe40000000000 */
[----:B------:R-:W-:Y:S02]  /*25c0*/  CS2R R10, SRZ ;  /* 0x00000000000a7805 */ /* 0x000fe4000001ff00 */
[----:B------:R-:W-:Y:S01]  /*25d0*/  SEL R34, R9, R34, P0 ;  /* 0x0000002209227207 */ /* 0x000fe20000000000 */
[----:B------:R-:W-:Y:S01]  /*25e0*/  IMAD.MOV.U32 R7, RZ, RZ, RZ ;  /* 0x000000ffff077224 */ /* 0x000fe200078e00ff */
[----:B------:R-:W-:Y:S01]  /*25f0*/  SEL R33, R8, R33, P0 ;  /* 0x0000002108217207 */ /* 0x000fe20000000000 */
[----:B------:R-:W-:Y:S06]  /*2600*/  BRA `(.L_x_5945) ;  /* 0x000000ec001c7947 */ /* 0x000fec0003800000 */
.L_x_5946:
        /* <DEDUP_REMOVED lines=58> */
.L_x_6008:
        /* <DEDUP_REMOVED lines=298> */
.L_x_5983:
[----:B------:R-:W-:-:S04]  /*3c50*/  LOP3.LUT R29, R38, 0xfffffffc, RZ, 0xc0, !PT ;  /* 0xfffffffc261d7812 */ /* 0x000fc800078ec0ff */
[----:B------:R-:W-:-:S05]  /*3c60*/  IADD3 R28, P0, R18, R29, RZ ;  /* 0x0000001d121c7210 */ /* 0x000fca0007f1e0ff */
[----:B------:R-:W-:-:S05]  /*3c70*/  IMAD.X R29, RZ, RZ, R19, P0 ;  /* 0x000000ffff1d7224 */ /* 0x000fca00000e0613 */
[----:B------:R-:W2:Y:S02]  /*3c80*/  LDG.E R28, desc[UR60][R28.64] ;  /* 0x0000003c1c1c7981 */ /* 0x000ea4000c1e1900 */
[----:B--2---:R-:W-:Y:S01]  /*3c90*/  PRMT R43, R28, 0x5432, R28 ;  /* 0x000054321c2b7816 */ /* 0x004fe2000000001c */
        /* <DEDUP_REMOVED lines=247> */
.L_x_5984:
[----:B------:R-:W-:Y:S01]  /*4c10*/  LOP3.LUT R29, R36, 0xfffffffc, RZ, 0xc0, !PT ;  /* 0xfffffffc241d7812 */ /* 0x000fe200078ec0ff */
[----:B------:R-:W-:-:S03]  /*4c20*/  ULDC UR36, c[0x0][0x234] ;  /* 0x00008d0000247ab9 */ /* 0x000fc60000000800 */
[----:B------:R-:W-:-:S05]  /*4c30*/  IADD3 R28, P0, R18, R29, RZ ;  /* 0x0000001d121c7210 */ /* 0x000fca0007f1e0ff */
[----:B------:R-:W-:-:S05]  /*4c40*/  IMAD.X R29, RZ, RZ, R19, P0 ;  /* 0x000000ffff1d7224 */ /* 0x000fca00000e0613 */
[----:B------:R-:W2:Y:S01]  /*4c50*/  LDG.E R28, desc[UR60][R28.64] ;  /* 0x0000003c1c1c7981 */ /* 0x000ea2000c1e1900 */
[----:B------:R-:W-:Y:S01]  /*4c60*/  IMAD.U32 R36, RZ, RZ, UR36 ;  /* 0x00000024ff247e24 */ /* 0x000fe2000f8e00ff */
[----:B------:R-:W-:-:S03]  /*4c70*/  CS2R R30, SRZ ;  /* 0x00000000001e7805 */ /* 0x000fc6000001ff00 */
[----:B------:R-:W-:Y:S01]  /*4c80*/  IMAD.IADD R41, R37, 0x1, R36 ;  /* 0x0000000125297824 */ /* 0x000fe200078e0224 */
[----:B--2---:R-:W-:Y:S01]  /*4c90*/  PRMT R44, R28, 0x5432, R28 ;  /* 0x000054321c2c7816 */ /* 0x004fe2000000001c */
        /* <DEDUP_REMOVED lines=235> */
.L_x_5985:
[----:B------:R-:W-:-:S04]  /*5b50*/  LOP3.LUT R29, R31, 0xfffffffc, RZ, 0xc0, !PT ;  /* 0xfffffffc1f1d7812 */ /* 0x000fc800078ec0ff */
[----:B------:R-:W-:-:S05]  /*5b60*/  IADD3 R28, P0, R18, R29, RZ ;  /* 0x0000001d121c7210 */ /* 0x000fca0007f1e0ff */
[----:B------:R-:W-:-:S05]  /*5b70*/  IMAD.X R29, RZ, RZ, R19, P0 ;  /* 0x000000ffff1d7224 */ /* 0x000fca00000e0613 */
[----:B------:R-:W2:Y:S01]  /*5b80*/  LDG.E R28, desc[UR60][R28.64] ;  /* 0x0000003c1c1c7981 */ /* 0x000ea2000c1e1900 */
[----:B------:R-:W-:Y:S01]  /*5b90*/  IMAD R47, R36, 0x2, R41 ;  /* 0x00000002242f7824 */ /* 0x000fe200078e0229 */
[----:B--2---:R-:W-:Y:S01]  /*5ba0*/  PRMT R31, R28, 0x5432, R28 ;  /* 0x000054321c1f7816 */ /* 0x004fe2000000001c */
        /* <DEDUP_REMOVED lines=245> */
.L_x_5986:
[----:B------:R-:W-:-:S04]  /*6b00*/  LOP3.LUT R29, R30, 0xfffffffc, RZ, 0xc0, !PT ;  /* 0xfffffffc1e1d7812 */ /* 0x000fc800078ec0ff */
[----:B------:R-:W-:-:S05]  /*6b10*/  IADD3 R28, P0, R18, R29, RZ ;  /* 0x0000001d121c7210 */ /* 0x000fca0007f1e0ff */
[----:B------:R-:W-:-:S05]  /*6b20*/  IMAD.X R29, RZ, RZ, R19, P0 ;  /* 0x000000ffff1d7224 */ /* 0x000fca00000e0613 */
[----:B------:R-:W2:Y:S01]  /*6b30*/  LDG.E R28, desc[UR60][R28.64] ;  /* 0x0000003c1c1c7981 */ /* 0x000ea2000c1e1900 */
[C---:B------:R-:W-:Y:S01]  /*6b40*/  FSETP.GTU.FTZ.AND P2, PT, |R0|.reuse, +INF , PT ;  /* 0x7f8000000000780b */ /* 0x040fe20003f5c200 */
[----:B------:R-:W-:Y:S01]  /*6b50*/  HADD2.F32 R39, -RZ, R43.H1_H1 ;  /* 0x3000002bff277230 */ /* 0x000fe20000004100 */
        /* <DEDUP_REMOVED lines=16> */
[----:B------:R-:W-:Y:S02]  /*6c60*/  SEL R3, R3, RZ, P0 ;  /* 0x000000ff03037207 */ /* 0x000fe40000000000 */
[----:B--2---:R-:W-:-:S05]  /*6c70*/  PRMT R45, R28, 0x5432, R28 ;  /* 0x000054321c2d7816 */ /* 0x004fca000000001c */
        /* <DEDUP_REMOVED lines=10> */
.L_x_5988:
[----:B------:R-:W-:Y:S02]  /*6d20*/  FSETP.GTU.FTZ.AND P0, PT, |R30|, +INF , PT ;  /* 0x7f8000001e00780b */ /* 0x000fe40003f1c200 */
[----:B------:R-:W-:-:S04]  /*6d30*/  ISETP.LT.U32.AND P2, PT, R7, R37, PT ;  /* 0x000000250700720c */ /* 0x000fc80003f41070 */
[----:B------:R-:W-:-:S13]  /*6d40*/  ISETP.LT.OR.EX P0, PT, R6, RZ, !P0, P2 ;  /* 0x000000ff0600720c */ /* 0x000fda0004701720 */
.L_x_5989:
[----:B------:R-:W-:Y:S05]  /*6d50*/  BSYNC B1 ;  /* 0x0000000000017941 */ /* 0x000fea0003800000 */
.L_x_5987:
[----:B------:R-:W-:Y:S01]  /*6d60*/  FSETP.GTU.FTZ.AND P2, PT, |R9|, +INF , PT ;  /* 0x7f8000000900780b */ /* 0x000fe20003f5c200 */
[----:B------:R-:W-:Y:S01]  /*6d70*/  BSSY B1, `(.L_x_5990) ;  /* 0x0000012000017945 */ /* 0x000fe20003800000 */
[----:B------:R-:W-:Y:S01]  /*6d80*/  FSEL R5, R5, R30, P0 ;  /* 0x0000001e05057208 */ /* 0x000fe20000000000 */
[----:B------:R-:W-:Y:S01]  /*6d90*/  HADD2.F32 R30, -RZ, R44.H1_H1 ;  /* 0x3000002cff1e7230 */ /* 0x000fe20000004100 */
        /* <DEDUP_REMOVED lines=12> */
.L_x_5991:
[----:B------:R-:W-:Y:S02]  /*6e60*/  FSETP.GTU.FTZ.AND P0, PT, |R30|, +INF , PT ;  /* 0x7f8000001e00780b */ /* 0x000fe40003f1c200 */
[----:B------:R-:W-:-:S04]  /*6e70*/  ISETP.LT.U32.AND P2, PT, R11, R41, PT ;  /* 0x000000290b00720c */ /* 0x000fc80003f41070 */
[----:B------:R-:W-:-:S13]  /*6e80*/  ISETP.LT.OR.EX P0, PT, R8, RZ, !P0, P2 ;  /* 0x000000ff0800720c */ /* 0x000fda0004701720 */
.L_x_5992:
[----:B------:R-:W-:Y:S05]  /*6e90*/  BSYNC B1 ;  /* 0x0000000000017941 */ /* 0x000fea0003800000 */
.L_x_5990:
        /* <DEDUP_REMOVED lines=16> */
.L_x_5994:
[----:B------:R-:W-:Y:S02]  /*6fa0*/  FSETP.GTU.FTZ.AND P0, PT, |R29|, +INF , PT ;  /* 0x7f8000001d00780b */ /* 0x000fe40003f1c200 */
[----:B------:R-:W-:-:S04]  /*6fb0*/  ISETP.LT.U32.AND P2, PT, R12, R41, PT ;  /* 0x000000290c00720c */ /* 0x000fc80003f41070 */
[----:B------:R-:W-:-:S13]  /*6fc0*/  ISETP.LT.OR.EX P0, PT, R13, RZ, !P0, P2 ;  /* 0x000000ff0d00720c */ /* 0x000fda0004701720 */
.L_x_5995:
[----:B------:R-:W-:Y:S05]  /*6fd0*/  BSYNC B1 ;  /* 0x0000000000017941 */ /* 0x000fea0003800000 */
.L_x_5993:
[----:B------:R-:W-:Y:S01]  /*6fe0*/  FSETP.GTU.FTZ.AND P2, PT, |R14|, +INF , PT ;  /* 0x7f8000000e00780b */ /* 0x000fe20003f5c200 */
[----:B------:R-:W-:Y:S01]  /*6ff0*/  BSSY B1, `(.L_x_5996) ;  /* 0x0000013000017945 */ /* 0x000fe20003800000 */
[----:B------:R-:W-:Y:S01]  /*7000*/  FSEL R10, R10, R29, P0 ;  /* 0x0000001d0a0a7208 */ /* 0x000fe20000000000 */
[----:B------:R-:W-:Y:S01]  /*7010*/  HADD2.F32 R29, -RZ, R31.H1_H1 ;  /* 0x3000001fff1d7230 */ /* 0x000fe20000004100 */
        /* <DEDUP_REMOVED lines=13> */
.L_x_5997:
[----:B------:R-:W-:Y:S02]  /*70f0*/  FSETP.GTU.FTZ.AND P0, PT, |R29|, +INF , PT ;  /* 0x7f8000001d00780b */ /* 0x000fe40003f1c200 */
[----:B------:R-:W-:-:S04]  /*7100*/  ISETP.LT.U32.AND P2, PT, R22, R41, PT ;  /* 0x000000291600720c */ /* 0x000fc80003f41070 */
[----:B------:R-:W-:-:S13]  /*7110*/  ISETP.LT.OR.EX P0, PT, R21, RZ, !P0, P2 ;  /* 0x000000ff1500720c */ /* 0x000fda0004701720 */
.L_x_5998:
[----:B------:R-:W-:Y:S05]  /*7120*/  BSYNC B1 ;  /* 0x0000000000017941 */ /* 0x000fea0003800000 */
.L_x_5996:
[----:B------:R-:W-:Y:S01]  /*7130*/  FSETP.GTU.FTZ.AND P2, PT, |R23|, +INF , PT ;  /* 0x7f8000001700780b */ /* 0x000fe20003f5c200 */
[----:B------:R-:W-:Y:S01]  /*7140*/  BSSY B1, `(.L_x_5999) ;  /* 0x0000012000017945 */ /* 0x000fe20003800000 */
[----:B------:R-:W-:Y:S01]  /*7150*/  FSEL R14, R14, R29, P0 ;  /* 0x0000001d0e0e7208 */ /* 0x000fe20000000000 */
[----:B------:R-:W-:Y:S01]  /*7160*/  HADD2.F32 R30, -RZ, R31.H0_H0 ;  /* 0x2000001fff1e7230 */ /* 0x000fe20000004100 */
        /* <DEDUP_REMOVED lines=12> */
.L_x_6000:
[----:B------:R-:W-:Y:S02]  /*7230*/  FSETP.GTU.FTZ.AND P0, PT, |R30|, +INF , PT ;  /* 0x7f8000001e00780b */ /* 0x000fe40003f1c200 */
[----:B------:R-:W-:-:S04]  /*7240*/  ISETP.LT.U32.AND P2, PT, R32, R41, PT ;  /* 0x000000292000720c */ /* 0x000fc80003f41070 */
[----:B------:R-:W-:-:S13]  /*7250*/  ISETP.LT.OR.EX P0, PT, R25, RZ, !P0, P2 ;  /* 0x000000ff1900720c */ /* 0x000fda0004701720 */
.L_x_6001:
[----:B------:R-:W-:Y:S05]  /*7260*/  BSYNC B1 ;  /* 0x0000000000017941 */ /* 0x000fea0003800000 */
.L_x_5999:
[----:B------:R-:W-:Y:S01]  /*7270*/  FSETP.GTU.FTZ.AND P2, PT, |R35|, +INF , PT ;  /* 0x7f8000002300780b */ /* 0x000fe20003f5c200 */
[----:B------:R-:W-:Y:S01]  /*7280*/  BSSY B1, `(.L_x_6002) ;  /* 0x0000012000017945 */ /* 0x000fe20003800000 */
[----:B------:R-:W-:Y:S01]  /*7290*/  FSEL R23, R23, R30, P0 ;  /* 0x0000001e17177208 */ /* 0x000fe20000000000 */
[----:B------:R-:W-:Y:S01]  /*72a0*/  HADD2.F32 R30, -RZ, R45.H1_H1 ;  /* 0x3000002dff1e7230 */ /* 0x000fe20000004100 */
        /* <DEDUP_REMOVED lines=12> */
.L_x_6003:
[----:B------:R-:W-:Y:S02]  /*7370*/  FSETP.GTU.FTZ.AND P0, PT, |R30|, +INF , PT ;  /* 0x7f8000001e00780b */ /* 0x000fe40003f1c200 */
[----:B------:R-:W-:-:S04]  /*7380*/  ISETP.LT.U32.AND P2, PT, R34, R47, PT ;  /* 0x0000002f2200720c */ /* 0x000fc80003f41070 */
[----:B------:R-:W-:-:S13]  /*7390*/  ISETP.LT.OR.EX P0, PT, R33, RZ, !P0, P2 ;  /* 0x000000ff2100720c */ /* 0x000fda0004701720 */
.L_x_6004:
[----:B------:R-:W-:Y:S05]  /*73a0*/  BSYNC B1 ;  /* 0x0000000000017941 */ /* 0x000fea0003800000 */
.L_x_6002:
        /* <DEDUP_REMOVED lines=16> */
.L_x_6006:
[----:B------:R-:W-:Y:S02]  /*74b0*/  FSETP.GTU.FTZ.AND P0, PT, |R39|, +INF , PT ;  /* 0x7f8000002700780b */ /* 0x000fe40003f1c200 */
[----:B------:R-:W-:-:S04]  /*74c0*/  ISETP.LT.U32.AND P2, PT, R20, R47, PT ;  /* 0x0000002f1400720c */ /* 0x000fc80003f41070 */
[----:B------:R-:W-:-:S13]  /*74d0*/  ISETP.LT.OR.EX P0, PT, R15, RZ, !P0, P2 ;  /* 0x000000ff0f00720c */ /* 0x000fda0004701720 */
.L_x_6007:
[----:B------:R-:W-:Y:S05]  /*74e0*/  BSYNC B1 ;  /* 0x0000000000017941 */ /* 0x000fea0003800000 */
.L_x_6005:
        /* <DEDUP_REMOVED lines=9> */
.L_x_5982:
[----:B------:R-:W-:Y:S05]  /*7580*/  BSYNC B0 ;  /* 0x0000000000007941 */ /* 0x000fea0003800000 */
.L_x_5981:
        /* <DEDUP_REMOVED lines=280> */
.L_x_6011:
[----:B0-----:R-:W-:-:S04]  /*8710*/  LOP3.LUT R27, R30, 0xfffffffc, RZ, 0xc0, !PT ;  /* 0xfffffffc1e1b7812 */ /* 0x001fc800078ec0ff */
[----:B------:R-:W-:-:S05]  /*8720*/  IADD3 R26, P2, R18, R27, RZ ;  /* 0x0000001b121a7210 */ /* 0x000fca0007f5e0ff */
[----:B------:R-:W-:-:S05]  /*8730*/  IMAD.X R27, RZ, RZ, R19, P2 ;  /* 0x000000ffff1b7224 */ /* 0x000fca00010e0613 */
[----:B------:R-:W2:Y:S01]  /*8740*/  LDG.E R26, desc[UR60][R26.64] ;  /* 0x0000003c1a1a7981 */ /* 0x000ea2000c1e1900 */
[----:B------:R-:W-:-:S05]  /*8750*/  IMAD.IADD R39, R37, 0x1, R36 ;  /* 0x0000000125277824 */ /* 0x000fca00078e0224 */
[----:B------:R-:W-:Y:S02]  /*8760*/  ISETP.GE.U32.AND P2, PT, R39, R40, PT ;  /* 0x000000282700720c */ /* 0x000fe40003f46070 */
[----:B--2---:R-:W-:-:S11]  /*8770*/  PRMT R43, R26, 0x5432, R26 ;  /* 0x000054321a2b7816 */ /* 0x004fd6000000001a */
        /* <DEDUP_REMOVED lines=275> */
.L_x_6012:
[----:B------:R-:W-:-:S04]  /*98b0*/  LOP3.LUT R27, R30, 0xfffffffc, RZ, 0xc0, !PT ;  /* 0xfffffffc1e1b7812 */ /* 0x000fc800078ec0ff */
        /* <DEDUP_REMOVED lines=281> */
.L_x_6013:
        /* <DEDUP_REMOVED lines=282> */
.L_x_6014:
[----:B------:R-:W-:-:S04]  /*bbf0*/  LOP3.LUT R27, R30, 0xfffffffc, RZ, 0xc0, !PT ;  /* 0xfffffffc1e1b7812 */ /* 0x000fc800078ec0ff */
[----:B------:R-:W-:-:S05]  /*bc00*/  IADD3 R18, P1, R18, R27, RZ ;  /* 0x0000001b12127210 */ /* 0x000fca0007f3e0ff */
[----:B------:R-:W-:-:S05]  /*bc10*/  IMAD.X R19, RZ, RZ, R19, P1 ;  /* 0x000000ffff137224 */ /* 0x000fca00008e0613 */
[----:B------:R-:W2:Y:S02]  /*bc20*/  LDG.E R18, desc[UR60][R18.64] ;  /* 0x0000003c12127981 */ /* 0x000ea4000c1e1900 */
[----:B--2---:R-:W-:-:S07]  /*bc30*/  PRMT R45, R18, 0x5432, R18 ;  /* 0x00005432122d7816 */ /* 0x004fce0000000012 */
.L_x_6010:
[----:B------:R-:W-:Y:S05]  /*bc40*/  BSYNC B0 ;  /* 0x0000000000007941 */ /* 0x000fea0003800000 */
.L_x_6009:
[----:B------:R-:W-:Y:S04]  /*bc50*/  BSSY B0, `(.L_x_6015) ;  /* 0x00000ab000007945 */ /* 0x000fe80003800000 */
[----:B------:R-:W-:Y:S05]  /*bc60*/  @P0 BRA `(.L_x_6016) ;  /* 0x0000000800a40947 */ /* 0x000fea0003800000 */
[----:B------:R-:W-:Y:S01]  /*bc70*/  FSETP.GTU.FTZ.AND P0, PT, |R0|, +INF , PT ;  /* 0x7f8000000000780b */ /* 0x000fe20003f1c200 */
[----:B------:R-:W-:Y:S01]  /*bc80*/  BSSY B1, `(.L_x_6017) ;  /* 0x000000f000017945 */ /* 0x000fe20003800000 */
[----:B------:R-:W-:-:S11]  /*bc90*/  HADD2.F32 R19, -RZ, R43.H1_H1 ;  /* 0x3000002bff137230 */ /* 0x000fd60000004100 */
        /* <DEDUP_REMOVED lines=10> */
.L_x_6018:
[----:B------:R-:W-:Y:S02]  /*bd40*/  FSETP.GTU.FTZ.AND P0, PT, |R19|, +INF , PT ;  /* 0x7f8000001300780b */ /* 0x000fe40003f1c200 */
[----:B------:R-:W-:-:S04]  /*bd50*/  ISETP.LT.U32.AND P1, PT, R4, R37, PT ;  /* 0x000000250400720c */ /* 0x000fc80003f21070 */
[----:B------:R-:W-:-:S13]  /*bd60*/  ISETP.LT.OR.EX P0, PT, R3, RZ, !P0, P1 ;  /* 0x000000ff0300720c */ /* 0x000fda0004701710 */
.L_x_6019:
[----:B------:R-:W-:Y:S05]  /*bd70*/  BSYNC B1 ;  /* 0x0000000000017941 */ /* 0x000fea0003800000 */
.L_x_6017:
[----:B------:R-:W-:Y:S01]  /*bd80*/  FSETP.GTU.FTZ.AND P1, PT, |R5|, +INF , PT ;  /* 0x7f8000000500780b */ /* 0x000fe20003f3c200 */
[----:B------:R-:W-:Y:S01]  /*bd90*/  BSSY B1, `(.L_x_6020) ;  /* 0x0000012000017945 */ /* 0x000fe20003800000 */
[----:B------:R-:W-:Y:S01]  /*bda0*/  FSEL R0, R0, R19, P0 ;  /* 0x0000001300007208 */ /* 0x000fe20000000000 */
[----:B0-----:R-:W-:Y:S01]  /*bdb0*/  HADD2.F32 R26, -RZ, R43.H0_H0 ;  /* 0x2000002bff1a7230 */ /* 0x001fe20000004100 */
        /* <DEDUP_REMOVED lines=12> */
.L_x_6021:
[----:B------:R-:W-:Y:S02]  /*be80*/  FSETP.GTU.FTZ.AND P0, PT, |R26|, +INF , PT ;  /* 0x7f8000001a00780b */ /* 0x000fe40003f1c200 */
[----:B------:R-:W-:-:S04]  /*be90*/  ISETP.LT.U32.AND P1, PT, R7, R37, PT ;  /* 0x000000250700720c */ /* 0x000fc80003f21070 */
[----:B------:R-:W-:-:S13]  /*bea0*/  ISETP.LT.OR.EX P0, PT, R6, RZ, !P0, P1 ;  /* 0x000000ff0600720c */ /* 0x000fda0004701710 */
.L_x_6022:
[----:B------:R-:W-:Y:S05]  /*beb0*/  BSYNC B1 ;  /* 0x0000000000017941 */ /* 0x000fea0003800000 */
.L_x_6020:
        /* <DEDUP_REMOVED lines=8> */
[----:B------:R-:W-:-:S11]  /*bf40*/  HADD2.F32 R26, -RZ, R44.H1_H1 ;  /* 0x3000002cff1a7230 */ /* 0x000fd60000004100 */
        /* <DEDUP_REMOVED lines=10> */
.L_x_6024:
[----:B------:R-:W-:Y:S02]  /*bff0*/  FSETP.GTU.FTZ.AND P0, PT, |R26|, +INF , PT ;  /* 0x7f8000001a00780b */ /* 0x000fe40003f1c200 */
[----:B------:R-:W-:-:S04]  /*c000*/  ISETP.LT.U32.AND P1, PT, R11, R29, PT ;  /* 0x0000001d0b00720c */ /* 0x000fc80003f21070 */
[----:B------:R-:W-:-:S13]  /*c010*/  ISETP.LT.OR.EX P0, PT, R8, RZ, !P0, P1 ;  /* 0x000000ff0800720c */ /* 0x000fda0004701710 */
.L_x_6025:
[----:B------:R-:W-:Y:S05]  /*c020*/  BSYNC B1 ;  /* 0x0000000000017941 */ /* 0x000fea0003800000 */
.L_x_6023:
        /* <DEDUP_REMOVED lines=16> */
.L_x_6027:
[----:B------:R-:W-:Y:S02]  /*c130*/  FSETP.GTU.FTZ.AND P0, PT, |R19|, +INF , PT ;  /* 0x7f8000001300780b */ /* 0x000fe40003f1c200 */
[----:B------:R-:W-:-:S04]  /*c140*/  ISETP.LT.U32.AND P1, PT, R12, R29, PT ;  /* 0x0000001d0c00720c */ /* 0x000fc80003f21070 */
[----:B------:R-:W-:-:S13]  /*c150*/  ISETP.LT.OR.EX P0, PT, R13, RZ, !P0, P1 ;  /* 0x000000ff0d00720c */ /* 0x000fda0004701710 */
.L_x_6028:
[----:B------:R-:W-:Y:S05]  /*c160*/  BSYNC B1 ;  /* 0x0000000000017941 */ /* 0x000fea0003800000 */
.L_x_6026:
        /* <DEDUP_REMOVED lines=19> */
.L_x_6030:
[----:B------:R-:W-:Y:S02]  /*c2a0*/  FSETP.GTU.FTZ.AND P0, PT, |R19|, +INF , PT ;  /* 0x7f8000001300780b */ /* 0x000fe40003f1c200 */
[----:B------:R-:W-:-:S04]  /*c2b0*/  ISETP.LT.U32.AND P1, PT, R22, R27, PT ;  /* 0x0000001b1600720c */ /* 0x000fc80003f21070 */
[----:B------:R-:W-:-:S13]  /*c2c0*/  ISETP.LT.OR.EX P0, PT, R21, RZ, !P0, P1 ;  /* 0x000000ff1500720c */ /* 0x000fda0004701710 */
.L_x_6031:
[----:B------:R-:W-:Y:S05]  /*c2d0*/  BSYNC B1 ;  /* 0x0000000000017941 */ /* 0x000fea0003800000 */
.L_x_6029:
        /* <DEDUP_REMOVED lines=16> */
.L_x_6033:
[----:B------:R-:W-:Y:S02]  /*c3e0*/  FSETP.GTU.FTZ.AND P0, PT, |R26|, +INF , PT ;  /* 0x7f8000001a00780b */ /* 0x000fe40003f1c200 */
[----:B------:R-:W-:-:S04]  /*c3f0*/  ISETP.LT.U32.AND P1, PT, R32, R27, PT ;  /* 0x0000001b2000720c */ /* 0x000fc80003f21070 */
[----:B------:R-:W-:-:S13]  /*c400*/  ISETP.LT.OR.EX P0, PT, R25, RZ, !P0, P1 ;  /* 0x000000ff1900720c */ /* 0x000fda0004701710 */
.L_x_6034:
[----:B------:R-:W-:Y:S05]  /*c410*/  BSYNC B1 ;  /* 0x0000000000017941 */ /* 0x000fea0003800000 */
.L_x_6032:
        /* <DEDUP_REMOVED lines=19> */
.L_x_6036:
[----:B------:R-:W-:Y:S02]  /*c550*/  FSETP.GTU.FTZ.AND P0, PT, |R26|, +INF , PT ;  /* 0x7f8000001a00780b */ /* 0x000fe40003f1c200 */
[----:B------:R-:W-:-:S04]  /*c560*/  ISETP.LT.U32.AND P1, PT, R34, R19, PT ;  /* 0x000000132200720c */ /* 0x000fc80003f21070 */
[----:B------:R-:W-:-:S13]  /*c570*/  ISETP.LT.OR.EX P0, PT, R33, RZ, !P0, P1 ;  /* 0x000000ff2100720c */ /* 0x000fda0004701710 */
.L_x_6037:
[----:B------:R-:W-:Y:S05]  /*c580*/  BSYNC B1 ;  /* 0x0000000000017941 */ /* 0x000fea0003800000 */
.L_x_6035:
        /* <DEDUP_REMOVED lines=16> */
.L_x_6039:
[----:B------:R-:W-:Y:S02]  /*c690*/  FSETP.GTU.FTZ.AND P0, PT, |R45|, +INF , PT ;  /* 0x7f8000002d00780b */ /* 0x000fe40003f1c200 */
[----:B------:R-:W-:-:S04]  /*c6a0*/  ISETP.LT.U32.AND P1, PT, R20, R19, PT ;  /* 0x000000131400720c */ /* 0x000fc80003f21070 */
[----:B------:R-:W-:-:S13]  /*c6b0*/  ISETP.LT.OR.EX P0, PT, R15, RZ, !P0, P1 ;  /* 0x000000ff0f00720c */ /* 0x000fda0004701710 */
.L_x_6040:
[----:B------:R-:W-:Y:S05]  /*c6c0*/  BSYNC B1 ;  /* 0x0000000000017941 */ /* 0x000fea0003800000 */
.L_x_6038:
[----:B------:R-:W-:Y:S02]  /*c6d0*/  FSEL R24, R24, R45, P0 ;  /* 0x0000002d18187208 */ /* 0x000fe40000000000 */
[----:B------:R-:W-:Y:S02]  /*c6e0*/  SEL R20, R20, R19, P0 ;  /* 0x0000001314147207 */ /* 0x000fe40000000000 */
[----:B------:R-:W-:-:S07]  /*c6f0*/  SEL R15, R15, RZ, P0 ;  /* 0x000000ff0f0f7207 */ /* 0x000fce0000000000 */
.L_x_6016:
[----:B------:R-:W-:Y:S05]  /*c700*/  BSYNC B0 ;  /* 0x0000000000007941 */ /* 0x000fea0003800000 */
.L_x_6015:
        /* <DEDUP_REMOVED lines=12> */
.L_x_6042:
[----:B------:R-:W-:Y:S02]  /*c7d0*/  FSETP.GTU.FTZ.AND P0, PT, |R9|, +INF , PT ;  /* 0x7f8000000900780b */ /* 0x000fe40003f1c200 */
[----:B------:R-:W-:-:S04]  /*c7e0*/  ISETP.LT.U32.AND P1, PT, R4, R11, PT ;  /* 0x0000000b0400720c */ /* 0x000fc80003f21070 */
[----:B------:R-:W-:-:S13]  /*c7f0*/  ISETP.LT.OR.EX P0, PT, R3, R8, !P0, P1 ;  /* 0x000000080300720c */ /* 0x000fda0004701710 */
.L_x_6043:
[----:B------:R-:W-:Y:S05]  /*c800*/  BSYNC B0 ;  /* 0x0000000000007941 */ /* 0x000fea0003800000 */
.L_x_6041:
        /* <DEDUP_REMOVED lines=15> */
.L_x_6045:
[----:B------:R-:W-:Y:S02]  /*c900*/  FSETP.GTU.FTZ.AND P0, PT, |R10|, +INF , PT ;  /* 0x7f8000000a00780b */ /* 0x000fe40003f1c200 */
[----:B------:R-:W-:-:S04]  /*c910*/  ISETP.LT.U32.AND P1, PT, R7, R12, PT ;  /* 0x0000000c0700720c */ /* 0x000fc80003f21070 */
[----:B------:R-:W-:-:S13]  /*c920*/  ISETP.LT.OR.EX P0, PT, R6, R13, !P0, P1 ;  /* 0x0000000d0600720c */ /* 0x000fda0004701710 */
.L_x_6046:
[----:B------:R-:W-:Y:S05]  /*c930*/  BSYNC B0 ;  /* 0x0000000000007941 */ /* 0x000fea0003800000 */
.L_x_6044:
        /* <DEDUP_REMOVED lines=15> */
.L_x_6048:
[----:B------:R-:W-:Y:S02]  /*ca30*/  FSETP.GTU.FTZ.AND P0, PT, |R14|, +INF , PT ;  /* 0x7f8000000e00780b */ /* 0x000fe40003f1c200 */
[----:B------:R-:W-:-:S04]  /*ca40*/  ISETP.LT.U32.AND P1, PT, R11, R22, PT ;  /* 0x000000160b00720c */ /* 0x000fc80003f21070 */
[----:B------:R-:W-:-:S13]  /*ca50*/  ISETP.LT.OR.EX P0, PT, R8, R21, !P0, P1 ;  /* 0x000000150800720c */ /* 0x000fda0004701710 */
.L_x_6049:
[----:B------:R-:W-:Y:S05]  /*ca60*/  BSYNC B0 ;  /* 0x0000000000007941 */ /* 0x000fea0003800000 */
.L_x_6047:
        /* <DEDUP_REMOVED lines=15> */
.L_x_6051:
[----:B------:R-:W-:Y:S02]  /*cb60*/  FSETP.GTU.FTZ.AND P0, PT, |R23|, +INF , PT ;  /* 0x7f8000001700780b */ /* 0x000fe40003f1c200 */
[----:B------:R-:W-:-:S04]  /*cb70*/  ISETP.LT.U32.AND P1, PT, R7, R32, PT ;  /* 0x000000200700720c */ /* 0x000fc80003f21070 */
[----:B------:R-:W-:-:S13]  /*cb80*/  ISETP.LT.OR.EX P0, PT, R6, R25, !P0, P1 ;  /* 0x000000190600720c */ /* 0x000fda0004701710 */
.L_x_6052:
[----:B------:R-:W-:Y:S05]  /*cb90*/  BSYNC B0 ;  /* 0x0000000000007941 */ /* 0x000fea0003800000 */
.L_x_6050:
        /* <DEDUP_REMOVED lines=15> */
.L_x_6054:
[----:B------:R-:W-:Y:S02]  /*cc90*/  FSETP.GTU.FTZ.AND P0, PT, |R35|, +INF , PT ;  /* 0x7f8000002300780b */ /* 0x000fe40003f1c200 */
[----:B------:R-:W-:-:S04]  /*cca0*/  ISETP.LT.U32.AND P1, PT, R11, R34, PT ;  /* 0x000000220b00720c */ /* 0x000fc80003f21070 */
[----:B------:R-:W-:-:S13]  /*ccb0*/  ISETP.LT.OR.EX P0, PT, R8, R33, !P0, P1 ;  /* 0x000000210800720c */ /* 0x000fda0004701710 */
.L_x_6055:
[----:B------:R-:W-:Y:S05]  /*ccc0*/  BSYNC B0 ;  /* 0x0000000000007941 */ /* 0x000fea0003800000 */
.L_x_6053:
        /* <DEDUP_REMOVED lines=15> */
.L_x_6057:
[----:B------:R-:W-:Y:S02]  /*cdc0*/  FSETP.GTU.FTZ.AND P0, PT, |R24|, +INF , PT ;  /* 0x7f8000001800780b */ /* 0x000fe40003f1c200 */
[----:B------:R-:W-:-:S04]  /*cdd0*/  ISETP.LT.U32.AND P1, PT, R7, R20, PT ;  /* 0x000000140700720c */ /* 0x000fc80003f21070 */
[----:B------:R-:W-:-:S13]  /*cde0*/  ISETP.LT.OR.EX P0, PT, R6, R15, !P0, P1 ;  /* 0x0000000f0600720c */ /* 0x000fda0004701710 */
.L_x_6058:
[----:B------:R-:W-:Y:S05]  /*cdf0*/  BSYNC B0 ;  /* 0x0000000000007941 */ /* 0x000fea0003800000 */
.L_x_6056:
[----:B------:R-:W-:Y:S02]  /*ce00*/  SEL R10, R7, R20, P0 ;  /* 0x00000014070a7207 */ /* 0x000fe40000000000 */
[----:B------:R-:W-:Y:S02]  /*ce10*/  SEL R11, R6, R15, P0 ;  /* 0x0000000f060b7207 */ /* 0x000fe40000000000 */
[----:B------:R-:W-:Y:S01]  /*ce20*/  FSEL R7, R23, R24, P0 ;  /* 0x0000001817077208 */ /* 0x000fe20000000000 */
[----:B------:R-:W-:Y:S06]  /*ce30*/  BRA `(.L_x_5945) ;  /* 0x0000004400107947 */ /* 0x000fec0003800000 */
.L_x_5980:
        /* <DEDUP_REMOVED lines=40> */
.L_x_6082:
[----:B------:R-:W-:-:S05]  /*d0c0*/  IMAD R4, R38, R37, RZ ;  /* 0x0000002526047224 */ /* 0x000fca00078e02ff */
[----:B------:R-:W-:-:S05]  /*d0d0*/  SHF.R.U32.HI R5, RZ, 0x1, R4 ;  /* 0x00000001ff057819 */ /* 0x000fca0000011604 */
[----:B------:R-:W-:-:S05]  /*d0e0*/  IMAD.WIDE.U32 R4, R5, 0x4, R18 ;  /* 0x0000000405047825 */ /* 0x000fca00078e0012 */
[----:B------:R1:W2:Y:S01]  /*d0f0*/  LDG.E R42, desc[UR60][R4.64] ;  /* 0x0000003c042a7981 */ /* 0x0002a2000c1e1900 */
        /* <DEDUP_REMOVED lines=10> */
[--C-:B-1----:R-:W-:Y:S02]  /*d1a0*/  IMAD.WIDE.U32 R4, R9, 0x4, R18.reuse ;  /* 0x0000000409047825 */ /* 0x102fe400078e0012 */
[----:B------:R0:W3:Y:S02]  /*d1b0*/  LDG.E R6, desc[UR60][R6.64] ;  /* 0x0000003c06067981 */ /* 0x0000e4000c1e1900 */
[----:B------:R-:W-:Y:S02]  /*d1c0*/  IMAD.WIDE.U32 R8, R43, 0x4, R18 ;  /* 0x000000042b087825 */ /* 0x000fe400078e0012 */
[----:B------:R-:W4:Y:S04]  /*d1d0*/  LDG.E R4, desc[UR60][R4.64] ;  /* 0x0000003c04047981 */ /* 0x000f28000c1e1900 */
[----:B------:R3:W5:Y:S01]  /*d1e0*/  LDG.E R44, desc[UR60][R8.64] ;  /* 0x0000003c082c7981 */ /* 0x000762000c1e1900 */
[----:B------:R-:W-:Y:S01]  /*d1f0*/  FSETP.GTU.FTZ.AND P1, PT, |R11|, +INF , PT ;  /* 0x7f8000000b00780b */ /* 0x000fe20003f3c200 */
[----:B------:R-:W-:-:S12]  /*d200*/  BSSY B1, `(.L_x_6061) ;  /* 0x0000023000017945 */ /* 0x000fd80003800000 */
[----:B------:R-:W-:-:S04]  /*d210*/  @!P1 ISETP.GE.U32.AND P0, PT, R14, R37, PT ;  /* 0x000000250e00920c */ /* 0x000fc80003f06070 */
[----:B------:R-:W-:Y:S01]  /*d220*/  @!P1 ISETP.GE.AND.EX P0, PT, R12, RZ, PT, P0 ;  /* 0x000000ff0c00920c */ /* 0x000fe20003f06300 */
[----:B--2---:R-:W-:Y:S01]  /*d230*/  HADD2.F32 R46, -RZ, R42.H0_H0 ;  /* 0x2000002aff2e7230 */ /* 0x004fe20000004100 */
[----:B0-----:R-:W-:-:S04]  /*d240*/  PRMT R7, R42, 0x7610, R42 ;  /* 0x000076102a077816 */ /* 0x001fc8000000002a */
[CC--:B------:R-:W-:Y:S01]  /*d250*/  FSETP.NEU.OR P3, PT, R11.reuse, R46.reuse, P1 ;  /* 0x0000002e0b00720b */ /* 0x0c0fe20000f6d400 */
[----:B------:R-:W-:Y:S01]  /*d260*/  HADD2.F32 R42, -RZ, R7.H1_H1 ;  /* 0x30000007ff2a7230 */ /* 0x000fe20000004100 */
        /* <DEDUP_REMOVED lines=10> */
[----:B------:R-:W-:Y:S02]  /*d310*/  FSEL R11, R11, R46, P0 ;  /* 0x0000002e0b0b7208 */ /* 0x000fe40000000000 */
[----:B----4-:R-:W-:Y:S02]  /*d320*/  PRMT R9, R4, 0x7610, R4 ;  /* 0x0000761004097816 */ /* 0x010fe40000000004 */
[----:B-----5:R-:W-:Y:S02]  /*d330*/  PRMT R6, R44, 0x7610, R44 ;  /* 0x000076102c067816 */ /* 0x020fe4000000002c */
[----:B------:R-:W-:Y:S02]  /*d340*/  SEL R14, R14, R37, P0 ;  /* 0x000000250e0e7207 */ /* 0x000fe40000000000 */
[----:B------:R-:W-:-:S03]  /*d350*/  SEL R12, R12, RZ, P0 ;  /* 0x000000ff0c0c7207 */ /* 0x000fc60000000000 */
        /* <DEDUP_REMOVED lines=10> */
.L_x_6062:
[----:B------:R-:W-:Y:S02]  /*d400*/  FSETP.GTU.FTZ.AND P0, PT, |R42|, +INF , PT ;  /* 0x7f8000002a00780b */ /* 0x000fe40003f1c200 */
[----:B------:R-:W-:-:S04]  /*d410*/  ISETP.LT.U32.AND P1, PT, R20, R37, PT ;  /* 0x000000251400720c */ /* 0x000fc80003f21070 */
[----:B------:R-:W-:-:S13]  /*d420*/  ISETP.LT.OR.EX P0, PT, R15, RZ, !P0, P1 ;  /* 0x000000ff0f00720c */ /* 0x000fda0004701710 */
.L_x_6063:
[----:B------:R-:W-:Y:S05]  /*d430*/  BSYNC B1 ;  /* 0x0000000000017941 */ /* 0x000fea0003800000 */
.L_x_6061:
        /* <DEDUP_REMOVED lines=16> */
.L_x_6065:
[----:B------:R-:W-:Y:S02]  /*d540*/  FSETP.GTU.FTZ.AND P0, PT, |R5|, +INF , PT ;  /* 0x7f8000000500780b */ /* 0x000fe40003f1c200 */
[----:B------:R-:W-:-:S04]  /*d550*/  ISETP.LT.U32.AND P1, PT, R23, R40, PT ;  /* 0x000000281700720c */ /* 0x000fc80003f21070 */
[----:B------:R-:W-:-:S13]  /*d560*/  ISETP.LT.OR.EX P0, PT, R21, RZ, !P0, P1 ;  /* 0x000000ff1500720c */ /* 0x000fda0004701710 */
.L_x_6066:
[----:B------:R-:W-:Y:S05]  /*d570*/  BSYNC B1 ;  /* 0x0000000000017941 */ /* 0x000fea0003800000 */
.L_x_6064:
        /* <DEDUP_REMOVED lines=16> */
.L_x_6068:
[----:B------:R-:W-:Y:S02]  /*d680*/  FSETP.GTU.FTZ.AND P0, PT, |R5|, +INF , PT ;  /* 0x7f8000000500780b */ /* 0x000fe40003f1c200 */
[----:B------:R-:W-:-:S04]  /*d690*/  ISETP.LT.U32.AND P1, PT, R25, R40, PT ;  /* 0x000000281900720c */ /* 0x000fc80003f21070 */
[----:B------:R-:W-:-:S13]  /*d6a0*/  ISETP.LT.OR.EX P0, PT, R26, RZ, !P0, P1 ;  /* 0x000000ff1a00720c */ /* 0x000fda0004701710 */
.L_x_6069:
[----:B------:R-:W-:Y:S05]  /*d6b0*/  BSYNC B1 ;  /* 0x0000000000017941 */ /* 0x000fea0003800000 */
.L_x_6067:
[----:B------:R-:W-:Y:S01]  /*d6c0*/  FSETP.GTU.FTZ.AND P1, PT, |R27|, +INF , PT ;  /* 0x7f8000001b00780b */ /* 0x000fe20003f3c200 */
[----:B------:R-:W-:Y:S01]  /*d6d0*/  BSSY B1, `(.L_x_6070) ;  /* 0x0000012000017945 */ /* 0x000fe20003800000 */
[----:B------:R-:W-:Y:S01]  /*d6e0*/  SEL R25, R25, R40, P0 ;  /* 0x0000002819197207 */ /* 0x000fe20000000000 */
[----:B------:R-:W-:Y:S01]  /*d6f0*/  HADD2.F32 R40, -RZ, R9.H0_H0 ;  /* 0x20000009ff287230 */ /* 0x000fe20000004100 */
        /* <DEDUP_REMOVED lines=12> */
.L_x_6071:
[----:B------:R-:W-:Y:S02]  /*d7c0*/  FSETP.GTU.FTZ.AND P0, PT, |R40|, +INF , PT ;  /* 0x7f8000002800780b */ /* 0x000fe40003f1c200 */
[----:B------:R-:W-:-:S04]  /*d7d0*/  ISETP.LT.U32.AND P1, PT, R29, R41, PT ;  /* 0x000000291d00720c */ /* 0x000fc80003f21070 */
[----:B------:R-:W-:-:S13]  /*d7e0*/  ISETP.LT.OR.EX P0, PT, R28, RZ, !P0, P1 ;  /* 0x000000ff1c00720c */ /* 0x000fda0004701710 */
.L_x_6072:
[----:B------:R-:W-:Y:S05]  /*d7f0*/  BSYNC B1 ;  /* 0x0000000000017941 */ /* 0x000fea0003800000 */
.L_x_6070:
[----:B------:R-:W-:Y:S01]  /*d800*/  FSETP.GTU.FTZ.AND P1, PT, |R30|, +INF , PT ;  /* 0x7f8000001e00780b */ /* 0x000fe20003f3c200 */
[----:B------:R-:W-:Y:S01]  /*d810*/  BSSY B1, `(.L_x_6073) ;  /* 0x0000012000017945 */ /* 0x000fe20003800000 */
[----:B------:R-:W-:Y:S01]  /*d820*/  FSEL R27, R27, R40, P0 ;  /* 0x000000281b1b7208 */ /* 0x000fe20000000000 */
[----:B------:R-:W-:Y:S01]  /*d830*/  HADD2.F32 R5, -RZ, R9.H1_H1 ;  /* 0x30000009ff057230 */ /* 0x000fe20000004100 */
        /* <DEDUP_REMOVED lines=12> */
.L_x_6074:
[----:B------:R-:W-:Y:S02]  /*d900*/  FSETP.GTU.FTZ.AND P0, PT, |R5|, +INF , PT ;  /* 0x7f8000000500780b */ /* 0x000fe40003f1c200 */
[----:B------:R-:W-:-:S04]  /*d910*/  ISETP.LT.U32.AND P1, PT, R32, R41, PT ;  /* 0x000000292000720c */ /* 0x000fc80003f21070 */
[----:B------:R-:W-:-:S13]  /*d920*/  ISETP.LT.OR.EX P0, PT, R31, RZ, !P0, P1 ;  /* 0x000000ff1f00720c */ /* 0x000fda0004701710 */
.L_x_6075:
[----:B------:R-:W-:Y:S05]  /*d930*/  BSYNC B1 ;  /* 0x0000000000017941 */ /* 0x000fea0003800000 */
.L_x_6073:
        /* <DEDUP_REMOVED lines=16> */
.L_x_6077:
[----:B------:R-:W-:Y:S02]  /*da40*/  FSETP.GTU.FTZ.AND P0, PT, |R40|, +INF , PT ;  /* 0x7f8000002800780b */ /* 0x000fe40003f1c200 */
[----:B------:R-:W-:-:S04]  /*da50*/  ISETP.LT.U32.AND P1, PT, R34, R39, PT ;  /* 0x000000272200720c */ /* 0x000fc80003f21070 */
[----:B------:R-:W-:-:S13]  /*da60*/  ISETP.LT.OR.EX P0, PT, R33, RZ, !P0, P1 ;  /* 0x000000ff2100720c */ /* 0x000fda0004701710 */
.L_x_6078:
[----:B------:R-:W-:Y:S05]  /*da70*/  BSYNC B1 ;  /* 0x0000000000017941 */ /* 0x000fea0003800000 */
.L_x_6076:
        /* <DEDUP_REMOVED lines=16> */
.L_x_6080:
[----:B------:R-:W-:Y:S02]  /*db80*/  FSETP.GTU.FTZ.AND P0, PT, |R41|, +INF , PT ;  /* 0x7f8000002900780b */ /* 0x000fe40003f1c200 */
[----:B------:R-:W-:-:S04]  /*db90*/  ISETP.LT.U32.AND P1, PT, R10, R39, PT ;  /* 0x000000270a00720c */ /* 0x000fc80003f21070 */
[----:B------:R-:W-:-:S13]  /*dba0*/  ISETP.LT.OR.EX P0, PT, R3, RZ, !P0, P1 ;  /* 0x000000ff0300720c */ /* 0x000fda0004701710 */
.L_x_6081:
[----:B------:R-:W-:Y:S05]  /*dbb0*/  BSYNC B1 ;  /* 0x0000000000017941 */ /* 0x000fea0003800000 */
.L_x_6079:
        /* <DEDUP_REMOVED lines=9> */
.L_x_6060:
[----:B------:R-:W-:Y:S05]  /*dc50*/  BSYNC B0 ;  /* 0x0000000000007941 */ /* 0x000fea0003800000 */
.L_x_6059:
        /* <DEDUP_REMOVED lines=9> */
[----:B--2---:R-:W-:-:S11]  /*dcf0*/  PRMT R7, R4, 0x7610, R4 ;  /* 0x0000761004077816 */ /* 0x004fd60000000004 */
        /* <DEDUP_REMOVED lines=19> */
[----:B--2---:R-:W-:Y:S02]  /*de30*/  PRMT R9, R4, 0x7610, R4 ;  /* 0x0000761004097816 */ /* 0x004fe40000000004 */
[----:B---3--:R-:W-:-:S04]  /*de40*/  @!P0 PRMT R6, R18, 0x7610, R6 ;  /* 0x0000761012068816 */ /* 0x008fc80000000006 */
[----:B------:R-:W-:-:S07]  /*de50*/  @!P0 PRMT R6, R6, 0x7610, R18 ;  /* 0x0000761006068816 */ /* 0x000fce0000000012 */
.L_x_6084:
[----:B------:R-:W-:Y:S05]  /*de60*/  BSYNC B0 ;  /* 0x0000000000007941 */ /* 0x000fea0003800000 */
.L_x_6083:
[----:B------:R-:W-:Y:S04]  /*de70*/  BSSY B0, `(.L_x_6085) ;  /* 0x00000ab000007945 */ /* 0x000fe80003800000 */
        /* <DEDUP_REMOVED lines=14> */
.L_x_6088:
[----:B------:R-:W-:Y:S02]  /*df60*/  FSETP.GTU.FTZ.AND P0, PT, |R18|, +INF , PT ;  /* 0x7f8000001200780b */ /* 0x000fe40003f1c200 */
[----:B------:R-:W-:-:S04]  /*df70*/  ISETP.LT.U32.AND P1, PT, R14, R37, PT ;  /* 0x000000250e00720c */ /* 0x000fc80003f21070 */
[----:B------:R-:W-:-:S13]  /*df80*/  ISETP.LT.OR.EX P0, PT, R12, RZ, !P0, P1 ;  /* 0x000000ff0c00720c */ /* 0x000fda0004701710 */
.L_x_6089:
[----:B------:R-:W-:Y:S05]  /*df90*/  BSYNC B1 ;  /* 0x0000000000017941 */ /* 0x000fea0003800000 */
.L_x_6087:
        /* <DEDUP_REMOVED lines=16> */
.L_x_6091:
[----:B------:R-:W-:Y:S02]  /*e0a0*/  FSETP.GTU.FTZ.AND P0, PT, |R18|, +INF , PT ;  /* 0x7f8000001200780b */ /* 0x000fe40003f1c200 */
[----:B------:R-:W-:-:S04]  /*e0b0*/  ISETP.LT.U32.AND P1, PT, R20, R37, PT ;  /* 0x000000251400720c */ /* 0x000fc80003f21070 */
[----:B------:R-:W-:-:S13]  /*e0c0*/  ISETP.LT.OR.EX P0, PT, R15, RZ, !P0, P1 ;  /* 0x000000ff0f00720c */ /* 0x000fda0004701710 */
.L_x_6092:
[----:B------:R-:W-:Y:S05]  /*e0d0*/  BSYNC B1 ;  /* 0x0000000000017941 */ /* 0x000fea0003800000 */
.L_x_6090:
        /* <DEDUP_REMOVED lines=19> */
.L_x_6094:
[----:B------:R-:W-:Y:S02]  /*e210*/  FSETP.GTU.FTZ.AND P0, PT, |R5|, +INF , PT ;  /* 0x7f8000000500780b */ /* 0x000fe40003f1c200 */
[----:B------:R-:W-:-:S04]  /*e220*/  ISETP.LT.U32.AND P1, PT, R23, R38, PT ;  /* 0x000000261700720c */ /* 0x000fc80003f21070 */
[----:B------:R-:W-:-:S13]  /*e230*/  ISETP.LT.OR.EX P0, PT, R21, RZ, !P0, P1 ;  /* 0x000000ff1500720c */ /* 0x000fda0004701710 */
.L_x_6095:
[----:B------:R-:W-:Y:S05]  /*e240*/  BSYNC B1 ;  /* 0x0000000000017941 */ /* 0x000fea0003800000 */
.L_x_6093:
        /* <DEDUP_REMOVED lines=16> */
.L_x_6097:
[----:B------:R-:W-:Y:S02]  /*e350*/  FSETP.GTU.FTZ.AND P0, PT, |R5|, +INF , PT ;  /* 0x7f8000000500780b */ /* 0x000fe40003f1c200 */
[----:B------:R-:W-:-:S04]  /*e360*/  ISETP.LT.U32.AND P1, PT, R25, R38, PT ;  /* 0x000000261900720c */ /* 0x000fc80003f21070 */
[----:B------:R-:W-:-:S13]  /*e370*/  ISETP.LT.OR.EX P0, PT, R26, RZ, !P0, P1 ;  /* 0x000000ff1a00720c */ /* 0x000fda0004701710 */
.L_x_6098:
[----:B------:R-:W-:Y:S05]  /*e380*/  BSYNC B1 ;  /* 0x0000000000017941 */ /* 0x000fea0003800000 */
.L_x_6096:
        /* <DEDUP_REMOVED lines=19> */
.L_x_6100:
[----:B------:R-:W-:Y:S02]  /*e4c0*/  FSETP.GTU.FTZ.AND P0, PT, |R8|, +INF , PT ;  /* 0x7f8000000800780b */ /* 0x000fe40003f1c200 */
[----:B------:R-:W-:-:S04]  /*e4d0*/  ISETP.LT.U32.AND P1, PT, R29, R7, PT ;  /* 0x000000071d00720c */ /* 0x000fc80003f21070 */
[----:B------:R-:W-:-:S13]  /*e4e0*/  ISETP.LT.OR.EX P0, PT, R28, RZ, !P0, P1 ;  /* 0x000000ff1c00720c */ /* 0x000fda0004701710 */
.L_x_6101:
[----:B------:R-:W-:Y:S05]  /*e4f0*/  BSYNC B1 ;  /* 0x0000000000017941 */ /* 0x000fea0003800000 */
.L_x_6099:
        /* <DEDUP_REMOVED lines=16> */
.L_x_6103:
[----:B------:R-:W-:Y:S02]  /*e600*/  FSETP.GTU.FTZ.AND P0, PT, |R9|, +INF , PT ;  /* 0x7f8000000900780b */ /* 0x000fe40003f1c200 */
[----:B------:R-:W-:-:S04]  /*e610*/  ISETP.LT.U32.AND P1, PT, R32, R7, PT ;  /* 0x000000072000720c */ /* 0x000fc80003f21070 */
[----:B------:R-:W-:-:S13]  /*e620*/  ISETP.LT.OR.EX P0, PT, R31, RZ, !P0, P1 ;  /* 0x000000ff1f00720c */ /* 0x000fda0004701710 */
.L_x_6104:
[----:B------:R-:W-:Y:S05]  /*e630*/  BSYNC B1 ;  /* 0x0000000000017941 */ /* 0x000fea0003800000 */
.L_x_6102:
        /* <DEDUP_REMOVED lines=19> */
.L_x_6106:
[----:B------:R-:W-:Y:S02]  /*e770*/  FSETP.GTU.FTZ.AND P0, PT, |R8|, +INF , PT ;  /* 0x7f8000000800780b */ /* 0x000fe40003f1c200 */
[----:B------:R-:W-:-:S04]  /*e780*/  ISETP.LT.U32.AND P1, PT, R34, R5, PT ;  /* 0x000000052200720c */ /* 0x000fc80003f21070 */
[----:B------:R-:W-:-:S13]  /*e790*/  ISETP.LT.OR.EX P0, PT, R33, RZ, !P0, P1 ;  /* 0x000000ff2100720c */ /* 0x000fda0004701710 */
.L_x_6107:
[----:B------:R-:W-:Y:S05]  /*e7a0*/  BSYNC B1 ;  /* 0x0000000000017941 */ /* 0x000fea0003800000 */
.L_x_6105:
        /* <DEDUP_REMOVED lines=16> */
.L_x_6109:
[----:B------:R-:W-:Y:S02]  /*e8b0*/  FSETP.GTU.FTZ.AND P0, PT, |R7|, +INF , PT ;  /* 0x7f8000000700780b */ /* 0x000fe40003f1c200 */
[----:B------:R-:W-:-:S04]  /*e8c0*/  ISETP.LT.U32.AND P1, PT, R10, R5, PT ;  /* 0x000000050a00720c */ /* 0x000fc80003f21070 */
[----:B------:R-:W-:-:S13]  /*e8d0*/  ISETP.LT.OR.EX P0, PT, R3, RZ, !P0, P1 ;  /* 0x000000ff0300720c */ /* 0x000fda0004701710 */
.L_x_6110:
[----:B------:R-:W-:Y:S05]  /*e8e0*/  BSYNC B1 ;  /* 0x0000000000017941 */ /* 0x000fea0003800000 */
.L_x_6108:
[----:B------:R-:W-:Y:S02]  /*e8f0*/  FSEL R0, R0, R7, P0 ;  /* 0x0000000700007208 */ /* 0x000fe40000000000 */
[----:B------:R-:W-:Y:S02]  /*e900*/  SEL R10, R10, R5, P0 ;  /* 0x000000050a0a7207 */ /* 0x000fe40000000000 */
[----:B------:R-:W-:-:S07]  /*e910*/  SEL R3, R3, RZ, P0 ;  /* 0x000000ff03037207 */ /* 0x000fce0000000000 */
.L_x_6086:
[----:B------:R-:W-:Y:S05]  /*e920*/  BSYNC B0 ;  /* 0x0000000000007941 */ /* 0x000fea0003800000 */
.L_x_6085:
        /* <DEDUP_REMOVED lines=12> */
.L_x_6112:
[----:B------:R-:W-:Y:S02]  /*e9f0*/  FSETP.GTU.FTZ.AND P0, PT, |R22|, +INF , PT ;  /* 0x7f8000001600780b */ /* 0x000fe40003f1c200 */
[----:B------:R-:W-:-:S04]  /*ea00*/  ISETP.LT.U32.AND P1, PT, R14, R23, PT ;  /* 0x000000170e00720c */ /* 0x000fc80003f21070 */
[----:B------:R-:W-:-:S13]  /*ea10*/  ISETP.LT.OR.EX P0, PT, R12, R21, !P0, P1 ;  /* 0x000000150c00720c */ /* 0x000fda0004701710 */
.L_x_6113:
[----:B------:R-:W-:Y:S05]  /*ea20*/  BSYNC B0 ;  /* 0x0000000000007941 */ /* 0x000fea0003800000 */
.L_x_6111:
        /* <DEDUP_REMOVED lines=15> */
.L_x_6115:
[----:B------:R-:W-:Y:S02]  /*eb20*/  FSETP.GTU.FTZ.AND P0, PT, |R24|, +INF , PT ;  /* 0x7f8000001800780b */ /* 0x000fe40003f1c200 */
[----:B------:R-:W-:-:S04]  /*eb30*/  ISETP.LT.U32.AND P1, PT, R20, R25, PT ;  /* 0x000000191400720c */ /* 0x000fc80003f21070 */
[----:B------:R-:W-:-:S13]  /*eb40*/  ISETP.LT.OR.EX P0, PT, R15, R26, !P0, P1 ;  /* 0x0000001a0f00720c */ /* 0x000fda0004701710 */
.L_x_6116:
[----:B------:R-:W-:Y:S05]  /*eb50*/  BSYNC B0 ;  /* 0x0000000000007941 */ /* 0x000fea0003800000 */
.L_x_6114:
        /* <DEDUP_REMOVED lines=15> */
.L_x_6118:
[----:B------:R-:W-:Y:S02]  /*ec50*/  FSETP.GTU.FTZ.AND P0, PT, |R27|, +INF , PT ;  /* 0x7f8000001b00780b */ /* 0x000fe40003f1c200 */
[----:B------:R-:W-:-:S04]  /*ec60*/  ISETP.LT.U32.AND P1, PT, R14, R29, PT ;  /* 0x0000001d0e00720c */ /* 0x000fc80003f21070 */
[----:B------:R-:W-:-:S13]  /*ec70*/  ISETP.LT.OR.EX P0, PT, R21, R28, !P0, P1 ;  /* 0x0000001c1500720c */ /* 0x000fda0004701710 */
.L_x_6119:
[----:B------:R-:W-:Y:S05]  /*ec80*/  BSYNC B0 ;  /* 0x0000000000007941 */ /* 0x000fea0003800000 */
.L_x_6117:
        /* <DEDUP_REMOVED lines=15> */
.L_x_6121:
[----:B------:R-:W-:Y:S02]  /*ed80*/  FSETP.GTU.FTZ.AND P0, PT, |R30|, +INF , PT ;  /* 0x7f8000001e00780b */ /* 0x000fe40003f1c200 */
[----:B------:R-:W-:-:S04]  /*ed90*/  ISETP.LT.U32.AND P1, PT, R25, R32, PT ;  /* 0x000000201900720c */ /* 0x000fc80003f21070 */
[----:B------:R-:W-:-:S13]  /*eda0*/  ISETP.LT.OR.EX P0, PT, R26, R31, !P0, P1 ;  /* 0x0000001f1a00720c */ /* 0x000fda0004701710 */
.L_x_6122:
[----:B------:R-:W-:Y:S05]  /*edb0*/  BSYNC B0 ;  /* 0x0000000000007941 */ /* 0x000fea0003800000 */
.L_x_6120:
        /* <DEDUP_REMOVED lines=15> */
.L_x_6124:
[----:B------:R-:W-:Y:S02]  /*eeb0*/  FSETP.GTU.FTZ.AND P0, PT, |R35|, +INF , PT ;  /* 0x7f8000002300780b */ /* 0x000fe40003f1c200 */
[----:B------:R-:W-:-:S04]  /*eec0*/  ISETP.LT.U32.AND P1, PT, R29, R34, PT ;  /* 0x000000221d00720c */ /* 0x000fc80003f21070 */
[----:B------:R-:W-:-:S13]  /*eed0*/  ISETP.LT.OR.EX P0, PT, R28, R33, !P0, P1 ;  /* 0x000000211c00720c */ /* 0x000fda0004701710 */
.L_x_6125:
[----:B------:R-:W-:Y:S05]  /*eee0*/  BSYNC B0 ;  /* 0x0000000000007941 */ /* 0x000fea0003800000 */
.L_x_6123:
        /* <DEDUP_REMOVED lines=15> */
.L_x_6127:
[----:B------:R-:W-:Y:S02]  /*efe0*/  FSETP.GTU.FTZ.AND P0, PT, |R0|, +INF , PT ;  /* 0x7f8000000000780b */ /* 0x000fe40003f1c200 */
[----:B------:R-:W-:-:S04]  /*eff0*/  ISETP.LT.U32.AND P1, PT, R25, R10, PT ;  /* 0x0000000a1900720c */ /* 0x000fc80003f21070 */
[----:B------:R-:W-:-:S13]  /*f000*/  ISETP.LT.OR.EX P0, PT, R26, R3, !P0, P1 ;  /* 0x000000031a00720c */ /* 0x000fda0004701710 */
.L_x_6128:
[----:B------:R-:W-:Y:S05]  /*f010*/  BSYNC B0 ;  /* 0x0000000000007941 */ /* 0x000fea0003800000 */
.L_x_6126:
[----:B------:R-:W-:Y:S02]  /*f020*/  SEL R10, R25, R10, P0 ;  /* 0x0000000a190a7207 */ /* 0x000fe40000000000 */
[----:B------:R-:W-:Y:S02]  /*f030*/  SEL R11, R26, R3, P0 ;  /* 0x000000031a0b7207 */ /* 0x000fe40000000000 */
[----:B------:R-:W-:Y:S01]  /*f040*/  FSEL R7, R7, R0, P0 ;  /* 0x0000000007077208 */ /* 0x000fe20000000000 */
[----:B------:R-:W-:Y:S06]  /*f050*/  BRA `(.L_x_5945) ;  /* 0x0000002000887947 */ /* 0x000fec0003800000 */
.L_x_5979:
        /* <DEDUP_REMOVED lines=49> */
.L_x_6152:
[----:B------:R-:W-:-:S05]  /*f370*/  SHF.R.U32.HI R9, RZ, 0x1, R37 ;  /* 0x00000001ff097819 */ /* 0x000fca0000011625 */
[----:B------:R-:W-:-:S05]  /*f380*/  IMAD.WIDE.U32 R8, R9, 0x4, R18 ;  /* 0x0000000409087825 */ /* 0x000fca00078e0012 */
[----:B------:R1:W2:Y:S01]  /*f390*/  LDG.E R40, desc[UR60][R8.64] ;  /* 0x0000003c08287981 */ /* 0x0002a2000c1e1900 */
        /* <DEDUP_REMOVED lines=8> */
[----:B------:R0:W3:Y:S02]  /*f420*/  LDG.E R6, desc[UR60][R6.64] ;  /* 0x0000003c06067981 */ /* 0x0000e4000c1e1900 */
[----:B-1----:R-:W-:Y:S02]  /*f430*/  IMAD.WIDE.U32 R8, R45, 0x4, R18 ;  /* 0x000000042d087825 */ /* 0x002fe400078e0012 */
        /* <DEDUP_REMOVED lines=16> */
[----:B----4-:R-:W-:Y:S02]  /*f540*/  PRMT R9, R4, 0x7610, R4 ;  /* 0x0000761004097816 */ /* 0x010fe40000000004 */
[----:B------:R-:W-:Y:S01]  /*f550*/  @!P1 ISETP.EQ.U32.AND P0, PT, R38, 0x1, PT ;  /* 0x000000012600980c */ /* 0x000fe20003f02070 */
[----:B------:R-:W-:Y:S01]  /*f560*/  HADD2.F32 R38, -RZ, R7.H1_H1 ;  /* 0x30000007ff267230 */ /* 0x000fe20000004100 */
[----:B------:R-:W-:-:S02]  /*f570*/  @P1 ISETP.LT.OR.EX P0, PT, R13, RZ, !P2, P3 ;  /* 0x000000ff0d00120c */ /* 0x000fc40005701730 */
[----:B------:R-:W-:Y:S02]  /*f580*/  FSETP.GTU.FTZ.AND P1, PT, |R31|, +INF , PT ;  /* 0x7f8000001f00780b */ /* 0x000fe40003f3c200 */
[----:B------:R-:W-:Y:S02]  /*f590*/  FSEL R30, R30, R45, P0 ;  /* 0x0000002d1e1e7208 */ /* 0x000fe40000000000 */
[----:B-----5:R-:W-:Y:S02]  /*f5a0*/  PRMT R6, R42, 0x7610, R42 ;  /* 0x000076102a067816 */ /* 0x020fe4000000002a */
[----:B------:R-:W-:Y:S02]  /*f5b0*/  SEL R23, R23, R37, P0 ;  /* 0x0000002517177207 */ /* 0x000fe40000000000 */
        /* <DEDUP_REMOVED lines=11> */
.L_x_6132:
[----:B------:R-:W-:Y:S02]  /*f670*/  FSETP.GTU.FTZ.AND P0, PT, |R38|, +INF , PT ;  /* 0x7f8000002600780b */ /* 0x000fe40003f1c200 */
[----:B------:R-:W-:-:S04]  /*f680*/  ISETP.LT.U32.AND P1, PT, R24, R37, PT ;  /* 0x000000251800720c */ /* 0x000fc80003f21070 */
[----:B------:R-:W-:-:S13]  /*f690*/  ISETP.LT.OR.EX P0, PT, R14, RZ, !P0, P1 ;  /* 0x000000ff0e00720c */ /* 0x000fda0004701710 */
.L_x_6133:
[----:B------:R-:W-:Y:S05]  /*f6a0*/  BSYNC B1 ;  /* 0x0000000000017941 */ /* 0x000fea0003800000 */
.L_x_6131:
        /* <DEDUP_REMOVED lines=16> */
.L_x_6135:
[----:B------:R-:W-:Y:S02]  /*f7b0*/  FSETP.GTU.FTZ.AND P0, PT, |R38|, +INF , PT ;  /* 0x7f8000002600780b */ /* 0x000fe40003f1c200 */
[----:B------:R-:W-:-:S04]  /*f7c0*/  ISETP.LT.U32.AND P1, PT, R26, R41, PT ;  /* 0x000000291a00720c */ /* 0x000fc80003f21070 */
[----:B------:R-:W-:-:S13]  /*f7d0*/  ISETP.LT.OR.EX P0, PT, R20, RZ, !P0, P1 ;  /* 0x000000ff1400720c */ /* 0x000fda0004701710 */
.L_x_6136:
[----:B------:R-:W-:Y:S05]  /*f7e0*/  BSYNC B1 ;  /* 0x0000000000017941 */ /* 0x000fea0003800000 */
.L_x_6134:
[----:B------:R-:W-:Y:S01]  /*f7f0*/  FSETP.GTU.FTZ.AND P1, PT, |R32|, +INF , PT ;  /* 0x7f8000002000780b */ /* 0x000fe20003f3c200 */
[----:B------:R-:W-:Y:S01]  /*f800*/  BSSY B1, `(.L_x_6137) ;  /* 0x0000012000017945 */ /* 0x000fe20003800000 */
[----:B------:R-:W-:Y:S01]  /*f810*/  FSEL R33, R33, R38, P0 ;  /* 0x0000002621217208 */ /* 0x000fe20000000000 */
[----:B------:R-:W-:Y:S01]  /*f820*/  HADD2.F32 R5, -RZ, R8.H1_H1 ;  /* 0x30000008ff057230 */ /* 0x000fe20000004100 */
        /* <DEDUP_REMOVED lines=12> */
.L_x_6138:
[----:B------:R-:W-:Y:S02]  /*f8f0*/  FSETP.GTU.FTZ.AND P0, PT, |R5|, +INF , PT ;  /* 0x7f8000000500780b */ /* 0x000fe40003f1c200 */
[----:B------:R-:W-:-:S04]  /*f900*/  ISETP.LT.U32.AND P1, PT, R25, R41, PT ;  /* 0x000000291900720c */ /* 0x000fc80003f21070 */
[----:B------:R-:W-:-:S13]  /*f910*/  ISETP.LT.OR.EX P0, PT, R15, RZ, !P0, P1 ;  /* 0x000000ff0f00720c */ /* 0x000fda0004701710 */
.L_x_6139:
[----:B------:R-:W-:Y:S05]  /*f920*/  BSYNC B1 ;  /* 0x0000000000017941 */ /* 0x000fea0003800000 */
.L_x_6137:
        /* <DEDUP_REMOVED lines=16> */
.L_x_6141:
[----:B------:R-:W-:Y:S02]  /*fa30*/  FSETP.GTU.FTZ.AND P0, PT, |R5|, +INF , PT ;  /* 0x7f8000000500780b */ /* 0x000fe40003f1c200 */
[----:B------:R-:W-:-:S04]  /*fa40*/  ISETP.LT.U32.AND P1, PT, R27, R43, PT ;  /* 0x0000002b1b00720c */ /* 0x000fc80003f21070 */
[----:B------:R-:W-:-:S13]  /*fa50*/  ISETP.LT.OR.EX P0, PT, R21, RZ, !P0, P1 ;  /* 0x000000ff1500720c */ /* 0x000fda0004701710 */
.L_x_6142:
[----:B------:R-:W-:Y:S05]  /*fa60*/  BSYNC B1 ;  /* 0x0000000000017941 */ /* 0x000fea0003800000 */
.L_x_6140:
        /* <DEDUP_REMOVED lines=16> */
.L_x_6144:
[----:B------:R-:W-:Y:S02]  /*fb70*/  FSETP.GTU.FTZ.AND P0, PT, |R38|, +INF , PT ;  /* 0x7f8000002600780b */ /* 0x000fe40003f1c200 */
[----:B------:R-:W-:-:S04]  /*fb80*/  ISETP.LT.U32.AND P1, PT, R28, R43, PT ;  /* 0x0000002b1c00720c */ /* 0x000fc80003f21070 */
[----:B------:R-:W-:-:S13]  /*fb90*/  ISETP.LT.OR.EX P0, PT, R22, RZ, !P0, P1 ;  /* 0x000000ff1600720c */ /* 0x000fda0004701710 */
.L_x_6145:
[----:B------:R-:W-:Y:S05]  /*fba0*/  BSYNC B1 ;  /* 0x0000000000017941 */ /* 0x000fea0003800000 */
.L_x_6143:
[----:B------:R-:W-:Y:S01]  /*fbb0*/  FSETP.GTU.FTZ.AND P1, PT, |R11|, +INF , PT ;  /* 0x7f8000000b00780b */ /* 0x000fe20003f3c200 */
[----:B------:R-:W-:Y:S01]  /*fbc0*/  BSSY B1, `(.L_x_6146) ;  /* 0x0000012000017945 */ /* 0x000fe20003800000 */
[----:B------:R-:W-:Y:S01]  /*fbd0*/  FSEL R35, R35, R38, P0 ;  /* 0x0000002623237208 */ /* 0x000fe20000000000 */
[----:B------:R-:W-:Y:S01]  /*fbe0*/  HADD2.F32 R38, -RZ, R6.H0_H0 ;  /* 0x20000006ff267230 */ /* 0x000fe20000004100 */
        /* <DEDUP_REMOVED lines=12> */
.L_x_6147:
[----:B------:R-:W-:Y:S02]  /*fcb0*/  FSETP.GTU.FTZ.AND P0, PT, |R38|, +INF , PT ;  /* 0x7f8000002600780b */ /* 0x000fe40003f1c200 */
[----:B------:R-:W-:-:S04]  /*fcc0*/  ISETP.LT.U32.AND P1, PT, R29, R39, PT ;  /* 0x000000271d00720c */ /* 0x000fc80003f21070 */
[----:B------:R-:W-:-:S13]  /*fcd0*/  ISETP.LT.OR.EX P0, PT, R12, RZ, !P0, P1 ;  /* 0x000000ff0c00720c */ /* 0x000fda0004701710 */
.L_x_6148:
[----:B------:R-:W-:Y:S05]  /*fce0*/  BSYNC B1 ;  /* 0x0000000000017941 */ /* 0x000fea0003800000 */
.L_x_6146:
        /* <DEDUP_REMOVED lines=16> */
.L_x_6150:
[----:B------:R-:W-:Y:S02]  /*fdf0*/  FSETP.GTU.FTZ.AND P0, PT, |R41|, +INF , PT ;  /* 0x7f8000002900780b */ /* 0x000fe40003f1c200 */
[----:B------:R-:W-:-:S04]  /*fe00*/  ISETP.LT.U32.AND P1, PT, R10, R39, PT ;  /* 0x000000270a00720c */ /* 0x000fc80003f21070 */
[----:B------:R-:W-:-:S13]  /*fe10*/  ISETP.LT.OR.EX P0, PT, R3, RZ, !P0, P1 ;  /* 0x000000ff0300720c */ /* 0x000fda0004701710 */
.L_x_6151:
[----:B------:R-:W-:Y:S05]  /*fe20*/  BSYNC B1 ;  /* 0x0000000000017941 */ /* 0x000fea0003800000 */
.L_x_6149:
        /* <DEDUP_REMOVED lines=9> */
.L_x_6130:
[----:B------:R-:W-:Y:S05]  /*fec0*/  BSYNC B0 ;  /* 0x0000000000007941 */ /* 0x000fea0003800000 */
.L_x_6129:
        /* <DEDUP_REMOVED lines=8> */
[----:B--2---:R-:W-:-:S11]  /*ff50*/  PRMT R7, R4, 0x7610, R4 ;  /* 0x0000761004077816 */ /* 0x004fd60000000004 */
        /* <DEDUP_REMOVED lines=16> */
[----:B--2---:R-:W-:Y:S02]  /*10060*/  PRMT R9, R4, 0x7610, R4 ;  /* 0x0000761004097816 */ /* 0x004fe40000000004 */
[----:B---3--:R-:W-:-:S04]  /*10070*/  @!P0 PRMT R6, R18, 0x7610, R6 ;  /* 0x0000761012068816 */ /* 0x008fc80000000006 */
[----:B------:R-:W-:-:S07]  /*10080*/  @!P0 PRMT R6, R6, 0x7610, R18 ;  /* 0x0000761006068816 */ /* 0x000fce0000000012 */
.L_x_6154:
[----:B------:R-:W-:Y:S05]  /*10090*/  BSYNC B0 ;  /* 0x0000000000007941 */ /* 0x000fea0003800000 */
.L_x_6153:
[----:B------:R-:W-:Y:S04]  /*100a0*/  BSSY B0, `(.L_x_6155) ;  /* 0x00000ab000007945 */ /* 0x000fe80003800000 */
[----:B------:R-:W-:Y:S05]  /*100b0*/  @P1 BRA `(.L_x_6156) ;  /* 0x0000000800a41947 */ /* 0x000fea0003800000 */
[----:B------:R-:W-:Y:S01]  /*100c0*/  FSETP.GTU.FTZ.AND P0, PT, |R30|, +INF , PT ;  /* 0x7f8000001e00780b */ /* 0x000fe20003f1c200 */
[----:B------:R-:W-:Y:S01]  /*100d0*/  BSSY B1, `(.L_x_6157) ;  /* 0x000000f000017945 */ /* 0x000fe20003800000 */
[----:B------:R-:W-:-:S11]  /*100e0*/  HADD2.F32 R5, -RZ, R7.H0_H0 ;  /* 0x20000007ff057230 */ /* 0x000fd60000004100 */
        /* <DEDUP_REMOVED lines=10> */
.L_x_6158:
[----:B------:R-:W-:Y:S02]  /*10190*/  FSETP.GTU.FTZ.AND P0, PT, |R5|, +INF , PT ;  /* 0x7f8000000500780b */ /* 0x000fe40003f1c200 */
[----:B------:R-:W-:-:S04]  /*101a0*/  ISETP.LT.U32.AND P1, PT, R23, R37, PT ;  /* 0x000000251700720c */ /* 0x000fc80003f21070 */
[----:B------:R-:W-:-:S13]  /*101b0*/  ISETP.LT.OR.EX P0, PT, R13, RZ, !P0, P1 ;  /* 0x000000ff0d00720c */ /* 0x000fda0004701710 */
.L_x_6159:
[----:B------:R-:W-:Y:S05]  /*101c0*/  BSYNC B1 ;  /* 0x0000000000017941 */ /* 0x000fea0003800000 */
.L_x_6157:
        /* <DEDUP_REMOVED lines=16> */
.L_x_6161:
[----:B------:R-:W-:Y:S02]  /*102d0*/  FSETP.GTU.FTZ.AND P0, PT, |R18|, +INF , PT ;  /* 0x7f8000001200780b */ /* 0x000fe40003f1c200 */
[----:B------:R-:W-:-:S04]  /*102e0*/  ISETP.LT.U32.AND P1, PT, R24, R37, PT ;  /* 0x000000251800720c */ /* 0x000fc80003f21070 */
[----:B------:R-:W-:-:S13]  /*102f0*/  ISETP.LT.OR.EX P0, PT, R14, RZ, !P0, P1 ;  /* 0x000000ff0e00720c */ /* 0x000fda0004701710 */
.L_x_6162:
[----:B------:R-:W-:Y:S05]  /*10300*/  BSYNC B1 ;  /* 0x0000000000017941 */ /* 0x000fea0003800000 */
.L_x_6160:
        /* <DEDUP_REMOVED lines=19> */
.L_x_6164:
[----:B------:R-:W-:Y:S02]  /*10440*/  FSETP.GTU.FTZ.AND P0, PT, |R18|, +INF , PT ;  /* 0x7f8000001200780b */ /* 0x000fe40003f1c200 */
[----:B------:R-:W-:-:S04]  /*10450*/  ISETP.LT.U32.AND P1, PT, R26, R19, PT ;  /* 0x000000131a00720c */ /* 0x000fc80003f21070 */
[----:B------:R-:W-:-:S13]  /*10460*/  ISETP.LT.OR.EX P0, PT, R20, RZ, !P0, P1 ;  /* 0x000000ff1400720c */ /* 0x000fda0004701710 */
.L_x_6165:
[----:B------:R-:W-:Y:S05]  /*10470*/  BSYNC B1 ;  /* 0x0000000000017941 */ /* 0x000fea0003800000 */
.L_x_6163:
        /* <DEDUP_REMOVED lines=16> */
.L_x_6167:
[----:B------:R-:W-:Y:S02]  /*10580*/  FSETP.GTU.FTZ.AND P0, PT, |R5|, +INF , PT ;  /* 0x7f8000000500780b */ /* 0x000fe40003f1c200 */
[----:B------:R-:W-:-:S04]  /*10590*/  ISETP.LT.U32.AND P1, PT, R25, R19, PT ;  /* 0x000000131900720c */ /* 0x000fc80003f21070 */
[----:B------:R-:W-:-:S13]  /*105a0*/  ISETP.LT.OR.EX P0, PT, R15, RZ, !P0, P1 ;  /* 0x000000ff0f00720c */ /* 0x000fda0004701710 */
.L_x_6168:
[----:B------:R-:W-:Y:S05]  /*105b0*/  BSYNC B1 ;  /* 0x0000000000017941 */ /* 0x000fea0003800000 */
.L_x_6166:
        /* <DEDUP_REMOVED lines=19> */
.L_x_6170:
[----:B------:R-:W-:Y:S02]  /*106f0*/  FSETP.GTU.FTZ.AND P0, PT, |R5|, +INF , PT ;  /* 0x7f8000000500780b */ /* 0x000fe40003f1c200 */
[----:B------:R-:W-:-:S04]  /*10700*/  ISETP.LT.U32.AND P1, PT, R27, R7, PT ;  /* 0x000000071b00720c */ /* 0x000fc80003f21070 */
[----:B------:R-:W-:-:S13]  /*10710*/  ISETP.LT.OR.EX P0, PT, R21, RZ, !P0, P1 ;  /* 0x000000ff1500720c */ /* 0x000fda0004701710 */
.L_x_6171:
[----:B------:R-:W-:Y:S05]  /*10720*/  BSYNC B1 ;  /* 0x0000000000017941 */ /* 0x000fea0003800000 */
.L_x_6169:
        /* <DEDUP_REMOVED lines=16> */
.L_x_6173:
[----:B------:R-:W-:Y:S02]  /*10830*/  FSETP.GTU.FTZ.AND P0, PT, |R8|, +INF , PT ;  /* 0x7f8000000800780b */ /* 0x000fe40003f1c200 */
[----:B------:R-:W-:-:S04]  /*10840*/  ISETP.LT.U32.AND P1, PT, R28, R7, PT ;  /* 0x000000071c00720c */ /* 0x000fc80003f21070 */
[----:B------:R-:W-:-:S13]  /*10850*/  ISETP.LT.OR.EX P0, PT, R22, RZ, !P0, P1 ;  /* 0x000000ff1600720c */ /* 0x000fda0004701710 */
.L_x_6174:
[----:B------:R-:W-:Y:S05]  /*10860*/  BSYNC B1 ;  /* 0x0000000000017941 */ /* 0x000fea0003800000 */
.L_x_6172:
        /* <DEDUP_REMOVED lines=19> */
.L_x_6176:
[----:B------:R-:W-:Y:S02]  /*109a0*/  FSETP.GTU.FTZ.AND P0, PT, |R8|, +INF , PT ;  /* 0x7f8000000800780b */ /* 0x000fe40003f1c200 */
[----:B------:R-:W-:-:S04]  /*109b0*/  ISETP.LT.U32.AND P1, PT, R29, R5, PT ;  /* 0x000000051d00720c */ /* 0x000fc80003f21070 */
[----:B------:R-:W-:-:S13]  /*109c0*/  ISETP.LT.OR.EX P0, PT, R12, RZ, !P0, P1 ;  /* 0x000000ff0c00720c */ /* 0x000fda0004701710 */
.L_x_6177:
[----:B------:R-:W-:Y:S05]  /*109d0*/  BSYNC B1 ;  /* 0x0000000000017941 */ /* 0x000fea0003800000 */
.L_x_6175:
        /* <DEDUP_REMOVED lines=16> */
.L_x_6179:
[----:B------:R-:W-:Y:S02]  /*10ae0*/  FSETP.GTU.FTZ.AND P0, PT, |R7|, +INF , PT ;  /* 0x7f8000000700780b */ /* 0x000fe40003f1c200 */
[----:B------:R-:W-:-:S04]  /*10af0*/  ISETP.LT.U32.AND P1, PT, R10, R5, PT ;  /* 0x000000050a00720c */ /* 0x000fc80003f21070 */
[----:B------:R-:W-:-:S13]  /*10b00*/  ISETP.LT.OR.EX P0, PT, R3, RZ, !P0, P1 ;  /* 0x000000ff0300720c */ /* 0x000fda0004701710 */
.L_x_6180:
[----:B------:R-:W-:Y:S05]  /*10b10*/  BSYNC B1 ;  /* 0x0000000000017941 */ /* 0x000fea0003800000 */
.L_x_6178:
[----:B------:R-:W-:Y:S02]  /*10b20*/  FSEL R0, R0, R7, P0 ;  /* 0x0000000700007208 */ /* 0x000fe40000000000 */
[----:B------:R-:W-:Y:S02]  /*10b30*/  SEL R10, R10, R5, P0 ;  /* 0x000000050a0a7207 */ /* 0x000fe40000000000 */
[----:B------:R-:W-:-:S07]  /*10b40*/  SEL R3, R3, RZ, P0 ;  /* 0x000000ff03037207 */ /* 0x000fce0000000000 */
.L_x_6156:
[----:B------:R-:W-:Y:S05]  /*10b50*/  BSYNC B0 ;  /* 0x0000000000007941 */ /* 0x000fea0003800000 */
.L_x_6155:
        /* <DEDUP_REMOVED lines=12> */
.L_x_6182:
[----:B------:R-:W-:Y:S02]  /*10c20*/  FSETP.GTU.FTZ.AND P0, PT, |R33|, +INF , PT ;  /* 0x7f8000002100780b */ /* 0x000fe40003f1c200 */
[----:B------:R-:W-:-:S04]  /*10c30*/  ISETP.LT.U32.AND P1, PT, R23, R26, PT ;  /* 0x0000001a1700720c */ /* 0x000fc80003f21070 */
[----:B------:R-:W-:-:S13]  /*10c40*/  ISETP.LT.OR.EX P0, PT, R13, R20, !P0, P1 ;  /* 0x000000140d00720c */ /* 0x000fda0004701710 */
.L_x_6183:
[----:B------:R-:W-:Y:S05]  /*10c50*/  BSYNC B0 ;  /* 0x0000000000007941 */ /* 0x000fea0003800000 */
.L_x_6181:
        /* <DEDUP_REMOVED lines=15> */
.L_x_6185:
[----:B------:R-:W-:Y:S02]  /*10d50*/  FSETP.GTU.FTZ.AND P0, PT, |R32|, +INF , PT ;  /* 0x7f8000002000780b */ /* 0x000fe40003f1c200 */
[----:B------:R-:W-:-:S04]  /*10d60*/  ISETP.LT.U32.AND P1, PT, R24, R25, PT ;  /* 0x000000191800720c */ /* 0x000fc80003f21070 */
[----:B------:R-:W-:-:S13]  /*10d70*/  ISETP.LT.OR.EX P0, PT, R14, R15, !P0, P1 ;  /* 0x0000000f0e00720c */ /* 0x000fda0004701710 */
.L_x_6186:
[----:B------:R-:W-:Y:S05]  /*10d80*/  BSYNC B0 ;  /* 0x0000000000007941 */ /* 0x000fea0003800000 */
.L_x_6184:
        /* <DEDUP_REMOVED lines=15> */
.L_x_6188:
[----:B------:R-:W-:Y:S02]  /*10e80*/  FSETP.GTU.FTZ.AND P0, PT, |R34|, +INF , PT ;  /* 0x7f8000002200780b */ /* 0x000fe40003f1c200 */
[----:B------:R-:W-:-:S04]  /*10e90*/  ISETP.LT.U32.AND P1, PT, R26, R27, PT ;  /* 0x0000001b1a00720c */ /* 0x000fc80003f21070 */
[----:B------:R-:W-:-:S13]  /*10ea0*/  ISETP.LT.OR.EX P0, PT, R20, R21, !P0, P1 ;  /* 0x000000151400720c */ /* 0x000fda0004701710 */
.L_x_6189:
[----:B------:R-:W-:Y:S05]  /*10eb0*/  BSYNC B0 ;  /* 0x0000000000007941 */ /* 0x000fea0003800000 */
.L_x_6187:
        /* <DEDUP_REMOVED lines=15> */
.L_x_6191:
[----:B------:R-:W-:Y:S02]  /*10fb0*/  FSETP.GTU.FTZ.AND P0, PT, |R35|, +INF , PT ;  /* 0x7f8000002300780b */ /* 0x000fe40003f1c200 */
[----:B------:R-:W-:-:S04]  /*10fc0*/  ISETP.LT.U32.AND P1, PT, R25, R28, PT ;  /* 0x0000001c1900720c */ /* 0x000fc80003f21070 */
[----:B------:R-:W-:-:S13]  /*10fd0*/  ISETP.LT.OR.EX P0, PT, R15, R22, !P0, P1 ;  /* 0x000000160f00720c */ /* 0x000fda0004701710 */
.L_x_6192:
[----:B------:R-:W-:Y:S05]  /*10fe0*/  BSYNC B0 ;  /* 0x0000000000007941 */ /* 0x000fea0003800000 */
.L_x_6190:
        /* <DEDUP_REMOVED lines=15> */
.L_x_6194:
[----:B------:R-:W-:Y:S02]  /*110e0*/  FSETP.GTU.FTZ.AND P0, PT, |R11|, +INF , PT ;  /* 0x7f8000000b00780b */ /* 0x000fe40003f1c200 */
[----:B------:R-:W-:-:S04]  /*110f0*/  ISETP.LT.U32.AND P1, PT, R26, R29, PT ;  /* 0x0000001d1a00720c */ /* 0x000fc80003f21070 */
[----:B------:R-:W-:-:S13]  /*11100*/  ISETP.LT.OR.EX P0, PT, R21, R12, !P0, P1 ;  /* 0x0000000c1500720c */ /* 0x000fda0004701710 */
.L_x_6195:
[----:B------:R-:W-:Y:S05]  /*11110*/  BSYNC B0 ;  /* 0x0000000000007941 */ /* 0x000fea0003800000 */
.L_x_6193:
        /* <DEDUP_REMOVED lines=15> */
.L_x_6197:
[----:B------:R-:W-:Y:S02]  /*11210*/  FSETP.GTU.FTZ.AND P0, PT, |R0|, +INF , PT ;  /* 0x7f8000000000780b */ /* 0x000fe40003f1c200 */
[----:B------:R-:W-:-:S04]  /*11220*/  ISETP.LT.U32.AND P1, PT, R25, R10, PT ;  /* 0x0000000a1900720c */ /* 0x000fc80003f21070 */
[----:B------:R-:W-:-:S13]  /*11230*/  ISETP.LT.OR.EX P0, PT, R22, R3, !P0, P1 ;  /* 0x000000031600720c */ /* 0x000fda0004701710 */
.L_x_6198:
[----:B------:R-:W-:Y:S05]  /*11240*/  BSYNC B0 ;  /* 0x0000000000007941 */ /* 0x000fea0003800000 */
.L_x_6196:
[----:B------:R-:W-:Y:S02]  /*11250*/  SEL R10, R25, R10, P0 ;  /* 0x0000000a190a7207 */ /* 0x000fe40000000000 */
[----:B------:R-:W-:Y:S02]  /*11260*/  SEL R11, R22, R3, P0 ;  /* 0x00000003160b7207 */ /* 0x000fe40000000000 */
[----:B------:R-:W-:-:S07]  /*11270*/  FSEL R7, R7, R0, P0 ;  /* 0x0000000007077208 */ /* 0x000fce0000000000 */
.L_x_5945:
[----:B------:R-:W-:Y:S05]  /*11280*/  BSYNC B6 ;  /* 0x0000000000067941 */ /* 0x000fea0003800000 */
.L_x_5944:
        /* <DEDUP_REMOVED lines=20> */
.L_x_6208:
        /* <DEDUP_REMOVED lines=25> */
.L_x_6203:
[----:B---3--:R-:W-:Y:S02]  /*11560*/  FSETP.GTU.FTZ.AND P0, PT, |R18|, +INF , PT ;  /* 0x7f8000001200780b */ /* 0x008fe40003f1c200 */
[----:B0-----:R-:W-:-:S04]  /*11570*/  ISETP.LT.U32.AND P1, PT, R34, R4, PT ;  /* 0x000000042200720c */ /* 0x001fc80003f21070 */
[----:B------:R-:W-:-:S13]  /*11580*/  ISETP.LT.OR.EX P0, PT, R33, R5, !P0, P1 ;  /* 0x000000052100720c */ /* 0x000fda0004701710 */
.L_x_6204:
[----:B------:R-:W-:Y:S05]  /*11590*/  BSYNC B1 ;  /* 0x0000000000017941 */ /* 0x000fea0003800000 */
.L_x_6202:
        /* <DEDUP_REMOVED lines=15> */
.L_x_6206:
[----:B----4-:R-:W-:Y:S02]  /*11690*/  FSETP.GTU.FTZ.AND P0, PT, |R20|, +INF , PT ;  /* 0x7f8000001400780b */ /* 0x010fe40003f1c200 */
[----:B------:R-:W-:-:S04]  /*116a0*/  ISETP.LT.U32.AND P1, PT, R10, R8, PT ;  /* 0x000000080a00720c */ /* 0x000fc80003f21070 */
[----:B------:R-:W-:-:S13]  /*116b0*/  ISETP.LT.OR.EX P0, PT, R11, R9, !P0, P1 ;  /* 0x000000090b00720c */ /* 0x000fda0004701710 */
.L_x_6207:
[----:B------:R-:W-:Y:S05]  /*116c0*/  BSYNC B1 ;  /* 0x0000000000017941 */ /* 0x000fea0003800000 */
.L_x_6205:
        /* <DEDUP_REMOVED lines=8> */
.L_x_6201:
[----:B------:R-:W-:Y:S05]  /*11750*/  BSYNC B0 ;  /* 0x0000000000007941 */ /* 0x000fea0003800000 */
.L_x_6200:
[----:B------:R-:W-:Y:S02]  /*11760*/  ISETP.GT.AND P0, PT, R6, 0x1, PT ;  /* 0x000000010600780c */ /* 0x000fe40003f04270 */
[----:B------:R-:W-:-:S11]  /*11770*/  SHF.R.S32.HI R6, RZ, 0x1, R6 ;  /* 0x00000001ff067819 */ /* 0x000fd60000011406 */
[----:B------:R-:W-:Y:S05]  /*11780*/  @P0 BRA `(.L_x_6208) ;  /* 0xfffffffc00100947 */ /* 0x000fea000383ffff */
.L_x_6199:
        /* <DEDUP_REMOVED lines=23> */
.L_x_6219:
        /* <DEDUP_REMOVED lines=24> */
.L_x_6214:
[----:B----4-:R-:W-:Y:S02]  /*11a80*/  FSETP.GTU.FTZ.AND P0, PT, |R6|, +INF , PT ;  /* 0x7f8000000600780b */ /* 0x010fe40003f1c200 */
[----:B0-----:R-:W-:-:S04]  /*11a90*/  ISETP.LT.U32.AND P1, PT, R34, R4, PT ;  /* 0x000000042200720c */ /* 0x001fc80003f21070 */
[----:B------:R-:W-:-:S13]  /*11aa0*/  ISETP.LT.OR.EX P0, PT, R33, R5, !P0, P1 ;  /* 0x000000052100720c */ /* 0x000fda0004701710 */
.L_x_6215:
[----:B------:R-:W-:Y:S05]  /*11ab0*/  BSYNC B1 ;  /* 0x0000000000017941 */ /* 0x000fea0003800000 */
.L_x_6213:
        /* <DEDUP_REMOVED lines=15> */
.L_x_6217:
[----:B--2---:R-:W-:Y:S02]  /*11bb0*/  FSETP.GTU.FTZ.AND P0, PT, |R12|, +INF , PT ;  /* 0x7f8000000c00780b */ /* 0x004fe40003f1c200 */
[----:B------:R-:W-:-:S04]  /*11bc0*/  ISETP.LT.U32.AND P1, PT, R10, R8, PT ;  /* 0x000000080a00720c */ /* 0x000fc80003f21070 */
[----:B------:R-:W-:-:S13]  /*11bd0*/  ISETP.LT.OR.EX P0, PT, R11, R9, !P0, P1 ;  /* 0x000000090b00720c */ /* 0x000fda0004701710 */
.L_x_6218:
[----:B------:R-:W-:Y:S05]  /*11be0*/  BSYNC B1 ;  /* 0x0000000000017941 */ /* 0x000fea0003800000 */
.L_x_6216:
        /* <DEDUP_REMOVED lines=8> */
.L_x_6212:
[----:B------:R-:W-:Y:S05]  /*11c70*/  BSYNC B0 ;  /* 0x0000000000007941 */ /* 0x000fea0003800000 */
.L_x_6211:
[----:B------:R-:W-:-:S04]  /*11c80*/  SHF.R.S32.HI R3, RZ, 0x1, R3 ;  /* 0x00000001ff037819 */ /* 0x000fc80000011403 */
[----:B------:R-:W-:-:S13]  /*11c90*/  ISETP.GE.AND P0, PT, R3, 0x20, PT ;  /* 0x000000200300780c */ /* 0x000fda0003f06270 */
[----:B------:R-:W-:Y:S05]  /*11ca0*/  @P0 BRA `(.L_x_6219) ;  /* 0xfffffffc00140947 */ /* 0x000fea000383ffff */
[----:B---3--:R-:W-:-:S07]  /*11cb0*/  IMAD.MOV.U32 R0, RZ, RZ, 0x20 ;  /* 0x00000020ff007424 */ /* 0x008fce00078e00ff */
.L_x_6210:
[----:B------:R-:W-:Y:S01]  /*11cc0*/  ISETP.GE.AND P0, PT, R0, 0x2, PT ;  /* 0x000000020000780c */ /* 0x000fe20003f06270 */
[----:B------:R-:W-:Y:S05]  /*11cd0*/  WARPSYNC.ALL ;  /* 0x0000000000007948 */ /* 0x000fea0003800000 */
[----:B------:R-:W-:Y:S07]  /*11ce0*/  BAR.SYNC.DEFER_BLOCKING 0x0 ;  /* 0x0000000000007b1d */ /* 0x000fee0000010000 */
[----:B------:R-:W-:Y:S05]  /*11cf0*/  @!P0 BRA `(.L_x_6209) ;  /* 0x0000000000c08947 */ /* 0x000fea0003800000 */
[----:B------:R-:W-:-:S07]  /*11d00*/  IMAD.MOV.U32 R4, RZ, RZ, 0x1 ;  /* 0x00000001ff047424 */ /* 0x000fce00078e00ff */
.L_x_6226:
        /* <DEDUP_REMOVED lines=15> */
.L_x_6221:
[----:B0-----:R-:W-:Y:S02]  /*11e00*/  FSETP.GTU.FTZ.AND P0, PT, |R6|, +INF , PT ;  /* 0x7f8000000600780b */ /* 0x001fe40003f1c200 */
[----:B------:R-:W-:-:S04]  /*11e10*/  ISETP.LT.U32.AND P1, PT, R34, R5, PT ;  /* 0x000000052200720c */ /* 0x000fc80003f21070 */
[----:B------:R-:W-:-:S13]  /*11e20*/  ISETP.LT.OR.EX P0, PT, R33, R8, !P0, P1 ;  /* 0x000000082100720c */ /* 0x000fda0004701710 */
.L_x_6222:
[----:B------:R-:W-:Y:S05]  /*11e30*/  BSYNC B0 ;  /* 0x0000000000007941 */ /* 0x000fea0003800000 */
.L_x_6220:
        /* <DEDUP_REMOVED lines=18> */
.L_x_6224:
[----:B--2---:R-:W-:Y:S02]  /*11f60*/  FSETP.GTU.FTZ.AND P0, PT, |R12|, +INF , PT ;  /* 0x7f8000000c00780b */ /* 0x004fe40003f1c200 */
[----:B-1----:R-:W-:-:S04]  /*11f70*/  ISETP.LT.U32.AND P1, PT, R10, R9, PT ;  /* 0x000000090a00720c */ /* 0x002fc80003f21070 */
[----:B---3--:R-:W-:-:S13]  /*11f80*/  ISETP.LT.OR.EX P0, PT, R11, R14, !P0, P1 ;  /* 0x0000000e0b00720c */ /* 0x008fda0004701710 */
.L_x_6225:
[----:B------:R-:W-:Y:S05]  /*11f90*/  BSYNC B0 ;  /* 0x0000000000007941 */ /* 0x000fea0003800000 */
.L_x_6223:
[----:B0-----:R-:W-:Y:S01]  /*11fa0*/  IMAD.SHL.U32 R4, R4, 0x2, RZ ;  /* 0x0000000204047824 */ /* 0x001fe200078e00ff */
[----:B------:R-:W-:Y:S02]  /*11fb0*/  FSEL R7, R7, R12, P0 ;  /* 0x0000000c07077208 */ /* 0x000fe40000000000 */
[----:B------:R-:W-:Y:S02]  /*11fc0*/  SEL R10, R10, R9, P0 ;  /* 0x000000090a0a7207 */ /* 0x000fe40000000000 */
[----:B------:R-:W-:Y:S02]  /*11fd0*/  ISETP.GE.AND P1, PT, R4, R0, PT ;  /* 0x000000000400720c */ /* 0x000fe40003f26270 */
[----:B------:R-:W-:-:S11]  /*11fe0*/  SEL R11, R11, R14, P0 ;  /* 0x0000000e0b0b7207 */ /* 0x000fd60000000000 */
[----:B------:R-:W-:Y:S05]  /*11ff0*/  @!P1 BRA `(.L_x_6226) ;  /* 0xfffffffc00449947 */ /* 0x000fea000383ffff */
.L_x_6209:
        /* <DEDUP_REMOVED lines=284> */
.L_x_6227:
        /* <DEDUP_REMOVED lines=281> */
.L_x_6228:
        /* <DEDUP_REMOVED lines=11> */
.L_x_6234:
        /* <DEDUP_REMOVED lines=9> */
[----:B0---4-:R-:W-:Y:S05]  /*14490*/  CALL.REL.NOINC `($__internal_51_$__cuda_sm20_rem_u64) ;  /* 0x0000006400147944 */ /* 0x011fea0003c00000 */
[----:B------:R-:W-:Y:S02]  /*144a0*/  IMAD.MOV.U32 R4, RZ, RZ, R12 ;  /* 0x000000ffff047224 */ /* 0x000fe400078e000c */
[----:B------:R-:W-:Y:S01]  /*144b0*/  IMAD.MOV.U32 R5, RZ, RZ, R13 ;  /* 0x000000ffff057224 */ /* 0x000fe200078e000d */
[----:B------:R-:W-:Y:S06]  /*144c0*/  BRA `(.L_x_6233) ;  /* 0x00000000004c7947 */ /* 0x000fec0003800000 */
.L_x_6232:
        /* <DEDUP_REMOVED lines=19> */
.L_x_6233:
[----:B------:R-:W-:Y:S05]  /*14600*/  BSYNC B1 ;  /* 0x0000000000017941 */ /* 0x000fea0003800000 */
.L_x_6231:
[----:B------:R-:W-:Y:S01]  /*14610*/  ISETP.NE.U32.AND P0, PT, R4, RZ, PT ;  /* 0x000000ff0400720c */ /* 0x000fe20003f05070 */
[----:B------:R-:W-:Y:S02]  /*14620*/  IMAD.MOV.U32 R8, RZ, RZ, R6 ;  /* 0x000000ffff087224 */ /* 0x000fe400078e0006 */
[----:B------:R-:W-:Y:S01]  /*14630*/  IMAD.MOV.U32 R12, RZ, RZ, R9 ;  /* 0x000000ffff0c7224 */ /* 0x000fe200078e0009 */
[----:B------:R-:W-:-:S13]  /*14640*/  ISETP.NE.AND.EX P0, PT, R5, RZ, PT, P0 ;  /* 0x000000ff0500720c */ /* 0x000fda0003f05300 */
[----:B------:R-:W-:Y:S05]  /*14650*/  @P0 BRA `(.L_x_6234) ;  /* 0xfffffffc00680947 */ /* 0x000fea000383ffff */
[----:B------:R-:W-:Y:S05]  /*14660*/  BSYNC B0 ;  /* 0x0000000000007941 */ /* 0x000fea0003800000 */
.L_x_6230:
[----:B------:R-:W-:Y:S01]  /*14670*/  ISETP.NE.U32.AND P2, PT, R9, RZ, PT ;  /* 0x000000ff0900720c */ /* 0x000fe20003f45070 */
[----:B------:R-:W-:-:S12]  /*14680*/  BSSY B0, `(.L_x_6235) ;  /* 0x000001c000007945 */ /* 0x000fd80003800000 */
[----:B------:R-:W-:Y:S05]  /*14690*/  @!P2 BRA `(.L_x_6236) ;  /* 0x00000000001ca947 */ /* 0x000fea0003800000 */
[----:B------:R-:W-:Y:S01]  /*146a0*/  IMAD.MOV.U32 R8, RZ, RZ, 0x10 ;  /* 0x00000010ff087424 */ /* 0x000fe200078e00ff */
[----:B------:R-:W-:Y:S01]  /*146b0*/  MOV R12, 0x146e0 ;  /* 0x000146e0000c7802 */ /* 0x000fe20000000f00 */
[----:B------:R-:W-:-:S07]  /*146c0*/  IMAD.MOV.U32 R13, RZ, RZ, RZ ;  /* 0x000000ffff0d7224 */ /* 0x000fce00078e00ff */
[----:B0---4-:R-:W-:Y:S05]  /*146d0*/  CALL.REL.NOINC `($__internal_50_$__cuda_sm20_div_u64) ;  /* 0x0000005c00707944 */ /* 0x011fea0003c00000 */
[----:B------:R-:W-:Y:S02]  /*146e0*/  IMAD.MOV.U32 R4, RZ, RZ, R8 ;  /* 0x000000ffff047224 */ /* 0x000fe400078e0008 */
[----:B------:R-:W-:Y:S01]  /*146f0*/  IMAD.MOV.U32 R5, RZ, RZ, R15 ;  /* 0x000000ffff057224 */ /* 0x000fe200078e000f */
[----:B------:R-:W-:Y:S06]  /*14700*/  BRA `(.L_x_6237) ;  /* 0x00000000004c7947 */ /* 0x000fec0003800000 */
.L_x_6236:
        /* <DEDUP_REMOVED lines=19> */
.L_x_6237:
[----:B------:R-:W-:Y:S05]  /*14840*/  BSYNC B0 ;  /* 0x0000000000007941 */ /* 0x000fea0003800000 */
.L_x_6235:
[----:B------:R-:W-:Y:S04]  /*14850*/  BSSY B0, `(.L_x_6238) ;  /* 0x000001c000007945 */ /* 0x000fe80003800000 */
        /* <DEDUP_REMOVED lines=8> */
.L_x_6239:
        /* <DEDUP_REMOVED lines=19> */
.L_x_6240:
[----:B------:R-:W-:Y:S05]  /*14a10*/  BSYNC B0 ;  /* 0x0000000000007941 */ /* 0x000fea0003800000 */
.L_x_6238:
        /* <DEDUP_REMOVED lines=10> */
[----:B0---4-:R-:W-:Y:S05]  /*14ac0*/  CALL.REL.NOINC `($__internal_50_$__cuda_sm20_div_u64) ;  /* 0x0000005800747944 */ /* 0x011fea0003c00000 */
[----:B------:R-:W-:Y:S02]  /*14ad0*/  IMAD.MOV.U32 R4, RZ, RZ, R8 ;  /* 0x000000ffff047224 */ /* 0x000fe400078e0008 */
[----:B------:R-:W-:Y:S01]  /*14ae0*/  IMAD.MOV.U32 R5, RZ, RZ, R15 ;  /* 0x000000ffff057224 */ /* 0x000fe200078e000f */
[----:B------:R-:W-:Y:S06]  /*14af0*/  BRA `(.L_x_6243) ;  /* 0x00000000004c7947 */ /* 0x000fec0003800000 */
.L_x_6242:
        /* <DEDUP_REMOVED lines=19> */
.L_x_6243:
[----:B------:R-:W-:Y:S05]  /*14c30*/  BSYNC B0 ;  /* 0x0000000000007941 */ /* 0x000fea0003800000 */
.L_x_6241:
[----:B------:R-:W-:Y:S02]  /*14c40*/  ULDC.64 UR4, c[0x0][0x610] ;  /* 0x0001840000047ab9 */ /* 0x000fe40000000a00 */
[----:B------:R-:W-:-:S04]  /*14c50*/  IADD3 R4, P0, R4, UR4, RZ ;  /* 0x0000000404047c10 */ /* 0x000fc8000ff1e0ff */
[----:B------:R-:W-:-:S05]  /*14c60*/  IADD3.X R5, R5, UR5, RZ, P0, !PT ;  /* 0x0000000505057c10 */ /* 0x000fca00087fe4ff */
[----:B------:R-:W-:-:S07]  /*14c70*/  IMAD.MOV.U32 R6, RZ, RZ, R5 ;  /* 0x000000ffff067224 */ /* 0x000fce00078e0005 */
.L_x_6229:
        /* <DEDUP_REMOVED lines=288> */
.L_x_6245:
        /* <DEDUP_REMOVED lines=275> */
.L_x_6246:
        /* <DEDUP_REMOVED lines=14> */
.L_x_6248:
[----:B------:R-:W-:Y:S05]  /*17090*/  BSYNC B0 ;  /* 0x0000000000007941 */ /* 0x000fea0003800000 */
.L_x_6247:
        /* <DEDUP_REMOVED lines=18> */
.L_x_6250:
[----:B------:R-:W-:Y:S05]  /*171c0*/  BSYNC B0 ;  /* 0x0000000000007941 */ /* 0x000fea0003800000 */
.L_x_6249:
        /* <DEDUP_REMOVED lines=35> */
.L_x_6252:
[----:B------:R-:W-:Y:S05]  /*17400*/  BSYNC B0 ;  /* 0x0000000000007941 */ /* 0x000fea0003800000 */
.L_x_6251:
        /* <DEDUP_REMOVED lines=42> */
.L_x_6260:
        /* <DEDUP_REMOVED lines=35> */
.L_x_6258:
[----:B-----5:R-:W-:Y:S02]  /*178e0*/  FSETP.GTU.FTZ.AND P0, PT, |R26|, +INF , PT ;  /* 0x7f8000001a00780b */ /* 0x020fe40003f1c200 */
[----:B------:R-:W-:-:S04]  /*178f0*/  ISETP.LT.U32.AND P2, PT, R8, R22, PT ;  /* 0x000000160800720c */ /* 0x000fc80003f41070 */
[----:B------:R-:W-:-:S13]  /*17900*/  ISETP.LT.OR.EX P0, PT, R13, R23, !P0, P2 ;  /* 0x000000170d00720c */ /* 0x000fda0004701720 */
.L_x_6259:
[----:B------:R-:W-:Y:S05]  /*17910*/  BSYNC B2 ;  /* 0x0000000000027941 */ /* 0x000fea0003800000 */
.L_x_6257:
[----:B------:R-:W-:Y:S02]  /*17920*/  SEL R8, R8, R22, P0 ;  /* 0x0000001608087207 */ /* 0x000fe40000000000 */
[----:B------:R-:W-:Y:S02]  /*17930*/  SEL R13, R13, R23, P0 ;  /* 0x000000170d0d7207 */ /* 0x000fe40000000000 */
[----:B------:R-:W-:Y:S01]  /*17940*/  FSEL R7, R7, R26, P0 ;  /* 0x0000001a07077208 */ /* 0x000fe20000000000 */
[----:B------:R-:W-:Y:S06]  /*17950*/  @!P3 BRA `(.L_x_6260) ;  /* 0xfffffffc0054b947 */ /* 0x000fec000383ffff */
[----:B------:R-:W-:Y:S05]  /*17960*/  BSYNC B1 ;  /* 0x0000000000017941 */ /* 0x000fea0003800000 */
.L_x_6256:
[----:B------:R-:W-:Y:S05]  /*17970*/  BRA `(.L_x_6255) ;  /* 0x0000000000f07947 */ /* 0x000fea0003800000 */
.L_x_6254:
        /* <DEDUP_REMOVED lines=16> */
.L_x_6264:
        /* <DEDUP_REMOVED lines=36> */
.L_x_6262:
[----:B-----5:R-:W-:Y:S02]  /*17cc0*/  FSETP.GTU.FTZ.AND P0, PT, |R30|, +INF , PT ;  /* 0x7f8000001e00780b */ /* 0x020fe40003f1c200 */
[----:B------:R-:W-:-:S04]  /*17cd0*/  ISETP.LT.U32.AND P2, PT, R8, R22, PT ;  /* 0x000000160800720c */ /* 0x000fc80003f41070 */
[----:B------:R-:W-:-:S13]  /*17ce0*/  ISETP.LT.OR.EX P0, PT, R13, R23, !P0, P2 ;  /* 0x000000170d00720c */ /* 0x000fda0004701720 */
.L_x_6263:
[----:B------:R-:W-:Y:S05]  /*17cf0*/  BSYNC B1 ;  /* 0x0000000000017941 */ /* 0x000fea0003800000 */
.L_x_6261:
[----:B------:R-:W-:Y:S02]  /*17d00*/  SEL R8, R8, R22, P0 ;  /* 0x0000001608087207 */ /* 0x000fe40000000000 */
[----:B------:R-:W-:Y:S02]  /*17d10*/  SEL R13, R13, R23, P0 ;  /* 0x000000170d0d7207 */ /* 0x000fe40000000000 */
[----:B------:R-:W-:Y:S01]  /*17d20*/  FSEL R7, R7, R30, P0 ;  /* 0x0000001e07077208 */ /* 0x000fe20000000000 */
[----:B------:R-:W-:Y:S06]  /*17d30*/  @!P3 BRA `(.L_x_6264) ;  /* 0xfffffffc0050b947 */ /* 0x000fec000383ffff */
.L_x_6255:
[----:B------:R-:W-:Y:S05]  /*17d40*/  BSYNC B0 ;  /* 0x0000000000007941 */ /* 0x000fea0003800000 */
.L_x_6253:
        /* <DEDUP_REMOVED lines=19> */
.L_x_6274:
        /* <DEDUP_REMOVED lines=24> */
.L_x_6269:
[----:B--2---:R-:W-:Y:S02]  /*18000*/  FSETP.GTU.FTZ.AND P0, PT, |R22|, +INF , PT ;  /* 0x7f8000001600780b */ /* 0x004fe40003f1c200 */
[----:B----4-:R-:W-:-:S04]  /*18010*/  ISETP.LT.U32.AND P2, PT, R0, R16, PT ;  /* 0x000000100000720c */ /* 0x010fc80003f41070 */
[----:B------:R-:W-:-:S13]  /*18020*/  ISETP.LT.OR.EX P0, PT, R11, R17, !P0, P2 ;  /* 0x000000110b00720c */ /* 0x000fda0004701720 */
.L_x_6270:
[----:B------:R-:W-:Y:S05]  /*18030*/  BSYNC B1 ;  /* 0x0000000000017941 */ /* 0x000fea0003800000 */
.L_x_6268:
        /* <DEDUP_REMOVED lines=15> */
.L_x_6272:
[----:B---3--:R-:W-:Y:S02]  /*18130*/  FSETP.GTU.FTZ.AND P0, PT, |R24|, +INF , PT ;  /* 0x7f8000001800780b */ /* 0x008fe40003f1c200 */
[----:B0-----:R-:W-:-:S04]  /*18140*/  ISETP.LT.U32.AND P2, PT, R8, R20, PT ;  /* 0x000000140800720c */ /* 0x001fc80003f41070 */
[----:B------:R-:W-:-:S13]  /*18150*/  ISETP.LT.OR.EX P0, PT, R13, R21, !P0, P2 ;  /* 0x000000150d00720c */ /* 0x000fda0004701720 */
.L_x_6273:
[----:B------:R-:W-:Y:S05]  /*18160*/  BSYNC B1 ;  /* 0x0000000000017941 */ /* 0x000fea0003800000 */
.L_x_6271:
        /* <DEDUP_REMOVED lines=10> */
.L_x_6267:
[----:B------:R-:W-:Y:S05]  /*18210*/  BSYNC B0 ;  /* 0x0000000000007941 */ /* 0x000fea0003800000 */
.L_x_6266:
[----:B------:R-:W-:Y:S02]  /*18220*/  ISETP.GT.AND P0, PT, R14, 0x1, PT ;  /* 0x000000010e00780c */ /* 0x000fe40003f04270 */
[----:B------:R-:W-:-:S11]  /*18230*/  SHF.R.S32.HI R14, RZ, 0x1, R14 ;  /* 0x00000001ff0e7819 */ /* 0x000fd6000001140e */
[----:B------:R-:W-:Y:S05]  /*18240*/  @P0 BRA `(.L_x_6274) ;  /* 0xfffffffc000c0947 */ /* 0x000fea000383ffff */
.L_x_6265:
        /* <DEDUP_REMOVED lines=18> */
.L_x_6285:
        /* <DEDUP_REMOVED lines=23> */
.L_x_6280:
[----:B--2---:R-:W-:Y:S02]  /*184e0*/  FSETP.GTU.FTZ.AND P0, PT, |R12|, +INF , PT ;  /* 0x7f8000000c00780b */ /* 0x004fe40003f1c200 */
[----:B----4-:R-:W-:-:S04]  /*184f0*/  ISETP.LT.U32.AND P2, PT, R0, R16, PT ;  /* 0x000000100000720c */ /* 0x010fc80003f41070 */
[----:B------:R-:W-:-:S13]  /*18500*/  ISETP.LT.OR.EX P0, PT, R11, R17, !P0, P2 ;  /* 0x000000110b00720c */ /* 0x000fda0004701720 */
.L_x_6281:
[----:B------:R-:W-:Y:S05]  /*18510*/  BSYNC B1 ;  /* 0x0000000000017941 */ /* 0x000fea0003800000 */
.L_x_6279:
        /* <DEDUP_REMOVED lines=15> */
.L_x_6283:
[----:B---3--:R-:W-:Y:S02]  /*18610*/  FSETP.GTU.FTZ.AND P0, PT, |R22|, +INF , PT ;  /* 0x7f8000001600780b */ /* 0x008fe40003f1c200 */
[----:B0-----:R-:W-:-:S04]  /*18620*/  ISETP.LT.U32.AND P2, PT, R8, R20, PT ;  /* 0x000000140800720c */ /* 0x001fc80003f41070 */
[----:B------:R-:W-:-:S13]  /*18630*/  ISETP.LT.OR.EX P0, PT, R13, R21, !P0, P2 ;  /* 0x000000150d00720c */ /* 0x000fda0004701720 */
.L_x_6284:
[----:B------:R-:W-:Y:S05]  /*18640*/  BSYNC B1 ;  /* 0x0000000000017941 */ /* 0x000fea0003800000 */
.L_x_6282:
        /* <DEDUP_REMOVED lines=10> */
.L_x_6278:
[----:B------:R-:W-:Y:S05]  /*186f0*/  BSYNC B0 ;  /* 0x0000000000007941 */ /* 0x000fea0003800000 */
.L_x_6277:
[----:B------:R-:W-:-:S04]  /*18700*/  SHF.R.S32.HI R14, RZ, 0x1, R14 ;  /* 0x00000001ff0e7819 */ /* 0x000fc8000001140e */
[----:B------:R-:W-:-:S13]  /*18710*/  ISETP.GE.AND P0, PT, R14, 0x20, PT ;  /* 0x000000200e00780c */ /* 0x000fda0003f06270 */
[----:B------:R-:W-:Y:S05]  /*18720*/  @P0 BRA `(.L_x_6285) ;  /* 0xfffffffc00100947 */ /* 0x000fea000383ffff */
[----:B-1----:R-:W-:-:S07]  /*18730*/  IMAD.MOV.U32 R3, RZ, RZ, 0x20 ;  /* 0x00000020ff037424 */ /* 0x002fce00078e00ff */
.L_x_6276:
[----:B------:R-:W-:Y:S01]  /*18740*/  BAR.SYNC.DEFER_BLOCKING 0x0 ;  /* 0x0000000000007b1d */ /* 0x000fe20000010000 */
[----:B------:R-:W-:-:S13]  /*18750*/  ISETP.GE.AND P0, PT, R3, 0x2, PT ;  /* 0x000000020300780c */ /* 0x000fda0003f06270 */
[----:B------:R-:W-:Y:S05]  /*18760*/  @!P0 BRA `(.L_x_6275) ;  /* 0x0000000000c08947 */ /* 0x000fea0003800000 */
[----:B------:R-:W-:-:S07]  /*18770*/  IMAD.MOV.U32 R2, RZ, RZ, 0x1 ;  /* 0x00000001ff027424 */ /* 0x000fce00078e00ff */
.L_x_6292:
        /* <DEDUP_REMOVED lines=15> */
.L_x_6287:
[----:B--2---:R-:W-:Y:S02]  /*18870*/  FSETP.GTU.FTZ.AND P0, PT, |R12|, +INF , PT ;  /* 0x7f8000000c00780b */ /* 0x004fe40003f1c200 */
[----:B----4-:R-:W-:-:S04]  /*18880*/  ISETP.LT.U32.AND P2, PT, R0, R15, PT ;  /* 0x0000000f0000720c */ /* 0x010fc80003f41070 */
[----:B---3--:R-:W-:-:S13]  /*18890*/  ISETP.LT.OR.EX P0, PT, R11, R14, !P0, P2 ;  /* 0x0000000e0b00720c */ /* 0x008fda0004701720 */
.L_x_6288:
[----:B------:R-:W-:Y:S05]  /*188a0*/  BSYNC B0 ;  /* 0x0000000000007941 */ /* 0x000fea0003800000 */
.L_x_6286:
        /* <DEDUP_REMOVED lines=18> */
.L_x_6290:
[----:B---3--:R-:W-:Y:S02]  /*189d0*/  FSETP.GTU.FTZ.AND P0, PT, |R16|, +INF , PT ;  /* 0x7f8000001000780b */ /* 0x008fe40003f1c200 */
[----:B----4-:R-:W-:-:S04]  /*189e0*/  ISETP.LT.U32.AND P2, PT, R8, R17, PT ;  /* 0x000000110800720c */ /* 0x010fc80003f41070 */
[----:B-1----:R-:W-:-:S13]  /*189f0*/  ISETP.LT.OR.EX P0, PT, R13, R20, !P0, P2 ;  /* 0x000000140d00720c */ /* 0x002fda0004701720 */
.L_x_6291:
[----:B------:R-:W-:Y:S05]  /*18a00*/  BSYNC B0 ;  /* 0x0000000000007941 */ /* 0x000fea0003800000 */
.L_x_6289:
[----:B--2---:R-:W-:Y:S01]  /*18a10*/  IMAD.SHL.U32 R2, R2, 0x2, RZ ;  /* 0x0000000202027824 */ /* 0x004fe200078e00ff */
[----:B------:R-:W-:Y:S02]  /*18a20*/  FSEL R7, R7, R16, P0 ;  /* 0x0000001007077208 */ /* 0x000fe40000000000 */
[----:B------:R-:W-:Y:S02]  /*18a30*/  SEL R8, R8, R17, P0 ;  /* 0x0000001108087207 */ /* 0x000fe40000000000 */
[----:B------:R-:W-:Y:S02]  /*18a40*/  ISETP.GE.AND P2, PT, R2, R3, PT ;  /* 0x000000030200720c */ /* 0x000fe40003f46270 */
[----:B------:R-:W-:-:S11]  /*18a50*/  SEL R13, R13, R20, P0 ;  /* 0x000000140d0d7207 */ /* 0x000fd60000000000 */
[----:B------:R-:W-:Y:S05]  /*18a60*/  @!P2 BRA `(.L_x_6292) ;  /* 0xfffffffc0044a947 */ /* 0x000fea000383ffff */
.L_x_6275:
        /* <DEDUP_REMOVED lines=50> */
.L_x_6294:
        /* <DEDUP_REMOVED lines=21> */
.L_x_6296:
        /* <DEDUP_REMOVED lines=22> */
.L_x_6297:
[----:B------:R-:W-:Y:S02]  /*19040*/  ULDC.64 UR4, c[0x0][0x600] ;  /* 0x0001800000047ab9 */ /* 0x000fe40000000a00 */
[----:B------:R-:W-:-:S05]  /*19050*/  IADD3 R18, P0, R18, UR4, RZ ;  /* 0x0000000412127c10 */ /* 0x000fca000ff1e0ff */
[----:B------:R-:W-:-:S05]  /*19060*/  IMAD.X R19, RZ, RZ, UR5, P0 ;  /* 0x00000005ff137e24 */ /* 0x000fca00080e06ff */
[----:B------:R-:W-:Y:S01]  /*19070*/  STG.E.64 desc[UR60][R18.64], R16 ;  /* 0x0000001012007986 */ /* 0x000fe2000c101b3c */
[----:B------:R-:W-:Y:S05]  /*19080*/  EXIT ;  /* 0x000000000000794d */ /* 0x000fea0003800000 */
.L_x_6295:
[----:B------:R-:W-:Y:S04]  /*19090*/  STG.E.64 desc[UR60][R4.64+0x8], R22 ;  /* 0x0000081604007986 */ /* 0x000fe8000c101b3c */
[----:B------:R-:W-:Y:S04]  /*190a0*/  STG.E.64 desc[UR60][R4.64+0x18], R16 ;  /* 0x0000181004007986 */ /* 0x000fe8000c101b3c */
[----:B------:R-:W-:Y:S04]  /*190b0*/  STG.E desc[UR60][R4.64], R9 ;  /* 0x0000000904007986 */ /* 0x000fe8000c10193c */
[----:B------:R-:W-:Y:S01]  /*190c0*/  STG.E desc[UR60][R4.64+0x10], R7 ;  /* 0x0000100704007986 */ /* 0x000fe2000c10193c */
[----:B------:R-:W-:Y:S05]  /*190d0*/  EXIT ;  /* 0x000000000000794d */ /* 0x000fea0003800000 */
.L_x_6293:
        /* <DEDUP_REMOVED lines=17> */
.L_x_6299:
[----:B------:R-:W-:Y:S02]  /*191f0*/  CS2R R22, SRZ ;  /* 0x0000000000167805 */ /* 0x000fe4000001ff00 */
[----:B------:R-:W-:-:S07]  /*19200*/  CS2R R16, SRZ ;  /* 0x0000000000107805 */ /* 0x000fce000001ff00 */
.L_x_6298:
        /* <DEDUP_REMOVED lines=23> */
.L_x_6301:
        /* <DEDUP_REMOVED lines=22> */
.L_x_6302:
[----:B------:R-:W-:Y:S02]  /*194e0*/  ULDC.64 UR4, c[0x0][0x600] ;  /* 0x0001800000047ab9 */ /* 0x000fe40000000a00 */
[----:B------:R-:W-:-:S05]  /*194f0*/  IADD3 R18, P0, R18, UR4, RZ ;  /* 0x0000000412127c10 */ /* 0x000fca000ff1e0ff */
[----:B------:R-:W-:-:S05]  /*19500*/  IMAD.X R19, RZ, RZ, UR5, P0 ;  /* 0x00000005ff137e24 */ /* 0x000fca00080e06ff */
[----:B------:R-:W-:Y:S01]  /*19510*/  STG.E.64 desc[UR60][R18.64], R16 ;  /* 0x0000001012007986 */ /* 0x000fe2000c101b3c */
[----:B------:R-:W-:Y:S05]  /*19520*/  EXIT ;  /* 0x000000000000794d */ /* 0x000fea0003800000 */
.L_x_6300:
        /* <DEDUP_REMOVED lines=16> */
.L_x_6303:
        /* <DEDUP_REMOVED lines=15> */
.L_x_6304:
[----:B------:R-:W-:Y:S05]  /*19720*/  EXIT ;  /* 0x000000000000794d */ /* 0x000fea0003800000 */
.L_x_6244:
        /* <DEDUP_REMOVED lines=61> */
.L_x_6306:
        /* <DEDUP_REMOVED lines=21> */
.L_x_6308:
        /* <DEDUP_REMOVED lines=22> */
.L_x_6309:
[----:B------:R-:W-:Y:S02]  /*19db0*/  ULDC.64 UR4, c[0x0][0x600] ;  /* 0x0001800000047ab9 */ /* 0x000fe40000000a00 */
[----:B------:R-:W-:-:S05]  /*19dc0*/  IADD3 R18, P0, R18, UR4, RZ ;  /* 0x0000000412127c10 */ /* 0x000fca000ff1e0ff */
[----:B------:R-:W-:-:S05]  /*19dd0*/  IMAD.X R19, RZ, RZ, UR5, P0 ;  /* 0x00000005ff137e24 */ /* 0x000fca00080e06ff */
[----:B------:R-:W-:Y:S01]  /*19de0*/  STG.E.64 desc[UR60][R18.64], R16 ;  /* 0x0000001012007986 */ /* 0x000fe2000c101b3c */
[----:B------:R-:W-:Y:S05]  /*19df0*/  EXIT ;  /* 0x000000000000794d */ /* 0x000fea0003800000 */
.L_x_6307:
[----:B------:R-:W-:Y:S04]  /*19e00*/  STG.E.64 desc[UR60][R4.64+0x8], R22 ;  /* 0x0000081604007986 */ /* 0x000fe8000c101b3c */
[----:B------:R-:W-:Y:S04]  /*19e10*/  STG.E.64 desc[UR60][R4.64+0x18], R16 ;  /* 0x0000181004007986 */ /* 0x000fe8000c101b3c */
[----:B------:R-:W-:Y:S04]  /*19e20*/  STG.E desc[UR60][R4.64], R35 ;  /* 0x0000002304007986 */ /* 0x000fe8000c10193c */
[----:B------:R-:W-:Y:S01]  /*19e30*/  STG.E desc[UR60][R4.64+0x10], R7 ;  /* 0x0000100704007986 */ /* 0x000fe2000c10193c */
[----:B------:R-:W-:Y:S05]  /*19e40*/  EXIT ;  /* 0x000000000000794d */ /* 0x000fea0003800000 */
.L_x_6305:
        /* <DEDUP_REMOVED lines=17> */
.L_x_6311:
[----:B------:R-:W-:Y:S02]  /*19f60*/  CS2R R16, SRZ ;  /* 0x0000000000107805 */ /* 0x000fe4000001ff00 */
[----:B------:R-:W-:-:S07]  /*19f70*/  CS2R R22, SRZ ;  /* 0x0000000000167805 */ /* 0x000fce000001ff00 */
.L_x_6310:
        /* <DEDUP_REMOVED lines=23> */
.L_x_6313:
        /* <DEDUP_REMOVED lines=22> */
.L_x_6314:
[----:B------:R-:W-:Y:S02]  /*1a250*/  ULDC.64 UR4, c[0x0][0x600] ;  /* 0x0001800000047ab9 */ /* 0x000fe40000000a00 */
[----:B------:R-:W-:-:S05]  /*1a260*/  IADD3 R18, P0, R18, UR4, RZ ;  /* 0x0000000412127c10 */ /* 0x000fca000ff1e0ff */
[----:B------:R-:W-:-:S05]  /*1a270*/  IMAD.X R19, RZ, RZ, UR5, P0 ;  /* 0x00000005ff137e24 */ /* 0x000fca00080e06ff */
[----:B------:R-:W-:Y:S01]  /*1a280*/  STG.E.64 desc[UR60][R18.64], R16 ;  /* 0x0000001012007986 */ /* 0x000fe2000c101b3c */
[----:B------:R-:W-:Y:S05]  /*1a290*/  EXIT ;  /* 0x000000000000794d */ /* 0x000fea0003800000 */
.L_x_6312:
        /* <DEDUP_REMOVED lines=16> */
.L_x_6315:
        /* <DEDUP_REMOVED lines=15> */
.L_x_6316:
[----:B------:R-:W-:Y:S05]  /*1a490*/  EXIT ;  /* 0x000000000000794d */ /* 0x000fea0003800000 */
        .weak           $__internal_50_$__cuda_sm20_div_u64
        .type           $__internal_50_$__cuda_sm20_div_u64,@function
        .size           $__internal_50_$__cuda_sm20_div_u64,($__internal_51_$__cuda_sm20_rem_u64 - $__internal_50_$__cuda_sm20_div_u64)
$__internal_50_$__cuda_sm20_div_u64:
        /* <DEDUP_REMOVED lines=68> */
[----:B------:R-:W-:Y:S06]  /*1a8e0*/  RET.REL.NODEC R12 `(_ZN2at6native13reduce_kernelILi256ELi2ENS0_8ReduceOpIN3c104HalfENS0_9ArgMaxOpsIfEEjlLi4ELi4EEEEEvT1_) ;  /* 0xfffffe540cc47950 */ /* 0x000fec0003c3ffff */
        .weak           $__internal_51_$__cuda_sm20_rem_u64
        .type           $__internal_51_$__cuda_sm20_rem_u64,@function
        .size           $__internal_51_$__cuda_sm20_rem_u64,(.L_x_7008 - $__internal_51_$__cuda_sm20_rem_u64)
$__internal_51_$__cuda_sm20_rem_u64:
        /* <DEDUP_REMOVED lines=65> */
[----:B------:R-:W-:Y:S06]  /*1ad00*/  RET.REL.NODEC R4 `(_ZN2at6native13reduce_kernelILi256ELi2ENS0_8ReduceOpIN3c104HalfENS0_9ArgMaxOpsIfEEjlLi4ELi4EEEEEvT1_) ;  /* 0xfffffe5004bc7950 */ /* 0x000fec0003c3ffff */
.L_x_6317:
        /* <DEDUP_REMOVED lines=15> */
.L_x_7008:


//--------------------- .text._ZN2at6native13reduce_kernelILi128ELi4ENS0_8ReduceOpIN3c104HalfENS0_9ArgMaxOpsIfEEjlLi4ELi4EEEEEvT1_ --------------------------
	.section	.text._ZN2at6native13reduce_kernelILi128ELi4ENS0_8ReduceOpIN3c104HalfENS0_9ArgMaxOpsIfEEjlLi4ELi4EEEEEvT1_,"ax",@progbits
	.align	128
        .global         _ZN2at6native13reduce_kernelILi128ELi4ENS0_8ReduceOpIN3c104HalfENS0_9ArgMaxOpsIfEEjlLi4ELi4EEEEEvT1_
        .type           _ZN2at6native13reduce_kernelILi128ELi4ENS0_8ReduceOpIN3c104HalfENS0_9ArgMaxOpsIfEEjlLi4ELi4EEEEEvT1_,@function
        .size           _ZN2at6native13reduce_kernelILi128ELi4ENS0_8ReduceOpIN3c104HalfENS0_9ArgMaxOpsIfEEjlLi4ELi4EEEEEvT1_,(.L_x_7010 - _ZN2at6native13reduce_kernelILi128ELi4ENS0_8ReduceOpIN3c104HalfENS0_9ArgMaxOpsIfEEjlLi4ELi4EEEEEvT1_)
        .other          _ZN2at6native13reduce_kernelILi128ELi4ENS0_8ReduceOpIN3c104HalfENS0_9ArgMaxOpsIfEEjlLi4ELi4EEEEEvT1_,@"STO_CUDA_ENTRY STV_DEFAULT"
_ZN2at6native13reduce_kernelILi128ELi4ENS0_8ReduceOpIN3c104HalfENS0_9ArgMaxOpsIfEEjlLi4ELi4EEEEEvT1_:
.text._ZN2at6native13reduce_kernelILi128ELi4ENS0_8ReduceOpIN3c104HalfENS0_9ArgMaxOpsIfEEjlLi4ELi4EEEEEvT1_:
        /* <DEDUP_REMOVED lines=293> */
.L_x_6318:
        /* <DEDUP_REMOVED lines=10> */
[----:B------:R-:W-:Y:S01]  /*12f0*/  ISETP.GE.U32.OR P0, PT, R5, UR4, P0 ;  /* 0x0000000405007c0c */ /* 0x000fe20008706470 */
[----:B------:R-:W-:-:S02]  /*1300*/  IMAD.MOV.U32 R0, RZ, RZ, RZ ;  /* 0x000000ffff007224 */ /* 0x000fc400078e00ff */
[----:B------:R-:W-:Y:S02]  /*1310*/  IMAD.MOV.U32 R47, RZ, RZ, RZ ;  /* 0x000000ffff2f7224 */ /* 0x000fe400078e00ff */
[----:B------:R-:W-:Y:S02]  /*1320*/  IMAD.MOV.U32 R53, RZ, RZ, RZ ;  /* 0x000000ffff357224 */ /* 0x000fe400078e00ff */
[----:B------:R-:W-:Y:S02]  /*1330*/  IMAD.MOV.U32 R24, RZ, RZ, RZ ;  /* 0x000000ffff187224 */ /* 0x000fe400078e00ff */
[----:B------:R-:W-:Y:S02]  /*1340*/  IMAD.MOV.U32 R13, RZ, RZ, RZ ;  /* 0x000000ffff0d7224 */ /* 0x000fe400078e00ff */
[----:B------:R-:W-:Y:S02]  /*1350*/  IMAD.MOV.U32 R7, RZ, RZ, RZ ;  /* 0x000000ffff077224 */ /* 0x000fe400078e00ff */
        /* <DEDUP_REMOVED lines=24> */
.L_x_6322:
        /* <DEDUP_REMOVED lines=29> */
.L_x_6328:
[----:B------:R-:W-:Y:S05]  /*16b0*/  BSYNC B2 ;  /* 0x0000000000027941 */ /* 0x000fea0003800000 */
.L_x_6327:
        /* <DEDUP_REMOVED lines=27> */
.L_x_6326:
[----:B------:R-:W-:Y:S05]  /*1870*/  BSYNC B1 ;  /* 0x0000000000017941 */ /* 0x000fea0003800000 */
.L_x_6325:
[----:B------:R-:W0:Y:S01]  /*1880*/  LDC R8, c[0x0][0x22c] ;  /* 0x00008b00ff087b82 */ /* 0x000e220000000800 */
[C---:B------:R-:W-:Y:S02]  /*1890*/  IADD3 R7, P0, -R9.reuse, 0x4, RZ ;  /* 0x0000000409077810 */ /* 0x040fe40007f1e1ff */
[----:B------:R-:W-:Y:S02]  /*18a0*/  IADD3 R19, -R9, 0x4, RZ ;  /* 0x0000000409137810 */ /* 0x000fe40007ffe1ff */
[----:B------:R-:W-:Y:S01]  /*18b0*/  LEA R58, P1, R7, R58, 0x1 ;  /* 0x0000003a073a7211 */ /* 0x000fe200078208ff */
[----:B------:R-:W-:-:S05]  /*18c0*/  IMAD.X R6, RZ, RZ, -0x1, P0 ;  /* 0xffffffffff067424 */ /* 0x000fca00000e06ff */
[----:B------:R-:W-:Y:S02]  /*18d0*/  LEA.HI.X R59, R7, R59, R6, 0x1, P1 ;  /* 0x0000003b073b7211 */ /* 0x000fe400008f0c06 */
[----:B0-----:R-:W-:-:S07]  /*18e0*/  IADD3 R5, R9, -0x4, R8 ;  /* 0xfffffffc09057810 */ /* 0x001fce0007ffe008 */
.L_x_6324:
[----:B------:R-:W-:Y:S05]  /*18f0*/  BSYNC B0 ;  /* 0x0000000000007941 */ /* 0x000fea0003800000 */
.L_x_6323:
        /* <DEDUP_REMOVED lines=20> */
.L_x_6340:
[----:B------:R-:W-:-:S06]  /*1a40*/  IMAD.WIDE.U32 R6, R11, 0x8, R58 ;  /* 0x000000080b067825 */ /* 0x000fcc00078e003a */
[----:B------:R-:W2:Y:S01]  /*1a50*/  LDG.E.64 R6, desc[UR60][R6.64] ;  /* 0x0000003c06067981 */ /* 0x000ea2000c1e1b00 */
[----:B------:R-:W-:Y:S01]  /*1a60*/  FSETP.GTU.FTZ.AND P1, PT, |R4|, +INF , PT ;  /* 0x7f8000000400780b */ /* 0x000fe20003f3c200 */
[----:B------:R-:W-:Y:S01]  /*1a70*/  IMAD.IADD R25, R8, 0x1, R19 ;  /* 0x0000000108197824 */ /* 0x000fe200078e0213 */
[----:B------:R-:W-:Y:S03]  /*1a80*/  BSSY B1, `(.L_x_6331) ;  /* 0x0000020000017945 */ /* 0x000fe60003800000 */
[----:B------:R-:W-:-:S08]  /*1a90*/  VIADD R22, R25, 0x1 ;  /* 0x0000000119167836 */ /* 0x000fd00000000000 */
[----:B------:R-:W-:-:S04]  /*1aa0*/  @!P1 ISETP.GE.U32.AND P0, PT, R0, R25, PT ;  /* 0x000000190000920c */ /* 0x000fc80003f06070 */
        /* <DEDUP_REMOVED lines=10> */
[----:B------:R-:W-:Y:S01]  /*1b50*/  HADD2.F32 R8, -RZ, R6.H1_H1 ;  /* 0x30000006ff087230 */ /* 0x000fe20000004100 */
        /* <DEDUP_REMOVED lines=15> */
.L_x_6332:
[----:B------:R-:W-:Y:S02]  /*1c50*/  FSETP.GTU.FTZ.AND P0, PT, |R8|, +INF , PT ;  /* 0x7f8000000800780b */ /* 0x000fe40003f1c200 */
[----:B------:R-:W-:-:S04]  /*1c60*/  ISETP.LT.U32.AND P1, PT, R15, R22, PT ;  /* 0x000000160f00720c */ /* 0x000fc80003f21070 */
[----:B------:R-:W-:-:S13]  /*1c70*/  ISETP.LT.OR.EX P0, PT, R12, RZ, !P0, P1 ;  /* 0x000000ff0c00720c */ /* 0x000fda0004701710 */
.L_x_6333:
[----:B------:R-:W-:Y:S05]  /*1c80*/  BSYNC B1 ;  /* 0x0000000000017941 */ /* 0x000fea0003800000 */
.L_x_6331:
[----:B------:R-:W-:Y:S01]  /*1c90*/  FSETP.GTU.FTZ.AND P1, PT, |R10|, +INF , PT ;  /* 0x7f8000000a00780b */ /* 0x000fe20003f3c200 */
[----:B------:R-:W-:Y:S01]  /*1ca0*/  BSSY B1, `(.L_x_6334) ;  /* 0x0000013000017945 */ /* 0x000fe20003800000 */
[----:B------:R-:W-:Y:S01]  /*1cb0*/  FSEL R13, R13, R8, P0 ;  /* 0x000000080d0d7208 */ /* 0x000fe20000000000 */
[----:B------:R-:W-:Y:S01]  /*1cc0*/  HADD2.F32 R23, -RZ, R7.H0_H0 ;  /* 0x20000007ff177230 */ /* 0x000fe20000004100 */
        /* <DEDUP_REMOVED lines=13> */
.L_x_6335:
[----:B------:R-:W-:Y:S02]  /*1da0*/  FSETP.GTU.FTZ.AND P0, PT, |R23|, +INF , PT ;  /* 0x7f8000001700780b */ /* 0x000fe40003f1c200 */
[----:B------:R-:W-:-:S04]  /*1db0*/  ISETP.LT.U32.AND P1, PT, R14, R27, PT ;  /* 0x0000001b0e00720c */ /* 0x000fc80003f21070 */
[----:B------:R-:W-:-:S13]  /*1dc0*/  ISETP.LT.OR.EX P0, PT, R20, RZ, !P0, P1 ;  /* 0x000000ff1400720c */ /* 0x000fda0004701710 */
.L_x_6336:
[----:B------:R-:W-:Y:S05]  /*1dd0*/  BSYNC B1 ;  /* 0x0000000000017941 */ /* 0x000fea0003800000 */
.L_x_6334:
        /* <DEDUP_REMOVED lines=17> */
.L_x_6338:
[----:B------:R-:W-:Y:S02]  /*1ef0*/  FSETP.GTU.FTZ.AND P0, PT, |R22|, +INF , PT ;  /* 0x7f8000001600780b */ /* 0x000fe40003f1c200 */
[----:B------:R-:W-:-:S04]  /*1f00*/  ISETP.LT.U32.AND P1, PT, R24, R25, PT ;  /* 0x000000191800720c */ /* 0x000fc80003f21070 */
[----:B------:R-:W-:-:S13]  /*1f10*/  ISETP.LT.OR.EX P0, PT, R21, RZ, !P0, P1 ;  /* 0x000000ff1500720c */ /* 0x000fda0004701710 */
.L_x_6339:
[----:B------:R-:W-:Y:S05]  /*1f20*/  BSYNC B1 ;  /* 0x0000000000017941 */ /* 0x000fea0003800000 */
.L_x_6337:
        /* <DEDUP_REMOVED lines=9> */
.L_x_6330:
[----:B------:R-:W-:Y:S05]  /*1fc0*/  BSYNC B0 ;  /* 0x0000000000007941 */ /* 0x000fea0003800000 */
.L_x_6329:
        /* <DEDUP_REMOVED lines=12> */
.L_x_6342:
[----:B------:R-:W-:Y:S05]  /*2090*/  BSYNC B0 ;  /* 0x0000000000007941 */ /* 0x000fea0003800000 */
.L_x_6341:
        /* <DEDUP_REMOVED lines=28> */
.L_x_6344:
[----:B------:R-:W-:Y:S05]  /*2260*/  BSYNC B0 ;  /* 0x0000000000007941 */ /* 0x000fea0003800000 */
.L_x_6343:
        /* <DEDUP_REMOVED lines=12> */
.L_x_6346:
[----:B------:R-:W-:Y:S02]  /*2330*/  FSETP.GTU.FTZ.AND P0, PT, |R13|, +INF , PT ;  /* 0x7f8000000d00780b */ /* 0x000fe40003f1c200 */
[----:B------:R-:W-:-:S04]  /*2340*/  ISETP.LT.U32.AND P1, PT, R0, R15, PT ;  /* 0x0000000f0000720c */ /* 0x000fc80003f21070 */
[----:B------:R-:W-:-:S13]  /*2350*/  ISETP.LT.OR.EX P0, PT, R3, R12, !P0, P1 ;  /* 0x0000000c0300720c */ /* 0x000fda0004701710 */
.L_x_6347:
[----:B------:R-:W-:Y:S05]  /*2360*/  BSYNC B0 ;  /* 0x0000000000007941 */ /* 0x000fea0003800000 */
.L_x_6345:
        /* <DEDUP_REMOVED lines=15> */
.L_x_6349:
[----:B------:R-:W-:Y:S02]  /*2460*/  FSETP.GTU.FTZ.AND P0, PT, |R10|, +INF , PT ;  /* 0x7f8000000a00780b */ /* 0x000fe40003f1c200 */
[----:B------:R-:W-:-:S04]  /*2470*/  ISETP.LT.U32.AND P1, PT, R15, R14, PT ;  /* 0x0000000e0f00720c */ /* 0x000fc80003f21070 */
[----:B------:R-:W-:-:S13]  /*2480*/  ISETP.LT.OR.EX P0, PT, R3, R20, !P0, P1 ;  /* 0x000000140300720c */ /* 0x000fda0004701710 */
.L_x_6350:
[----:B------:R-:W-:Y:S05]  /*2490*/  BSYNC B0 ;  /* 0x0000000000007941 */ /* 0x000fea0003800000 */
.L_x_6348:
        /* <DEDUP_REMOVED lines=15> */
.L_x_6352:
[----:B------:R-:W-:Y:S02]  /*2590*/  FSETP.GTU.FTZ.AND P0, PT, |R9|, +INF , PT ;  /* 0x7f8000000900780b */ /* 0x000fe40003f1c200 */
[----:B------:R-:W-:-:S04]  /*25a0*/  ISETP.LT.U32.AND P1, PT, R15, R24, PT ;  /* 0x000000180f00720c */ /* 0x000fc80003f21070 */
[----:B------:R-:W-:-:S13]  /*25b0*/  ISETP.LT.OR.EX P0, PT, R20, R21, !P0, P1 ;  /* 0x000000151400720c */ /* 0x000fda0004701710 */
.L_x_6353:
[----:B------:R-:W-:Y:S05]  /*25c0*/  BSYNC B0 ;  /* 0x0000000000007941 */ /* 0x000fea0003800000 */
.L_x_6351:
[----:B------:R-:W-:Y:S01]  /*25d0*/  SEL R24, R15, R24, P0 ;  /* 0x000000180f187207 */ /* 0x000fe20000000000 */
[----:B------:R-:W-:Y:S01]  /*25e0*/  IMAD.MOV.U32 R0, RZ, RZ, RZ ;  /* 0x000000ffff007224 */ /* 0x000fe200078e00ff */
[----:B------:R-:W-:Y:S01]  /*25f0*/  FSEL R7, R10, R9, P0 ;  /* 0x000000090a077208 */ /* 0x000fe20000000000 */
[----:B------:R-:W-:Y:S01]  /*2600*/  IMAD.MOV.U32 R47, RZ, RZ, RZ ;  /* 0x000000ffff2f7224 */ /* 0x000fe200078e00ff */
[----:B------:R-:W-:Y:S01]  /*2610*/  SEL R13, R20, R21, P0 ;  /* 0x00000015140d7207 */ /* 0x000fe20000000000 */
[----:B------:R-:W-:Y:S01]  /*2620*/  IMAD.MOV.U32 R53, RZ, RZ, RZ ;  /* 0x000000ffff357224 */ /* 0x000fe200078e00ff */
[----:B------:R-:W-:Y:S01]  /*2630*/  CS2R R26, SRZ ;  /* 0x00000000001a7805 */ /* 0x000fe2000001ff00 */
[----:B------:R-:W-:Y:S01]  /*2640*/  IMAD.MOV.U32 R15, RZ, RZ, RZ ;  /* 0x000000ffff0f7224 */ /* 0x000fe200078e00ff */
[----:B------:R-:W-:Y:S01]  /*2650*/  CS2R R8, SRZ ;  /* 0x0000000000087805 */ /* 0x000fe2000001ff00 */
[----:B------:R-:W-:Y:S01]  /*2660*/  IMAD.MOV.U32 R49, RZ, RZ, RZ ;  /* 0x000000ffff317224 */ /* 0x000fe200078e00ff */
[----:B------:R-:W-:Y:S06]  /*2670*/  BRA `(.L_x_6320) ;  /* 0x0000014400f07947 */ /* 0x000fec0003800000 */
.L_x_6321:
        /* <DEDUP_REMOVED lines=33> */
[--C-:B------:R-:W-:Y:S02]  /*2890*/  IMAD.MOV.U32 R5, RZ, RZ, R11.reuse ;  /* 0x000000ffff057224 */ /* 0x100fe400078e000b */
[--C-:B------:R-:W-:Y:S02]  /*28a0*/  IMAD.MOV.U32 R4, RZ, RZ, R12.reuse ;  /* 0x000000ffff047224 */ /* 0x100fe400078e000c */
        /* <DEDUP_REMOVED lines=72> */
.L_x_6407:
        /* <DEDUP_REMOVED lines=298> */
.L_x_6358:
[----:B------:R-:W-:-:S04]  /*3fd0*/  LOP3.LUT R41, R62, 0xfffffff8, RZ, 0xc0, !PT ;  /* 0xfffffff83e297812 */ /* 0x000fc800078ec0ff */
[----:B------:R-:W-:-:S05]  /*3fe0*/  IADD3 R40, P0, R58, R41, RZ ;  /* 0x000000293a287210 */ /* 0x000fca0007f1e0ff */
[----:B------:R-:W-:-:S06]  /*3ff0*/  IMAD.X R41, RZ, RZ, R59, P0 ;  /* 0x000000ffff297224 */ /* 0x000fcc00000e063b */
[----:B------:R-:W2:Y:S02]  /*4000*/  LDG.E.64 R40, desc[UR60][R40.64] ;  /* 0x0000003c28287981 */ /* 0x000ea4000c1e1b00 */
[----:B--2---:R-:W-:Y:S02]  /*4010*/  PRMT R63, R40, 0x7610, R40 ;  /* 0x00007610283f7816 */ /* 0x004fe40000000028 */
        /* <DEDUP_REMOVED lines=238> */
.L_x_6359:
[----:B------:R-:W-:Y:S01]  /*4f00*/  LOP3.LUT R41, R57, 0xfffffff8, RZ, 0xc0, !PT ;  /* 0xfffffff839297812 */ /* 0x000fe200078ec0ff */
[----:B------:R-:W-:-:S03]  /*4f10*/  ULDC UR36, c[0x0][0x234] ;  /* 0x00008d0000247ab9 */ /* 0x000fc60000000800 */
[----:B------:R-:W-:-:S05]  /*4f20*/  IADD3 R40, P0, R58, R41, RZ ;  /* 0x000000293a287210 */ /* 0x000fca0007f1e0ff */
[----:B------:R-:W-:-:S06]  /*4f30*/  IMAD.X R41, RZ, RZ, R59, P0 ;  /* 0x000000ffff297224 */ /* 0x000fcc00000e063b */
[----:B------:R-:W2:Y:S01]  /*4f40*/  LDG.E.64 R40, desc[UR60][R40.64] ;  /* 0x0000003c28287981 */ /* 0x000ea2000c1e1b00 */
[----:B------:R-:W-:Y:S01]  /*4f50*/  IMAD.U32 R57, RZ, RZ, UR36 ;  /* 0x00000024ff397e24 */ /* 0x000fe2000f8e00ff */
[----:B------:R-:W-:-:S03]  /*4f60*/  CS2R R64, SRZ ;  /* 0x0000000000407805 */ /* 0x000fc6000001ff00 */
[----:B------:R-:W-:Y:S01]  /*4f70*/  IMAD.IADD R62, R55, 0x1, R57 ;  /* 0x00000001373e7824 */ /* 0x000fe200078e0239 */
[--C-:B--2---:R-:W-:Y:S02]  /*4f80*/  PRMT R66, R66, 0x5410, R40.reuse ;  /* 0x0000541042427816 */ /* 0x104fe40000000028 */
[----:B------:R-:W-:Y:S02]  /*4f90*/  PRMT R67, R67, 0x7610, R40 ;  /* 0x0000761043437816 */ /* 0x000fe40000000028 */
        /* <DEDUP_REMOVED lines=236> */
.L_x_6360:
[----:B------:R-:W-:-:S04]  /*5e60*/  LOP3.LUT R41, R65, 0xfffffff8, RZ, 0xc0, !PT ;  /* 0xfffffff841297812 */ /* 0x000fc800078ec0ff */
[----:B------:R-:W-:-:S05]  /*5e70*/  IADD3 R40, P0, R58, R41, RZ ;  /* 0x000000293a287210 */ /* 0x000fca0007f1e0ff */
[----:B------:R-:W-:-:S06]  /*5e80*/  IMAD.X R41, RZ, RZ, R59, P0 ;  /* 0x000000ffff297224 */ /* 0x000fcc00000e063b */
[----:B------:R-:W2:Y:S02]  /*5e90*/  LDG.E.64 R40, desc[UR60][R40.64] ;  /* 0x0000003c28287981 */ /* 0x000ea4000c1e1b00 */
[C-C-:B--2---:R-:W-:Y:S02]  /*5ea0*/  PRMT R69, R40.reuse, 0x5410, R41.reuse ;  /* 0x0000541028457816 */ /* 0x144fe40000000029 */
[----:B------:R-:W-:Y:S01]  /*5eb0*/  PRMT R72, R40, 0x7632, R41 ;  /* 0x0000763228487816 */ /* 0x000fe20000000029 */
[----:B------:R-:W-:Y:S06]  /*5ec0*/  @!P1 BRA `(.L_x_6361) ;  /* 0x0000000c00ac9947 */ /* 0x000fec0003800000 */
[----:B------:R-:W-:Y:S01]  /*5ed0*/  IMAD.IADD R40, R62, 0x1, R57 ;  /* 0x000000013e287824 */ /* 0x000fe200078e0239 */
[----:B------:R-:W-:-:S03]  /*5ee0*/  ISETP.NE.AND P0, PT, R38, 0x1, PT ;  /* 0x000000012600780c */ /* 0x000fc60003f05270 */
        /* <DEDUP_REMOVED lines=233> */
.L_x_6361:
[----:B------:R-:W-:-:S04]  /*6d80*/  LOP3.LUT R41, R64, 0xfffffff8, RZ, 0xc0, !PT ;  /* 0xfffffff840297812 */ /* 0x000fc800078ec0ff */
[----:B------:R-:W-:-:S05]  /*6d90*/  IADD3 R40, P0, R58, R41, RZ ;  /* 0x000000293a287210 */ /* 0x000fca0007f1e0ff */
[----:B------:R-:W-:-:S06]  /*6da0*/  IMAD.X R41, RZ, RZ, R59, P0 ;  /* 0x000000ffff297224 */ /* 0x000fcc00000e063b */
[----:B------:R-:W2:Y:S01]  /*6db0*/  LDG.E.64 R40, desc[UR60][R40.64] ;  /* 0x0000003c28287981 */ /* 0x000ea2000c1e1b00 */
[C---:B------:R-:W-:Y:S01]  /*6dc0*/  FSETP.GTU.FTZ.AND P2, PT, |R47|.reuse, +INF , PT ;  /* 0x7f8000002f00780b */ /* 0x040fe20003f5c200 */
[----:B------:R-:W-:Y:S01]  /*6dd0*/  HADD2.F32 R64, -RZ, R63.H0_H0 ;  /* 0x2000003fff407230 */ /* 0x000fe20000004100 */
        /* <DEDUP_REMOVED lines=10> */
[----:B------:R-:W-:Y:S02]  /*6e80*/  @!P2 ISETP.EQ.U32.AND P0, PT, R60, 0x1, PT ;  /* 0x000000013c00a80c */ /* 0x000fe40003f02070 */
[----:B------:R-:W-:Y:S02]  /*6e90*/  @P2 ISETP.LT.OR.EX P0, PT, R46, RZ, !P3, P4 ;  /* 0x000000ff2e00220c */ /* 0x000fe40005f01740 */
[----:B------:R-:W-:Y:S02]  /*6ea0*/  FSETP.GTU.FTZ.AND P2, PT, |R44|, +INF , PT ;  /* 0x7f8000002c00780b */ /* 0x000fe40003f5c200 */
[----:B------:R-:W-:-:S02]  /*6eb0*/  FSEL R47, R47, R64, P0 ;  /* 0x000000402f2f7208 */ /* 0x000fc40000000000 */
[----:B------:R-:W-:Y:S02]  /*6ec0*/  SEL R45, R45, R55, P0 ;  /* 0x000000372d2d7207 */ /* 0x000fe40000000000 */
[----:B------:R-:W-:Y:S02]  /*6ed0*/  SEL R46, R46, RZ, P0 ;  /* 0x000000ff2e2e7207 */ /* 0x000fe40000000000 */
[C-C-:B--2---:R-:W-:Y:S02]  /*6ee0*/  PRMT R74, R40.reuse, 0x5410, R41.reuse ;  /* 0x00005410284a7816 */ /* 0x144fe40000000029 */
[----:B------:R-:W-:Y:S01]  /*6ef0*/  PRMT R75, R40, 0x7632, R41 ;  /* 0x00007632284b7816 */ /* 0x000fe20000000029 */
[----:B------:R-:W-:Y:S02]  /*6f00*/  HADD2.F32 R41, -RZ, R63.H1_H1 ;  /* 0x3000003fff297230 */ /* 0x000fe40000004100 */
        /* <DEDUP_REMOVED lines=10> */
.L_x_6363:
[----:B------:R-:W-:Y:S02]  /*6fb0*/  FSETP.GTU.FTZ.AND P0, PT, |R41|, +INF , PT ;  /* 0x7f8000002900780b */ /* 0x000fe40003f1c200 */
[----:B------:R-:W-:-:S04]  /*6fc0*/  ISETP.LT.U32.AND P2, PT, R42, R55, PT ;  /* 0x000000372a00720c */ /* 0x000fc80003f41070 */
[----:B------:R-:W-:-:S13]  /*6fd0*/  ISETP.LT.OR.EX P0, PT, R43, RZ, !P0, P2 ;  /* 0x000000ff2b00720c */ /* 0x000fda0004701720 */
.L_x_6364:
[----:B------:R-:W-:Y:S05]  /*6fe0*/  BSYNC B1 ;  /* 0x0000000000017941 */ /* 0x000fea0003800000 */
.L_x_6362:
        /* <DEDUP_REMOVED lines=16> */
.L_x_6366:
[----:B------:R-:W-:Y:S02]  /*70f0*/  FSETP.GTU.FTZ.AND P0, PT, |R60|, +INF , PT ;  /* 0x7f8000003c00780b */ /* 0x000fe40003f1c200 */
[----:B------:R-:W-:-:S04]  /*7100*/  ISETP.LT.U32.AND P2, PT, R35, R55, PT ;  /* 0x000000372300720c */ /* 0x000fc80003f41070 */
[----:B------:R-:W-:-:S13]  /*7110*/  ISETP.LT.OR.EX P0, PT, R36, RZ, !P0, P2 ;  /* 0x000000ff2400720c */ /* 0x000fda0004701720 */
.L_x_6367:
[----:B------:R-:W-:Y:S05]  /*7120*/  BSYNC B1 ;  /* 0x0000000000017941 */ /* 0x000fea0003800000 */
.L_x_6365:
        /* <DEDUP_REMOVED lines=16> */
.L_x_6369:
[----:B------:R-:W-:Y:S02]  /*7230*/  FSETP.GTU.FTZ.AND P0, PT, |R41|, +INF , PT ;  /* 0x7f8000002900780b */ /* 0x000fe40003f1c200 */
[----:B------:R-:W-:-:S04]  /*7240*/  ISETP.LT.U32.AND P2, PT, R32, R55, PT ;  /* 0x000000372000720c */ /* 0x000fc80003f41070 */
[----:B------:R-:W-:-:S13]  /*7250*/  ISETP.LT.OR.EX P0, PT, R33, RZ, !P0, P2 ;  /* 0x000000ff2100720c */ /* 0x000fda0004701720 */
.L_x_6370:
[----:B------:R-:W-:Y:S05]  /*7260*/  BSYNC B1 ;  /* 0x0000000000017941 */ /* 0x000fea0003800000 */
.L_x_6368:
        /* <DEDUP_REMOVED lines=16> */
.L_x_6372:
[----:B------:R-:W-:Y:S02]  /*7370*/  FSETP.GTU.FTZ.AND P0, PT, |R60|, +INF , PT ;  /* 0x7f8000003c00780b */ /* 0x000fe40003f1c200 */
[----:B------:R-:W-:-:S04]  /*7380*/  ISETP.LT.U32.AND P2, PT, R29, R62, PT ;  /* 0x0000003e1d00720c */ /* 0x000fc80003f41070 */
[----:B------:R-:W-:-:S13]  /*7390*/  ISETP.LT.OR.EX P0, PT, R30, RZ, !P0, P2 ;  /* 0x000000ff1e00720c */ /* 0x000fda0004701720 */
.L_x_6373:
[----:B------:R-:W-:Y:S05]  /*73a0*/  BSYNC B1 ;  /* 0x0000000000017941 */ /* 0x000fea0003800000 */
.L_x_6371:
        /* <DEDUP_REMOVED lines=16> */
.L_x_6375:
[----:B------:R-:W-:Y:S02]  /*74b0*/  FSETP.GTU.FTZ.AND P0, PT, |R41|, +INF , PT ;  /* 0x7f8000002900780b */ /* 0x000fe40003f1c200 */
[----:B------:R-:W-:-:S04]  /*74c0*/  ISETP.LT.U32.AND P2, PT, R26, R62, PT ;  /* 0x0000003e1a00720c */ /* 0x000fc80003f41070 */
[----:B------:R-:W-:-:S13]  /*74d0*/  ISETP.LT.OR.EX P0, PT, R27, RZ, !P0, P2 ;  /* 0x000000ff1b00720c */ /* 0x000fda0004701720 */
.L_x_6376:
[----:B------:R-:W-:Y:S05]  /*74e0*/  BSYNC B1 ;  /* 0x0000000000017941 */ /* 0x000fea0003800000 */
.L_x_6374:
        /* <DEDUP_REMOVED lines=16> */
.L_x_6378:
[----:B------:R-:W-:Y:S02]  /*75f0*/  FSETP.GTU.FTZ.AND P0, PT, |R60|, +INF , PT ;  /* 0x7f8000003c00780b */ /* 0x000fe40003f1c200 */
[----:B------:R-:W-:-:S04]  /*7600*/  ISETP.LT.U32.AND P2, PT, R23, R62, PT ;  /* 0x0000003e1700720c */ /* 0x000fc80003f41070 */
[----:B------:R-:W-:-:S13]  /*7610*/  ISETP.LT.OR.EX P0, PT, R24, RZ, !P0, P2 ;  /* 0x000000ff1800720c */ /* 0x000fda0004701720 */
.L_x_6379:
[----:B------:R-:W-:Y:S05]  /*7620*/  BSYNC B1 ;  /* 0x0000000000017941 */ /* 0x000fea0003800000 */
.L_x_6377:
        /* <DEDUP_REMOVED lines=16> */
.L_x_6381:
[----:B------:R-:W-:Y:S02]  /*7730*/  FSETP.GTU.FTZ.AND P0, PT, |R41|, +INF , PT ;  /* 0x7f8000002900780b */ /* 0x000fe40003f1c200 */
[----:B------:R-:W-:-:S04]  /*7740*/  ISETP.LT.U32.AND P2, PT, R20, R62, PT ;  /* 0x0000003e1400720c */ /* 0x000fc80003f41070 */
[----:B------:R-:W-:-:S13]  /*7750*/  ISETP.LT.OR.EX P0, PT, R21, RZ, !P0, P2 ;  /* 0x000000ff1500720c */ /* 0x000fda0004701720 */
.L_x_6382:
[----:B------:R-:W-:Y:S05]  /*7760*/  BSYNC B1 ;  /* 0x0000000000017941 */ /* 0x000fea0003800000 */
.L_x_6380:
[----:B------:R-:W-:Y:S01]  /*7770*/  FSETP.GTU.FTZ.AND P2, PT, |R48|, +INF , PT ;  /* 0x7f8000003000780b */ /* 0x000fe20003f5c200 */
[----:B------:R-:W-:Y:S01]  /*7780*/  BSSY B1, `(.L_x_6383) ;  /* 0x0000013000017945 */ /* 0x000fe20003800000 */
[----:B------:R-:W-:Y:S01]  /*7790*/  FSEL R22, R22, R41, P0 ;  /* 0x0000002916167208 */ /* 0x000fe20000000000 */
[----:B------:R-:W-:Y:S01]  /*77a0*/  HADD2.F32 R41, -RZ, R69.H0_H0 ;  /* 0x20000045ff297230 */ /* 0x000fe20000004100 */
[----:B------:R-:W-:Y:S01]  /*77b0*/  SEL R20, R20, R62, P0 ;  /* 0x0000003e14147207 */ /* 0x000fe20000000000 */
[----:B------:R-:W-:Y:S01]  /*77c0*/  IMAD.IADD R62, R62, 0x1, R57 ;  /* 0x000000013e3e7824 */ /* 0x000fe200078e0239 */
        /* <DEDUP_REMOVED lines=11> */
.L_x_6384:
[----:B------:R-:W-:Y:S02]  /*7880*/  FSETP.GTU.FTZ.AND P0, PT, |R41|, +INF , PT ;  /* 0x7f8000002900780b */ /* 0x000fe40003f1c200 */
[----:B------:R-:W-:-:S04]  /*7890*/  ISETP.LT.U32.AND P2, PT, R3, R62, PT ;  /* 0x0000003e0300720c */ /* 0x000fc80003f41070 */
[----:B------:R-:W-:-:S13]  /*78a0*/  ISETP.LT.OR.EX P0, PT, R0, RZ, !P0, P2 ;  /* 0x000000ff0000720c */ /* 0x000fda0004701720 */
.L_x_6385:
[----:B------:R-:W-:Y:S05]  /*78b0*/  BSYNC B1 ;  /* 0x0000000000017941 */ /* 0x000fea0003800000 */
.L_x_6383:
        /* <DEDUP_REMOVED lines=16> */
.L_x_6387:
[----:B------:R-:W-:Y:S02]  /*79c0*/  FSETP.GTU.FTZ.AND P0, PT, |R60|, +INF , PT ;  /* 0x7f8000003c00780b */ /* 0x000fe40003f1c200 */
[----:B------:R-:W-:-:S04]  /*79d0*/  ISETP.LT.U32.AND P2, PT, R5, R62, PT ;  /* 0x0000003e0500720c */ /* 0x000fc80003f41070 */
[----:B------:R-:W-:-:S13]  /*79e0*/  ISETP.LT.OR.EX P0, PT, R4, RZ, !P0, P2 ;  /* 0x000000ff0400720c */ /* 0x000fda0004701720 */
.L_x_6388:
[----:B------:R-:W-:Y:S05]  /*79f0*/  BSYNC B1 ;  /* 0x0000000000017941 */ /* 0x000fea0003800000 */
.L_x_6386:
        /* <DEDUP_REMOVED lines=16> */
.L_x_6390:
[----:B------:R-:W-:Y:S02]  /*7b00*/  FSETP.GTU.FTZ.AND P0, PT, |R41|, +INF , PT ;  /* 0x7f8000002900780b */ /* 0x000fe40003f1c200 */
[----:B------:R-:W-:-:S04]  /*7b10*/  ISETP.LT.U32.AND P2, PT, R7, R62, PT ;  /* 0x0000003e0700720c */ /* 0x000fc80003f41070 */
[----:B------:R-:W-:-:S13]  /*7b20*/  ISETP.LT.OR.EX P0, PT, R6, RZ, !P0, P2 ;  /* 0x000000ff0600720c */ /* 0x000fda0004701720 */
.L_x_6391:
[----:B------:R-:W-:Y:S05]  /*7b30*/  BSYNC B1 ;  /* 0x0000000000017941 */ /* 0x000fea0003800000 */
.L_x_6389:
        /* <DEDUP_REMOVED lines=16> */
.L_x_6393:
[----:B------:R-:W-:Y:S02]  /*7c40*/  FSETP.GTU.FTZ.AND P0, PT, |R60|, +INF , PT ;  /* 0x7f8000003c00780b */ /* 0x000fe40003f1c200 */
[----:B------:R-:W-:-:S04]  /*7c50*/  ISETP.LT.U32.AND P2, PT, R9, R62, PT ;  /* 0x0000003e0900720c */ /* 0x000fc80003f41070 */
[----:B------:R-:W-:-:S13]  /*7c60*/  ISETP.LT.OR.EX P0, PT, R8, RZ, !P0, P2 ;  /* 0x000000ff0800720c */ /* 0x000fda0004701720 */
.L_x_6394:
[----:B------:R-:W-:Y:S05]  /*7c70*/  BSYNC B1 ;  /* 0x0000000000017941 */ /* 0x000fea0003800000 */
.L_x_6392:
        /* <DEDUP_REMOVED lines=17> */
.L_x_6396:
[----:B------:R-:W-:Y:S02]  /*7d90*/  FSETP.GTU.FTZ.AND P0, PT, |R41|, +INF , PT ;  /* 0x7f8000002900780b */ /* 0x000fe40003f1c200 */
[----:B------:R-:W-:-:S04]  /*7da0*/  ISETP.LT.U32.AND P2, PT, R13, R62, PT ;  /* 0x0000003e0d00720c */ /* 0x000fc80003f41070 */
[----:B------:R-:W-:-:S13]  /*7db0*/  ISETP.LT.OR.EX P0, PT, R12, RZ, !P0, P2 ;  /* 0x000000ff0c00720c */ /* 0x000fda0004701720 */
.L_x_6397:
[----:B------:R-:W-:Y:S05]  /*7dc0*/  BSYNC B1 ;  /* 0x0000000000017941 */ /* 0x000fea0003800000 */
.L_x_6395:
        /* <DEDUP_REMOVED lines=16> */
.L_x_6399:
[----:B------:R-:W-:Y:S02]  /*7ed0*/  FSETP.GTU.FTZ.AND P0, PT, |R60|, +INF , PT ;  /* 0x7f8000003c00780b */ /* 0x000fe40003f1c200 */
[----:B------:R-:W-:-:S04]  /*7ee0*/  ISETP.LT.U32.AND P2, PT, R15, R62, PT ;  /* 0x0000003e0f00720c */ /* 0x000fc80003f41070 */
[----:B------:R-:W-:-:S13]  /*7ef0*/  ISETP.LT.OR.EX P0, PT, R14, RZ, !P0, P2 ;  /* 0x000000ff0e00720c */ /* 0x000fda0004701720 */
.L_x_6400:
[----:B------:R-:W-:Y:S05]  /*7f00*/  BSYNC B1 ;  /* 0x0000000000017941 */ /* 0x000fea0003800000 */
.L_x_6398:
        /* <DEDUP_REMOVED lines=16> */
.L_x_6402:
[----:B------:R-:W-:Y:S02]  /*8010*/  FSETP.GTU.FTZ.AND P0, PT, |R41|, +INF , PT ;  /* 0x7f8000002900780b */ /* 0x000fe40003f1c200 */
[----:B------:R-:W-:-:S04]  /*8020*/  ISETP.LT.U32.AND P2, PT, R19, R62, PT ;  /* 0x0000003e1300720c */ /* 0x000fc80003f41070 */
[----:B------:R-:W-:-:S13]  /*8030*/  ISETP.LT.OR.EX P0, PT, R18, RZ, !P0, P2 ;  /* 0x000000ff1200720c */ /* 0x000fda0004701720 */
.L_x_6403:
[----:B------:R-:W-:Y:S05]  /*8040*/  BSYNC B1 ;  /* 0x0000000000017941 */ /* 0x000fea0003800000 */
.L_x_6401:
        /* <DEDUP_REMOVED lines=16> */
.L_x_6405:
[----:B------:R-:W-:Y:S02]  /*8150*/  FSETP.GTU.FTZ.AND P0, PT, |R41|, +INF , PT ;  /* 0x7f8000002900780b */ /* 0x000fe40003f1c200 */
[----:B------:R-:W-:-:S04]  /*8160*/  ISETP.LT.U32.AND P2, PT, R11, R62, PT ;  /* 0x0000003e0b00720c */ /* 0x000fc80003f41070 */
[----:B------:R-:W-:-:S13]  /*8170*/  ISETP.LT.OR.EX P0, PT, R10, RZ, !P0, P2 ;  /* 0x000000ff0a00720c */ /* 0x000fda0004701720 */
.L_x_6406:
[----:B------:R-:W-:Y:S05]  /*8180*/  BSYNC B1 ;  /* 0x0000000000017941 */ /* 0x000fea0003800000 */
.L_x_6404:
        /* <DEDUP_REMOVED lines=9> */
.L_x_6357:
[----:B------:R-:W-:Y:S05]  /*8220*/  BSYNC B0 ;  /* 0x0000000000007941 */ /* 0x000fea0003800000 */
.L_x_6356:
        /* <DEDUP_REMOVED lines=280> */
.L_x_6410:
[----:B------:R-:W-:-:S04]  /*93b0*/  LOP3.LUT R39, R65, 0xfffffff8, RZ, 0xc0, !PT ;  /* 0xfffffff841277812 */ /* 0x000fc800078ec0ff */
[----:B------:R-:W-:-:S05]  /*93c0*/  IADD3 R38, P2, R58, R39, RZ ;  /* 0x000000273a267210 */ /* 0x000fca0007f5e0ff */
[----:B------:R-:W-:-:S06]  /*93d0*/  IMAD.X R39, RZ, RZ, R59, P2 ;  /* 0x000000ffff277224 */ /* 0x000fcc00010e063b */
[----:B------:R-:W2:Y:S01]  /*93e0*/  LDG.E.64 R38, desc[UR60][R38.64] ;  /* 0x0000003c26267981 */ /* 0x000ea2000c1e1b00 */
[----:B------:R-:W-:-:S05]  /*93f0*/  IMAD.IADD R65, R55, 0x1, R57 ;  /* 0x0000000137417824 */ /* 0x000fca00078e0239 */
[----:B------:R-:W-:Y:S02]  /*9400*/  ISETP.GE.U32.AND P2, PT, R65, R60, PT ;  /* 0x0000003c4100720c */ /* 0x000fe40003f46070 */
[----:B--2---:R-:W-:Y:S02]  /*9410*/  PRMT R63, R38, 0x7610, R38 ;  /* 0x00007610263f7816 */ /* 0x004fe40000000026 */
[C---:B------:R-:W-:Y:S02]  /*9420*/  PRMT R66, R39.reuse, 0x7610, R66 ;  /* 0x0000761027427816 */ /* 0x040fe40000000042 */
[----:B------:R-:W-:-:S07]  /*9430*/  PRMT R67, R39, 0x7632, R67 ;  /* 0x0000763227437816 */ /* 0x000fce0000000043 */
        /* <DEDUP_REMOVED lines=275> */
.L_x_6411:
[----:B------:R-:W-:-:S04]  /*a570*/  LOP3.LUT R39, R73, 0xfffffff8, RZ, 0xc0, !PT ;  /* 0xfffffff849277812 */ /* 0x000fc800078ec0ff */
[----:B------:R-:W-:-:S05]  /*a580*/  IADD3 R38, P2, R58, R39, RZ ;  /* 0x000000273a267210 */ /* 0x000fca0007f5e0ff */
[----:B------:R-:W-:-:S06]  /*a590*/  IMAD.X R39, RZ, RZ, R59, P2 ;  /* 0x000000ffff277224 */ /* 0x000fcc00010e063b */
[----:B------:R-:W2:Y:S01]  /*a5a0*/  LDG.E.64 R38, desc[UR60][R38.64] ;  /* 0x0000003c26267981 */ /* 0x000ea2000c1e1b00 */
[----:B------:R-:W-:-:S05]  /*a5b0*/  IMAD.IADD R65, R65, 0x1, R57 ;  /* 0x0000000141417824 */ /* 0x000fca00078e0239 */
[----:B------:R-:W-:Y:S02]  /*a5c0*/  ISETP.GE.U32.AND P2, PT, R65, R60, PT ;  /* 0x0000003c4100720c */ /* 0x000fe40003f46070 */
[--C-:B--2---:R-:W-:Y:S02]  /*a5d0*/  PRMT R66, R66, 0x5410, R38.reuse ;  /* 0x0000541042427816 */ /* 0x104fe40000000026 */
[----:B------:R-:W-:Y:S02]  /*a5e0*/  PRMT R67, R67, 0x7610, R38 ;  /* 0x0000761043437816 */ /* 0x000fe40000000026 */
        /* <DEDUP_REMOVED lines=276> */
.L_x_6412:
[----:B------:R-:W-:-:S04]  /*b730*/  LOP3.LUT R39, R62, 0xfffffff8, RZ, 0xc0, !PT ;  /* 0xfffffff83e277812 */ /* 0x000fc800078ec0ff */
[----:B------:R-:W-:-:S05]  /*b740*/  IADD3 R38, P2, R58, R39, RZ ;  /* 0x000000273a267210 */ /* 0x000fca0007f5e0ff */
[----:B------:R-:W-:-:S06]  /*b750*/  IMAD.X R39, RZ, RZ, R59, P2 ;  /* 0x000000ffff277224 */ /* 0x000fcc00010e063b */
[----:B------:R-:W2:Y:S01]  /*b760*/  LDG.E.64 R38, desc[UR60][R38.64] ;  /* 0x0000003c26267981 */ /* 0x000ea2000c1e1b00 */
[----:B------:R-:W-:-:S05]  /*b770*/  IMAD.IADD R65, R65, 0x1, R57 ;  /* 0x0000000141417824 */ /* 0x000fca00078e0239 */
[----:B------:R-:W-:Y:S02]  /*b780*/  ISETP.GE.U32.AND P2, PT, R65, R60, PT ;  /* 0x0000003c4100720c */ /* 0x000fe40003f46070 */
[C-C-:B--2---:R-:W-:Y:S02]  /*b790*/  PRMT R69, R38.reuse, 0x5410, R39.reuse ;  /* 0x0000541026457816 */ /* 0x144fe40000000027 */
        /* <DEDUP_REMOVED lines=276> */
.L_x_6413:
[----:B------:R-:W-:-:S04]  /*c8e0*/  LOP3.LUT R39, R62, 0xfffffff8, RZ, 0xc0, !PT ;  /* 0xfffffff83e277812 */ /* 0x000fc800078ec0ff */
[----:B------:R-:W-:-:S05]  /*c8f0*/  IADD3 R38, P1, R58, R39, RZ ;  /* 0x000000273a267210 */ /* 0x000fca0007f3e0ff */
[----:B------:R-:W-:-:S06]  /*c900*/  IMAD.X R39, RZ, RZ, R59, P1 ;  /* 0x000000ffff277224 */ /* 0x000fcc00008e063b */
[----:B------:R-:W2:Y:S02]  /*c910*/  LDG.E.64 R38, desc[UR60][R38.64] ;  /* 0x0000003c26267981 */ /* 0x000ea4000c1e1b00 */
[C-C-:B--2---:R-:W-:Y:S02]  /*c920*/  PRMT R74, R38.reuse, 0x5410, R39.reuse ;  /* 0x00005410264a7816 */ /* 0x144fe40000000027 */
[----:B------:R-:W-:-:S07]  /*c930*/  PRMT R75, R38, 0x7632, R39 ;  /* 0x00007632264b7816 */ /* 0x000fce0000000027 */
.L_x_6409:
[----:B------:R-:W-:Y:S05]  /*c940*/  BSYNC B0 ;  /* 0x0000000000007941 */ /* 0x000fea0003800000 */
.L_x_6408:
[----:B------:R-:W-:Y:S04]  /*c950*/  BSSY B0, `(.L_x_6414) ;  /* 0x000014b000007945 */ /* 0x000fe80003800000 */
        /* <DEDUP_REMOVED lines=14> */
.L_x_6417:
[----:B------:R-:W-:Y:S02]  /*ca40*/  FSETP.GTU.FTZ.AND P0, PT, |R40|, +INF , PT ;  /* 0x7f8000002800780b */ /* 0x000fe40003f1c200 */
[----:B------:R-:W-:-:S04]  /*ca50*/  ISETP.LT.U32.AND P1, PT, R45, R55, PT ;  /* 0x000000372d00720c */ /* 0x000fc80003f21070 */
[----:B------:R-:W-:-:S13]  /*ca60*/  ISETP.LT.OR.EX P0, PT, R46, RZ, !P0, P1 ;  /* 0x000000ff2e00720c */ /* 0x000fda0004701710 */
.L_x_6418:
[----:B------:R-:W-:Y:S05]  /*ca70*/  BSYNC B1 ;  /* 0x0000000000017941 */ /* 0x000fea0003800000 */
.L_x_6416:
        /* <DEDUP_REMOVED lines=16> */
.L_x_6420:
[----:B------:R-:W-:Y:S02]  /*cb80*/  FSETP.GTU.FTZ.AND P0, PT, |R63|, +INF , PT ;  /* 0x7f8000003f00780b */ /* 0x000fe40003f1c200 */
[----:B------:R-:W-:-:S04]  /*cb90*/  ISETP.LT.U32.AND P1, PT, R42, R55, PT ;  /* 0x000000372a00720c */ /* 0x000fc80003f21070 */
[----:B------:R-:W-:-:S13]  /*cba0*/  ISETP.LT.OR.EX P0, PT, R43, RZ, !P0, P1 ;  /* 0x000000ff2b00720c */ /* 0x000fda0004701710 */
.L_x_6421:
[----:B------:R-:W-:Y:S05]  /*cbb0*/  BSYNC B1 ;  /* 0x0000000000017941 */ /* 0x000fea0003800000 */
.L_x_6419:
        /* <DEDUP_REMOVED lines=16> */
.L_x_6423:
[----:B------:R-:W-:Y:S02]  /*ccc0*/  FSETP.GTU.FTZ.AND P0, PT, |R40|, +INF , PT ;  /* 0x7f8000002800780b */ /* 0x000fe40003f1c200 */
[----:B------:R-:W-:-:S04]  /*ccd0*/  ISETP.LT.U32.AND P1, PT, R35, R55, PT ;  /* 0x000000372300720c */ /* 0x000fc80003f21070 */
[----:B------:R-:W-:-:S13]  /*cce0*/  ISETP.LT.OR.EX P0, PT, R36, RZ, !P0, P1 ;  /* 0x000000ff2400720c */ /* 0x000fda0004701710 */
.L_x_6424:
[----:B------:R-:W-:Y:S05]  /*ccf0*/  BSYNC B1 ;  /* 0x0000000000017941 */ /* 0x000fea0003800000 */
.L_x_6422:
        /* <DEDUP_REMOVED lines=16> */
.L_x_6426:
[----:B------:R-:W-:Y:S02]  /*ce00*/  FSETP.GTU.FTZ.AND P0, PT, |R39|, +INF , PT ;  /* 0x7f8000002700780b */ /* 0x000fe40003f1c200 */
[----:B------:R-:W-:-:S04]  /*ce10*/  ISETP.LT.U32.AND P1, PT, R32, R55, PT ;  /* 0x000000372000720c */ /* 0x000fc80003f21070 */
[----:B------:R-:W-:-:S13]  /*ce20*/  ISETP.LT.OR.EX P0, PT, R33, RZ, !P0, P1 ;  /* 0x000000ff2100720c */ /* 0x000fda0004701710 */
.L_x_6427:
[----:B------:R-:W-:Y:S05]  /*ce30*/  BSYNC B1 ;  /* 0x0000000000017941 */ /* 0x000fea0003800000 */
.L_x_6425:
        /* <DEDUP_REMOVED lines=19> */
.L_x_6429:
[----:B------:R-:W-:Y:S02]  /*cf70*/  FSETP.GTU.FTZ.AND P0, PT, |R66|, +INF , PT ;  /* 0x7f8000004200780b */ /* 0x000fe40003f1c200 */
[----:B------:R-:W-:-:S04]  /*cf80*/  ISETP.LT.U32.AND P1, PT, R29, R38, PT ;  /* 0x000000261d00720c */ /* 0x000fc80003f21070 */
[----:B------:R-:W-:-:S13]  /*cf90*/  ISETP.LT.OR.EX P0, PT, R30, RZ, !P0, P1 ;  /* 0x000000ff1e00720c */ /* 0x000fda0004701710 */
.L_x_6430:
[----:B------:R-:W-:Y:S05]  /*cfa0*/  BSYNC B1 ;  /* 0x0000000000017941 */ /* 0x000fea0003800000 */
.L_x_6428:
        /* <DEDUP_REMOVED lines=16> */
.L_x_6432:
[----:B------:R-:W-:Y:S02]  /*d0b0*/  FSETP.GTU.FTZ.AND P0, PT, |R67|, +INF , PT ;  /* 0x7f8000004300780b */ /* 0x000fe40003f1c200 */
[----:B------:R-:W-:-:S04]  /*d0c0*/  ISETP.LT.U32.AND P1, PT, R26, R38, PT ;  /* 0x000000261a00720c */ /* 0x000fc80003f21070 */
[----:B------:R-:W-:-:S13]  /*d0d0*/  ISETP.LT.OR.EX P0, PT, R27, RZ, !P0, P1 ;  /* 0x000000ff1b00720c */ /* 0x000fda0004701710 */
.L_x_6433:
[----:B------:R-:W-:Y:S05]  /*d0e0*/  BSYNC B1 ;  /* 0x0000000000017941 */ /* 0x000fea0003800000 */
.L_x_6431:
        /* <DEDUP_REMOVED lines=16> */
.L_x_6435:
[----:B------:R-:W-:Y:S02]  /*d1f0*/  FSETP.GTU.FTZ.AND P0, PT, |R40|, +INF , PT ;  /* 0x7f8000002800780b */ /* 0x000fe40003f1c200 */
[----:B------:R-:W-:-:S04]  /*d200*/  ISETP.LT.U32.AND P1, PT, R23, R38, PT ;  /* 0x000000261700720c */ /* 0x000fc80003f21070 */
[----:B------:R-:W-:-:S13]  /*d210*/  ISETP.LT.OR.EX P0, PT, R24, RZ, !P0, P1 ;  /* 0x000000ff1800720c */ /* 0x000fda0004701710 */
.L_x_6436:
[----:B------:R-:W-:Y:S05]  /*d220*/  BSYNC B1 ;  /* 0x0000000000017941 */ /* 0x000fea0003800000 */
.L_x_6434:
        /* <DEDUP_REMOVED lines=16> */
.L_x_6438:
[----:B------:R-:W-:Y:S02]  /*d330*/  FSETP.GTU.FTZ.AND P0, PT, |R41|, +INF , PT ;  /* 0x7f8000002900780b */ /* 0x000fe40003f1c200 */
[----:B------:R-:W-:-:S04]  /*d340*/  ISETP.LT.U32.AND P1, PT, R20, R38, PT ;  /* 0x000000261400720c */ /* 0x000fc80003f21070 */
[----:B------:R-:W-:-:S13]  /*d350*/  ISETP.LT.OR.EX P0, PT, R21, RZ, !P0, P1 ;  /* 0x000000ff1500720c */ /* 0x000fda0004701710 */
.L_x_6439:
[----:B------:R-:W-:Y:S05]  /*d360*/  BSYNC B1 ;  /* 0x0000000000017941 */ /* 0x000fea0003800000 */
.L_x_6437:
        /* <DEDUP_REMOVED lines=19> */
.L_x_6441:
[----:B------:R-:W-:Y:S02]  /*d4a0*/  FSETP.GTU.FTZ.AND P0, PT, |R39|, +INF , PT ;  /* 0x7f8000002700780b */ /* 0x000fe40003f1c200 */
[----:B------:R-:W-:-:S04]  /*d4b0*/  ISETP.LT.U32.AND P1, PT, R3, R40, PT ;  /* 0x000000280300720c */ /* 0x000fc80003f21070 */
[----:B------:R-:W-:-:S13]  /*d4c0*/  ISETP.LT.OR.EX P0, PT, R0, RZ, !P0, P1 ;  /* 0x000000ff0000720c */ /* 0x000fda0004701710 */
.L_x_6442:
[----:B------:R-:W-:Y:S05]  /*d4d0*/  BSYNC B1 ;  /* 0x0000000000017941 */ /* 0x000fea0003800000 */
.L_x_6440:
        /* <DEDUP_REMOVED lines=16> */
.L_x_6444:
[----:B------:R-:W-:Y:S02]  /*d5e0*/  FSETP.GTU.FTZ.AND P0, PT, |R58|, +INF , PT ;  /* 0x7f8000003a00780b */ /* 0x000fe40003f1c200 */
[----:B------:R-:W-:-:S04]  /*d5f0*/  ISETP.LT.U32.AND P1, PT, R5, R40, PT ;  /* 0x000000280500720c */ /* 0x000fc80003f21070 */
[----:B------:R-:W-:-:S13]  /*d600*/  ISETP.LT.OR.EX P0, PT, R4, RZ, !P0, P1 ;  /* 0x000000ff0400720c */ /* 0x000fda0004701710 */
.L_x_6445:
[----:B------:R-:W-:Y:S05]  /*d610*/  BSYNC B1 ;  /* 0x0000000000017941 */ /* 0x000fea0003800000 */
.L_x_6443:
        /* <DEDUP_REMOVED lines=16> */
.L_x_6447:
[----:B------:R-:W-:Y:S02]  /*d720*/  FSETP.GTU.FTZ.AND P0, PT, |R69|, +INF , PT ;  /* 0x7f8000004500780b */ /* 0x000fe40003f1c200 */
[----:B------:R-:W-:-:S04]  /*d730*/  ISETP.LT.U32.AND P1, PT, R7, R40, PT ;  /* 0x000000280700720c */ /* 0x000fc80003f21070 */
[----:B------:R-:W-:-:S13]  /*d740*/  ISETP.LT.OR.EX P0, PT, R6, RZ, !P0, P1 ;  /* 0x000000ff0600720c */ /* 0x000fda0004701710 */
.L_x_6448:
[----:B------:R-:W-:Y:S05]  /*d750*/  BSYNC B1 ;  /* 0x0000000000017941 */ /* 0x000fea0003800000 */
.L_x_6446:
        /* <DEDUP_REMOVED lines=16> */
.L_x_6450:
[----:B------:R-:W-:Y:S02]  /*d860*/  FSETP.GTU.FTZ.AND P0, PT, |R72|, +INF , PT ;  /* 0x7f8000004800780b */ /* 0x000fe40003f1c200 */
[----:B------:R-:W-:-:S04]  /*d870*/  ISETP.LT.U32.AND P1, PT, R9, R40, PT ;  /* 0x000000280900720c */ /* 0x000fc80003f21070 */
[----:B------:R-:W-:-:S13]  /*d880*/  ISETP.LT.OR.EX P0, PT, R8, RZ, !P0, P1 ;  /* 0x000000ff0800720c */ /* 0x000fda0004701710 */
.L_x_6451:
[----:B------:R-:W-:Y:S05]  /*d890*/  BSYNC B1 ;  /* 0x0000000000017941 */ /* 0x000fea0003800000 */
.L_x_6449:
        /* <DEDUP_REMOVED lines=19> */
.L_x_6453:
[----:B------:R-:W-:Y:S02]  /*d9d0*/  FSETP.GTU.FTZ.AND P0, PT, |R39|, +INF , PT ;  /* 0x7f8000002700780b */ /* 0x000fe40003f1c200 */
[----:B------:R-:W-:-:S04]  /*d9e0*/  ISETP.LT.U32.AND P1, PT, R13, R58, PT ;  /* 0x0000003a0d00720c */ /* 0x000fc80003f21070 */
[----:B------:R-:W-:-:S13]  /*d9f0*/  ISETP.LT.OR.EX P0, PT, R12, RZ, !P0, P1 ;  /* 0x000000ff0c00720c */ /* 0x000fda0004701710 */
.L_x_6454:
[----:B------:R-:W-:Y:S05]  /*da00*/  BSYNC B1 ;  /* 0x0000000000017941 */ /* 0x000fea0003800000 */
.L_x_6452:
        /* <DEDUP_REMOVED lines=16> */
.L_x_6456:
[----:B------:R-:W-:Y:S02]  /*db10*/  FSETP.GTU.FTZ.AND P0, PT, |R40|, +INF , PT ;  /* 0x7f8000002800780b */ /* 0x000fe40003f1c200 */
[----:B------:R-:W-:-:S04]  /*db20*/  ISETP.LT.U32.AND P1, PT, R15, R58, PT ;  /* 0x0000003a0f00720c */ /* 0x000fc80003f21070 */
[----:B------:R-:W-:-:S13]  /*db30*/  ISETP.LT.OR.EX P0, PT, R14, RZ, !P0, P1 ;  /* 0x000000ff0e00720c */ /* 0x000fda0004701710 */
.L_x_6457:
[----:B------:R-:W-:Y:S05]  /*db40*/  BSYNC B1 ;  /* 0x0000000000017941 */ /* 0x000fea0003800000 */
.L_x_6455:
        /* <DEDUP_REMOVED lines=16> */
.L_x_6459:
[----:B------:R-:W-:Y:S02]  /*dc50*/  FSETP.GTU.FTZ.AND P0, PT, |R39|, +INF , PT ;  /* 0x7f8000002700780b */ /* 0x000fe40003f1c200 */
[----:B------:R-:W-:-:S04]  /*dc60*/  ISETP.LT.U32.AND P1, PT, R19, R58, PT ;  /* 0x0000003a1300720c */ /* 0x000fc80003f21070 */
[----:B------:R-:W-:-:S13]  /*dc70*/  ISETP.LT.OR.EX P0, PT, R18, RZ, !P0, P1 ;  /* 0x000000ff1200720c */ /* 0x000fda0004701710 */
.L_x_6460:
[----:B------:R-:W-:Y:S05]  /*dc80*/  BSYNC B1 ;  /* 0x0000000000017941 */ /* 0x000fea0003800000 */
.L_x_6458:
        /* <DEDUP_REMOVED lines=16> */
.L_x_6462:
[----:B------:R-:W-:Y:S02]  /*dd90*/  FSETP.GTU.FTZ.AND P0, PT, |R75|, +INF , PT ;  /* 0x7f8000004b00780b */ /* 0x000fe40003f1c200 */
[----:B------:R-:W-:-:S04]  /*dda0*/  ISETP.LT.U32.AND P1, PT, R11, R58, PT ;  /* 0x0000003a0b00720c */ /* 0x000fc80003f21070 */
[----:B------:R-:W-:-:S13]  /*ddb0*/  ISETP.LT.OR.EX P0, PT, R10, RZ, !P0, P1 ;  /* 0x000000ff0a00720c */ /* 0x000fda0004701710 */
.L_x_6463:
[----:B------:R-:W-:Y:S05]  /*ddc0*/  BSYNC B1 ;  /* 0x0000000000017941 */ /* 0x000fea0003800000 */
.L_x_6461:
[----:B------:R-:W-:Y:S02]  /*ddd0*/  FSEL R54, R54, R75, P0 ;  /* 0x0000004b36367208 */ /* 0x000fe40000000000 */
[----:B------:R-:W-:Y:S02]  /*dde0*/  SEL R11, R11, R58, P0 ;  /* 0x0000003a0b0b7207 */ /* 0x000fe40000000000 */
[----:B------:R-:W-:-:S07]  /*ddf0*/  SEL R10, R10, RZ, P0 ;  /* 0x000000ff0a0a7207 */ /* 0x000fce0000000000 */
.L_x_6415:
[----:B------:R-:W-:Y:S05]  /*de00*/  BSYNC B0 ;  /* 0x0000000000007941 */ /* 0x000fea0003800000 */
.L_x_6414:
        /* <DEDUP_REMOVED lines=12> */
.L_x_6465:
[----:B------:R-:W-:Y:S02]  /*ded0*/  FSETP.GTU.FTZ.AND P0, PT, |R31|, +INF , PT ;  /* 0x7f8000001f00780b */ /* 0x000fe40003f1c200 */
[----:B------:R-:W-:-:S04]  /*dee0*/  ISETP.LT.U32.AND P1, PT, R45, R29, PT ;  /* 0x0000001d2d00720c */ /* 0x000fc80003f21070 */
[----:B------:R-:W-:-:S13]  /*def0*/  ISETP.LT.OR.EX P0, PT, R46, R30, !P0, P1 ;  /* 0x0000001e2e00720c */ /* 0x000fda0004701710 */
.L_x_6466:
[----:B------:R-:W-:Y:S05]  /*df00*/  BSYNC B0 ;  /* 0x0000000000007941 */ /* 0x000fea0003800000 */
.L_x_6464:
        /* <DEDUP_REMOVED lines=15> */
.L_x_6468:
[----:B------:R-:W-:Y:S02]  /*e000*/  FSETP.GTU.FTZ.AND P0, PT, |R28|, +INF , PT ;  /* 0x7f8000001c00780b */ /* 0x000fe40003f1c200 */
[----:B------:R-:W-:-:S04]  /*e010*/  ISETP.LT.U32.AND P1, PT, R42, R26, PT ;  /* 0x0000001a2a00720c */ /* 0x000fc80003f21070 */
[----:B------:R-:W-:-:S13]  /*e020*/  ISETP.LT.OR.EX P0, PT, R43, R27, !P0, P1 ;  /* 0x0000001b2b00720c */ /* 0x000fda0004701710 */
.L_x_6469:
[----:B------:R-:W-:Y:S05]  /*e030*/  BSYNC B0 ;  /* 0x0000000000007941 */ /* 0x000fea0003800000 */
.L_x_6467:
        /* <DEDUP_REMOVED lines=15> */
.L_x_6471:
[----:B------:R-:W-:Y:S02]  /*e130*/  FSETP.GTU.FTZ.AND P0, PT, |R25|, +INF , PT ;  /* 0x7f8000001900780b */ /* 0x000fe40003f1c200 */
[----:B------:R-:W-:-:S04]  /*e140*/  ISETP.LT.U32.AND P1, PT, R35, R23, PT ;  /* 0x000000172300720c */ /* 0x000fc80003f21070 */
[----:B------:R-:W-:-:S13]  /*e150*/  ISETP.LT.OR.EX P0, PT, R36, R24, !P0, P1 ;  /* 0x000000182400720c */ /* 0x000fda0004701710 */
.L_x_6472:
[----:B------:R-:W-:Y:S05]  /*e160*/  BSYNC B0 ;  /* 0x0000000000007941 */ /* 0x000fea0003800000 */
.L_x_6470:
        /* <DEDUP_REMOVED lines=15> */
.L_x_6474:
[----:B------:R-:W-:Y:S02]  /*e260*/  FSETP.GTU.FTZ.AND P0, PT, |R22|, +INF , PT ;  /* 0x7f8000001600780b */ /* 0x000fe40003f1c200 */
[----:B------:R-:W-:-:S04]  /*e270*/  ISETP.LT.U32.AND P1, PT, R32, R20, PT ;  /* 0x000000142000720c */ /* 0x000fc80003f21070 */
[----:B------:R-:W-:-:S13]  /*e280*/  ISETP.LT.OR.EX P0, PT, R33, R21, !P0, P1 ;  /* 0x000000152100720c */ /* 0x000fda0004701710 */
.L_x_6475:
[----:B------:R-:W-:Y:S05]  /*e290*/  BSYNC B0 ;  /* 0x0000000000007941 */ /* 0x000fea0003800000 */
.L_x_6473:
        /* <DEDUP_REMOVED lines=15> */
.L_x_6477:
[----:B------:R-:W-:Y:S02]  /*e390*/  FSETP.GTU.FTZ.AND P0, PT, |R48|, +INF , PT ;  /* 0x7f8000003000780b */ /* 0x000fe40003f1c200 */
[----:B------:R-:W-:-:S04]  /*e3a0*/  ISETP.LT.U32.AND P1, PT, R38, R3, PT ;  /* 0x000000032600720c */ /* 0x000fc80003f21070 */
[----:B------:R-:W-:-:S13]  /*e3b0*/  ISETP.LT.OR.EX P0, PT, R39, R0, !P0, P1 ;  /* 0x000000002700720c */ /* 0x000fda0004701710 */
.L_x_6478:
[----:B------:R-:W-:Y:S05]  /*e3c0*/  BSYNC B0 ;  /* 0x0000000000007941 */ /* 0x000fea0003800000 */
.L_x_6476:
        /* <DEDUP_REMOVED lines=15> */
.L_x_6480:
[----:B------:R-:W-:Y:S02]  /*e4c0*/  FSETP.GTU.FTZ.AND P0, PT, |R49|, +INF , PT ;  /* 0x7f8000003100780b */ /* 0x000fe40003f1c200 */
[----:B------:R-:W-:-:S04]  /*e4d0*/  ISETP.LT.U32.AND P1, PT, R42, R5, PT ;  /* 0x000000052a00720c */ /* 0x000fc80003f21070 */
[----:B------:R-:W-:-:S13]  /*e4e0*/  ISETP.LT.OR.EX P0, PT, R27, R4, !P0, P1 ;  /* 0x000000041b00720c */ /* 0x000fda0004701710 */
.L_x_6481:
[----:B------:R-:W-:Y:S05]  /*e4f0*/  BSYNC B0 ;  /* 0x0000000000007941 */ /* 0x000fea0003800000 */
.L_x_6479:
        /* <DEDUP_REMOVED lines=15> */
.L_x_6483:
[----:B------:R-:W-:Y:S02]  /*e5f0*/  FSETP.GTU.FTZ.AND P0, PT, |R50|, +INF , PT ;  /* 0x7f8000003200780b */ /* 0x000fe40003f1c200 */
[----:B------:R-:W-:-:S04]  /*e600*/  ISETP.LT.U32.AND P1, PT, R26, R7, PT ;  /* 0x000000071a00720c */ /* 0x000fc80003f21070 */
[----:B------:R-:W-:-:S13]  /*e610*/  ISETP.LT.OR.EX P0, PT, R29, R6, !P0, P1 ;  /* 0x000000061d00720c */ /* 0x000fda0004701710 */
.L_x_6484:
[----:B------:R-:W-:Y:S05]  /*e620*/  BSYNC B0 ;  /* 0x0000000000007941 */ /* 0x000fea0003800000 */
.L_x_6482:
        /* <DEDUP_REMOVED lines=15> */
.L_x_6486:
[----:B------:R-:W-:Y:S02]  /*e720*/  FSETP.GTU.FTZ.AND P0, PT, |R51|, +INF , PT ;  /* 0x7f8000003300780b */ /* 0x000fe40003f1c200 */
[----:B------:R-:W-:-:S04]  /*e730*/  ISETP.LT.U32.AND P1, PT, R32, R9, PT ;  /* 0x000000092000720c */ /* 0x000fc80003f21070 */
[----:B------:R-:W-:-:S13]  /*e740*/  ISETP.LT.OR.EX P0, PT, R21, R8, !P0, P1 ;  /* 0x000000081500720c */ /* 0x000fda0004701710 */
.L_x_6487:
[----:B------:R-:W-:Y:S05]  /*e750*/  BSYNC B0 ;  /* 0x0000000000007941 */ /* 0x000fea0003800000 */
.L_x_6485:
        /* <DEDUP_REMOVED lines=15> */
.L_x_6489:
[----:B------:R-:W-:Y:S02]  /*e850*/  FSETP.GTU.FTZ.AND P0, PT, |R52|, +INF , PT ;  /* 0x7f8000003400780b */ /* 0x000fe40003f1c200 */
[----:B------:R-:W-:-:S04]  /*e860*/  ISETP.LT.U32.AND P1, PT, R24, R13, PT ;  /* 0x0000000d1800720c */ /* 0x000fc80003f21070 */
[----:B------:R-:W-:-:S13]  /*e870*/  ISETP.LT.OR.EX P0, PT, R39, R12, !P0, P1 ;  /* 0x0000000c2700720c */ /* 0x000fda0004701710 */
.L_x_6490:
[----:B------:R-:W-:Y:S05]  /*e880*/  BSYNC B0 ;  /* 0x0000000000007941 */ /* 0x000fea0003800000 */
.L_x_6488:
        /* <DEDUP_REMOVED lines=15> */
.L_x_6492:
[----:B------:R-:W-:Y:S02]  /*e980*/  FSETP.GTU.FTZ.AND P0, PT, |R53|, +INF , PT ;  /* 0x7f8000003500780b */ /* 0x000fe40003f1c200 */
[----:B------:R-:W-:-:S04]  /*e990*/  ISETP.LT.U32.AND P1, PT, R42, R15, PT ;  /* 0x0000000f2a00720c */ /* 0x000fc80003f21070 */
[----:B------:R-:W-:-:S13]  /*e9a0*/  ISETP.LT.OR.EX P0, PT, R27, R14, !P0, P1 ;  /* 0x0000000e1b00720c */ /* 0x000fda0004701710 */
.L_x_6493:
[----:B------:R-:W-:Y:S05]  /*e9b0*/  BSYNC B0 ;  /* 0x0000000000007941 */ /* 0x000fea0003800000 */
.L_x_6491:
        /* <DEDUP_REMOVED lines=15> */
.L_x_6495:
[----:B------:R-:W-:Y:S02]  /*eab0*/  FSETP.GTU.FTZ.AND P0, PT, |R56|, +INF , PT ;  /* 0x7f8000003800780b */ /* 0x000fe40003f1c200 */
[----:B------:R-:W-:-:S04]  /*eac0*/  ISETP.LT.U32.AND P1, PT, R26, R19, PT ;  /* 0x000000131a00720c */ /* 0x000fc80003f21070 */
[----:B------:R-:W-:-:S13]  /*ead0*/  ISETP.LT.OR.EX P0, PT, R29, R18, !P0, P1 ;  /* 0x000000121d00720c */ /* 0x000fda0004701710 */
.L_x_6496:
[----:B------:R-:W-:Y:S05]  /*eae0*/  BSYNC B0 ;  /* 0x0000000000007941 */ /* 0x000fea0003800000 */
.L_x_6494:
        /* <DEDUP_REMOVED lines=15> */
.L_x_6498:
[----:B------:R-:W-:Y:S02]  /*ebe0*/  FSETP.GTU.FTZ.AND P0, PT, |R54|, +INF , PT ;  /* 0x7f8000003600780b */ /* 0x000fe40003f1c200 */
[----:B------:R-:W-:-:S04]  /*ebf0*/  ISETP.LT.U32.AND P1, PT, R32, R11, PT ;  /* 0x0000000b2000720c */ /* 0x000fc80003f21070 */
[----:B------:R-:W-:-:S13]  /*ec00*/  ISETP.LT.OR.EX P0, PT, R21, R10, !P0, P1 ;  /* 0x0000000a1500720c */ /* 0x000fda0004701710 */
.L_x_6499:
[----:B------:R-:W-:Y:S05]  /*ec10*/  BSYNC B0 ;  /* 0x0000000000007941 */ /* 0x000fea0003800000 */
.L_x_6497:
[----:B------:R-:W-:Y:S02]  /*ec20*/  SEL R8, R32, R11, P0 ;  /* 0x0000000b20087207 */ /* 0x000fe40000000000 */
[----:B------:R-:W-:Y:S02]  /*ec30*/  SEL R49, R21, R10, P0 ;  /* 0x0000000a15317207 */ /* 0x000fe40000000000 */
[----:B------:R-:W-:Y:S01]  /*ec40*/  FSEL R9, R9, R54, P0 ;  /* 0x0000003609097208 */ /* 0x000fe20000000000 */
[----:B------:R-:W-:Y:S06]  /*ec50*/  BRA `(.L_x_6320) ;  /* 0x0000008000787947 */ /* 0x000fec0003800000 */
.L_x_6355:
        /* <DEDUP_REMOVED lines=88> */
.L_x_6547:
[----:B------:R-:W-:-:S05]  /*f1e0*/  IMAD R32, R65, R55, RZ ;  /* 0x0000003741207224 */ /* 0x000fca00078e02ff */
[----:B------:R-:W-:-:S05]  /*f1f0*/  SHF.R.U32.HI R33, RZ, 0x2, R32 ;  /* 0x00000002ff217819 */ /* 0x000fca0000011620 */
[----:B------:R-:W-:-:S06]  /*f200*/  IMAD.WIDE.U32 R32, R33, 0x8, R58 ;  /* 0x0000000821207825 */ /* 0x000fcc00078e003a */
[----:B------:R-:W2:Y:S01]  /*f210*/  LDG.E.64 R32, desc[UR60][R32.64] ;  /* 0x0000003c20207981 */ /* 0x000ea2000c1e1b00 */
[----:B------:R-:W-:-:S04]  /*f220*/  IMAD.IADD R66, R55, 0x1, R57 ;  /* 0x0000000137427824 */ /* 0x000fc800078e0239 */
[--C-:B------:R-:W-:Y:S02]  /*f230*/  IMAD.IADD R60, R66, 0x1, R57.reuse ;  /* 0x00000001423c7824 */ /* 0x100fe400078e0239 */
[C---:B------:R-:W-:Y:S02]  /*f240*/  IMAD R34, R65.reuse, R66, RZ ;  /* 0x0000004241227224 */ /* 0x040fe400078e02ff */
[C---:B------:R-:W-:Y:S02]  /*f250*/  IMAD R36, R65.reuse, R60, RZ ;  /* 0x0000003c41247224 */ /* 0x040fe400078e02ff */
[----:B------:R-:W-:Y:S01]  /*f260*/  IMAD.IADD R67, R60, 0x1, R57 ;  /* 0x000000013c437824 */ /* 0x000fe200078e0239 */
[----:B------:R-:W-:Y:S02]  /*f270*/  SHF.R.U32.HI R35, RZ, 0x2, R34 ;  /* 0x00000002ff237819 */ /* 0x000fe40000011622 */
[----:B------:R-:W-:Y:S01]  /*f280*/  SHF.R.U32.HI R39, RZ, 0x2, R36 ;  /* 0x00000002ff277819 */ /* 0x000fe20000011624 */
[----:B------:R-:W-:-:S02]  /*f290*/  IMAD R37, R65, R67, RZ ;  /* 0x0000004341257224 */ /* 0x000fc400078e02ff */
        /* <DEDUP_REMOVED lines=11> */
[----:B--2---:R-:W-:Y:S01]  /*f350*/  HADD2.F32 R69, -RZ, R32.H0_H0 ;  /* 0x20000020ff457230 */ /* 0x004fe20000004100 */
[----:B------:R-:W-:Y:S02]  /*f360*/  PRMT R71, R33, 0x7610, R32 ;  /* 0x0000761021477816 */ /* 0x000fe40000000020 */
[----:B------:R-:W-:Y:S02]  /*f370*/  PRMT R72, R32, 0x7610, R72 ;  /* 0x0000761020487816 */ /* 0x000fe40000000048 */
        /* <DEDUP_REMOVED lines=12> */
[----:B----4-:R-:W-:Y:S02]  /*f440*/  PRMT R68, R38, 0x7610, R35 ;  /* 0x0000761026447816 */ /* 0x010fe40000000023 */
[----:B------:R-:W-:Y:S02]  /*f450*/  FSEL R64, R64, R69, P0 ;  /* 0x0000004540407208 */ /* 0x000fe40000000000 */
        /* <DEDUP_REMOVED lines=15> */
.L_x_6503:
[----:B------:R-:W-:Y:S02]  /*f550*/  FSETP.GTU.FTZ.AND P0, PT, |R32|, +INF , PT ;  /* 0x7f8000002000780b */ /* 0x000fe40003f1c200 */
[----:B------:R-:W-:-:S04]  /*f560*/  ISETP.LT.U32.AND P1, PT, R53, R55, PT ;  /* 0x000000373500720c */ /* 0x000fc80003f21070 */
[----:B------:R-:W-:-:S13]  /*f570*/  ISETP.LT.OR.EX P0, PT, R54, RZ, !P0, P1 ;  /* 0x000000ff3600720c */ /* 0x000fda0004701710 */
.L_x_6504:
[----:B------:R-:W-:Y:S05]  /*f580*/  BSYNC B1 ;  /* 0x0000000000017941 */ /* 0x000fea0003800000 */
.L_x_6502:
        /* <DEDUP_REMOVED lines=16> */
.L_x_6506:
[----:B------:R-:W-:Y:S02]  /*f690*/  FSETP.GTU.FTZ.AND P0, PT, |R33|, +INF , PT ;  /* 0x7f8000002100780b */ /* 0x000fe40003f1c200 */
[----:B------:R-:W-:-:S04]  /*f6a0*/  ISETP.LT.U32.AND P1, PT, R50, R55, PT ;  /* 0x000000373200720c */ /* 0x000fc80003f21070 */
[----:B------:R-:W-:-:S13]  /*f6b0*/  ISETP.LT.OR.EX P0, PT, R51, RZ, !P0, P1 ;  /* 0x000000ff3300720c */ /* 0x000fda0004701710 */
.L_x_6507:
[----:B------:R-:W-:Y:S05]  /*f6c0*/  BSYNC B1 ;  /* 0x0000000000017941 */ /* 0x000fea0003800000 */
.L_x_6505:
        /* <DEDUP_REMOVED lines=16> */
.L_x_6509:
[----:B------:R-:W-:Y:S02]  /*f7d0*/  FSETP.GTU.FTZ.AND P0, PT, |R32|, +INF , PT ;  /* 0x7f8000002000780b */ /* 0x000fe40003f1c200 */
[----:B------:R-:W-:-:S04]  /*f7e0*/  ISETP.LT.U32.AND P1, PT, R47, R55, PT ;  /* 0x000000372f00720c */ /* 0x000fc80003f21070 */
[----:B------:R-:W-:-:S13]  /*f7f0*/  ISETP.LT.OR.EX P0, PT, R48, RZ, !P0, P1 ;  /* 0x000000ff3000720c */ /* 0x000fda0004701710 */
.L_x_6510:
[----:B------:R-:W-:Y:S05]  /*f800*/  BSYNC B1 ;  /* 0x0000000000017941 */ /* 0x000fea0003800000 */
.L_x_6508:
        /* <DEDUP_REMOVED lines=16> */
.L_x_6512:
[----:B------:R-:W-:Y:S02]  /*f910*/  FSETP.GTU.FTZ.AND P0, PT, |R33|, +INF , PT ;  /* 0x7f8000002100780b */ /* 0x000fe40003f1c200 */
[----:B------:R-:W-:-:S04]  /*f920*/  ISETP.LT.U32.AND P1, PT, R44, R66, PT ;  /* 0x000000422c00720c */ /* 0x000fc80003f21070 */
[----:B------:R-:W-:-:S13]  /*f930*/  ISETP.LT.OR.EX P0, PT, R45, RZ, !P0, P1 ;  /* 0x000000ff2d00720c */ /* 0x000fda0004701710 */
.L_x_6513:
[----:B------:R-:W-:Y:S05]  /*f940*/  BSYNC B1 ;  /* 0x0000000000017941 */ /* 0x000fea0003800000 */
.L_x_6511:
        /* <DEDUP_REMOVED lines=16> */
.L_x_6515:
[----:B------:R-:W-:Y:S02]  /*fa50*/  FSETP.GTU.FTZ.AND P0, PT, |R32|, +INF , PT ;  /* 0x7f8000002000780b */ /* 0x000fe40003f1c200 */
[----:B------:R-:W-:-:S04]  /*fa60*/  ISETP.LT.U32.AND P1, PT, R41, R66, PT ;  /* 0x000000422900720c */ /* 0x000fc80003f21070 */
[----:B------:R-:W-:-:S13]  /*fa70*/  ISETP.LT.OR.EX P0, PT, R42, RZ, !P0, P1 ;  /* 0x000000ff2a00720c */ /* 0x000fda0004701710 */
.L_x_6516:
[----:B------:R-:W-:Y:S05]  /*fa80*/  BSYNC B1 ;  /* 0x0000000000017941 */ /* 0x000fea0003800000 */
.L_x_6514:
        /* <DEDUP_REMOVED lines=16> */
.L_x_6518:
[----:B------:R-:W-:Y:S02]  /*fb90*/  FSETP.GTU.FTZ.AND P0, PT, |R33|, +INF , PT ;  /* 0x7f8000002100780b */ /* 0x000fe40003f1c200 */
[----:B------:R-:W-:-:S04]  /*fba0*/  ISETP.LT.U32.AND P1, PT, R30, R66, PT ;  /* 0x000000421e00720c */ /* 0x000fc80003f21070 */
[----:B------:R-:W-:-:S13]  /*fbb0*/  ISETP.LT.OR.EX P0, PT, R31, RZ, !P0, P1 ;  /* 0x000000ff1f00720c */ /* 0x000fda0004701710 */
.L_x_6519:
[----:B------:R-:W-:Y:S05]  /*fbc0*/  BSYNC B1 ;  /* 0x0000000000017941 */ /* 0x000fea0003800000 */
.L_x_6517:
        /* <DEDUP_REMOVED lines=16> */
.L_x_6521:
[----:B------:R-:W-:Y:S02]  /*fcd0*/  FSETP.GTU.FTZ.AND P0, PT, |R32|, +INF , PT ;  /* 0x7f8000002000780b */ /* 0x000fe40003f1c200 */
[----:B------:R-:W-:-:S04]  /*fce0*/  ISETP.LT.U32.AND P1, PT, R27, R66, PT ;  /* 0x000000421b00720c */ /* 0x000fc80003f21070 */
[----:B------:R-:W-:-:S13]  /*fcf0*/  ISETP.LT.OR.EX P0, PT, R28, RZ, !P0, P1 ;  /* 0x000000ff1c00720c */ /* 0x000fda0004701710 */
.L_x_6522:
[----:B------:R-:W-:Y:S05]  /*fd00*/  BSYNC B1 ;  /* 0x0000000000017941 */ /* 0x000fea0003800000 */
.L_x_6520:
        /* <DEDUP_REMOVED lines=16> */
.L_x_6524:
[----:B------:R-:W-:Y:S02]  /*fe10*/  FSETP.GTU.FTZ.AND P0, PT, |R33|, +INF , PT ;  /* 0x7f8000002100780b */ /* 0x000fe40003f1c200 */
[----:B------:R-:W-:-:S04]  /*fe20*/  ISETP.LT.U32.AND P1, PT, R24, R60, PT ;  /* 0x0000003c1800720c */ /* 0x000fc80003f21070 */
[----:B------:R-:W-:-:S13]  /*fe30*/  ISETP.LT.OR.EX P0, PT, R25, RZ, !P0, P1 ;  /* 0x000000ff1900720c */ /* 0x000fda0004701710 */
.L_x_6525:
[----:B------:R-:W-:Y:S05]  /*fe40*/  BSYNC B1 ;  /* 0x0000000000017941 */ /* 0x000fea0003800000 */
.L_x_6523:
        /* <DEDUP_REMOVED lines=16> */
.L_x_6527:
[----:B------:R-:W-:Y:S02]  /*ff50*/  FSETP.GTU.FTZ.AND P0, PT, |R34|, +INF , PT ;  /* 0x7f8000002200780b */ /* 0x000fe40003f1c200 */
[----:B------:R-:W-:-:S04]  /*ff60*/  ISETP.LT.U32.AND P1, PT, R21, R60, PT ;  /* 0x0000003c1500720c */ /* 0x000fc80003f21070 */
[----:B------:R-:W-:-:S13]  /*ff70*/  ISETP.LT.OR.EX P0, PT, R22, RZ, !P0, P1 ;  /* 0x000000ff1600720c */ /* 0x000fda0004701710 */
.L_x_6528:
[----:B------:R-:W-:Y:S05]  /*ff80*/  BSYNC B1 ;  /* 0x0000000000017941 */ /* 0x000fea0003800000 */
.L_x_6526:
        /* <DEDUP_REMOVED lines=16> */
.L_x_6530:
[----:B------:R-:W-:Y:S02]  /*10090*/  FSETP.GTU.FTZ.AND P0, PT, |R33|, +INF , PT ;  /* 0x7f8000002100780b */ /* 0x000fe40003f1c200 */
[----:B------:R-:W-:-:S04]  /*100a0*/  ISETP.LT.U32.AND P1, PT, R14, R60, PT ;  /* 0x0000003c0e00720c */ /* 0x000fc80003f21070 */
[----:B------:R-:W-:-:S13]  /*100b0*/  ISETP.LT.OR.EX P0, PT, R15, RZ, !P0, P1 ;  /* 0x000000ff0f00720c */ /* 0x000fda0004701710 */
.L_x_6531:
[----:B------:R-:W-:Y:S05]  /*100c0*/  BSYNC B1 ;  /* 0x0000000000017941 */ /* 0x000fea0003800000 */
.L_x_6529:
        /* <DEDUP_REMOVED lines=16> */
.L_x_6533:
[----:B------:R-:W-:Y:S02]  /*101d0*/  FSETP.GTU.FTZ.AND P0, PT, |R34|, +INF , PT ;  /* 0x7f8000002200780b */ /* 0x000fe40003f1c200 */
[----:B------:R-:W-:-:S04]  /*101e0*/  ISETP.LT.U32.AND P1, PT, R11, R60, PT ;  /* 0x0000003c0b00720c */ /* 0x000fc80003f21070 */
[----:B------:R-:W-:-:S13]  /*101f0*/  ISETP.LT.OR.EX P0, PT, R12, RZ, !P0, P1 ;  /* 0x000000ff0c00720c */ /* 0x000fda0004701710 */
.L_x_6534:
[----:B------:R-:W-:Y:S05]  /*10200*/  BSYNC B1 ;  /* 0x0000000000017941 */ /* 0x000fea0003800000 */
.L_x_6532:
        /* <DEDUP_REMOVED lines=16> */
.L_x_6536:
[----:B------:R-:W-:Y:S02]  /*10310*/  FSETP.GTU.FTZ.AND P0, PT, |R33|, +INF , PT ;  /* 0x7f8000002100780b */ /* 0x000fe40003f1c200 */
[----:B------:R-:W-:-:S04]  /*10320*/  ISETP.LT.U32.AND P1, PT, R6, R67, PT ;  /* 0x000000430600720c */ /* 0x000fc80003f21070 */
[----:B------:R-:W-:-:S13]  /*10330*/  ISETP.LT.OR.EX P0, PT, R7, RZ, !P0, P1 ;  /* 0x000000ff0700720c */ /* 0x000fda0004701710 */
.L_x_6537:
[----:B------:R-:W-:Y:S05]  /*10340*/  BSYNC B1 ;  /* 0x0000000000017941 */ /* 0x000fea0003800000 */
.L_x_6535:
        /* <DEDUP_REMOVED lines=16> */
.L_x_6539:
[----:B------:R-:W-:Y:S02]  /*10450*/  FSETP.GTU.FTZ.AND P0, PT, |R34|, +INF , PT ;  /* 0x7f8000002200780b */ /* 0x000fe40003f1c200 */
[----:B------:R-:W-:-:S04]  /*10460*/  ISETP.LT.U32.AND P1, PT, R0, R67, PT ;  /* 0x000000430000720c */ /* 0x000fc80003f21070 */
[----:B------:R-:W-:-:S13]  /*10470*/  ISETP.LT.OR.EX P0, PT, R3, RZ, !P0, P1 ;  /* 0x000000ff0300720c */ /* 0x000fda0004701710 */
.L_x_6540:
[----:B------:R-:W-:Y:S05]  /*10480*/  BSYNC B1 ;  /* 0x0000000000017941 */ /* 0x000fea0003800000 */
.L_x_6538:
        /* <DEDUP_REMOVED lines=16> */
.L_x_6542:
[----:B------:R-:W-:Y:S02]  /*10590*/  FSETP.GTU.FTZ.AND P0, PT, |R33|, +INF , PT ;  /* 0x7f8000002100780b */ /* 0x000fe40003f1c200 */
[----:B------:R-:W-:-:S04]  /*105a0*/  ISETP.LT.U32.AND P1, PT, R19, R67, PT ;  /* 0x000000431300720c */ /* 0x000fc80003f21070 */
[----:B------:R-:W-:-:S13]  /*105b0*/  ISETP.LT.OR.EX P0, PT, R18, RZ, !P0, P1 ;  /* 0x000000ff1200720c */ /* 0x000fda0004701710 */
.L_x_6543:
[----:B------:R-:W-:Y:S05]  /*105c0*/  BSYNC B1 ;  /* 0x0000000000017941 */ /* 0x000fea0003800000 */
.L_x_6541:
        /* <DEDUP_REMOVED lines=16> */
.L_x_6545:
[----:B------:R-:W-:Y:S02]  /*106d0*/  FSETP.GTU.FTZ.AND P0, PT, |R33|, +INF , PT ;  /* 0x7f8000002100780b */ /* 0x000fe40003f1c200 */
[----:B------:R-:W-:-:S04]  /*106e0*/  ISETP.LT.U32.AND P1, PT, R8, R67, PT ;  /* 0x000000430800720c */ /* 0x000fc80003f21070 */
[----:B------:R-:W-:-:S13]  /*106f0*/  ISETP.LT.OR.EX P0, PT, R9, RZ, !P0, P1 ;  /* 0x000000ff0900720c */ /* 0x000fda0004701710 */
.L_x_6546:
[----:B------:R-:W-:Y:S05]  /*10700*/  BSYNC B1 ;  /* 0x0000000000017941 */ /* 0x000fea0003800000 */
.L_x_6544:
        /* <DEDUP_REMOVED lines=9> */
.L_x_6501:
[----:B------:R-:W-:Y:S05]  /*107a0*/  BSYNC B0 ;  /* 0x0000000000007941 */ /* 0x000fea0003800000 */
.L_x_6500:
        /* <DEDUP_REMOVED lines=9> */
[----:B--2---:R-:W-:Y:S02]  /*10840*/  PRMT R72, R32, 0x7610, R72 ;  /* 0x0000761020487816 */ /* 0x004fe40000000048 */
[----:B------:R-:W-:Y:S02]  /*10850*/  PRMT R71, R33, 0x7610, R32 ;  /* 0x0000761021477816 */ /* 0x000fe40000000020 */
[----:B------:R-:W-:-:S07]  /*10860*/  PRMT R70, R70, 0x7610, R33 ;  /* 0x0000761046467816 */ /* 0x000fce0000000021 */
        /* <DEDUP_REMOVED lines=19> */
[----:B------:R-:W2:Y:S04]  /*109a0*/  LDG.E.64 R32, desc[UR60][R32.64] ;  /* 0x0000003c20207981 */ /* 0x000ea8000c1e1b00 */
[----:B------:R-:W3:Y:S01]  /*109b0*/  @!P0 LDG.E.64 R34, desc[UR60][R34.64] ;  /* 0x0000003c22228981 */ /* 0x000ee2000c1e1b00 */
[----:B--2---:R-:W-:Y:S02]  /*109c0*/  PRMT R68, R32, 0x7610, R68 ;  /* 0x0000761020447816 */ /* 0x004fe40000000044 */
[----:B------:R-:W-:Y:S02]  /*109d0*/  PRMT R38, R33, 0x7610, R32 ;  /* 0x0000761021267816 */ /* 0x000fe40000000020 */
[----:B---3--:R-:W-:-:S02]  /*109e0*/  @!P0 PRMT R36, R34, 0x7610, R36 ;  /* 0x0000761022248816 */ /* 0x008fc40000000024 */
[----:B------:R-:W-:Y:S02]  /*109f0*/  @!P0 PRMT R37, R35, 0x7610, R37 ;  /* 0x0000761023258816 */ /* 0x000fe40000000025 */
[----:B------:R-:W-:Y:S02]  /*10a00*/  PRMT R39, R33, 0x7632, R39 ;  /* 0x0000763221277816 */ /* 0x000fe40000000027 */
[----:B------:R-:W-:Y:S02]  /*10a10*/  @!P0 PRMT R36, R36, 0x7610, R34 ;  /* 0x0000761024248816 */ /* 0x000fe40000000022 */
[----:B------:R-:W-:-:S07]  /*10a20*/  @!P0 PRMT R37, R37, 0x7610, R35 ;  /* 0x0000761025258816 */ /* 0x000fce0000000023 */
.L_x_6549:
[----:B------:R-:W-:Y:S05]  /*10a30*/  BSYNC B0 ;  /* 0x0000000000007941 */ /* 0x000fea0003800000 */
.L_x_6548:
[----:B------:R-:W-:Y:S04]  /*10a40*/  BSSY B0, `(.L_x_6550) ;  /* 0x000014b000007945 */ /* 0x000fe80003800000 */
        /* <DEDUP_REMOVED lines=14> */
.L_x_6553:
[----:B------:R-:W-:Y:S02]  /*10b30*/  FSETP.GTU.FTZ.AND P0, PT, |R33|, +INF , PT ;  /* 0x7f8000002100780b */ /* 0x000fe40003f1c200 */
[----:B------:R-:W-:-:S04]  /*10b40*/  ISETP.LT.U32.AND P1, PT, R62, R55, PT ;  /* 0x000000373e00720c */ /* 0x000fc80003f21070 */
[----:B------:R-:W-:-:S13]  /*10b50*/  ISETP.LT.OR.EX P0, PT, R63, RZ, !P0, P1 ;  /* 0x000000ff3f00720c */ /* 0x000fda0004701710 */
.L_x_6554:
[----:B------:R-:W-:Y:S05]  /*10b60*/  BSYNC B1 ;  /* 0x0000000000017941 */ /* 0x000fea0003800000 */
.L_x_6552:
        /* <DEDUP_REMOVED lines=16> */
.L_x_6556:
[----:B------:R-:W-:Y:S02]  /*10c70*/  FSETP.GTU.FTZ.AND P0, PT, |R34|, +INF , PT ;  /* 0x7f8000002200780b */ /* 0x000fe40003f1c200 */
[----:B------:R-:W-:-:S04]  /*10c80*/  ISETP.LT.U32.AND P1, PT, R53, R55, PT ;  /* 0x000000373500720c */ /* 0x000fc80003f21070 */
[----:B------:R-:W-:-:S13]  /*10c90*/  ISETP.LT.OR.EX P0, PT, R54, RZ, !P0, P1 ;  /* 0x000000ff3600720c */ /* 0x000fda0004701710 */
.L_x_6557:
[----:B------:R-:W-:Y:S05]  /*10ca0*/  BSYNC B1 ;  /* 0x0000000000017941 */ /* 0x000fea0003800000 */
.L_x_6555:
        /* <DEDUP_REMOVED lines=16> */
.L_x_6559:
[----:B------:R-:W-:Y:S02]  /*10db0*/  FSETP.GTU.FTZ.AND P0, PT, |R71|, +INF , PT ;  /* 0x7f8000004700780b */ /* 0x000fe40003f1c200 */
[----:B------:R-:W-:-:S04]  /*10dc0*/  ISETP.LT.U32.AND P1, PT, R50, R55, PT ;  /* 0x000000373200720c */ /* 0x000fc80003f21070 */
[----:B------:R-:W-:-:S13]  /*10dd0*/  ISETP.LT.OR.EX P0, PT, R51, RZ, !P0, P1 ;  /* 0x000000ff3300720c */ /* 0x000fda0004701710 */
.L_x_6560:
[----:B------:R-:W-:Y:S05]  /*10de0*/  BSYNC B1 ;  /* 0x0000000000017941 */ /* 0x000fea0003800000 */
.L_x_6558:
        /* <DEDUP_REMOVED lines=16> */
.L_x_6562:
[----:B------:R-:W-:Y:S02]  /*10ef0*/  FSETP.GTU.FTZ.AND P0, PT, |R34|, +INF , PT ;  /* 0x7f8000002200780b */ /* 0x000fe40003f1c200 */
[----:B------:R-:W-:-:S04]  /*10f00*/  ISETP.LT.U32.AND P1, PT, R47, R55, PT ;  /* 0x000000372f00720c */ /* 0x000fc80003f21070 */
[----:B------:R-:W-:-:S13]  /*10f10*/  ISETP.LT.OR.EX P0, PT, R48, RZ, !P0, P1 ;  /* 0x000000ff3000720c */ /* 0x000fda0004701710 */
.L_x_6563:
[----:B------:R-:W-:Y:S05]  /*10f20*/  BSYNC B1 ;  /* 0x0000000000017941 */ /* 0x000fea0003800000 */
.L_x_6561:
        /* <DEDUP_REMOVED lines=19> */
.L_x_6565:
[----:B------:R-:W-:Y:S02]  /*11060*/  FSETP.GTU.FTZ.AND P0, PT, |R35|, +INF , PT ;  /* 0x7f8000002300780b */ /* 0x000fe40003f1c200 */
[----:B------:R-:W-:-:S04]  /*11070*/  ISETP.LT.U32.AND P1, PT, R44, R32, PT ;  /* 0x000000202c00720c */ /* 0x000fc80003f21070 */
[----:B------:R-:W-:-:S13]  /*11080*/  ISETP.LT.OR.EX P0, PT, R45, RZ, !P0, P1 ;  /* 0x000000ff2d00720c */ /* 0x000fda0004701710 */
.L_x_6566:
[----:B------:R-:W-:Y:S05]  /*11090*/  BSYNC B1 ;  /* 0x0000000000017941 */ /* 0x000fea0003800000 */
.L_x_6564:
        /* <DEDUP_REMOVED lines=16> */
.L_x_6568:
[----:B------:R-:W-:Y:S02]  /*111a0*/  FSETP.GTU.FTZ.AND P0, PT, |R34|, +INF , PT ;  /* 0x7f8000002200780b */ /* 0x000fe40003f1c200 */
[----:B------:R-:W-:-:S04]  /*111b0*/  ISETP.LT.U32.AND P1, PT, R41, R32, PT ;  /* 0x000000202900720c */ /* 0x000fc80003f21070 */
[----:B------:R-:W-:-:S13]  /*111c0*/  ISETP.LT.OR.EX P0, PT, R42, RZ, !P0, P1 ;  /* 0x000000ff2a00720c */ /* 0x000fda0004701710 */
.L_x_6569:
[----:B------:R-:W-:Y:S05]  /*111d0*/  BSYNC B1 ;  /* 0x0000000000017941 */ /* 0x000fea0003800000 */
.L_x_6567:
        /* <DEDUP_REMOVED lines=16> */
.L_x_6571:
[----:B------:R-:W-:Y:S02]  /*112e0*/  FSETP.GTU.FTZ.AND P0, PT, |R69|, +INF , PT ;  /* 0x7f8000004500780b */ /* 0x000fe40003f1c200 */
[----:B------:R-:W-:-:S04]  /*112f0*/  ISETP.LT.U32.AND P1, PT, R30, R32, PT ;  /* 0x000000201e00720c */ /* 0x000fc80003f21070 */
[----:B------:R-:W-:-:S13]  /*11300*/  ISETP.LT.OR.EX P0, PT, R31, RZ, !P0, P1 ;  /* 0x000000ff1f00720c */ /* 0x000fda0004701710 */
.L_x_6572:
[----:B------:R-:W-:Y:S05]  /*11310*/  BSYNC B1 ;  /* 0x0000000000017941 */ /* 0x000fea0003800000 */
.L_x_6570:
        /* <DEDUP_REMOVED lines=16> */
.L_x_6574:
[----:B------:R-:W-:Y:S02]  /*11420*/  FSETP.GTU.FTZ.AND P0, PT, |R34|, +INF , PT ;  /* 0x7f8000002200780b */ /* 0x000fe40003f1c200 */
[----:B------:R-:W-:-:S04]  /*11430*/  ISETP.LT.U32.AND P1, PT, R27, R32, PT ;  /* 0x000000201b00720c */ /* 0x000fc80003f21070 */
[----:B------:R-:W-:-:S13]  /*11440*/  ISETP.LT.OR.EX P0, PT, R28, RZ, !P0, P1 ;  /* 0x000000ff1c00720c */ /* 0x000fda0004701710 */
.L_x_6575:
[----:B------:R-:W-:Y:S05]  /*11450*/  BSYNC B1 ;  /* 0x0000000000017941 */ /* 0x000fea0003800000 */
.L_x_6573:
        /* <DEDUP_REMOVED lines=19> */
.L_x_6577:
[----:B------:R-:W-:Y:S02]  /*11590*/  FSETP.GTU.FTZ.AND P0, PT, |R35|, +INF , PT ;  /* 0x7f8000002300780b */ /* 0x000fe40003f1c200 */
[----:B------:R-:W-:-:S04]  /*115a0*/  ISETP.LT.U32.AND P1, PT, R24, R33, PT ;  /* 0x000000211800720c */ /* 0x000fc80003f21070 */
[----:B------:R-:W-:-:S13]  /*115b0*/  ISETP.LT.OR.EX P0, PT, R25, RZ, !P0, P1 ;  /* 0x000000ff1900720c */ /* 0x000fda0004701710 */
.L_x_6578:
[----:B------:R-:W-:Y:S05]  /*115c0*/  BSYNC B1 ;  /* 0x0000000000017941 */ /* 0x000fea0003800000 */
.L_x_6576:
        /* <DEDUP_REMOVED lines=16> */
.L_x_6580:
[----:B------:R-:W-:Y:S02]  /*116d0*/  FSETP.GTU.FTZ.AND P0, PT, |R34|, +INF , PT ;  /* 0x7f8000002200780b */ /* 0x000fe40003f1c200 */
[----:B------:R-:W-:-:S04]  /*116e0*/  ISETP.LT.U32.AND P1, PT, R21, R33, PT ;  /* 0x000000211500720c */ /* 0x000fc80003f21070 */
[----:B------:R-:W-:-:S13]  /*116f0*/  ISETP.LT.OR.EX P0, PT, R22, RZ, !P0, P1 ;  /* 0x000000ff1600720c */ /* 0x000fda0004701710 */
.L_x_6581:
[----:B------:R-:W-:Y:S05]  /*11700*/  BSYNC B1 ;  /* 0x0000000000017941 */ /* 0x000fea0003800000 */
.L_x_6579:
        /* <DEDUP_REMOVED lines=16> */
.L_x_6583:
[----:B------:R-:W-:Y:S02]  /*11810*/  FSETP.GTU.FTZ.AND P0, PT, |R35|, +INF , PT ;  /* 0x7f8000002300780b */ /* 0x000fe40003f1c200 */
[----:B------:R-:W-:-:S04]  /*11820*/  ISETP.LT.U32.AND P1, PT, R14, R33, PT ;  /* 0x000000210e00720c */ /* 0x000fc80003f21070 */
[----:B------:R-:W-:-:S13]  /*11830*/  ISETP.LT.OR.EX P0, PT, R15, RZ, !P0, P1 ;  /* 0x000000ff0f00720c */ /* 0x000fda0004701710 */
.L_x_6584:
[----:B------:R-:W-:Y:S05]  /*11840*/  BSYNC B1 ;  /* 0x0000000000017941 */ /* 0x000fea0003800000 */
.L_x_6582:
        /* <DEDUP_REMOVED lines=16> */
.L_x_6586:
[----:B------:R-:W-:Y:S02]  /*11950*/  FSETP.GTU.FTZ.AND P0, PT, |R34|, +INF , PT ;  /* 0x7f8000002200780b */ /* 0x000fe40003f1c200 */
[----:B------:R-:W-:-:S04]  /*11960*/  ISETP.LT.U32.AND P1, PT, R11, R33, PT ;  /* 0x000000210b00720c */ /* 0x000fc80003f21070 */
[----:B------:R-:W-:-:S13]  /*11970*/  ISETP.LT.OR.EX P0, PT, R12, RZ, !P0, P1 ;  /* 0x000000ff0c00720c */ /* 0x000fda0004701710 */
.L_x_6587:
[----:B------:R-:W-:Y:S05]  /*11980*/  BSYNC B1 ;  /* 0x0000000000017941 */ /* 0x000fea0003800000 */
.L_x_6585:
        /* <DEDUP_REMOVED lines=19> */
.L_x_6589:
[----:B------:R-:W-:Y:S02]  /*11ac0*/  FSETP.GTU.FTZ.AND P0, PT, |R33|, +INF , PT ;  /* 0x7f8000002100780b */ /* 0x000fe40003f1c200 */
[----:B------:R-:W-:-:S04]  /*11ad0*/  ISETP.LT.U32.AND P1, PT, R6, R57, PT ;  /* 0x000000390600720c */ /* 0x000fc80003f21070 */
[----:B------:R-:W-:-:S13]  /*11ae0*/  ISETP.LT.OR.EX P0, PT, R7, RZ, !P0, P1 ;  /* 0x000000ff0700720c */ /* 0x000fda0004701710 */
.L_x_6590:
[----:B------:R-:W-:Y:S05]  /*11af0*/  BSYNC B1 ;  /* 0x0000000000017941 */ /* 0x000fea0003800000 */
.L_x_6588:
        /* <DEDUP_REMOVED lines=16> */
.L_x_6592:
[----:B------:R-:W-:Y:S02]  /*11c00*/  FSETP.GTU.FTZ.AND P0, PT, |R36|, +INF , PT ;  /* 0x7f8000002400780b */ /* 0x000fe40003f1c200 */
[----:B------:R-:W-:-:S04]  /*11c10*/  ISETP.LT.U32.AND P1, PT, R0, R57, PT ;  /* 0x000000390000720c */ /* 0x000fc80003f21070 */
[----:B------:R-:W-:-:S13]  /*11c20*/  ISETP.LT.OR.EX P0, PT, R3, RZ, !P0, P1 ;  /* 0x000000ff0300720c */ /* 0x000fda0004701710 */
.L_x_6593:
[----:B------:R-:W-:Y:S05]  /*11c30*/  BSYNC B1 ;  /* 0x0000000000017941 */ /* 0x000fea0003800000 */
.L_x_6591:
        /* <DEDUP_REMOVED lines=16> */
.L_x_6595:
[----:B------:R-:W-:Y:S02]  /*11d40*/  FSETP.GTU.FTZ.AND P0, PT, |R33|, +INF , PT ;  /* 0x7f8000002100780b */ /* 0x000fe40003f1c200 */
[----:B------:R-:W-:-:S04]  /*11d50*/  ISETP.LT.U32.AND P1, PT, R19, R57, PT ;  /* 0x000000391300720c */ /* 0x000fc80003f21070 */
[----:B------:R-:W-:-:S13]  /*11d60*/  ISETP.LT.OR.EX P0, PT, R18, RZ, !P0, P1 ;  /* 0x000000ff1200720c */ /* 0x000fda0004701710 */
.L_x_6596:
[----:B------:R-:W-:Y:S05]  /*11d70*/  BSYNC B1 ;  /* 0x0000000000017941 */ /* 0x000fea0003800000 */
.L_x_6594:
        /* <DEDUP_REMOVED lines=16> */
.L_x_6598:
[----:B------:R-:W-:Y:S02]  /*11e80*/  FSETP.GTU.FTZ.AND P0, PT, |R37|, +INF , PT ;  /* 0x7f8000002500780b */ /* 0x000fe40003f1c200 */
[----:B------:R-:W-:-:S04]  /*11e90*/  ISETP.LT.U32.AND P1, PT, R8, R57, PT ;  /* 0x000000390800720c */ /* 0x000fc80003f21070 */
[----:B------:R-:W-:-:S13]  /*11ea0*/  ISETP.LT.OR.EX P0, PT, R9, RZ, !P0, P1 ;  /* 0x000000ff0900720c */ /* 0x000fda0004701710 */
.L_x_6599:
[----:B------:R-:W-:Y:S05]  /*11eb0*/  BSYNC B1 ;  /* 0x0000000000017941 */ /* 0x000fea0003800000 */
.L_x_6597:
[----:B------:R-:W-:Y:S02]  /*11ec0*/  FSEL R4, R4, R37, P0 ;  /* 0x0000002504047208 */ /* 0x000fe40000000000 */
[----:B------:R-:W-:Y:S02]  /*11ed0*/  SEL R8, R8, R57, P0 ;  /* 0x0000003908087207 */ /* 0x000fe40000000000 */
[----:B------:R-:W-:-:S07]  /*11ee0*/  SEL R9, R9, RZ, P0 ;  /* 0x000000ff09097207 */ /* 0x000fce0000000000 */
.L_x_6551:
[----:B------:R-:W-:Y:S05]  /*11ef0*/  BSYNC B0 ;  /* 0x0000000000007941 */ /* 0x000fea0003800000 */
.L_x_6550:
        /* <DEDUP_REMOVED lines=12> */
.L_x_6601:
[----:B------:R-:W-:Y:S02]  /*11fc0*/  FSETP.GTU.FTZ.AND P0, PT, |R46|, +INF , PT ;  /* 0x7f8000002e00780b */ /* 0x000fe40003f1c200 */
[----:B------:R-:W-:-:S04]  /*11fd0*/  ISETP.LT.U32.AND P1, PT, R62, R44, PT ;  /* 0x0000002c3e00720c */ /* 0x000fc80003f21070 */
[----:B------:R-:W-:-:S13]  /*11fe0*/  ISETP.LT.OR.EX P0, PT, R63, R45, !P0, P1 ;  /* 0x0000002d3f00720c */ /* 0x000fda0004701710 */
.L_x_6602:
[----:B------:R-:W-:Y:S05]  /*11ff0*/  BSYNC B0 ;  /* 0x0000000000007941 */ /* 0x000fea0003800000 */
.L_x_6600:
        /* <DEDUP_REMOVED lines=15> */
.L_x_6604:
[----:B------:R-:W-:Y:S02]  /*120f0*/  FSETP.GTU.FTZ.AND P0, PT, |R43|, +INF , PT ;  /* 0x7f8000002b00780b */ /* 0x000fe40003f1c200 */
[----:B------:R-:W-:-:S04]  /*12100*/  ISETP.LT.U32.AND P1, PT, R53, R41, PT ;  /* 0x000000293500720c */ /* 0x000fc80003f21070 */
[----:B------:R-:W-:-:S13]  /*12110*/  ISETP.LT.OR.EX P0, PT, R54, R42, !P0, P1 ;  /* 0x0000002a3600720c */ /* 0x000fda0004701710 */
.L_x_6605:
[----:B------:R-:W-:Y:S05]  /*12120*/  BSYNC B0 ;  /* 0x0000000000007941 */ /* 0x000fea0003800000 */
.L_x_6603:
        /* <DEDUP_REMOVED lines=15> */
.L_x_6607:
[----:B------:R-:W-:Y:S02]  /*12220*/  FSETP.GTU.FTZ.AND P0, PT, |R40|, +INF , PT ;  /* 0x7f8000002800780b */ /* 0x000fe40003f1c200 */
[----:B------:R-:W-:-:S04]  /*12230*/  ISETP.LT.U32.AND P1, PT, R50, R30, PT ;  /* 0x0000001e3200720c */ /* 0x000fc80003f21070 */
[----:B------:R-:W-:-:S13]  /*12240*/  ISETP.LT.OR.EX P0, PT, R51, R31, !P0, P1 ;  /* 0x0000001f3300720c */ /* 0x000fda0004701710 */
.L_x_6608:
[----:B------:R-:W-:Y:S05]  /*12250*/  BSYNC B0 ;  /* 0x0000000000007941 */ /* 0x000fea0003800000 */
.L_x_6606:
        /* <DEDUP_REMOVED lines=15> */
.L_x_6610:
[----:B------:R-:W-:Y:S02]  /*12350*/  FSETP.GTU.FTZ.AND P0, PT, |R29|, +INF , PT ;  /* 0x7f8000001d00780b */ /* 0x000fe40003f1c200 */
[----:B------:R-:W-:-:S04]  /*12360*/  ISETP.LT.U32.AND P1, PT, R47, R27, PT ;  /* 0x0000001b2f00720c */ /* 0x000fc80003f21070 */
[----:B------:R-:W-:-:S13]  /*12370*/  ISETP.LT.OR.EX P0, PT, R48, R28, !P0, P1 ;  /* 0x0000001c3000720c */ /* 0x000fda0004701710 */
.L_x_6611:
[----:B------:R-:W-:Y:S05]  /*12380*/  BSYNC B0 ;  /* 0x0000000000007941 */ /* 0x000fea0003800000 */
.L_x_6609:
        /* <DEDUP_REMOVED lines=15> */
.L_x_6613:
[----:B------:R-:W-:Y:S02]  /*12480*/  FSETP.GTU.FTZ.AND P0, PT, |R26|, +INF , PT ;  /* 0x7f8000001a00780b */ /* 0x000fe40003f1c200 */
[----:B------:R-:W-:-:S04]  /*12490*/  ISETP.LT.U32.AND P1, PT, R33, R24, PT ;  /* 0x000000182100720c */ /* 0x000fc80003f21070 */
[----:B------:R-:W-:-:S13]  /*124a0*/  ISETP.LT.OR.EX P0, PT, R34, R25, !P0, P1 ;  /* 0x000000192200720c */ /* 0x000fda0004701710 */
.L_x_6614:
[----:B------:R-:W-:Y:S05]  /*124b0*/  BSYNC B0 ;  /* 0x0000000000007941 */ /* 0x000fea0003800000 */
.L_x_6612:
        /* <DEDUP_REMOVED lines=15> */
.L_x_6616:
[----:B------:R-:W-:Y:S02]  /*125b0*/  FSETP.GTU.FTZ.AND P0, PT, |R23|, +INF , PT ;  /* 0x7f8000001700780b */ /* 0x000fe40003f1c200 */
[----:B------:R-:W-:-:S04]  /*125c0*/  ISETP.LT.U32.AND P1, PT, R36, R21, PT ;  /* 0x000000152400720c */ /* 0x000fc80003f21070 */
[----:B------:R-:W-:-:S13]  /*125d0*/  ISETP.LT.OR.EX P0, PT, R37, R22, !P0, P1 ;  /* 0x000000162500720c */ /* 0x000fda0004701710 */
.L_x_6617:
[----:B------:R-:W-:Y:S05]  /*125e0*/  BSYNC B0 ;  /* 0x0000000000007941 */ /* 0x000fea0003800000 */
.L_x_6615:
        /* <DEDUP_REMOVED lines=15> */
.L_x_6619:
[----:B------:R-:W-:Y:S02]  /*126e0*/  FSETP.GTU.FTZ.AND P0, PT, |R20|, +INF , PT ;  /* 0x7f8000001400780b */ /* 0x000fe40003f1c200 */
[----:B------:R-:W-:-:S04]  /*126f0*/  ISETP.LT.U32.AND P1, PT, R39, R14, PT ;  /* 0x0000000e2700720c */ /* 0x000fc80003f21070 */
[----:B------:R-:W-:-:S13]  /*12700*/  ISETP.LT.OR.EX P0, PT, R32, R15, !P0, P1 ;  /* 0x0000000f2000720c */ /* 0x000fda0004701710 */
.L_x_6620:
[----:B------:R-:W-:Y:S05]  /*12710*/  BSYNC B0 ;  /* 0x0000000000007941 */ /* 0x000fea0003800000 */
.L_x_6618:
        /* <DEDUP_REMOVED lines=15> */
.L_x_6622:
[----:B------:R-:W-:Y:S02]  /*12810*/  FSETP.GTU.FTZ.AND P0, PT, |R13|, +INF , PT ;  /* 0x7f8000000d00780b */ /* 0x000fe40003f1c200 */
[----:B------:R-:W-:-:S04]  /*12820*/  ISETP.LT.U32.AND P1, PT, R30, R11, PT ;  /* 0x0000000b1e00720c */ /* 0x000fc80003f21070 */
[----:B------:R-:W-:-:S13]  /*12830*/  ISETP.LT.OR.EX P0, PT, R41, R12, !P0, P1 ;  /* 0x0000000c2900720c */ /* 0x000fda0004701710 */
.L_x_6623:
[----:B------:R-:W-:Y:S05]  /*12840*/  BSYNC B0 ;  /* 0x0000000000007941 */ /* 0x000fea0003800000 */
.L_x_6621:
        /* <DEDUP_REMOVED lines=15> */
.L_x_6625:
[----:B------:R-:W-:Y:S02]  /*12940*/  FSETP.GTU.FTZ.AND P0, PT, |R10|, +INF , PT ;  /* 0x7f8000000a00780b */ /* 0x000fe40003f1c200 */
[----:B------:R-:W-:-:S04]  /*12950*/  ISETP.LT.U32.AND P1, PT, R33, R6, PT ;  /* 0x000000062100720c */ /* 0x000fc80003f21070 */
[----:B------:R-:W-:-:S13]  /*12960*/  ISETP.LT.OR.EX P0, PT, R34, R7, !P0, P1 ;  /* 0x000000072200720c */ /* 0x000fda0004701710 */
.L_x_6626:
[----:B------:R-:W-:Y:S05]  /*12970*/  BSYNC B0 ;  /* 0x0000000000007941 */ /* 0x000fea0003800000 */
.L_x_6624:
        /* <DEDUP_REMOVED lines=15> */
.L_x_6628:
[----:B------:R-:W-:Y:S02]  /*12a70*/  FSETP.GTU.FTZ.AND P0, PT, |R5|, +INF , PT ;  /* 0x7f8000000500780b */ /* 0x000fe40003f1c200 */
[----:B------:R-:W-:-:S04]  /*12a80*/  ISETP.LT.U32.AND P1, PT, R25, R0, PT ;  /* 0x000000001900720c */ /* 0x000fc80003f21070 */
[----:B------:R-:W-:-:S13]  /*12a90*/  ISETP.LT.OR.EX P0, PT, R22, R3, !P0, P1 ;  /* 0x000000031600720c */ /* 0x000fda0004701710 */
.L_x_6629:
[----:B------:R-:W-:Y:S05]  /*12aa0*/  BSYNC B0 ;  /* 0x0000000000007941 */ /* 0x000fea0003800000 */
.L_x_6627:
        /* <DEDUP_REMOVED lines=15> */
.L_x_6631:
[----:B------:R-:W-:Y:S02]  /*12ba0*/  FSETP.GTU.FTZ.AND P0, PT, |R56|, +INF , PT ;  /* 0x7f8000003800780b */ /* 0x000fe40003f1c200 */
[----:B------:R-:W-:-:S04]  /*12bb0*/  ISETP.LT.U32.AND P1, PT, R26, R19, PT ;  /* 0x000000131a00720c */ /* 0x000fc80003f21070 */
[----:B------:R-:W-:-:S13]  /*12bc0*/  ISETP.LT.OR.EX P0, PT, R15, R18, !P0, P1 ;  /* 0x000000120f00720c */ /* 0x000fda0004701710 */
.L_x_6632:
[----:B------:R-:W-:Y:S05]  /*12bd0*/  BSYNC B0 ;  /* 0x0000000000007941 */ /* 0x000fea0003800000 */
.L_x_6630:
        /* <DEDUP_REMOVED lines=15> */
.L_x_6634:
[----:B------:R-:W-:Y:S02]  /*12cd0*/  FSETP.GTU.FTZ.AND P0, PT, |R4|, +INF , PT ;  /* 0x7f8000000400780b */ /* 0x000fe40003f1c200 */
[----:B------:R-:W-:-:S04]  /*12ce0*/  ISETP.LT.U32.AND P1, PT, R21, R8, PT ;  /* 0x000000081500720c */ /* 0x000fc80003f21070 */
[----:B------:R-:W-:-:S13]  /*12cf0*/  ISETP.LT.OR.EX P0, PT, R12, R9, !P0, P1 ;  /* 0x000000090c00720c */ /* 0x000fda0004701710 */
.L_x_6635:
[----:B------:R-:W-:Y:S05]  /*12d00*/  BSYNC B0 ;  /* 0x0000000000007941 */ /* 0x000fea0003800000 */
.L_x_6633:
[----:B------:R-:W-:Y:S02]  /*12d10*/  SEL R49, R12, R9, P0 ;  /* 0x000000090c317207 */ /* 0x000fe40000000000 */
[----:B------:R-:W-:Y:S02]  /*12d20*/  SEL R8, R21, R8, P0 ;  /* 0x0000000815087207 */ /* 0x000fe40000000000 */
[----:B------:R-:W-:Y:S01]  /*12d30*/  FSEL R9, R23, R4, P0 ;  /* 0x0000000417097208 */ /* 0x000fe20000000000 */
[----:B------:R-:W-:Y:S06]  /*12d40*/  BRA `(.L_x_6320) ;  /* 0x00000040003c7947 */ /* 0x000fec0003800000 */
.L_x_6354:
        /* <DEDUP_REMOVED lines=97> */
.L_x_6683:
        /* <DEDUP_REMOVED lines=22> */
[CC--:B------:R-:W-:Y:S02]  /*134c0*/  FSETP.NEU.OR P3, PT, R21.reuse, R66.reuse, P1 ;  /* 0x000000421500720b */ /* 0x0c0fe40000f6d400 */
[----:B------:R-:W-:-:S04]  /*134d0*/  @!P1 FSETP.GT.FTZ.AND P2, PT, R21, R66, PT ;  /* 0x000000421500920b */ /* 0x000fc80003f54000 */
[----:B------:R-:W-:Y:S02]  /*134e0*/  @!P1 SEL R60, RZ, 0xffffffff, !P2 ;  /* 0xffffffffff3c9807 */ /* 0x000fe40005000000 */
[----:B------:R-:W-:Y:S02]  /*134f0*/  @P1 FSETP.GTU.FTZ.AND P2, PT, |R66|, +INF , PT ;  /* 0x7f8000004200180b */ /* 0x000fe40003f5c200 */
[----:B---3--:R-:W-:Y:S01]  /*13500*/  PRMT R70, R36, 0x7610, R35 ;  /* 0x0000761024467816 */ /* 0x008fe20000000023 */
[----:B------:R-:W-:Y:S02]  /*13510*/  HADD2.F32 R35, -RZ, R71.H1_H1 ;  /* 0x30000047ff237230 */ /* 0x000fe40000004100 */
[----:B------:R-:W-:Y:S02]  /*13520*/  @!P3 SEL R60, RZ, 0xffffffff, P0 ;  /* 0xffffffffff3cb807 */ /* 0x000fe40000000000 */
[----:B------:R-:W-:Y:S02]  /*13530*/  @P1 ISETP.LT.U32.AND P3, PT, R45, R3, PT ;  /* 0x000000032d00120c */ /* 0x000fe40003f61070 */
[----:B------:R-:W-:-:S02]  /*13540*/  @!P1 LOP3.LUT R60, R60, 0x1, RZ, 0xc0, !PT ;  /* 0x000000013c3c9812 */ /* 0x000fc400078ec0ff */
[----:B------:R-:W-:Y:S02]  /*13550*/  PRMT R68, R37, 0x7610, R36 ;  /* 0x0000761025447816 */ /* 0x000fe40000000024 */
[----:B------:R-:W-:Y:S02]  /*13560*/  @!P1 ISETP.EQ.U32.AND P0, PT, R60, 0x1, PT ;  /* 0x000000013c00980c */ /* 0x000fe40003f02070 */
[----:B------:R-:W-:Y:S02]  /*13570*/  @P1 ISETP.LT.OR.EX P0, PT, R64, RZ, !P2, P3 ;  /* 0x000000ff4000120c */ /* 0x000fe40005701730 */
[----:B------:R-:W-:Y:S02]  /*13580*/  FSETP.GTU.FTZ.AND P1, PT, |R20|, +INF , PT ;  /* 0x7f8000001400780b */ /* 0x000fe40003f3c200 */
[----:B------:R-:W-:Y:S02]  /*13590*/  FSEL R21, R21, R66, P0 ;  /* 0x0000004215157208 */ /* 0x000fe40000000000 */
[----:B----4-:R-:W-:-:S02]  /*135a0*/  PRMT R66, R40, 0x7610, R37 ;  /* 0x0000761028427816 */ /* 0x010fc40000000025 */
[C---:B------:R-:W-:Y:S02]  /*135b0*/  PRMT R40, R41.reuse, 0x7610, R40 ;  /* 0x0000761029287816 */ /* 0x040fe40000000028 */
[----:B------:R-:W-:Y:S02]  /*135c0*/  PRMT R41, R41, 0x7632, R41 ;  /* 0x0000763229297816 */ /* 0x000fe40000000029 */
[----:B------:R-:W-:Y:S02]  /*135d0*/  SEL R45, R45, R3, P0 ;  /* 0x000000032d2d7207 */ /* 0x000fe40000000000 */
[----:B------:R-:W-:Y:S01]  /*135e0*/  SEL R64, R64, RZ, P0 ;  /* 0x000000ff40407207 */ /* 0x000fe20000000000 */
[----:B------:R-:W-:Y:S06]  /*135f0*/  @P1 BRA `(.L_x_6639) ;  /* 0x0000000000241947 */ /* 0x000fec0003800000 */
        /* <DEDUP_REMOVED lines=9> */
.L_x_6639:
[----:B------:R-:W-:Y:S02]  /*13690*/  FSETP.GTU.FTZ.AND P0, PT, |R35|, +INF , PT ;  /* 0x7f8000002300780b */ /* 0x000fe40003f1c200 */
[----:B------:R-:W-:-:S04]  /*136a0*/  ISETP.LT.U32.AND P1, PT, R44, R3, PT ;  /* 0x000000032c00720c */ /* 0x000fc80003f21070 */
[----:B------:R-:W-:-:S13]  /*136b0*/  ISETP.LT.OR.EX P0, PT, R63, RZ, !P0, P1 ;  /* 0x000000ff3f00720c */ /* 0x000fda0004701710 */
.L_x_6640:
[----:B------:R-:W-:Y:S05]  /*136c0*/  BSYNC B1 ;  /* 0x0000000000017941 */ /* 0x000fea0003800000 */
.L_x_6638:
        /* <DEDUP_REMOVED lines=16> */
.L_x_6642:
[----:B------:R-:W-:Y:S02]  /*137d0*/  FSETP.GTU.FTZ.AND P0, PT, |R34|, +INF , PT ;  /* 0x7f8000002200780b */ /* 0x000fe40003f1c200 */
[----:B------:R-:W-:-:S04]  /*137e0*/  ISETP.LT.U32.AND P1, PT, R43, R3, PT ;  /* 0x000000032b00720c */ /* 0x000fc80003f21070 */
[----:B------:R-:W-:-:S13]  /*137f0*/  ISETP.LT.OR.EX P0, PT, R62, RZ, !P0, P1 ;  /* 0x000000ff3e00720c */ /* 0x000fda0004701710 */
.L_x_6643:
[----:B------:R-:W-:Y:S05]  /*13800*/  BSYNC B1 ;  /* 0x0000000000017941 */ /* 0x000fea0003800000 */
.L_x_6641:
        /* <DEDUP_REMOVED lines=16> */
.L_x_6645:
[----:B------:R-:W-:Y:S02]  /*13910*/  FSETP.GTU.FTZ.AND P0, PT, |R35|, +INF , PT ;  /* 0x7f8000002300780b */ /* 0x000fe40003f1c200 */
[----:B------:R-:W-:-:S04]  /*13920*/  ISETP.LT.U32.AND P1, PT, R42, R3, PT ;  /* 0x000000032a00720c */ /* 0x000fc80003f21070 */
[----:B------:R-:W-:-:S13]  /*13930*/  ISETP.LT.OR.EX P0, PT, R61, RZ, !P0, P1 ;  /* 0x000000ff3d00720c */ /* 0x000fda0004701710 */
.L_x_6646:
[----:B------:R-:W-:Y:S05]  /*13940*/  BSYNC B1 ;  /* 0x0000000000017941 */ /* 0x000fea0003800000 */
.L_x_6644:
        /* <DEDUP_REMOVED lines=16> */
.L_x_6648:
[----:B------:R-:W-:Y:S02]  /*13a50*/  FSETP.GTU.FTZ.AND P0, PT, |R34|, +INF , PT ;  /* 0x7f8000002200780b */ /* 0x000fe40003f1c200 */
[----:B------:R-:W-:-:S04]  /*13a60*/  ISETP.LT.U32.AND P1, PT, R33, R69, PT ;  /* 0x000000452100720c */ /* 0x000fc80003f21070 */
[----:B------:R-:W-:-:S13]  /*13a70*/  ISETP.LT.OR.EX P0, PT, R57, RZ, !P0, P1 ;  /* 0x000000ff3900720c */ /* 0x000fda0004701710 */
.L_x_6649:
[----:B------:R-:W-:Y:S05]  /*13a80*/  BSYNC B1 ;  /* 0x0000000000017941 */ /* 0x000fea0003800000 */
.L_x_6647:
        /* <DEDUP_REMOVED lines=16> */
.L_x_6651:
[----:B------:R-:W-:Y:S02]  /*13b90*/  FSETP.GTU.FTZ.AND P0, PT, |R35|, +INF , PT ;  /* 0x7f8000002300780b */ /* 0x000fe40003f1c200 */
[----:B------:R-:W-:-:S04]  /*13ba0*/  ISETP.LT.U32.AND P1, PT, R32, R69, PT ;  /* 0x000000452000720c */ /* 0x000fc80003f21070 */
[----:B------:R-:W-:-:S13]  /*13bb0*/  ISETP.LT.OR.EX P0, PT, R56, RZ, !P0, P1 ;  /* 0x000000ff3800720c */ /* 0x000fda0004701710 */
.L_x_6652:
[----:B------:R-:W-:Y:S05]  /*13bc0*/  BSYNC B1 ;  /* 0x0000000000017941 */ /* 0x000fea0003800000 */
.L_x_6650:
        /* <DEDUP_REMOVED lines=16> */
.L_x_6654:
[----:B------:R-:W-:Y:S02]  /*13cd0*/  FSETP.GTU.FTZ.AND P0, PT, |R34|, +INF , PT ;  /* 0x7f8000002200780b */ /* 0x000fe40003f1c200 */
[----:B------:R-:W-:-:S04]  /*13ce0*/  ISETP.LT.U32.AND P1, PT, R31, R69, PT ;  /* 0x000000451f00720c */ /* 0x000fc80003f21070 */
[----:B------:R-:W-:-:S13]  /*13cf0*/  ISETP.LT.OR.EX P0, PT, R55, RZ, !P0, P1 ;  /* 0x000000ff3700720c */ /* 0x000fda0004701710 */
.L_x_6655:
[----:B------:R-:W-:Y:S05]  /*13d00*/  BSYNC B1 ;  /* 0x0000000000017941 */ /* 0x000fea0003800000 */
.L_x_6653:
        /* <DEDUP_REMOVED lines=16> */
.L_x_6657:
[----:B------:R-:W-:Y:S02]  /*13e10*/  FSETP.GTU.FTZ.AND P0, PT, |R35|, +INF , PT ;  /* 0x7f8000002300780b */ /* 0x000fe40003f1c200 */
[----:B------:R-:W-:-:S04]  /*13e20*/  ISETP.LT.U32.AND P1, PT, R30, R69, PT ;  /* 0x000000451e00720c */ /* 0x000fc80003f21070 */
[----:B------:R-:W-:-:S13]  /*13e30*/  ISETP.LT.OR.EX P0, PT, R54, RZ, !P0, P1 ;  /* 0x000000ff3600720c */ /* 0x000fda0004701710 */
.L_x_6658:
[----:B------:R-:W-:Y:S05]  /*13e40*/  BSYNC B1 ;  /* 0x0000000000017941 */ /* 0x000fea0003800000 */
.L_x_6656:
        /* <DEDUP_REMOVED lines=16> */
.L_x_6660:
[----:B------:R-:W-:Y:S02]  /*13f50*/  FSETP.GTU.FTZ.AND P0, PT, |R34|, +INF , PT ;  /* 0x7f8000002200780b */ /* 0x000fe40003f1c200 */
[----:B------:R-:W-:-:S04]  /*13f60*/  ISETP.LT.U32.AND P1, PT, R29, R67, PT ;  /* 0x000000431d00720c */ /* 0x000fc80003f21070 */
[----:B------:R-:W-:-:S13]  /*13f70*/  ISETP.LT.OR.EX P0, PT, R53, RZ, !P0, P1 ;  /* 0x000000ff3500720c */ /* 0x000fda0004701710 */
.L_x_6661:
[----:B------:R-:W-:Y:S05]  /*13f80*/  BSYNC B1 ;  /* 0x0000000000017941 */ /* 0x000fea0003800000 */
.L_x_6659:
        /* <DEDUP_REMOVED lines=16> */
.L_x_6663:
[----:B------:R-:W-:Y:S02]  /*14090*/  FSETP.GTU.FTZ.AND P0, PT, |R35|, +INF , PT ;  /* 0x7f8000002300780b */ /* 0x000fe40003f1c200 */
[----:B------:R-:W-:-:S04]  /*140a0*/  ISETP.LT.U32.AND P1, PT, R28, R67, PT ;  /* 0x000000431c00720c */ /* 0x000fc80003f21070 */
[----:B------:R-:W-:-:S13]  /*140b0*/  ISETP.LT.OR.EX P0, PT, R52, RZ, !P0, P1 ;  /* 0x000000ff3400720c */ /* 0x000fda0004701710 */
.L_x_6664:
[----:B------:R-:W-:Y:S05]  /*140c0*/  BSYNC B1 ;  /* 0x0000000000017941 */ /* 0x000fea0003800000 */
.L_x_6662:
        /* <DEDUP_REMOVED lines=16> */
.L_x_6666:
[----:B------:R-:W-:Y:S02]  /*141d0*/  FSETP.GTU.FTZ.AND P0, PT, |R34|, +INF , PT ;  /* 0x7f8000002200780b */ /* 0x000fe40003f1c200 */
[----:B------:R-:W-:-:S04]  /*141e0*/  ISETP.LT.U32.AND P1, PT, R27, R67, PT ;  /* 0x000000431b00720c */ /* 0x000fc80003f21070 */
[----:B------:R-:W-:-:S13]  /*141f0*/  ISETP.LT.OR.EX P0, PT, R51, RZ, !P0, P1 ;  /* 0x000000ff3300720c */ /* 0x000fda0004701710 */
.L_x_6667:
[----:B------:R-:W-:Y:S05]  /*14200*/  BSYNC B1 ;  /* 0x0000000000017941 */ /* 0x000fea0003800000 */
.L_x_6665:
        /* <DEDUP_REMOVED lines=16> */
.L_x_6669:
[----:B------:R-:W-:Y:S02]  /*14310*/  FSETP.GTU.FTZ.AND P0, PT, |R35|, +INF , PT ;  /* 0x7f8000002300780b */ /* 0x000fe40003f1c200 */
[----:B------:R-:W-:-:S04]  /*14320*/  ISETP.LT.U32.AND P1, PT, R26, R67, PT ;  /* 0x000000431a00720c */ /* 0x000fc80003f21070 */
[----:B------:R-:W-:-:S13]  /*14330*/  ISETP.LT.OR.EX P0, PT, R50, RZ, !P0, P1 ;  /* 0x000000ff3200720c */ /* 0x000fda0004701710 */
.L_x_6670:
[----:B------:R-:W-:Y:S05]  /*14340*/  BSYNC B1 ;  /* 0x0000000000017941 */ /* 0x000fea0003800000 */
.L_x_6668:
[----:B------:R-:W-:Y:S01]  /*14350*/  FSETP.GTU.FTZ.AND P1, PT, |R7|, +INF , PT ;  /* 0x7f8000000700780b */ /* 0x000fe20003f3c200 */
[----:B------:R-:W-:Y:S01]  /*14360*/  BSSY B1, `(.L_x_6671) ;  /* 0x0000012000017945 */ /* 0x000fe20003800000 */
[----:B------:R-:W-:Y:S01]  /*14370*/  FSEL R8, R8, R35, P0 ;  /* 0x0000002308087208 */ /* 0x000fe20000000000 */
[----:B-----5:R-:W-:Y:S01]  /*14380*/  HADD2.F32 R34, -RZ, R38.H0_H0 ;  /* 0x20000026ff227230 */ /* 0x020fe20000004100 */
        /* <DEDUP_REMOVED lines=12> */
.L_x_6672:
[----:B------:R-:W-:Y:S02]  /*14450*/  FSETP.GTU.FTZ.AND P0, PT, |R34|, +INF , PT ;  /* 0x7f8000002200780b */ /* 0x000fe40003f1c200 */
[----:B------:R-:W-:-:S04]  /*14460*/  ISETP.LT.U32.AND P1, PT, R24, R65, PT ;  /* 0x000000411800720c */ /* 0x000fc80003f21070 */
[----:B------:R-:W-:-:S13]  /*14470*/  ISETP.LT.OR.EX P0, PT, R48, RZ, !P0, P1 ;  /* 0x000000ff3000720c */ /* 0x000fda0004701710 */
.L_x_6673:
[----:B------:R-:W-:Y:S05]  /*14480*/  BSYNC B1 ;  /* 0x0000000000017941 */ /* 0x000fea0003800000 */
.L_x_6671:
        /* <DEDUP_REMOVED lines=16> */
.L_x_6675:
[----:B------:R-:W-:Y:S02]  /*14590*/  FSETP.GTU.FTZ.AND P0, PT, |R35|, +INF , PT ;  /* 0x7f8000002300780b */ /* 0x000fe40003f1c200 */
[----:B------:R-:W-:-:S04]  /*145a0*/  ISETP.LT.U32.AND P1, PT, R23, R65, PT ;  /* 0x000000411700720c */ /* 0x000fc80003f21070 */
[----:B------:R-:W-:-:S13]  /*145b0*/  ISETP.LT.OR.EX P0, PT, R47, RZ, !P0, P1 ;  /* 0x000000ff2f00720c */ /* 0x000fda0004701710 */
.L_x_6676:
[----:B------:R-:W-:Y:S05]  /*145c0*/  BSYNC B1 ;  /* 0x0000000000017941 */ /* 0x000fea0003800000 */
.L_x_6674:
        /* <DEDUP_REMOVED lines=16> */
.L_x_6678:
[----:B------:R-:W-:Y:S02]  /*146d0*/  FSETP.GTU.FTZ.AND P0, PT, |R35|, +INF , PT ;  /* 0x7f8000002300780b */ /* 0x000fe40003f1c200 */
[----:B------:R-:W-:-:S04]  /*146e0*/  ISETP.LT.U32.AND P1, PT, R22, R65, PT ;  /* 0x000000411600720c */ /* 0x000fc80003f21070 */
[----:B------:R-:W-:-:S13]  /*146f0*/  ISETP.LT.OR.EX P0, PT, R46, RZ, !P0, P1 ;  /* 0x000000ff2e00720c */ /* 0x000fda0004701710 */
.L_x_6679:
[----:B------:R-:W-:Y:S05]  /*14700*/  BSYNC B1 ;  /* 0x0000000000017941 */ /* 0x000fea0003800000 */
.L_x_6677:
        /* <DEDUP_REMOVED lines=16> */
.L_x_6681:
[----:B------:R-:W-:Y:S02]  /*14810*/  FSETP.GTU.FTZ.AND P0, PT, |R34|, +INF , PT ;  /* 0x7f8000002200780b */ /* 0x000fe40003f1c200 */
[----:B------:R-:W-:-:S04]  /*14820*/  ISETP.LT.U32.AND P1, PT, R25, R65, PT ;  /* 0x000000411900720c */ /* 0x000fc80003f21070 */
[----:B------:R-:W-:-:S13]  /*14830*/  ISETP.LT.OR.EX P0, PT, R49, RZ, !P0, P1 ;  /* 0x000000ff3100720c */ /* 0x000fda0004701710 */
.L_x_6682:
[----:B------:R-:W-:Y:S05]  /*14840*/  BSYNC B1 ;  /* 0x0000000000017941 */ /* 0x000fea0003800000 */
.L_x_6680:
        /* <DEDUP_REMOVED lines=9> */
.L_x_6637:
[----:B------:R-:W-:Y:S05]  /*148e0*/  BSYNC B0 ;  /* 0x0000000000007941 */ /* 0x000fea0003800000 */
.L_x_6636:
        /* <DEDUP_REMOVED lines=21> */
[----:B------:R-:W-:Y:S01]  /*14a40*/  IMAD.IADD R41, R37, 0x1, R0 ;  /* 0x0000000125297824 */ /* 0x000fe200078e0200 */
[----:B------:R-:W-:-:S04]  /*14a50*/  SHF.R.U32.HI R35, RZ, 0x2, R37 ;  /* 0x00000002ff237819 */ /* 0x000fc80000011625 */
[----:B------:R-:W-:Y:S01]  /*14a60*/  ISETP.GE.U32.AND P0, PT, R41, R60, PT ;  /* 0x0000003c2900720c */ /* 0x000fe20003f06070 */
[----:B------:R-:W-:-:S06]  /*14a70*/  IMAD.WIDE.U32 R34, R35, 0x8, R58 ;  /* 0x0000000823227825 */ /* 0x000fcc00078e003a */
[----:B------:R-:W2:Y:S06]  /*14a80*/  LDG.E.64 R34, desc[UR60][R34.64] ;  /* 0x0000003c22227981 */ /* 0x000eac000c1e1b00 */
[----:B------:R-:W-:-:S05]  /*14a90*/  @!P0 SHF.R.U32.HI R37, RZ, 0x2, R41 ;  /* 0x00000002ff258819 */ /* 0x000fca0000011629 */
[----:B------:R-:W-:-:S06]  /*14aa0*/  @!P0 IMAD.WIDE.U32 R36, R37, 0x8, R58 ;  /* 0x0000000825248825 */ /* 0x000fcc00078e003a */
[----:B------:R-:W3:Y:S01]  /*14ab0*/  @!P0 LDG.E.64 R36, desc[UR60][R36.64] ;  /* 0x0000003c24248981 */ /* 0x000ee2000c1e1b00 */
[----:B--2---:R-:W-:Y:S02]  /*14ac0*/  PRMT R66, R34, 0x7610, R66 ;  /* 0x0000761022427816 */ /* 0x004fe40000000042 */
[C---:B------:R-:W-:Y:S02]  /*14ad0*/  PRMT R40, R35.reuse, 0x7610, R34 ;  /* 0x0000761023287816 */ /* 0x040fe40000000022 */
[----:B------:R-:W-:Y:S02]  /*14ae0*/  PRMT R41, R35, 0x7632, R41 ;  /* 0x0000763223297816 */ /* 0x000fe40000000029 */
[----:B---3--:R-:W-:Y:S02]  /*14af0*/  @!P0 PRMT R38, R36, 0x7610, R38 ;  /* 0x0000761024268816 */ /* 0x008fe40000000026 */
[----:B------:R-:W-:Y:S02]  /*14b00*/  @!P0 PRMT R39, R37, 0x7610, R39 ;  /* 0x0000761025278816 */ /* 0x000fe40000000027 */
[----:B------:R-:W-:-:S02]  /*14b10*/  @!P0 PRMT R38, R38, 0x7610, R36 ;  /* 0x0000761026268816 */ /* 0x000fc40000000024 */
[----:B------:R-:W-:-:S07]  /*14b20*/  @!P0 PRMT R39, R39, 0x7610, R37 ;  /* 0x0000761027278816 */ /* 0x000fce0000000025 */
.L_x_6685:
[----:B------:R-:W-:Y:S05]  /*14b30*/  BSYNC B0 ;  /* 0x0000000000007941 */ /* 0x000fea0003800000 */
.L_x_6684:
        /* <DEDUP_REMOVED lines=15> */
.L_x_6689:
[----:B------:R-:W-:Y:S02]  /*14c30*/  FSETP.GTU.FTZ.AND P0, PT, |R36|, +INF , PT ;  /* 0x7f8000002400780b */ /* 0x000fe40003f1c200 */
[----:B------:R-:W-:-:S04]  /*14c40*/  ISETP.LT.U32.AND P1, PT, R45, R3, PT ;  /* 0x000000032d00720c */ /* 0x000fc80003f21070 */
[----:B------:R-:W-:-:S13]  /*14c50*/  ISETP.LT.OR.EX P0, PT, R64, RZ, !P0, P1 ;  /* 0x000000ff4000720c */ /* 0x000fda0004701710 */
.L_x_6690:
[----:B------:R-:W-:Y:S05]  /*14c60*/  BSYNC B1 ;  /* 0x0000000000017941 */ /* 0x000fea0003800000 */
.L_x_6688:
        /* <DEDUP_REMOVED lines=16> */
.L_x_6692:
[----:B------:R-:W-:Y:S02]  /*14d70*/  FSETP.GTU.FTZ.AND P0, PT, |R71|, +INF , PT ;  /* 0x7f8000004700780b */ /* 0x000fe40003f1c200 */
[----:B------:R-:W-:-:S04]  /*14d80*/  ISETP.LT.U32.AND P1, PT, R44, R3, PT ;  /* 0x000000032c00720c */ /* 0x000fc80003f21070 */
[----:B------:R-:W-:-:S13]  /*14d90*/  ISETP.LT.OR.EX P0, PT, R63, RZ, !P0, P1 ;  /* 0x000000ff3f00720c */ /* 0x000fda0004701710 */
.L_x_6693:
[----:B------:R-:W-:Y:S05]  /*14da0*/  BSYNC B1 ;  /* 0x0000000000017941 */ /* 0x000fea0003800000 */
.L_x_6691:
        /* <DEDUP_REMOVED lines=16> */
.L_x_6695:
[----:B------:R-:W-:Y:S02]  /*14eb0*/  FSETP.GTU.FTZ.AND P0, PT, |R72|, +INF , PT ;  /* 0x7f8000004800780b */ /* 0x000fe40003f1c200 */
[----:B------:R-:W-:-:S04]  /*14ec0*/  ISETP.LT.U32.AND P1, PT, R43, R3, PT ;  /* 0x000000032b00720c */ /* 0x000fc80003f21070 */
[----:B------:R-:W-:-:S13]  /*14ed0*/  ISETP.LT.OR.EX P0, PT, R62, RZ, !P0, P1 ;  /* 0x000000ff3e00720c */ /* 0x000fda0004701710 */
.L_x_6696:
[----:B------:R-:W-:Y:S05]  /*14ee0*/  BSYNC B1 ;  /* 0x0000000000017941 */ /* 0x000fea0003800000 */
.L_x_6694:
        /* <DEDUP_REMOVED lines=16> */
.L_x_6698:
[----:B------:R-:W-:Y:S02]  /*14ff0*/  FSETP.GTU.FTZ.AND P0, PT, |R37|, +INF , PT ;  /* 0x7f8000002500780b */ /* 0x000fe40003f1c200 */
[----:B------:R-:W-:-:S04]  /*15000*/  ISETP.LT.U32.AND P1, PT, R42, R3, PT ;  /* 0x000000032a00720c */ /* 0x000fc80003f21070 */
[----:B------:R-:W-:-:S13]  /*15010*/  ISETP.LT.OR.EX P0, PT, R61, RZ, !P0, P1 ;  /* 0x000000ff3d00720c */ /* 0x000fda0004701710 */
.L_x_6699:
[----:B------:R-:W-:Y:S05]  /*15020*/  BSYNC B1 ;  /* 0x0000000000017941 */ /* 0x000fea0003800000 */
.L_x_6697:
        /* <DEDUP_REMOVED lines=19> */
.L_x_6701:
[----:B------:R-:W-:Y:S02]  /*15160*/  FSETP.GTU.FTZ.AND P0, PT, |R70|, +INF , PT ;  /* 0x7f8000004600780b */ /* 0x000fe40003f1c200 */
[----:B------:R-:W-:-:S04]  /*15170*/  ISETP.LT.U32.AND P1, PT, R33, R35, PT ;  /* 0x000000232100720c */ /* 0x000fc80003f21070 */
[----:B------:R-:W-:-:S13]  /*15180*/  ISETP.LT.OR.EX P0, PT, R57, RZ, !P0, P1 ;  /* 0x000000ff3900720c */ /* 0x000fda0004701710 */
.L_x_6702:
[----:B------:R-:W-:Y:S05]  /*15190*/  BSYNC B1 ;  /* 0x0000000000017941 */ /* 0x000fea0003800000 */
.L_x_6700:
        /* <DEDUP_REMOVED lines=16> */
.L_x_6704:
[----:B------:R-:W-:Y:S02]  /*152a0*/  FSETP.GTU.FTZ.AND P0, PT, |R37|, +INF , PT ;  /* 0x7f8000002500780b */ /* 0x000fe40003f1c200 */
[----:B------:R-:W-:-:S04]  /*152b0*/  ISETP.LT.U32.AND P1, PT, R32, R35, PT ;  /* 0x000000232000720c */ /* 0x000fc80003f21070 */
[----:B------:R-:W-:-:S13]  /*152c0*/  ISETP.LT.OR.EX P0, PT, R56, RZ, !P0, P1 ;  /* 0x000000ff3800720c */ /* 0x000fda0004701710 */
.L_x_6705:
[----:B------:R-:W-:Y:S05]  /*152d0*/  BSYNC B1 ;  /* 0x0000000000017941 */ /* 0x000fea0003800000 */
.L_x_6703:
        /* <DEDUP_REMOVED lines=16> */
.L_x_6707:
[----:B------:R-:W-:Y:S02]  /*153e0*/  FSETP.GTU.FTZ.AND P0, PT, |R68|, +INF , PT ;  /* 0x7f8000004400780b */ /* 0x000fe40003f1c200 */
[----:B------:R-:W-:-:S04]  /*153f0*/  ISETP.LT.U32.AND P1, PT, R31, R35, PT ;  /* 0x000000231f00720c */ /* 0x000fc80003f21070 */
[----:B------:R-:W-:-:S13]  /*15400*/  ISETP.LT.OR.EX P0, PT, R55, RZ, !P0, P1 ;  /* 0x000000ff3700720c */ /* 0x000fda0004701710 */
.L_x_6708:
[----:B------:R-:W-:Y:S05]  /*15410*/  BSYNC B1 ;  /* 0x0000000000017941 */ /* 0x000fea0003800000 */
.L_x_6706:
        /* <DEDUP_REMOVED lines=16> */
.L_x_6710:
[----:B------:R-:W-:Y:S02]  /*15520*/  FSETP.GTU.FTZ.AND P0, PT, |R37|, +INF , PT ;  /* 0x7f8000002500780b */ /* 0x000fe40003f1c200 */
[----:B------:R-:W-:-:S04]  /*15530*/  ISETP.LT.U32.AND P1, PT, R30, R35, PT ;  /* 0x000000231e00720c */ /* 0x000fc80003f21070 */
[----:B------:R-:W-:-:S13]  /*15540*/  ISETP.LT.OR.EX P0, PT, R54, RZ, !P0, P1 ;  /* 0x000000ff3600720c */ /* 0x000fda0004701710 */
.L_x_6711:
[----:B------:R-:W-:Y:S05]  /*15550*/  BSYNC B1 ;  /* 0x0000000000017941 */ /* 0x000fea0003800000 */
.L_x_6709:
        /* <DEDUP_REMOVED lines=19> */
.L_x_6713:
[----:B------:R-:W-:Y:S02]  /*15690*/  FSETP.GTU.FTZ.AND P0, PT, |R66|, +INF , PT ;  /* 0x7f8000004200780b */ /* 0x000fe40003f1c200 */
[----:B------:R-:W-:-:S04]  /*156a0*/  ISETP.LT.U32.AND P1, PT, R29, R59, PT ;  /* 0x0000003b1d00720c */ /* 0x000fc80003f21070 */
[----:B------:R-:W-:-:S13]  /*156b0*/  ISETP.LT.OR.EX P0, PT, R53, RZ, !P0, P1 ;  /* 0x000000ff3500720c */ /* 0x000fda0004701710 */
.L_x_6714:
[----:B------:R-:W-:Y:S05]  /*156c0*/  BSYNC B1 ;  /* 0x0000000000017941 */ /* 0x000fea0003800000 */
.L_x_6712:
        /* <DEDUP_REMOVED lines=16> */
.L_x_6716:
[----:B------:R-:W-:Y:S02]  /*157d0*/  FSETP.GTU.FTZ.AND P0, PT, |R35|, +INF , PT ;  /* 0x7f8000002300780b */ /* 0x000fe40003f1c200 */
[----:B------:R-:W-:-:S04]  /*157e0*/  ISETP.LT.U32.AND P1, PT, R28, R59, PT ;  /* 0x0000003b1c00720c */ /* 0x000fc80003f21070 */
[----:B------:R-:W-:-:S13]  /*157f0*/  ISETP.LT.OR.EX P0, PT, R52, RZ, !P0, P1 ;  /* 0x000000ff3400720c */ /* 0x000fda0004701710 */
.L_x_6717:
[----:B------:R-:W-:Y:S05]  /*15800*/  BSYNC B1 ;  /* 0x0000000000017941 */ /* 0x000fea0003800000 */
.L_x_6715:
        /* <DEDUP_REMOVED lines=16> */
.L_x_6719:
[----:B------:R-:W-:Y:S02]  /*15910*/  FSETP.GTU.FTZ.AND P0, PT, |R40|, +INF , PT ;  /* 0x7f8000002800780b */ /* 0x000fe40003f1c200 */
[----:B------:R-:W-:-:S04]  /*15920*/  ISETP.LT.U32.AND P1, PT, R27, R59, PT ;  /* 0x0000003b1b00720c */ /* 0x000fc80003f21070 */
[----:B------:R-:W-:-:S13]  /*15930*/  ISETP.LT.OR.EX P0, PT, R51, RZ, !P0, P1 ;  /* 0x000000ff3300720c */ /* 0x000fda0004701710 */
.L_x_6720:
[----:B------:R-:W-:Y:S05]  /*15940*/  BSYNC B1 ;  /* 0x0000000000017941 */ /* 0x000fea0003800000 */
.L_x_6718:
        /* <DEDUP_REMOVED lines=16> */
.L_x_6722:
[----:B------:R-:W-:Y:S02]  /*15a50*/  FSETP.GTU.FTZ.AND P0, PT, |R41|, +INF , PT ;  /* 0x7f8000002900780b */ /* 0x000fe40003f1c200 */
[----:B------:R-:W-:-:S04]  /*15a60*/  ISETP.LT.U32.AND P1, PT, R26, R59, PT ;  /* 0x0000003b1a00720c */ /* 0x000fc80003f21070 */
[----:B------:R-:W-:-:S13]  /*15a70*/  ISETP.LT.OR.EX P0, PT, R50, RZ, !P0, P1 ;  /* 0x000000ff3200720c */ /* 0x000fda0004701710 */
.L_x_6723:
[----:B------:R-:W-:Y:S05]  /*15a80*/  BSYNC B1 ;  /* 0x0000000000017941 */ /* 0x000fea0003800000 */
.L_x_6721:
        /* <DEDUP_REMOVED lines=19> */
.L_x_6725:
[----:B------:R-:W-:Y:S02]  /*15bc0*/  FSETP.GTU.FTZ.AND P0, PT, |R34|, +INF , PT ;  /* 0x7f8000002200780b */ /* 0x000fe40003f1c200 */
[----:B------:R-:W-:-:S04]  /*15bd0*/  ISETP.LT.U32.AND P1, PT, R24, R3, PT ;  /* 0x000000031800720c */ /* 0x000fc80003f21070 */
[----:B------:R-:W-:-:S13]  /*15be0*/  ISETP.LT.OR.EX P0, PT, R48, RZ, !P0, P1 ;  /* 0x000000ff3000720c */ /* 0x000fda0004701710 */
.L_x_6726:
[----:B------:R-:W-:Y:S05]  /*15bf0*/  BSYNC B1 ;  /* 0x0000000000017941 */ /* 0x000fea0003800000 */
.L_x_6724:
        /* <DEDUP_REMOVED lines=16> */
.L_x_6728:
[----:B------:R-:W-:Y:S02]  /*15d00*/  FSETP.GTU.FTZ.AND P0, PT, |R35|, +INF , PT ;  /* 0x7f8000002300780b */ /* 0x000fe40003f1c200 */
[----:B------:R-:W-:-:S04]  /*15d10*/  ISETP.LT.U32.AND P1, PT, R23, R3, PT ;  /* 0x000000031700720c */ /* 0x000fc80003f21070 */
[----:B------:R-:W-:-:S13]  /*15d20*/  ISETP.LT.OR.EX P0, PT, R47, RZ, !P0, P1 ;  /* 0x000000ff2f00720c */ /* 0x000fda0004701710 */
.L_x_6729:
[----:B------:R-:W-:Y:S05]  /*15d30*/  BSYNC B1 ;  /* 0x0000000000017941 */ /* 0x000fea0003800000 */
.L_x_6727:
        /* <DEDUP_REMOVED lines=16> */
.L_x_6731:
[----:B------:R-:W-:Y:S02]  /*15e40*/  FSETP.GTU.FTZ.AND P0, PT, |R35|, +INF , PT ;  /* 0x7f8000002300780b */ /* 0x000fe40003f1c200 */
[----:B------:R-:W-:-:S04]  /*15e50*/  ISETP.LT.U32.AND P1, PT, R22, R3, PT ;  /* 0x000000031600720c */ /* 0x000fc80003f21070 */
[----:B------:R-:W-:-:S13]  /*15e60*/  ISETP.LT.OR.EX P0, PT, R46, RZ, !P0, P1 ;  /* 0x000000ff2e00720c */ /* 0x000fda0004701710 */
.L_x_6732:
[----:B------:R-:W-:Y:S05]  /*15e70*/  BSYNC B1 ;  /* 0x0000000000017941 */ /* 0x000fea0003800000 */
.L_x_6730:
        /* <DEDUP_REMOVED lines=16> */
.L_x_6734:
[----:B------:R-:W-:Y:S02]  /*15f80*/  FSETP.GTU.FTZ.AND P0, PT, |R34|, +INF , PT ;  /* 0x7f8000002200780b */ /* 0x000fe40003f1c200 */
[----:B------:R-:W-:-:S04]  /*15f90*/  ISETP.LT.U32.AND P1, PT, R25, R3, PT ;  /* 0x000000031900720c */ /* 0x000fc80003f21070 */
[----:B------:R-:W-:-:S13]  /*15fa0*/  ISETP.LT.OR.EX P0, PT, R49, RZ, !P0, P1 ;  /* 0x000000ff3100720c */ /* 0x000fda0004701710 */
.L_x_6735:
[----:B------:R-:W-:Y:S05]  /*15fb0*/  BSYNC B1 ;  /* 0x0000000000017941 */ /* 0x000fea0003800000 */
.L_x_6733:
[----:B------:R-:W-:Y:S02]  /*15fc0*/  FSEL R5, R5, R34, P0 ;  /* 0x0000002205057208 */ /* 0x000fe40000000000 */
[----:B------:R-:W-:Y:S02]  /*15fd0*/  SEL R25, R25, R3, P0 ;  /* 0x0000000319197207 */ /* 0x000fe40000000000 */
[----:B------:R-:W-:-:S07]  /*15fe0*/  SEL R49, R49, RZ, P0 ;  /* 0x000000ff31317207 */ /* 0x000fce0000000000 */
.L_x_6687:
[----:B------:R-:W-:Y:S05]  /*15ff0*/  BSYNC B0 ;  /* 0x0000000000007941 */ /* 0x000fea0003800000 */
.L_x_6686:
        /* <DEDUP_REMOVED lines=12> */
.L_x_6737:
[----:B------:R-:W-:Y:S02]  /*160c0*/  FSETP.GTU.FTZ.AND P0, PT, |R15|, +INF , PT ;  /* 0x7f8000000f00780b */ /* 0x000fe40003f1c200 */
[----:B------:R-:W-:-:S04]  /*160d0*/  ISETP.LT.U32.AND P1, PT, R45, R33, PT ;  /* 0x000000212d00720c */ /* 0x000fc80003f21070 */
[----:B------:R-:W-:-:S13]  /*160e0*/  ISETP.LT.OR.EX P0, PT, R64, R57, !P0, P1 ;  /* 0x000000394000720c */ /* 0x000fda0004701710 */
.L_x_6738:
[----:B------:R-:W-:Y:S05]  /*160f0*/  BSYNC B0 ;  /* 0x0000000000007941 */ /* 0x000fea0003800000 */
.L_x_6736:
        /* <DEDUP_REMOVED lines=15> */
.L_x_6740:
[----:B------:R-:W-:Y:S02]  /*161f0*/  FSETP.GTU.FTZ.AND P0, PT, |R14|, +INF , PT ;  /* 0x7f8000000e00780b */ /* 0x000fe40003f1c200 */
[----:B------:R-:W-:-:S04]  /*16200*/  ISETP.LT.U32.AND P1, PT, R44, R32, PT ;  /* 0x000000202c00720c */ /* 0x000fc80003f21070 */
[----:B------:R-:W-:-:S13]  /*16210*/  ISETP.LT.OR.EX P0, PT, R63, R56, !P0, P1 ;  /* 0x000000383f00720c */ /* 0x000fda0004701710 */
.L_x_6741:
[----:B------:R-:W-:Y:S05]  /*16220*/  BSYNC B0 ;  /* 0x0000000000007941 */ /* 0x000fea0003800000 */
.L_x_6739:
        /* <DEDUP_REMOVED lines=15> */
.L_x_6743:
[----:B------:R-:W-:Y:S02]  /*16320*/  FSETP.GTU.FTZ.AND P0, PT, |R13|, +INF , PT ;  /* 0x7f8000000d00780b */ /* 0x000fe40003f1c200 */
[----:B------:R-:W-:-:S04]  /*16330*/  ISETP.LT.U32.AND P1, PT, R43, R31, PT ;  /* 0x0000001f2b00720c */ /* 0x000fc80003f21070 */
[----:B------:R-:W-:-:S13]  /*16340*/  ISETP.LT.OR.EX P0, PT, R62, R55, !P0, P1 ;  /* 0x000000373e00720c */ /* 0x000fda0004701710 */
.L_x_6744:
[----:B------:R-:W-:Y:S05]  /*16350*/  BSYNC B0 ;  /* 0x0000000000007941 */ /* 0x000fea0003800000 */
.L_x_6742:
        /* <DEDUP_REMOVED lines=15> */
.L_x_6746:
[----:B------:R-:W-:Y:S02]  /*16450*/  FSETP.GTU.FTZ.AND P0, PT, |R12|, +INF , PT ;  /* 0x7f8000000c00780b */ /* 0x000fe40003f1c200 */
[----:B------:R-:W-:-:S04]  /*16460*/  ISETP.LT.U32.AND P1, PT, R42, R30, PT ;  /* 0x0000001e2a00720c */ /* 0x000fc80003f21070 */
[----:B------:R-:W-:-:S13]  /*16470*/  ISETP.LT.OR.EX P0, PT, R61, R54, !P0, P1 ;  /* 0x000000363d00720c */ /* 0x000fda0004701710 */
.L_x_6747:
[----:B------:R-:W-:Y:S05]  /*16480*/  BSYNC B0 ;  /* 0x0000000000007941 */ /* 0x000fea0003800000 */
.L_x_6745:
        /* <DEDUP_REMOVED lines=15> */
.L_x_6749:
[----:B------:R-:W-:Y:S02]  /*16580*/  FSETP.GTU.FTZ.AND P0, PT, |R11|, +INF , PT ;  /* 0x7f8000000b00780b */ /* 0x000fe40003f1c200 */
[----:B------:R-:W-:-:S04]  /*16590*/  ISETP.LT.U32.AND P1, PT, R34, R29, PT ;  /* 0x0000001d2200720c */ /* 0x000fc80003f21070 */
[----:B------:R-:W-:-:S13]  /*165a0*/  ISETP.LT.OR.EX P0, PT, R64, R53, !P0, P1 ;  /* 0x000000354000720c */ /* 0x000fda0004701710 */
.L_x_6750:
[----:B------:R-:W-:Y:S05]  /*165b0*/  BSYNC B0 ;  /* 0x0000000000007941 */ /* 0x000fea0003800000 */
.L_x_6748:
        /* <DEDUP_REMOVED lines=15> */
.L_x_6752:
[----:B------:R-:W-:Y:S02]  /*166b0*/  FSETP.GTU.FTZ.AND P0, PT, |R10|, +INF , PT ;  /* 0x7f8000000a00780b */ /* 0x000fe40003f1c200 */
[----:B------:R-:W-:-:S04]  /*166c0*/  ISETP.LT.U32.AND P1, PT, R3, R28, PT ;  /* 0x0000001c0300720c */ /* 0x000fc80003f21070 */
[----:B------:R-:W-:-:S13]  /*166d0*/  ISETP.LT.OR.EX P0, PT, R63, R52, !P0, P1 ;  /* 0x000000343f00720c */ /* 0x000fda0004701710 */
.L_x_6753:
[----:B------:R-:W-:Y:S05]  /*166e0*/  BSYNC B0 ;  /* 0x0000000000007941 */ /* 0x000fea0003800000 */
.L_x_6751:
        /* <DEDUP_REMOVED lines=15> */
.L_x_6755:
[----:B------:R-:W-:Y:S02]  /*167e0*/  FSETP.GTU.FTZ.AND P0, PT, |R9|, +INF , PT ;  /* 0x7f8000000900780b */ /* 0x000fe40003f1c200 */
[----:B------:R-:W-:-:S04]  /*167f0*/  ISETP.LT.U32.AND P1, PT, R14, R27, PT ;  /* 0x0000001b0e00720c */ /* 0x000fc80003f21070 */
[----:B------:R-:W-:-:S13]  /*16800*/  ISETP.LT.OR.EX P0, PT, R62, R51, !P0, P1 ;  /* 0x000000333e00720c */ /* 0x000fda0004701710 */
.L_x_6756:
[----:B------:R-:W-:Y:S05]  /*16810*/  BSYNC B0 ;  /* 0x0000000000007941 */ /* 0x000fea0003800000 */
.L_x_6754:
        /* <DEDUP_REMOVED lines=15> */
.L_x_6758:
[----:B------:R-:W-:Y:S02]  /*16910*/  FSETP.GTU.FTZ.AND P0, PT, |R8|, +INF , PT ;  /* 0x7f8000000800780b */ /* 0x000fe40003f1c200 */
[----:B------:R-:W-:-:S04]  /*16920*/  ISETP.LT.U32.AND P1, PT, R13, R26, PT ;  /* 0x0000001a0d00720c */ /* 0x000fc80003f21070 */
[----:B------:R-:W-:-:S13]  /*16930*/  ISETP.LT.OR.EX P0, PT, R61, R50, !P0, P1 ;  /* 0x000000323d00720c */ /* 0x000fda0004701710 */
.L_x_6759:
[----:B------:R-:W-:Y:S05]  /*16940*/  BSYNC B0 ;  /* 0x0000000000007941 */ /* 0x000fea0003800000 */
.L_x_6757:
        /* <DEDUP_REMOVED lines=15> */
.L_x_6761:
[----:B------:R-:W-:Y:S02]  /*16a40*/  FSETP.GTU.FTZ.AND P0, PT, |R7|, +INF , PT ;  /* 0x7f8000000700780b */ /* 0x000fe40003f1c200 */
[----:B------:R-:W-:-:S04]  /*16a50*/  ISETP.LT.U32.AND P1, PT, R29, R24, PT ;  /* 0x000000181d00720c */ /* 0x000fc80003f21070 */
[----:B------:R-:W-:-:S13]  /*16a60*/  ISETP.LT.OR.EX P0, PT, R53, R48, !P0, P1 ;  /* 0x000000303500720c */ /* 0x000fda0004701710 */
.L_x_6762:
[----:B------:R-:W-:Y:S05]  /*16a70*/  BSYNC B0 ;  /* 0x0000000000007941 */ /* 0x000fea0003800000 */
.L_x_6760:
        /* <DEDUP_REMOVED lines=15> */
.L_x_6764:
[----:B------:R-:W-:Y:S02]  /*16b70*/  FSETP.GTU.FTZ.AND P0, PT, |R6|, +INF , PT ;  /* 0x7f8000000600780b */ /* 0x000fe40003f1c200 */
[----:B------:R-:W-:-:S04]  /*16b80*/  ISETP.LT.U32.AND P1, PT, R28, R23, PT ;  /* 0x000000171c00720c */ /* 0x000fc80003f21070 */
[----:B------:R-:W-:-:S13]  /*16b90*/  ISETP.LT.OR.EX P0, PT, R52, R47, !P0, P1 ;  /* 0x0000002f3400720c */ /* 0x000fda0004701710 */
.L_x_6765:
[----:B------:R-:W-:Y:S05]  /*16ba0*/  BSYNC B0 ;  /* 0x0000000000007941 */ /* 0x000fea0003800000 */
.L_x_6763:
        /* <DEDUP_REMOVED lines=15> */
.L_x_6767:
[----:B------:R-:W-:Y:S02]  /*16ca0*/  FSETP.GTU.FTZ.AND P0, PT, |R4|, +INF , PT ;  /* 0x7f8000000400780b */ /* 0x000fe40003f1c200 */
[----:B------:R-:W-:-:S04]  /*16cb0*/  ISETP.LT.U32.AND P1, PT, R27, R22, PT ;  /* 0x000000161b00720c */ /* 0x000fc80003f21070 */
[----:B------:R-:W-:-:S13]  /*16cc0*/  ISETP.LT.OR.EX P0, PT, R51, R46, !P0, P1 ;  /* 0x0000002e3300720c */ /* 0x000fda0004701710 */
.L_x_6768:
[----:B------:R-:W-:Y:S05]  /*16cd0*/  BSYNC B0 ;  /* 0x0000000000007941 */ /* 0x000fea0003800000 */
.L_x_6766:
        /* <DEDUP_REMOVED lines=15> */
.L_x_6770:
[----:B------:R-:W-:Y:S02]  /*16dd0*/  FSETP.GTU.FTZ.AND P0, PT, |R5|, +INF , PT ;  /* 0x7f8000000500780b */ /* 0x000fe40003f1c200 */
[----:B------:R-:W-:-:S04]  /*16de0*/  ISETP.LT.U32.AND P1, PT, R10, R25, PT ;  /* 0x000000190a00720c */ /* 0x000fc80003f21070 */
[----:B------:R-:W-:-:S13]  /*16df0*/  ISETP.LT.OR.EX P0, PT, R50, R49, !P0, P1 ;  /* 0x000000313200720c */ /* 0x000fda0004701710 */
.L_x_6771:
[----:B------:R-:W-:Y:S05]  /*16e00*/  BSYNC B0 ;  /* 0x0000000000007941 */ /* 0x000fea0003800000 */
.L_x_6769:
[----:B------:R-:W-:Y:S02]  /*16e10*/  SEL R8, R10, R25, P0 ;  /* 0x000000190a087207 */ /* 0x000fe40000000000 */
[----:B------:R-:W-:Y:S02]  /*16e20*/  SEL R49, R50, R49, P0 ;  /* 0x0000003132317207 */ /* 0x000fe40000000000 */
[----:B------:R-:W-:-:S07]  /*16e30*/  FSEL R9, R12, R5, P0 ;  /* 0x000000050c097208 */ /* 0x000fce0000000000 */
.L_x_6320:
[----:B------:R-:W-:Y:S05]  /*16e40*/  BSYNC B6 ;  /* 0x0000000000067941 */ /* 0x000fea0003800000 */
.L_x_6319:
        /* <DEDUP_REMOVED lines=10> */
[----:B------:R-:W-:-:S02]  /*16ef0*/  IMAD.MOV.U32 R48, RZ, RZ, R8 ;  /* 0x000000ffff307224 */ /* 0x000fc400078e0008 */
[----:B-1----:R-:W-:Y:S01]  /*16f00*/  IMAD R3, R16, R25, R2 ;  /* 0x0000001910037224 */ /* 0x002fe200078e0202 */
[----:B0-----:R-:W-:Y:S02]  /*16f10*/  LEA R6, R5, R4, 0x18 ;  /* 0x0000000405067211 */ /* 0x001fe400078ec0ff */
        /* <DEDUP_REMOVED lines=13> */
.L_x_6787:
[----:B------:R-:W-:Y:S01]  /*16ff0*/  IMAD.IADD R5, R16, 0x1, R23 ;  /* 0x0000000110057824 */ /* 0x000fe200078e0217 */
[----:B------:R-:W-:Y:S05]  /*17000*/  WARPSYNC.ALL ;  /* 0x0000000000007948 */ /* 0x000fea0003800000 */
[----:B------:R-:W-:Y:S01]  /*17010*/  BAR.SYNC.DEFER_BLOCKING 0x0 ;  /* 0x0000000000007b1d */ /* 0x000fe20000010000 */
[----:B------:R-:W-:-:S04]  /*17020*/  ISETP.GE.U32.AND P0, PT, R5, R14, PT ;  /* 0x0000000e0500720c */ /* 0x000fc80003f06070 */
[----:B------:R-:W-:Y:S01]  /*17030*/  ISETP.GE.U32.OR P0, PT, R16, R23, P0 ;  /* 0x000000171000720c */ /* 0x000fe20000706470 */
[----:B------:R-:W-:-:S12]  /*17040*/  BSSY B0, `(.L_x_6773) ;  /* 0x0000063000007945 */ /* 0x000fd80003800000 */
[----:B-1----:R-:W-:Y:S05]  /*17050*/  @P0 BRA `(.L_x_6774) ;  /* 0x0000000400840947 */ /* 0x002fea0003800000 */
[----:B------:R-:W-:Y:S01]  /*17060*/  IMAD R5, R5, R25, R2 ;  /* 0x0000001905057224 */ /* 0x000fe200078e0202 */
[----:B------:R-:W-:Y:S01]  /*17070*/  FSETP.GTU.FTZ.AND P0, PT, |R7|, +INF , PT ;  /* 0x7f8000000700780b */ /* 0x000fe20003f1c200 */
[----:B------:R-:W-:Y:S02]  /*17080*/  BSSY B1, `(.L_x_6775) ;  /* 0x0000017000017945 */ /* 0x000fe40003800000 */
[----:B0-----:R-:W-:-:S05]  /*17090*/  IMAD R12, R5, 0x40, R6 ;  /* 0x00000040050c7824 */ /* 0x001fca00078e0206 */
        /* <DEDUP_REMOVED lines=18> */
.L_x_6776:
[----:B-1----:R-:W-:Y:S02]  /*171c0*/  FSETP.GTU.FTZ.AND P0, PT, |R22|, +INF , PT ;  /* 0x7f8000001600780b */ /* 0x002fe40003f1c200 */
[----:B0-----:R-:W-:-:S04]  /*171d0*/  ISETP.LT.U32.AND P1, PT, R24, R4, PT ;  /* 0x000000041800720c */ /* 0x001fc80003f21070 */
[----:B------:R-:W-:-:S13]  /*171e0*/  ISETP.LT.OR.EX P0, PT, R13, R5, !P0, P1 ;  /* 0x000000050d00720c */ /* 0x000fda0004701710 */
.L_x_6777:
[----:B------:R-:W-:Y:S05]  /*171f0*/  BSYNC B1 ;  /* 0x0000000000017941 */ /* 0x000fea0003800000 */
.L_x_6775:
        /* <DEDUP_REMOVED lines=15> */
.L_x_6779:
[----:B--2---:R-:W-:Y:S02]  /*172f0*/  FSETP.GTU.FTZ.AND P0, PT, |R28|, +INF , PT ;  /* 0x7f8000001c00780b */ /* 0x004fe40003f1c200 */
[----:B------:R-:W-:-:S04]  /*17300*/  ISETP.LT.U32.AND P1, PT, R0, R10, PT ;  /* 0x0000000a0000720c */ /* 0x000fc80003f21070 */
[----:B------:R-:W-:-:S13]  /*17310*/  ISETP.LT.OR.EX P0, PT, R47, R11, !P0, P1 ;  /* 0x0000000b2f00720c */ /* 0x000fda0004701710 */
.L_x_6780:
[----:B------:R-:W-:Y:S05]  /*17320*/  BSYNC B1 ;  /* 0x0000000000017941 */ /* 0x000fea0003800000 */
.L_x_6778:
        /* <DEDUP_REMOVED lines=15> */
.L_x_6782:
[----:B---3--:R-:W-:Y:S02]  /*17420*/  FSETP.GTU.FTZ.AND P0, PT, |R30|, +INF , PT ;  /* 0x7f8000001e00780b */ /* 0x008fe40003f1c200 */
[----:B------:R-:W-:-:S04]  /*17430*/  ISETP.LT.U32.AND P1, PT, R26, R18, PT ;  /* 0x000000121a00720c */ /* 0x000fc80003f21070 */
[----:B------:R-:W-:-:S13]  /*17440*/  ISETP.LT.OR.EX P0, PT, R27, R19, !P0, P1 ;  /* 0x000000131b00720c */ /* 0x000fda0004701710 */
.L_x_6783:
[----:B------:R-:W-:Y:S05]  /*17450*/  BSYNC B1 ;  /* 0x0000000000017941 */ /* 0x000fea0003800000 */
.L_x_6781:
        /* <DEDUP_REMOVED lines=15> */
.L_x_6785:
[----:B----4-:R-:W-:Y:S02]  /*17550*/  FSETP.GTU.FTZ.AND P0, PT, |R32|, +INF , PT ;  /* 0x7f8000002000780b */ /* 0x010fe40003f1c200 */
[----:B------:R-:W-:-:S04]  /*17560*/  ISETP.LT.U32.AND P1, PT, R8, R20, PT ;  /* 0x000000140800720c */ /* 0x000fc80003f21070 */
[----:B------:R-:W-:-:S13]  /*17570*/  ISETP.LT.OR.EX P0, PT, R49, R21, !P0, P1 ;  /* 0x000000153100720c */ /* 0x000fda0004701710 */
.L_x_6786:
[----:B------:R-:W-:Y:S05]  /*17580*/  BSYNC B1 ;  /* 0x0000000000017941 */ /* 0x000fea0003800000 */
.L_x_6784:
        /* <DEDUP_REMOVED lines=14> */
.L_x_6774:
[----:B------:R-:W-:Y:S05]  /*17670*/  BSYNC B0 ;  /* 0x0000000000007941 */ /* 0x000fea0003800000 */
.L_x_6773:
[----:B------:R-:W-:Y:S02]  /*17680*/  ISETP.GT.AND P0, PT, R23, 0x1, PT ;  /* 0x000000011700780c */ /* 0x000fe40003f04270 */
[----:B------:R-:W-:-:S11]  /*17690*/  SHF.R.S32.HI R23, RZ, 0x1, R23 ;  /* 0x00000001ff177819 */ /* 0x000fd60000011417 */
[----:B------:R-:W-:Y:S05]  /*176a0*/  @P0 BRA `(.L_x_6787) ;  /* 0xfffffff800500947 */ /* 0x000fea000383ffff */
.L_x_6772:
[----:B------:R-:W-:Y:S02]  /*176b0*/  ULDC UR4, c[0x0][0x240] ;  /* 0x0000900000047ab9 */ /* 0x000fe40000000800 */
[----:B------:R-:W-:-:S13]  /*176c0*/  ISETP.NE.AND P0, PT, RZ, UR4, PT ;  /* 0x00000004ff007c0c */ /* 0x000fda000bf05270 */
[----:B------:R-:W-:Y:S05]  /*176d0*/  @!P0 BRA `(.L_x_6788) ;  /* 0x0000000c009c8947 */ /* 0x000fea0003800000 */
[----:B------:R-:W2:Y:S02]  /*176e0*/  LDC R23, c[0x0][RZ] ;  /* 0x00000000ff177b82 */ /* 0x000ea40000000800 */
[----:B--2---:R-:W-:Y:S01]  /*176f0*/  ISETP.GT.AND P0, PT, R23, 0x20, PT ;  /* 0x000000201700780c */ /* 0x004fe20003f04270 */
[----:B01----:R-:W-:-:S12]  /*17700*/  IMAD.MOV.U32 R3, RZ, RZ, R23 ;  /* 0x000000ffff037224 */ /* 0x003fd800078e0017 */
        /* <DEDUP_REMOVED lines=24> */
.L_x_6804:
        /* <DEDUP_REMOVED lines=8> */
[----:B------:R-:W-:Y:S01]  /*17910*/  FSETP.GTU.FTZ.AND P0, PT, |R7|, +INF , PT ;  /* 0x7f8000000700780b */ /* 0x000fe20003f1c200 */
[----:B------:R-:W-:Y:S03]  /*17920*/  BSSY B1, `(.L_x_6792) ;  /* 0x0000016000017945 */ /* 0x000fe60003800000 */
[----:B0-----:R0:W1:Y:S04]  /*17930*/  LDS R12, [R6] ;  /* 0x00000000060c7984 */ /* 0x0010680000000800 */
        /* <DEDUP_REMOVED lines=17> */
.L_x_6793:
[----:B-1----:R-:W-:Y:S02]  /*17a50*/  FSETP.GTU.FTZ.AND P0, PT, |R12|, +INF , PT ;  /* 0x7f8000000c00780b */ /* 0x002fe40003f1c200 */
[----:B0-----:R-:W-:-:S04]  /*17a60*/  ISETP.LT.U32.AND P1, PT, R24, R4, PT ;  /* 0x000000041800720c */ /* 0x001fc80003f21070 */
[----:B------:R-:W-:-:S13]  /*17a70*/  ISETP.LT.OR.EX P0, PT, R13, R5, !P0, P1 ;  /* 0x000000050d00720c */ /* 0x000fda0004701710 */
.L_x_6794:
[----:B------:R-:W-:Y:S05]  /*17a80*/  BSYNC B1 ;  /* 0x0000000000017941 */ /* 0x000fea0003800000 */
.L_x_6792:
        /* <DEDUP_REMOVED lines=15> */
.L_x_6796:
[----:B--2---:R-:W-:Y:S02]  /*17b80*/  FSETP.GTU.FTZ.AND P0, PT, |R14|, +INF , PT ;  /* 0x7f8000000e00780b */ /* 0x004fe40003f1c200 */
[----:B------:R-:W-:-:S04]  /*17b90*/  ISETP.LT.U32.AND P1, PT, R0, R10, PT ;  /* 0x0000000a0000720c */ /* 0x000fc80003f21070 */
[----:B------:R-:W-:-:S13]  /*17ba0*/  ISETP.LT.OR.EX P0, PT, R47, R11, !P0, P1 ;  /* 0x0000000b2f00720c */ /* 0x000fda0004701710 */
.L_x_6797:
[----:B------:R-:W-:Y:S05]  /*17bb0*/  BSYNC B1 ;  /* 0x0000000000017941 */ /* 0x000fea0003800000 */
.L_x_6795:
        /* <DEDUP_REMOVED lines=15> */
.L_x_6799:
[----:B---3--:R-:W-:Y:S02]  /*17cb0*/  FSETP.GTU.FTZ.AND P0, PT, |R22|, +INF , PT ;  /* 0x7f8000001600780b */ /* 0x008fe40003f1c200 */
[----:B------:R-:W-:-:S04]  /*17cc0*/  ISETP.LT.U32.AND P1, PT, R26, R18, PT ;  /* 0x000000121a00720c */ /* 0x000fc80003f21070 */
[----:B------:R-:W-:-:S13]  /*17cd0*/  ISETP.LT.OR.EX P0, PT, R27, R19, !P0, P1 ;  /* 0x000000131b00720c */ /* 0x000fda0004701710 */
.L_x_6800:
[----:B------:R-:W-:Y:S05]  /*17ce0*/  BSYNC B1 ;  /* 0x0000000000017941 */ /* 0x000fea0003800000 */
.L_x_6798:
        /* <DEDUP_REMOVED lines=15> */
.L_x_6802:
[----:B----4-:R-:W-:Y:S02]  /*17de0*/  FSETP.GTU.FTZ.AND P0, PT, |R28|, +INF , PT ;  /* 0x7f8000001c00780b */ /* 0x010fe40003f1c200 */
[----:B------:R-:W-:-:S04]  /*17df0*/  ISETP.LT.U32.AND P1, PT, R8, R20, PT ;  /* 0x000000140800720c */ /* 0x000fc80003f21070 */
[----:B------:R-:W-:-:S13]  /*17e00*/  ISETP.LT.OR.EX P0, PT, R49, R21, !P0, P1 ;  /* 0x000000153100720c */ /* 0x000fda0004701710 */
.L_x_6803:
[----:B------:R-:W-:Y:S05]  /*17e10*/  BSYNC B1 ;  /* 0x0000000000017941 */ /* 0x000fea0003800000 */
.L_x_6801:
        /* <DEDUP_REMOVED lines=14> */
.L_x_6791:
[----:B------:R-:W-:Y:S05]  /*17f00*/  BSYNC B0 ;  /* 0x0000000000007941 */ /* 0x000fea0003800000 */
.L_x_6790:
[----:B------:R-:W-:-:S04]  /*17f10*/  SHF.R.S32.HI R3, RZ, 0x1, R3 ;  /* 0x00000001ff037819 */ /* 0x000fc80000011403 */
[----:B------:R-:W-:-:S13]  /*17f20*/  ISETP.GE.AND P0, PT, R3, 0x20, PT ;  /* 0x000000200300780c */ /* 0x000fda0003f06270 */
[----:B------:R-:W-:Y:S05]  /*17f30*/  @P0 BRA `(.L_x_6804) ;  /* 0xfffffff800540947 */ /* 0x000fea000383ffff */
[----:B------:R-:W-:-:S07]  /*17f40*/  IMAD.MOV.U32 R3, RZ, RZ, 0x20 ;  /* 0x00000020ff037424 */ /* 0x000fce00078e00ff */
.L_x_6789:
[----:B------:R-:W-:Y:S01]  /*17f50*/  ISETP.GE.AND P0, PT, R3, 0x2, PT ;  /* 0x000000020300780c */ /* 0x000fe20003f06270 */
[----:B------:R-:W-:Y:S05]  /*17f60*/  WARPSYNC.ALL ;  /* 0x0000000000007948 */ /* 0x000fea0003800000 */
[----:B------:R-:W-:Y:S07]  /*17f70*/  BAR.SYNC.DEFER_BLOCKING 0x0 ;  /* 0x0000000000007b1d */ /* 0x000fee0000010000 */
[----:B------:R-:W-:Y:S05]  /*17f80*/  @!P0 BRA `(.L_x_6788) ;  /* 0x0000000400708947 */ /* 0x000fea0003800000 */
[----:B------:R-:W-:-:S07]  /*17f90*/  IMAD.MOV.U32 R4, RZ, RZ, 0x1 ;  /* 0x00000001ff047424 */ /* 0x000fce00078e00ff */
.L_x_6817:
        /* <DEDUP_REMOVED lines=15> */
.L_x_6806:
[----:B---3--:R-:W-:Y:S02]  /*18090*/  FSETP.GTU.FTZ.AND P0, PT, |R6|, +INF , PT ;  /* 0x7f8000000600780b */ /* 0x008fe40003f1c200 */
[----:B0-----:R-:W-:-:S04]  /*180a0*/  ISETP.LT.U32.AND P1, PT, R24, R11, PT ;  /* 0x0000000b1800720c */ /* 0x001fc80003f21070 */
[----:B----4-:R-:W-:-:S13]  /*180b0*/  ISETP.LT.OR.EX P0, PT, R13, R10, !P0, P1 ;  /* 0x0000000a0d00720c */ /* 0x010fda0004701710 */
.L_x_6807:
[----:B------:R-:W-:Y:S05]  /*180c0*/  BSYNC B0 ;  /* 0x0000000000007941 */ /* 0x000fea0003800000 */
.L_x_6805:
[----:B------:R-:W-:Y:S01]  /*180d0*/  FSETP.GTU.FTZ.AND P1, PT, |R53|, +INF , PT ;  /* 0x7f8000003500780b */ /* 0x000fe20003f3c200 */
[----:B-1----:R0:W1:Y:S01]  /*180e0*/  SHFL.DOWN PT, R12, R53, R4, 0x1f ;  /* 0x08001f04350c7589 */ /* 0x00206200000e0000 */
[----:B------:R-:W-:Y:S01]  /*180f0*/  BSSY B0, `(.L_x_6808) ;  /* 0x0000013000007945 */ /* 0x000fe20003800000 */
[----:B--2---:R-:W-:Y:S02]  /*18100*/  SEL R24, R24, R11, P0 ;  /* 0x0000000b18187207 */ /* 0x004fe40000000000 */
[----:B------:R0:W2:Y:S01]  /*18110*/  SHFL.DOWN PT, R14, R47, R4, 0x1f ;  /* 0x08001f042f0e7589 */ /* 0x0000a200000e0000 */
[----:B------:R-:W-:Y:S02]  /*18120*/  SEL R13, R13, R10, P0 ;  /* 0x0000000a0d0d7207 */ /* 0x000fe40000000000 */
[----:B------:R-:W-:Y:S01]  /*18130*/  FSEL R7, R7, R6, P0 ;  /* 0x0000000607077208 */ /* 0x000fe20000000000 */
        /* <DEDUP_REMOVED lines=11> */
.L_x_6809:
[----:B-1----:R-:W-:Y:S02]  /*181f0*/  FSETP.GTU.FTZ.AND P0, PT, |R12|, +INF , PT ;  /* 0x7f8000000c00780b */ /* 0x002fe40003f1c200 */
[----:B---3--:R-:W-:-:S04]  /*18200*/  ISETP.LT.U32.AND P1, PT, R0, R19, PT ;  /* 0x000000130000720c */ /* 0x008fc80003f21070 */
[----:B--2---:R-:W-:-:S13]  /*18210*/  ISETP.LT.OR.EX P0, PT, R47, R14, !P0, P1 ;  /* 0x0000000e2f00720c */ /* 0x004fda0004701710 */
.L_x_6810:
[----:B------:R-:W-:Y:S05]  /*18220*/  BSYNC B0 ;  /* 0x0000000000007941 */ /* 0x000fea0003800000 */
.L_x_6808:
        /* <DEDUP_REMOVED lines=18> */
.L_x_6812:
[----:B--2---:R-:W-:Y:S02]  /*18350*/  FSETP.GTU.FTZ.AND P0, PT, |R6|, +INF , PT ;  /* 0x7f8000000600780b */ /* 0x004fe40003f1c200 */
[----:B---3--:R-:W-:-:S04]  /*18360*/  ISETP.LT.U32.AND P1, PT, R26, R11, PT ;  /* 0x0000000b1a00720c */ /* 0x008fc80003f21070 */
[----:B0-----:R-:W-:-:S13]  /*18370*/  ISETP.LT.OR.EX P0, PT, R27, R10, !P0, P1 ;  /* 0x0000000a1b00720c */ /* 0x001fda0004701710 */
.L_x_6813:
[----:B------:R-:W-:Y:S05]  /*18380*/  BSYNC B0 ;  /* 0x0000000000007941 */ /* 0x000fea0003800000 */
.L_x_6811:
        /* <DEDUP_REMOVED lines=18> */
.L_x_6815:
[----:B--2---:R-:W-:Y:S02]  /*184b0*/  FSETP.GTU.FTZ.AND P0, PT, |R12|, +INF , PT ;  /* 0x7f8000000c00780b */ /* 0x004fe40003f1c200 */
[----:B---3--:R-:W-:-:S04]  /*184c0*/  ISETP.LT.U32.AND P1, PT, R8, R19, PT ;  /* 0x000000130800720c */ /* 0x008fc80003f21070 */
[----:B-1----:R-:W-:-:S13]  /*184d0*/  ISETP.LT.OR.EX P0, PT, R49, R14, !P0, P1 ;  /* 0x0000000e3100720c */ /* 0x002fda0004701710 */
.L_x_6816:
[----:B------:R-:W-:Y:S05]  /*184e0*/  BSYNC B0 ;  /* 0x0000000000007941 */ /* 0x000fea0003800000 */
.L_x_6814:
[----:B0-----:R-:W-:Y:S01]  /*184f0*/  IMAD.SHL.U32 R4, R4, 0x2, RZ ;  /* 0x0000000204047824 */ /* 0x001fe200078e00ff */
[----:B------:R-:W-:Y:S02]  /*18500*/  FSEL R9, R9, R12, P0 ;  /* 0x0000000c09097208 */ /* 0x000fe40000000000 */
[----:B------:R-:W-:Y:S02]  /*18510*/  SEL R8, R8, R19, P0 ;  /* 0x0000001308087207 */ /* 0x000fe40000000000 */
[----:B------:R-:W-:Y:S02]  /*18520*/  ISETP.GE.AND P1, PT, R4, R3, PT ;  /* 0x000000030400720c */ /* 0x000fe40003f26270 */
[----:B------:R-:W-:-:S11]  /*18530*/  SEL R49, R49, R14, P0 ;  /* 0x0000000e31317207 */ /* 0x000fd60000000000 */
[----:B------:R-:W-:Y:S05]  /*18540*/  @!P1 BRA `(.L_x_6817) ;  /* 0xfffffff800949947 */ /* 0x000fea000383ffff */
.L_x_6788:
[----:B01----:R-:W0:Y:S01]  /*18550*/  LDC R12, c[0x0][0x3fc] ;  /* 0x0000ff00ff0c7b82 */ /* 0x003e220000000800 */
        /* <DEDUP_REMOVED lines=283> */
.L_x_6818:
        /* <DEDUP_REMOVED lines=281> */
.L_x_6819:
        /* <DEDUP_REMOVED lines=276> */
.L_x_6820:
        /* <DEDUP_REMOVED lines=275> */
.L_x_6821:
        /* <DEDUP_REMOVED lines=11> */
.L_x_6827:
        /* <DEDUP_REMOVED lines=8> */
[----:B------:R-:W-:Y:S02]  /*1cc40*/  IMAD.MOV.U32 R16, RZ, RZ, R14 ;  /* 0x000000ffff107224 */ /* 0x000fe400078e000e */
[----:B------:R-:W-:-:S07]  /*1cc50*/  IMAD.MOV.U32 R14, RZ, RZ, R17 ;  /* 0x000000ffff0e7224 */ /* 0x000fce00078e0011 */
[----:B------:R-:W-:Y:S05]  /*1cc60*/  CALL.REL.NOINC `($__internal_53_$__cuda_sm20_rem_u64) ;  /* 0x000000a800bc7944 */ /* 0x000fea0003c00000 */
[----:B------:R-:W-:Y:S02]  /*1cc70*/  IMAD.MOV.U32 R4, RZ, RZ, R12 ;  /* 0x000000ffff047224 */ /* 0x000fe400078e000c */
[----:B------:R-:W-:Y:S01]  /*1cc80*/  IMAD.MOV.U32 R5, RZ, RZ, R17 ;  /* 0x000000ffff057224 */ /* 0x000fe200078e0011 */
[----:B------:R-:W-:Y:S06]  /*1cc90*/  BRA `(.L_x_6826) ;  /* 0x00000000004c7947 */ /* 0x000fec0003800000 */
.L_x_6825:
        /* <DEDUP_REMOVED lines=19> */
.L_x_6826:
[----:B------:R-:W-:Y:S05]  /*1cdd0*/  BSYNC B1 ;  /* 0x0000000000017941 */ /* 0x000fea0003800000 */
.L_x_6824:
[----:B------:R-:W-:Y:S01]  /*1cde0*/  ISETP.NE.U32.AND P0, PT, R4, RZ, PT ;  /* 0x000000ff0400720c */ /* 0x000fe20003f05070 */
[----:B------:R-:W-:Y:S02]  /*1cdf0*/  IMAD.MOV.U32 R14, RZ, RZ, R10 ;  /* 0x000000ffff0e7224 */ /* 0x000fe400078e000a */
[----:B------:R-:W-:Y:S01]  /*1ce00*/  IMAD.MOV.U32 R17, RZ, RZ, R11 ;  /* 0x000000ffff117224 */ /* 0x000fe200078e000b */
[----:B------:R-:W-:-:S13]  /*1ce10*/  ISETP.NE.AND.EX P0, PT, R5, RZ, PT, P0 ;  /* 0x000000ff0500720c */ /* 0x000fda0003f05300 */
[----:B------:R-:W-:Y:S05]  /*1ce20*/  @P0 BRA `(.L_x_6827) ;  /* 0xfffffffc00640947 */ /* 0x000fea000383ffff */
[----:B------:R-:W-:Y:S05]  /*1ce30*/  BSYNC B0 ;  /* 0x0000000000007941 */ /* 0x000fea0003800000 */
.L_x_6823:
[----:B------:R-:W-:Y:S01]  /*1ce40*/  ISETP.NE.U32.AND P2, PT, R11, RZ, PT ;  /* 0x000000ff0b00720c */ /* 0x000fe20003f45070 */
[----:B------:R-:W-:-:S12]  /*1ce50*/  BSSY B0, `(.L_x_6828) ;  /* 0x000001c000007945 */ /* 0x000fd80003800000 */
[----:B------:R-:W-:Y:S05]  /*1ce60*/  @!P2 BRA `(.L_x_6829) ;  /* 0x00000000001ca947 */ /* 0x000fea0003800000 */
[----:B------:R-:W-:Y:S01]  /*1ce70*/  IMAD.MOV.U32 R14, RZ, RZ, 0x10 ;  /* 0x00000010ff0e7424 */ /* 0x000fe200078e00ff */
[----:B------:R-:W-:Y:S01]  /*1ce80*/  MOV R12, 0x1ceb0 ;  /* 0x0001ceb0000c7802 */ /* 0x000fe20000000f00 */
[----:B------:R-:W-:-:S07]  /*1ce90*/  IMAD.MOV.U32 R20, RZ, RZ, RZ ;  /* 0x000000ffff147224 */ /* 0x000fce00078e00ff */
[----:B------:R-:W-:Y:S05]  /*1cea0*/  CALL.REL.NOINC `($__internal_52_$__cuda_sm20_div_u64) ;  /* 0x000000a400147944 */ /* 0x000fea0003c00000 */
[----:B------:R-:W-:Y:S02]  /*1ceb0*/  IMAD.MOV.U32 R4, RZ, RZ, R14 ;  /* 0x000000ffff047224 */ /* 0x000fe400078e000e */
[----:B------:R-:W-:Y:S01]  /*1cec0*/  IMAD.MOV.U32 R5, RZ, RZ, R21 ;  /* 0x000000ffff057224 */ /* 0x000fe200078e0015 */
[----:B------:R-:W-:Y:S06]  /*1ced0*/  BRA `(.L_x_6830) ;  /* 0x00000000004c7947 */ /* 0x000fec0003800000 */
.L_x_6829:
        /* <DEDUP_REMOVED lines=19> */
.L_x_6830:
[----:B------:R-:W-:Y:S05]  /*1d010*/  BSYNC B0 ;  /* 0x0000000000007941 */ /* 0x000fea0003800000 */
.L_x_6828:
[----:B------:R-:W-:Y:S04]  /*1d020*/  BSSY B0, `(.L_x_6831) ;  /* 0x000001d000007945 */ /* 0x000fe80003800000 */
        /* <DEDUP_REMOVED lines=8> */
.L_x_6832:
        /* <DEDUP_REMOVED lines=20> */
.L_x_6833:
[----:B------:R-:W-:Y:S05]  /*1d1f0*/  BSYNC B0 ;  /* 0x0000000000007941 */ /* 0x000fea0003800000 */
.L_x_6831:
        /* <DEDUP_REMOVED lines=8> */
[----:B------:R-:W-:Y:S05]  /*1d280*/  CALL.REL.NOINC `($__internal_52_$__cuda_sm20_div_u64) ;  /* 0x000000a0001c7944 */ /* 0x000fea0003c00000 */
[----:B------:R-:W-:Y:S02]  /*1d290*/  IMAD.MOV.U32 R4, RZ, RZ, R14 ;  /* 0x000000ffff047224 */ /* 0x000fe400078e000e */
[----:B------:R-:W-:Y:S01]  /*1d2a0*/  IMAD.MOV.U32 R5, RZ, RZ, R21 ;  /* 0x000000ffff057224 */ /* 0x000fe200078e0015 */
[----:B------:R-:W-:Y:S06]  /*1d2b0*/  BRA `(.L_x_6836) ;  /* 0x0000000000507947 */ /* 0x000fec0003800000 */
.L_x_6835:
        /* <DEDUP_REMOVED lines=20> */
.L_x_6836:
[----:B------:R-:W-:Y:S05]  /*1d400*/  BSYNC B0 ;  /* 0x0000000000007941 */ /* 0x000fea0003800000 */
.L_x_6834:
[----:B------:R-:W-:Y:S02]  /*1d410*/  ULDC.64 UR4, c[0x0][0x610] ;  /* 0x0001840000047ab9 */ /* 0x000fe40000000a00 */
[----:B------:R-:W-:-:S04]  /*1d420*/  IADD3 R4, P0, R4, UR4, RZ ;  /* 0x0000000404047c10 */ /* 0x000fc8000ff1e0ff */
[----:B------:R-:W-:-:S05]  /*1d430*/  IADD3.X R5, R5, UR5, RZ, P0, !PT ;  /* 0x0000000505057c10 */ /* 0x000fca00087fe4ff */
[----:B------:R-:W-:-:S07]  /*1d440*/  IMAD.MOV.U32 R10, RZ, RZ, R5 ;  /* 0x000000ffff0a7224 */ /* 0x000fce00078e0005 */
.L_x_6822:
        /* <DEDUP_REMOVED lines=288> */
.L_x_6838:
        /* <DEDUP_REMOVED lines=275> */
.L_x_6839:
        /* <DEDUP_REMOVED lines=276> */
.L_x_6840:
        /* <DEDUP_REMOVED lines=275> */
.L_x_6841:
        /* <DEDUP_REMOVED lines=14> */
.L_x_6843:
[----:B------:R-:W-:Y:S05]  /*21ad0*/  BSYNC B0 ;  /* 0x0000000000007941 */ /* 0x000fea0003800000 */
.L_x_6842:
        /* <DEDUP_REMOVED lines=24> */
.L_x_6845:
[----:B------:R-:W-:Y:S05]  /*21c60*/  BSYNC B0 ;  /* 0x0000000000007941 */ /* 0x000fea0003800000 */
.L_x_6844:
        /* <DEDUP_REMOVED lines=35> */
.L_x_6847:
[----:B------:R-:W-:Y:S05]  /*21ea0*/  BSYNC B0 ;  /* 0x0000000000007941 */ /* 0x000fea0003800000 */
.L_x_6846:
        /* <DEDUP_REMOVED lines=32> */
[----:B0-----:R-:W-:-:S02]  /*220b0*/  IMAD.U32 R9, RZ, RZ, UR6 ;  /* 0x00000006ff097e24 */ /* 0x001fc4000f8e00ff */
        /* <DEDUP_REMOVED lines=21> */
.L_x_6861:
        /* <DEDUP_REMOVED lines=39> */
.L_x_6853:
[----:B-----5:R-:W-:Y:S02]  /*22480*/  FSETP.GTU.FTZ.AND P0, PT, |R12|, +INF , PT ;  /* 0x7f8000000c00780b */ /* 0x020fe40003f1c200 */
[----:B------:R-:W-:-:S04]  /*22490*/  ISETP.LT.U32.AND P3, PT, R22, R36, PT ;  /* 0x000000241600720c */ /* 0x000fc80003f61070 */
[----:B------:R-:W-:-:S13]  /*224a0*/  ISETP.LT.OR.EX P0, PT, R23, R37, !P0, P3 ;  /* 0x000000251700720c */ /* 0x000fda0004701730 */
.L_x_6854:
[----:B------:R-:W-:Y:S05]  /*224b0*/  BSYNC B2 ;  /* 0x0000000000027941 */ /* 0x000fea0003800000 */
.L_x_6852:
        /* <DEDUP_REMOVED lines=15> */
.L_x_6856:
[----:B------:R-:W-:Y:S02]  /*225b0*/  FSETP.GTU.FTZ.AND P0, PT, |R38|, +INF , PT ;  /* 0x7f8000002600780b */ /* 0x000fe40003f1c200 */
[----:B------:R-:W-:-:S04]  /*225c0*/  ISETP.LT.U32.AND P3, PT, R24, R30, PT ;  /* 0x0000001e1800720c */ /* 0x000fc80003f61070 */
[----:B------:R-:W-:-:S13]  /*225d0*/  ISETP.LT.OR.EX P0, PT, R25, R31, !P0, P3 ;  /* 0x0000001f1900720c */ /* 0x000fda0004701730 */
.L_x_6857:
[----:B------:R-:W-:Y:S05]  /*225e0*/  BSYNC B2 ;  /* 0x0000000000027941 */ /* 0x000fea0003800000 */
.L_x_6855:
        /* <DEDUP_REMOVED lines=15> */
.L_x_6859:
[----:B------:R-:W-:Y:S02]  /*226e0*/  FSETP.GTU.FTZ.AND P0, PT, |R40|, +INF , PT ;  /* 0x7f8000002800780b */ /* 0x000fe40003f1c200 */
[----:B------:R-:W-:-:S04]  /*226f0*/  ISETP.LT.U32.AND P3, PT, R26, R20, PT ;  /* 0x000000141a00720c */ /* 0x000fc80003f61070 */
[----:B------:R-:W-:-:S13]  /*22700*/  ISETP.LT.OR.EX P0, PT, R27, R21, !P0, P3 ;  /* 0x000000151b00720c */ /* 0x000fda0004701730 */
.L_x_6860:
[----:B------:R-:W-:Y:S05]  /*22710*/  BSYNC B2 ;  /* 0x0000000000027941 */ /* 0x000fea0003800000 */
.L_x_6858:
[----:B------:R-:W-:Y:S02]  /*22720*/  SEL R26, R26, R20, P0 ;  /* 0x000000141a1a7207 */ /* 0x000fe40000000000 */
[----:B------:R-:W-:Y:S02]  /*22730*/  SEL R27, R27, R21, P0 ;  /* 0x000000151b1b7207 */ /* 0x000fe40000000000 */
[----:B------:R-:W-:Y:S01]  /*22740*/  FSEL R7, R7, R40, P0 ;  /* 0x0000002807077208 */ /* 0x000fe20000000000 */
[----:B------:R-:W-:Y:S06]  /*22750*/  @!P2 BRA `(.L_x_6861) ;  /* 0xfffffff800aca947 */ /* 0x000fec000383ffff */
[----:B------:R-:W-:Y:S05]  /*22760*/  BSYNC B0 ;  /* 0x0000000000007941 */ /* 0x000fea0003800000 */
.L_x_6851:
[----:B------:R-:W-:Y:S05]  /*22770*/  BRA `(.L_x_6850) ;  /* 0x0000000400c87947 */ /* 0x000fea0003800000 */
.L_x_6849:
[----:B------:R-:W-:Y:S01]  /*22780*/  ULDC UR4, c[0x0][0x23c] ;  /* 0x00008f0000047ab9 */ /* 0x000fe20000000800 */
[----:B------:R-:W-:Y:S01]  /*22790*/  ULDC UR5, c[0x0][0x23c] ;  /* 0x00008f0000057ab9 */ /* 0x000fe20000000800 */
[----:B------:R-:W-:Y:S01]  /*227a0*/  ISETP.GE.U32.AND P0, PT, R3, UR4, PT ;  /* 0x0000000403007c0c */ /* 0x000fe2000bf06070 */
[----:B------:R-:W-:Y:S02]  /*227b0*/  IMAD.U32 R11, RZ, RZ, UR6 ;  /* 0x00000006ff0b7e24 */ /* 0x000fe4000f8e00ff */
[----:B------:R-:W-:Y:S02]  /*227c0*/  IMAD.U32 R22, RZ, RZ, UR8 ;  /* 0x00000008ff167e24 */ /* 0x000fe4000f8e00ff */
[----:B------:R-:W-:Y:S02]  /*227d0*/  IMAD.U32 R23, RZ, RZ, UR9 ;  /* 0x00000009ff177e24 */ /* 0x000fe4000f8e00ff */
[----:B0-----:R-:W-:Y:S02]  /*227e0*/  IMAD.U32 R9, RZ, RZ, UR6 ;  /* 0x00000006ff097e24 */ /* 0x001fe4000f8e00ff */
        /* <DEDUP_REMOVED lines=21> */
.L_x_6871:
        /* <DEDUP_REMOVED lines=40> */
.L_x_6863:
[----:B-----5:R-:W-:Y:S02]  /*22bc0*/  FSETP.GTU.FTZ.AND P0, PT, |R40|, +INF , PT ;  /* 0x7f8000002800780b */ /* 0x020fe40003f1c200 */
[----:B------:R-:W-:-:S04]  /*22bd0*/  ISETP.LT.U32.AND P3, PT, R22, R32, PT ;  /* 0x000000201600720c */ /* 0x000fc80003f61070 */
[----:B------:R-:W-:-:S13]  /*22be0*/  ISETP.LT.OR.EX P0, PT, R23, R33, !P0, P3 ;  /* 0x000000211700720c */ /* 0x000fda0004701730 */
.L_x_6864:
[----:B------:R-:W-:Y:S05]  /*22bf0*/  BSYNC B0 ;  /* 0x0000000000007941 */ /* 0x000fea0003800000 */
.L_x_6862:
        /* <DEDUP_REMOVED lines=15> */
.L_x_6866:
[----:B------:R-:W-:Y:S02]  /*22cf0*/  FSETP.GTU.FTZ.AND P0, PT, |R42|, +INF , PT ;  /* 0x7f8000002a00780b */ /* 0x000fe40003f1c200 */
[----:B------:R-:W-:-:S04]  /*22d00*/  ISETP.LT.U32.AND P3, PT, R24, R30, PT ;  /* 0x0000001e1800720c */ /* 0x000fc80003f61070 */
[----:B------:R-:W-:-:S13]  /*22d10*/  ISETP.LT.OR.EX P0, PT, R25, R31, !P0, P3 ;  /* 0x0000001f1900720c */ /* 0x000fda0004701730 */
.L_x_6867:
[----:B------:R-:W-:Y:S05]  /*22d20*/  BSYNC B0 ;  /* 0x0000000000007941 */ /* 0x000fea0003800000 */
.L_x_6865:
        /* <DEDUP_REMOVED lines=15> */
.L_x_6869:
[----:B------:R-:W-:Y:S02]  /*22e20*/  FSETP.GTU.FTZ.AND P0, PT, |R44|, +INF , PT ;  /* 0x7f8000002c00780b */ /* 0x000fe40003f1c200 */
[----:B------:R-:W-:-:S04]  /*22e30*/  ISETP.LT.U32.AND P3, PT, R26, R20, PT ;  /* 0x000000141a00720c */ /* 0x000fc80003f61070 */
[----:B------:R-:W-:-:S13]  /*22e40*/  ISETP.LT.OR.EX P0, PT, R27, R21, !P0, P3 ;  /* 0x000000151b00720c */ /* 0x000fda0004701730 */
.L_x_6870:
[----:B------:R-:W-:Y:S05]  /*22e50*/  BSYNC B0 ;  /* 0x0000000000007941 */ /* 0x000fea0003800000 */
.L_x_6868:
[----:B------:R-:W-:Y:S02]  /*22e60*/  SEL R26, R26, R20, P0 ;  /* 0x000000141a1a7207 */ /* 0x000fe40000000000 */
[----:B------:R-:W-:Y:S02]  /*22e70*/  SEL R27, R27, R21, P0 ;  /* 0x000000151b1b7207 */ /* 0x000fe40000000000 */
[----:B------:R-:W-:Y:S01]  /*22e80*/  FSEL R7, R7, R44, P0 ;  /* 0x0000002c07077208 */ /* 0x000fe20000000000 */
[----:B------:R-:W-:Y:S06]  /*22e90*/  @!P2 BRA `(.L_x_6871) ;  /* 0xfffffff800a8a947 */ /* 0x000fec000383ffff */
.L_x_6850:
[----:B------:R-:W-:Y:S05]  /*22ea0*/  BSYNC B1 ;  /* 0x0000000000017941 */ /* 0x000fea0003800000 */
.L_x_6848:
        /* <DEDUP_REMOVED lines=20> */
.L_x_6887:
[C---:B-1----:R-:W-:Y:S01]  /*22ff0*/  IMAD.IADD R8, R3.reuse, 0x1, R6 ;  /* 0x0000000103087824 */ /* 0x042fe200078e0206 */
[----:B------:R-:W-:Y:S04]  /*23000*/  BAR.SYNC.DEFER_BLOCKING 0x0 ;  /* 0x0000000000007b1d */ /* 0x000fe80000010000 */
[----:B------:R-:W-:Y:S02]  /*23010*/  ISETP.GE.U32.AND P0, PT, R8, UR6, PT ;  /* 0x0000000608007c0c */ /* 0x000fe4000bf06070 */
[----:B------:R-:W-:Y:S02]  /*23020*/  BSSY B0, `(.L_x_6873) ;  /* 0x0000061000007945 */ /* 0x000fe40003800000 */
[----:B------:R-:W-:-:S13]  /*23030*/  ISETP.GE.U32.OR P0, PT, R3, R6, P0 ;  /* 0x000000060300720c */ /* 0x000fda0000706470 */
[----:B--2---:R-:W-:Y:S05]  /*23040*/  @P0 BRA `(.L_x_6874) ;  /* 0x0000000400780947 */ /* 0x004fea0003800000 */
[----:B------:R-:W-:Y:S01]  /*23050*/  IMAD R8, R8, R15, R2 ;  /* 0x0000000f08087224 */ /* 0x000fe200078e0202 */
[----:B------:R-:W-:Y:S01]  /*23060*/  FSETP.GTU.FTZ.AND P0, PT, |R13|, +INF , PT ;  /* 0x7f8000000d00780b */ /* 0x000fe20003f1c200 */
[----:B------:R-:W-:Y:S03]  /*23070*/  BSSY B1, `(.L_x_6875) ;  /* 0x0000017000017945 */ /* 0x000fe60003800000 */
[----:B------:R-:W-:-:S05]  /*23080*/  LEA R8, R8, UR4, 0x6 ;  /* 0x0000000408087c11 */ /* 0x000fca000f8e30ff */
        /* <DEDUP_REMOVED lines=18> */
.L_x_6876:
[----:B--2---:R-:W-:Y:S02]  /*231b0*/  FSETP.GTU.FTZ.AND P0, PT, |R12|, +INF , PT ;  /* 0x7f8000000c00780b */ /* 0x004fe40003f1c200 */
[----:B0-----:R-:W-:-:S04]  /*231c0*/  ISETP.LT.U32.AND P2, PT, R28, R32, PT ;  /* 0x000000201c00720c */ /* 0x001fc80003f41070 */
[----:B------:R-:W-:-:S13]  /*231d0*/  ISETP.LT.OR.EX P0, PT, R29, R33, !P0, P2 ;  /* 0x000000211d00720c */ /* 0x000fda0004701720 */
.L_x_6877:
[----:B------:R-:W-:Y:S05]  /*231e0*/  BSYNC B1 ;  /* 0x0000000000017941 */ /* 0x000fea0003800000 */
.L_x_6875:
        /* <DEDUP_REMOVED lines=15> */
.L_x_6879:
[----:B---3--:R-:W-:Y:S02]  /*232e0*/  FSETP.GTU.FTZ.AND P0, PT, |R14|, +INF , PT ;  /* 0x7f8000000e00780b */ /* 0x008fe40003f1c200 */
[----:B------:R-:W-:-:S04]  /*232f0*/  ISETP.LT.U32.AND P2, PT, R22, R34, PT ;  /* 0x000000221600720c */ /* 0x000fc80003f41070 */
[----:B------:R-:W-:-:S13]  /*23300*/  ISETP.LT.OR.EX P0, PT, R23, R35, !P0, P2 ;  /* 0x000000231700720c */ /* 0x000fda0004701720 */
.L_x_6880:
[----:B------:R-:W-:Y:S05]  /*23310*/  BSYNC B1 ;  /* 0x0000000000017941 */ /* 0x000fea0003800000 */
.L_x_6878:
        /* <DEDUP_REMOVED lines=15> */
.L_x_6882:
[----:B----4-:R-:W-:Y:S02]  /*23410*/  FSETP.GTU.FTZ.AND P0, PT, |R36|, +INF , PT ;  /* 0x7f8000002400780b */ /* 0x010fe40003f1c200 */
[----:B------:R-:W-:-:S04]  /*23420*/  ISETP.LT.U32.AND P2, PT, R24, R30, PT ;  /* 0x0000001e1800720c */ /* 0x000fc80003f41070 */
[----:B------:R-:W-:-:S13]  /*23430*/  ISETP.LT.OR.EX P0, PT, R25, R31, !P0, P2 ;  /* 0x0000001f1900720c */ /* 0x000fda0004701720 */
.L_x_6883:
[----:B------:R-:W-:Y:S05]  /*23440*/  BSYNC B1 ;  /* 0x0000000000017941 */ /* 0x000fea0003800000 */
.L_x_6881:
        /* <DEDUP_REMOVED lines=15> */
.L_x_6885:
[----:B------:R-:W-:Y:S02]  /*23540*/  FSETP.GTU.FTZ.AND P0, PT, |R38|, +INF , PT ;  /* 0x7f8000002600780b */ /* 0x000fe40003f1c200 */
[----:B------:R-:W-:-:S04]  /*23550*/  ISETP.LT.U32.AND P2, PT, R26, R20, PT ;  /* 0x000000141a00720c */ /* 0x000fc80003f41070 */
[----:B------:R-:W-:-:S13]  /*23560*/  ISETP.LT.OR.EX P0, PT, R27, R21, !P0, P2 ;  /* 0x000000151b00720c */ /* 0x000fda0004701720 */
.L_x_6886:
[----:B------:R-:W-:Y:S05]  /*23570*/  BSYNC B1 ;  /* 0x0000000000017941 */ /* 0x000fea0003800000 */
.L_x_6884:
[----:B------:R-:W-:Y:S01]  /*23580*/  SEL R26, R26, R20, P0 ;  /* 0x000000141a1a7207 */ /* 0x000fe20000000000 */
[----:B------:R2:W-:Y:S01]  /*23590*/  STS.64 [R0+0x8], R28 ;  /* 0x0000081c00007388 */ /* 0x0005e20000000a00 */
[----:B------:R-:W-:Y:S02]  /*235a0*/  SEL R27, R27, R21, P0 ;  /* 0x000000151b1b7207 */ /* 0x000fe40000000000 */
[----:B------:R-:W-:Y:S01]  /*235b0*/  FSEL R7, R7, R38, P0 ;  /* 0x0000002607077208 */ /* 0x000fe20000000000 */
[----:B------:R2:W-:Y:S04]  /*235c0*/  STS.64 [R0+0x18], R22 ;  /* 0x0000181600007388 */ /* 0x0005e80000000a00 */
[----:B------:R2:W-:Y:S04]  /*235d0*/  STS.64 [R0+0x28], R24 ;  /* 0x0000281800007388 */ /* 0x0005e80000000a00 */
[----:B------:R2:W-:Y:S04]  /*235e0*/  STS.64 [R0+0x38], R26 ;  /* 0x0000381a00007388 */ /* 0x0005e80000000a00 */
[----:B------:R2:W-:Y:S04]  /*235f0*/  STS [R0], R13 ;  /* 0x0000000d00007388 */ /* 0x0005e80000000800 */
[----:B------:R2:W-:Y:S04]  /*23600*/  STS [R0+0x10], R11 ;  /* 0x0000100b00007388 */ /* 0x0005e80000000800 */
[----:B------:R2:W-:Y:S04]  /*23610*/  STS [R0+0x20], R9 ;  /* 0x0000200900007388 */ /* 0x0005e80000000800 */
[----:B------:R2:W-:Y:S02]  /*23620*/  STS [R0+0x30], R7 ;  /* 0x0000300700007388 */ /* 0x0005e40000000800 */
.L_x_6874:
[----:B------:R-:W-:Y:S05]  /*23630*/  BSYNC B0 ;  /* 0x0000000000007941 */ /* 0x000fea0003800000 */
.L_x_6873:
[----:B------:R-:W-:Y:S02]  /*23640*/  ISETP.GT.AND P0, PT, R6, 0x1, PT ;  /* 0x000000010600780c */ /* 0x000fe40003f04270 */
[----:B------:R-:W-:-:S11]  /*23650*/  SHF.R.S32.HI R6, RZ, 0x1, R6 ;  /* 0x00000001ff067819 */ /* 0x000fd60000011406 */
[----:B------:R-:W-:Y:S05]  /*23660*/  @P0 BRA `(.L_x_6887) ;  /* 0xfffffff800600947 */ /* 0x000fea000383ffff */
.L_x_6872:
        /* <DEDUP_REMOVED lines=19> */
.L_x_6904:
[----:B-1----:R-:W-:Y:S01]  /*237a0*/  IMAD.IADD R8, R2, 0x1, R6 ;  /* 0x0000000102087824 */ /* 0x002fe200078e0206 */
[----:B------:R-:W-:Y:S04]  /*237b0*/  BAR.SYNC.DEFER_BLOCKING 0x0 ;  /* 0x0000000000007b1d */ /* 0x000fe80000010000 */
[----:B------:R-:W-:Y:S02]  /*237c0*/  ISETP.GE.U32.AND P0, PT, R8, R15, PT ;  /* 0x0000000f0800720c */ /* 0x000fe40003f06070 */
[----:B------:R-:W-:Y:S02]  /*237d0*/  BSSY B0, `(.L_x_6890) ;  /* 0x0000060000007945 */ /* 0x000fe40003800000 */
[----:B------:R-:W-:-:S13]  /*237e0*/  ISETP.GE.U32.OR P0, PT, R2, R6, P0 ;  /* 0x000000060200720c */ /* 0x000fda0000706470 */
[----:B----4-:R-:W-:Y:S05]  /*237f0*/  @P0 BRA `(.L_x_6891) ;  /* 0x0000000400740947 */ /* 0x010fea0003800000 */
[----:B------:R-:W-:Y:S01]  /*23800*/  IMAD R3, R6, 0x40, R0 ;  /* 0x0000004006037824 */ /* 0x000fe200078e0200 */
[----:B------:R-:W-:Y:S01]  /*23810*/  FSETP.GTU.FTZ.AND P0, PT, |R13|, +INF , PT ;  /* 0x7f8000000d00780b */ /* 0x000fe20003f1c200 */
[----:B------:R-:W-:Y:S03]  /*23820*/  BSSY B1, `(.L_x_6892) ;  /* 0x0000016000017945 */ /* 0x000fe60003800000 */
[----:B------:R1:W4:Y:S04]  /*23830*/  LDS R8, [R3] ;  /* 0x0000000003087984 */ /* 0x0003280000000800 */
[----:B------:R1:W0:Y:S04]  /*23840*/  LDS R12, [R3+0x10] ;  /* 0x00001000030c7984 */ /* 0x0002280000000800 */
[----:B------:R1:W0:Y:S04]  /*23850*/  LDS R14, [R3+0x20] ;  /* 0x00002000030e7984 */ /* 0x0002280000000800 */
[----:B------:R1:W0:Y:S04]  /*23860*/  LDS R36, [R3+0x30] ;  /* 0x0000300003247984 */ /* 0x0002280000000800 */
[----:B------:R1:W0:Y:S04]  /*23870*/  LDS.64 R30, [R3+0x8] ;  /* 0x00000800031e7984 */ /* 0x0002280000000a00 */
[----:B------:R1:W0:Y:S04]  /*23880*/  LDS.64 R32, [R3+0x18] ;  /* 0x0000180003207984 */ /* 0x0002280000000a00 */
[----:B------:R1:W0:Y:S04]  /*23890*/  LDS.64 R34, [R3+0x28] ;  /* 0x0000280003227984 */ /* 0x0002280000000a00 */
[----:B------:R1:W0:Y:S01]  /*238a0*/  LDS.64 R20, [R3+0x38] ;  /* 0x0000380003147984 */ /* 0x0002220000000a00 */
[----:B------:R-:W-:Y:S05]  /*238b0*/  @P0 BRA `(.L_x_6893) ;  /* 0x0000000000240947 */ /* 0x000fea0003800000 */
[C---:B----4-:R-:W-:Y:S02]  /*238c0*/  FSETP.NEU.FTZ.AND P3, PT, R13.reuse, R8, PT ;  /* 0x000000080d00720b */ /* 0x050fe40003f7d000 */
        /* <DEDUP_REMOVED lines=8> */
.L_x_6893:
[----:B----4-:R-:W-:Y:S02]  /*23950*/  FSETP.GTU.FTZ.AND P0, PT, |R8|, +INF , PT ;  /* 0x7f8000000800780b */ /* 0x010fe40003f1c200 */
[----:B0-----:R-:W-:-:S04]  /*23960*/  ISETP.LT.U32.AND P2, PT, R28, R30, PT ;  /* 0x0000001e1c00720c */ /* 0x001fc80003f41070 */
[----:B------:R-:W-:-:S13]  /*23970*/  ISETP.LT.OR.EX P0, PT, R29, R31, !P0, P2 ;  /* 0x0000001f1d00720c */ /* 0x000fda0004701720 */
.L_x_6894:
[----:B------:R-:W-:Y:S05]  /*23980*/  BSYNC B1 ;  /* 0x0000000000017941 */ /* 0x000fea0003800000 */
.L_x_6892:
[----:B------:R-:W-:Y:S01]  /*23990*/  FSETP.GTU.FTZ.AND P2, PT, |R11|, +INF , PT ;  /* 0x7f8000000b00780b */ /* 0x000fe20003f5c200 */
[----:B------:R-:W-:Y:S01]  /*239a0*/  BSSY B1, `(.L_x_6895) ;  /* 0x0000011000017945 */ /* 0x000fe20003800000 */
[----:B--23--:R-:W-:Y:S02]  /*239b0*/  SEL R28, R28, R30, P0 ;  /* 0x0000001e1c1c7207 */ /* 0x00cfe40000000000 */
        /* <DEDUP_REMOVED lines=12> */
.L_x_6896:
[----:B------:R-:W-:Y:S02]  /*23a80*/  FSETP.GTU.FTZ.AND P0, PT, |R12|, +INF , PT ;  /* 0x7f8000000c00780b */ /* 0x000fe40003f1c200 */
[----:B------:R-:W-:-:S04]  /*23a90*/  ISETP.LT.U32.AND P2, PT, R22, R32, PT ;  /* 0x000000201600720c */ /* 0x000fc80003f41070 */
[----:B------:R-:W-:-:S13]  /*23aa0*/  ISETP.LT.OR.EX P0, PT, R23, R33, !P0, P2 ;  /* 0x000000211700720c */ /* 0x000fda0004701720 */
.L_x_6897:
[----:B------:R-:W-:Y:S05]  /*23ab0*/  BSYNC B1 ;  /* 0x0000000000017941 */ /* 0x000fea0003800000 */
.L_x_6895:
        /* <DEDUP_REMOVED lines=15> */
.L_x_6899:
[----:B------:R-:W-:Y:S02]  /*23bb0*/  FSETP.GTU.FTZ.AND P0, PT, |R14|, +INF , PT ;  /* 0x7f8000000e00780b */ /* 0x000fe40003f1c200 */
[----:B------:R-:W-:-:S04]  /*23bc0*/  ISETP.LT.U32.AND P2, PT, R24, R34, PT ;  /* 0x000000221800720c */ /* 0x000fc80003f41070 */
[----:B------:R-:W-:-:S13]  /*23bd0*/  ISETP.LT.OR.EX P0, PT, R25, R35, !P0, P2 ;  /* 0x000000231900720c */ /* 0x000fda0004701720 */
.L_x_6900:
[----:B------:R-:W-:Y:S05]  /*23be0*/  BSYNC B1 ;  /* 0x0000000000017941 */ /* 0x000fea0003800000 */
.L_x_6898:
        /* <DEDUP_REMOVED lines=15> */
.L_x_6902:
[----:B------:R-:W-:Y:S02]  /*23ce0*/  FSETP.GTU.FTZ.AND P0, PT, |R36|, +INF , PT ;  /* 0x7f8000002400780b */ /* 0x000fe40003f1c200 */
[----:B------:R-:W-:-:S04]  /*23cf0*/  ISETP.LT.U32.AND P2, PT, R26, R20, PT ;  /* 0x000000141a00720c */ /* 0x000fc80003f41070 */
[----:B------:R-:W-:-:S13]  /*23d00*/  ISETP.LT.OR.EX P0, PT, R27, R21, !P0, P2 ;  /* 0x000000151b00720c */ /* 0x000fda0004701720 */
.L_x_6903:
[----:B------:R-:W-:Y:S05]  /*23d10*/  BSYNC B1 ;  /* 0x0000000000017941 */ /* 0x000fea0003800000 */
.L_x_6901:
        /* <DEDUP_REMOVED lines=11> */
.L_x_6891:
[----:B------:R-:W-:Y:S05]  /*23dd0*/  BSYNC B0 ;  /* 0x0000000000007941 */ /* 0x000fea0003800000 */
.L_x_6890:
[----:B------:R-:W-:-:S04]  /*23de0*/  SHF.R.S32.HI R6, RZ, 0x1, R6 ;  /* 0x00000001ff067819 */ /* 0x000fc80000011406 */
[----:B------:R-:W-:-:S13]  /*23df0*/  ISETP.GE.AND P0, PT, R6, 0x20, PT ;  /* 0x000000200600780c */ /* 0x000fda0003f06270 */
[----:B------:R-:W-:Y:S05]  /*23e00*/  @P0 BRA `(.L_x_6904) ;  /* 0xfffffff800640947 */ /* 0x000fea000383ffff */
[----:B-1----:R-:W-:-:S07]  /*23e10*/  IMAD.MOV.U32 R3, RZ, RZ, 0x20 ;  /* 0x00000020ff037424 */ /* 0x002fce00078e00ff */
.L_x_6889:
[----:B------:R-:W-:Y:S01]  /*23e20*/  BAR.SYNC.DEFER_BLOCKING 0x0 ;  /* 0x0000000000007b1d */ /* 0x000fe20000010000 */
[----:B------:R-:W-:-:S13]  /*23e30*/  ISETP.GE.AND P0, PT, R3, 0x2, PT ;  /* 0x000000020300780c */ /* 0x000fda0003f06270 */
[----:B------:R-:W-:Y:S05]  /*23e40*/  @!P0 BRA `(.L_x_6888) ;  /* 0x0000000400708947 */ /* 0x000fea0003800000 */
[----:B0-234-:R-:W-:-:S07]  /*23e50*/  IMAD.MOV.U32 R0, RZ, RZ, 0x1 ;  /* 0x00000001ff007424 */ /* 0x01dfce00078e00ff */
.L_x_6917:
[----:B------:R-:W-:Y:S01]  /*23e60*/  FSETP.GTU.FTZ.AND P0, PT, |R13|, +INF , PT ;  /* 0x7f8000000d00780b */ /* 0x000fe20003f1c200 */
[----:B------:R0:W2:Y:S01]  /*23e70*/  SHFL.DOWN PT, R6, R13, R0, 0x1f ;  /* 0x08001f000d067589 */ /* 0x0000a200000e0000 */
[----:B------:R-:W-:Y:S03]  /*23e80*/  BSSY B0, `(.L_x_6905) ;  /* 0x0000010000007945 */ /* 0x000fe60003800000 */
[----:B-1----:R0:W1:Y:S04]  /*23e90*/  SHFL.DOWN PT, R8, R29, R0, 0x1f ;  /* 0x08001f001d087589 */ /* 0x00206800000e0000 */
        /* <DEDUP_REMOVED lines=11> */
.L_x_6906:
[----:B--2---:R-:W-:Y:S02]  /*23f50*/  FSETP.GTU.FTZ.AND P0, PT, |R6|, +INF , PT ;  /* 0x7f8000000600780b */ /* 0x004fe40003f1c200 */
[----:B---3--:R-:W-:-:S04]  /*23f60*/  ISETP.LT.U32.AND P2, PT, R28, R15, PT ;  /* 0x0000000f1c00720c */ /* 0x008fc80003f41070 */
[----:B-1----:R-:W-:-:S13]  /*23f70*/  ISETP.LT.OR.EX P0, PT, R29, R8, !P0, P2 ;  /* 0x000000081d00720c */ /* 0x002fda0004701720 */
.L_x_6907:
[----:B------:R-:W-:Y:S05]  /*23f80*/  BSYNC B0 ;  /* 0x0000000000007941 */ /* 0x000fea0003800000 */
.L_x_6905:
        /* <DEDUP_REMOVED lines=18> */
.L_x_6909:
[----:B--2---:R-:W-:Y:S02]  /*240b0*/  FSETP.GTU.FTZ.AND P0, PT, |R12|, +INF , PT ;  /* 0x7f8000000c00780b */ /* 0x004fe40003f1c200 */
[----:B---3--:R-:W-:-:S04]  /*240c0*/  ISETP.LT.U32.AND P2, PT, R22, R21, PT ;  /* 0x000000151600720c */ /* 0x008fc80003f41070 */
[----:B0-----:R-:W-:-:S13]  /*240d0*/  ISETP.LT.OR.EX P0, PT, R23, R14, !P0, P2 ;  /* 0x0000000e1700720c */ /* 0x001fda0004701720 */
.L_x_6910:
[----:B------:R-:W-:Y:S05]  /*240e0*/  BSYNC B0 ;  /* 0x0000000000007941 */ /* 0x000fea0003800000 */
.L_x_6908:
        /* <DEDUP_REMOVED lines=18> */
.L_x_6912:
[----:B--2---:R-:W-:Y:S02]  /*24210*/  FSETP.GTU.FTZ.AND P0, PT, |R6|, +INF , PT ;  /* 0x7f8000000600780b */ /* 0x004fe40003f1c200 */
[----:B---3--:R-:W-:-:S04]  /*24220*/  ISETP.LT.U32.AND P2, PT, R24, R15, PT ;  /* 0x0000000f1800720c */ /* 0x008fc80003f41070 */
[----:B-1----:R-:W-:-:S13]  /*24230*/  ISETP.LT.OR.EX P0, PT, R25, R8, !P0, P2 ;  /* 0x000000081900720c */ /* 0x002fda0004701720 */
.L_x_6913:
[----:B------:R-:W-:Y:S05]  /*24240*/  BSYNC B0 ;  /* 0x0000000000007941 */ /* 0x000fea0003800000 */
.L_x_6911:
        /* <DEDUP_REMOVED lines=18> */
.L_x_6915:
[----:B--2---:R-:W-:Y:S02]  /*24370*/  FSETP.GTU.FTZ.AND P0, PT, |R12|, +INF , PT ;  /* 0x7f8000000c00780b */ /* 0x004fe40003f1c200 */
[----:B---3--:R-:W-:-:S04]  /*24380*/  ISETP.LT.U32.AND P2, PT, R26, R21, PT ;  /* 0x000000151a00720c */ /* 0x008fc80003f41070 */
[----:B0-----:R-:W-:-:S13]  /*24390*/  ISETP.LT.OR.EX P0, PT, R27, R14, !P0, P2 ;  /* 0x0000000e1b00720c */ /* 0x001fda0004701720 */
.L_x_6916:
[----:B------:R-:W-:Y:S05]  /*243a0*/  BSYNC B0 ;  /* 0x0000000000007941 */ /* 0x000fea0003800000 */
.L_x_6914:
[----:B-1----:R-:W-:Y:S01]  /*243b0*/  IMAD.SHL.U32 R0, R0, 0x2, RZ ;  /* 0x0000000200007824 */ /* 0x002fe200078e00ff */
[----:B------:R-:W-:Y:S02]  /*243c0*/  FSEL R7, R7, R12, P0 ;  /* 0x0000000c07077208 */ /* 0x000fe40000000000 */
[----:B------:R-:W-:Y:S02]  /*243d0*/  SEL R26, R26, R21, P0 ;  /* 0x000000151a1a7207 */ /* 0x000fe40000000000 */
[----:B------:R-:W-:Y:S02]  /*243e0*/  ISETP.GE.AND P2, PT, R0, R3, PT ;  /* 0x000000030000720c */ /* 0x000fe40003f46270 */
[----:B------:R-:W-:-:S11]  /*243f0*/  SEL R27, R27, R14, P0 ;  /* 0x0000000e1b1b7207 */ /* 0x000fd60000000000 */
[----:B------:R-:W-:Y:S05]  /*24400*/  @!P2 BRA `(.L_x_6917) ;  /* 0xfffffff80094a947 */ /* 0x000fea000383ffff */
.L_x_6888:
[----:B------:R-:W-:Y:S05]  /*24410*/  @!P1 EXIT ;  /* 0x000000000000994d */ /* 0x000fea0003800000 */
[----:B------:R-:W-:Y:S01]  /*24420*/  ULDC.U8 UR4, c[0x0][0x630] ;  /* 0x00018c0000047ab9 */ /* 0x000fe20000000000 */
[----:B------:R-:W-:Y:S02]  /*24430*/  ISETP.NE.U32.AND P0, PT, R4, RZ, PT ;  /* 0x000000ff0400720c */ /* 0x000fe40003f05070 */
[----:B------:R-:W-:Y:S02]  /*24440*/  ISETP.NE.AND P1, PT, RZ, UR4, PT ;  /* 0x00000004ff007c0c */ /* 0x000fe4000bf25270 */
[----:B------:R-:W-:-:S11]  /*24450*/  ISETP.NE.AND.EX P0, PT, R10, RZ, PT, P0 ;  /* 0x000000ff0a00720c */ /* 0x000fd60003f05300 */
[----:B------:R-:W-:Y:S05]  /*24460*/  @!P1 BRA `(.L_x_6918) ;  /* 0x0000000000249947 */ /* 0x000fea0003800000 */
[----:B------:R-:W-:Y:S02]  /*24470*/  ULDC.64 UR4, c[0x0][0x628] ;  /* 0x00018a0000047ab9 */ /* 0x000fe40000000a00 */
[----:B0-234-:R-:W-:Y:S02]  /*24480*/  IADD3 R28, P2, R28, UR4, RZ ;  /* 0x000000041c1c7c10 */ /* 0x01dfe4000ff5e0ff */
[----:B------:R-:W-:Y:S02]  /*24490*/  IADD3 R22, P3, R22, UR4, RZ ;  /* 0x0000000416167c10 */ /* 0x000fe4000ff7e0ff */
[----:B------:R-:W-:Y:S02]  /*244a0*/  IADD3 R24, P4, R24, UR4, RZ ;  /* 0x0000000418187c10 */ /* 0x000fe4000ff9e0ff */
[----:B------:R-:W-:Y:S02]  /*244b0*/  IADD3 R26, P5, R26, UR4, RZ ;  /* 0x000000041a1a7c10 */ /* 0x000fe4000ffbe0ff */
[----:B------:R-:W-:-:S02]  /*244c0*/  IADD3.X R29, R29, UR5, RZ, P2, !PT ;  /* 0x000000051d1d7c10 */ /* 0x000fc400097fe4ff */
[----:B------:R-:W-:Y:S02]  /*244d0*/  IADD3.X R23, R23, UR5, RZ, P3, !PT ;  /* 0x0000000517177c10 */ /* 0x000fe40009ffe4ff */
[----:B------:R-:W-:Y:S02]  /*244e0*/  IADD3.X R25, R25, UR5, RZ, P4, !PT ;  /* 0x0000000519197c10 */ /* 0x000fe4000a7fe4ff */
[----:B------:R-:W-:-:S07]  /*244f0*/  IADD3.X R27, R27, UR5, RZ, P5, !PT ;  /* 0x000000051b1b7c10 */ /* 0x000fce000affe4ff */
.L_x_6918:
[----:B------:R-:W-:Y:S05]  /*24500*/  @!P0 BRA `(.L_x_6919) ;  /* 0x0000000800b08947 */ /* 0x000fea0003800000 */
[----:B------:R-:W-:Y:S02]  /*24510*/  ULDC.U8 UR4, c[0x0][0x631] ;  /* 0x00018c4000047ab9 */ /* 0x000fe40000000000 */
[----:B------:R-:W-:Y:S01]  /*24520*/  ISETP.NE.AND P2, PT, RZ, UR4, PT ;  /* 0x00000004ff007c0c */ /* 0x000fe2000bf45270 */
[----:B------:R-:W-:-:S12]  /*24530*/  @!P1 BRA `(.L_x_6920) ;  /* 0x0000000400109947 */ /* 0x000fd80003800000 */
[----:B-1----:R-:W5:Y:S04]  /*24540*/  LDG.E R8, desc[UR60][R4.64] ;  /* 0x0000003c04087981 */ /* 0x002f68000c1e1900 */
[----:B------:R-:W2:Y:S04]  /*24550*/  LDG.E R10, desc[UR60][R4.64+0x10] ;  /* 0x0000103c040a7981 */ /* 0x000ea8000c1e1900 */
[----:B------:R-:W3:Y:S04]  /*24560*/  LDG.E.64 R2, desc[UR60][R4.64+0x8] ;  /* 0x0000083c04027981 */ /* 0x000ee8000c1e1b00 */
[----:B------:R-:W3:Y:S04]  /*24570*/  LDG.E.64 R14, desc[UR60][R4.64+0x18] ;  /* 0x0000183c040e7981 */ /* 0x000ee8000c1e1b00 */
[----:B------:R-:W3:Y:S04]  /*24580*/  LDG.E R12, desc[UR60][R4.64+0x20] ;  /* 0x0000203c040c7981 */ /* 0x000ee8000c1e1900 */
[----:B------:R-:W3:Y:S04]  /*24590*/  LDG.E R32, desc[UR60][R4.64+0x30] ;  /* 0x0000303c04207981 */ /* 0x000ee8000c1e1900 */
[----:B------:R-:W3:Y:S04]  /*245a0*/  LDG.E.64 R20, desc[UR60][R4.64+0x28] ;  /* 0x0000283c04147981 */ /* 0x000ee8000c1e1b00 */
[----:B------:R-:W3:Y:S01]  /*245b0*/  LDG.E.64 R30, desc[UR60][R4.64+0x38] ;  /* 0x0000383c041e7981 */ /* 0x000ee2000c1e1b00 */
[----:B-----5:R-:W-:-:S02]  /*245c0*/  FSETP.GTU.FTZ.AND P3, PT, |R8|, +INF , PT ;  /* 0x7f8000000800780b */ /* 0x020fc40003f7c200 */
[----:B--2---:R-:W-:Y:S02]  /*245d0*/  FSETP.GTU.FTZ.AND P4, PT, |R10|, +INF , PT ;  /* 0x7f8000000a00780b */ /* 0x004fe40003f9c200 */
[----:B------:R-:W-:Y:S02]  /*245e0*/  FSETP.NEU.OR P6, PT, R8, R13, P3 ;  /* 0x0000000d0800720b */ /* 0x000fe40001fcd400 */
[----:B------:R-:W-:-:S07]  /*245f0*/  FSETP.NEU.OR P5, PT, R10, R11, P4 ;  /* 0x0000000b0a00720b */ /* 0x000fce00027ad400 */
[----:B------:R-:W-:Y:S02]  /*24600*/  @!P3 FSETP.GT.FTZ.AND P0, PT, R8, R13, PT ;  /* 0x0000000d0800b20b */ /* 0x000fe40003f14000 */
[----:B------:R-:W-:Y:S02]  /*24610*/  @!P4 FSETP.GT.FTZ.AND P1, PT, R10, R11, PT ;  /* 0x0000000b0a00c20b */ /* 0x000fe40003f34000 */
[----:B0--34-:R-:W-:Y:S02]  /*24620*/  @!P3 SEL R0, RZ, 0xffffffff, !P0 ;  /* 0xffffffffff00b807 */ /* 0x019fe40004000000 */
[----:B------:R-:W-:Y:S02]  /*24630*/  @!P3 ISETP.GE.U32.AND P0, PT, R2, R28, PT ;  /* 0x0000001c0200b20c */ /* 0x000fe40003f06070 */
[----:B------:R-:W-:Y:S02]  /*24640*/  @!P4 SEL R6, RZ, 0xffffffff, !P1 ;  /* 0xffffffffff06c807 */ /* 0x000fe40004800000 */
[----:B------:R-:W-:-:S02]  /*24650*/  @!P4 ISETP.GE.U32.AND P1, PT, R14, R22, PT ;  /* 0x000000160e00c20c */ /* 0x000fc40003f26070 */
        /* <DEDUP_REMOVED lines=50> */
.L_x_6920:
[----:B------:R-:W-:Y:S05]  /*24980*/  @!P2 BRA `(.L_x_6921) ;  /* 0x00000004006ca947 */ /* 0x000fea0003800000 */
[----:B------:R-:W5:Y:S02]  /*24990*/  LDC R30, c[0x0][0x634] ;  /* 0x00018d00ff1e7b82 */ /* 0x000f640000000800 */
[----:B-----5:R-:W-:-:S04]  /*249a0*/  ISETP.NE.AND P0, PT, R30, 0x1, PT ;  /* 0x000000011e00780c */ /* 0x020fc80003f05270 */
[----:B0-234-:R-:W-:-:S09]  /*249b0*/  P2R R0, PR, RZ, 0x1 ;  /* 0x00000001ff007803 */ /* 0x01dfd20000000000 */
        /* <DEDUP_REMOVED lines=12> */
[----:B-1----:R-:W-:Y:S02]  /*24a80*/  IMAD.MOV.U32 R8, RZ, RZ, 0x2ef ;  /* 0x000002efff087424 */ /* 0x002fe400078e00ff */
[----:B------:R-:W-:Y:S02]  /*24a90*/  IMAD.MOV.U32 R12, RZ, RZ, 0x1 ;  /* 0x00000001ff0c7424 */ /* 0x000fe400078e00ff */
[----:B0-----:R-:W-:-:S07]  /*24aa0*/  IMAD.MOV.U32 R13, RZ, RZ, RZ ;  /* 0x000000ffff0d7224 */ /* 0x001fce00078e00ff */
[----:B------:R-:W-:-:S07]  /*24ab0*/  LEPC R20, `(.L_x_6922) ;  /* 0x000000001014794e */ /* 0x000fce0000000000 */
[----:B--2---:R-:W-:Y:S05]  /*24ac0*/  CALL.ABS.NOINC R2 ;  /* 0x0000000002007343 */ /* 0x004fea0003c00000 */
.L_x_6922:
        /* <DEDUP_REMOVED lines=22> */
.L_x_6923:
        /* <DEDUP_REMOVED lines=10> */
[----:B0-----:R0:W3:Y:S01]  /*24cd0*/  LDC.64 R2, c[0x4][R0] ;  /* 0x0100000000027b82 */ /* 0x0010e20000000a00 */
        /* <DEDUP_REMOVED lines=10> */
[----:B--23--:R-:W-:Y:S05]  /*24d80*/  CALL.ABS.NOINC R2 ;  /* 0x0000000002007343 */ /* 0x00cfea0003c00000 */
.L_x_6924:
        /* <DEDUP_REMOVED lines=22> */
.L_x_6925:
[----:B------:R-:W-:Y:S02]  /*24ef0*/  ULDC.64 UR4, c[0x0][0x600] ;  /* 0x0001800000047ab9 */ /* 0x000fe40000000a00 */
[----:B------:R-:W-:-:S05]  /*24f00*/  IADD3 R16, P0, R16, UR4, RZ ;  /* 0x0000000410107c10 */ /* 0x000fca000ff1e0ff */
[----:B------:R-:W-:-:S05]  /*24f10*/  IMAD.X R17, RZ, RZ, UR5, P0 ;  /* 0x00000005ff117e24 */ /* 0x000fca00080e06ff */
[----:B------:R-:W-:Y:S01]  /*24f20*/  STG.E.64 desc[UR60][R16.64], R26 ;  /* 0x0000001a10007986 */ /* 0x000fe2000c101b3c */
[----:B------:R-:W-:Y:S05]  /*24f30*/  EXIT ;  /* 0x000000000000794d */ /* 0x000fea0003800000 */
.L_x_6921:
        /* <DEDUP_REMOVED lines=9> */
.L_x_6919:
[----:B------:R-:W-:Y:S05]  /*24fd0*/  @!P1 BRA `(.L_x_6926) ;  /* 0x0000000000509947 */ /* 0x000fea0003800000 */
[----:B0-234-:R-:W-:Y:S01]  /*24fe0*/  MOV R0, 0x0 ;  /* 0x0000000000007802 */ /* 0x01dfe20000000f00 */
        /* <DEDUP_REMOVED lines=15> */
.L_x_6927:
[----:B------:R-:W-:Y:S02]  /*250e0*/  CS2R R28, SRZ ;  /* 0x00000000001c7805 */ /* 0x000fe4000001ff00 */
[----:B------:R-:W-:Y:S02]  /*250f0*/  CS2R R22, SRZ ;  /* 0x0000000000167805 */ /* 0x000fe4000001ff00 */
[----:B------:R-:W-:Y:S02]  /*25100*/  CS2R R24, SRZ ;  /* 0x0000000000187805 */ /* 0x000fe4000001ff00 */
[----:B------:R-:W-:-:S07]  /*25110*/  CS2R R26, SRZ ;  /* 0x00000000001a7805 */ /* 0x000fce000001ff00 */
.L_x_6926:
[----:B------:R-:W-:Y:S02]  /*25120*/  ULDC.U8 UR4, c[0x0][0x631] ;  /* 0x00018c4000047ab9 */ /* 0x000fe40000000000 */
[----:B------:R-:W-:-:S13]  /*25130*/  ISETP.NE.AND P0, PT, RZ, UR4, PT ;  /* 0x00000004ff007c0c */ /* 0x000fda000bf05270 */
        /* <DEDUP_REMOVED lines=21> */
.L_x_6929:
        /* <DEDUP_REMOVED lines=22> */
.L_x_6930:
        /* <DEDUP_REMOVED lines=22> */
.L_x_6931:
        /* <DEDUP_REMOVED lines=22> */
.L_x_6932:
[----:B------:R-:W-:Y:S02]  /*256b0*/  ULDC.64 UR4, c[0x0][0x600] ;  /* 0x0001800000047ab9 */ /* 0x000fe40000000a00 */
[----:B------:R-:W-:-:S05]  /*256c0*/  IADD3 R16, P0, R16, UR4, RZ ;  /* 0x0000000410107c10 */ /* 0x000fca000ff1e0ff */
[----:B------:R-:W-:-:S05]  /*256d0*/  IMAD.X R17, RZ, RZ, UR5, P0 ;  /* 0x00000005ff117e24 */ /* 0x000fca00080e06ff */
[----:B------:R-:W-:Y:S01]  /*256e0*/  STG.E.64 desc[UR60][R16.64], R26 ;  /* 0x0000001a10007986 */ /* 0x000fe2000c101b3c */
[----:B------:R-:W-:Y:S05]  /*256f0*/  EXIT ;  /* 0x000000000000794d */ /* 0x000fea0003800000 */
.L_x_6928:
        /* <DEDUP_REMOVED lines=8> */
[----:B0-234-:R-:W-:Y:S02]  /*25780*/  IMAD.U32 R7, RZ, RZ, UR7 ;  /* 0x00000007ff077e24 */ /* 0x01dfe4000f8e00ff */
[----:B------:R-:W-:-:S02]  /*25790*/  IMAD.U32 R10, RZ, RZ, UR4 ;  /* 0x00000004ff0a7e24 */ /* 0x000fc4000f8e00ff */
[----:B------:R-:W-:Y:S02]  /*257a0*/  IMAD.U32 R11, RZ, RZ, UR5 ;  /* 0x00000005ff0b7e24 */ /* 0x000fe4000f8e00ff */
[----:B-1----:R-:W-:Y:S02]  /*257b0*/  IMAD.MOV.U32 R8, RZ, RZ, 0x2e9 ;  /* 0x000002e9ff087424 */ /* 0x002fe400078e00ff */
[----:B------:R-:W-:Y:S02]  /*257c0*/  IMAD.MOV.U32 R12, RZ, RZ, 0x1 ;  /* 0x00000001ff0c7424 */ /* 0x000fe400078e00ff */
[----:B------:R-:W-:-:S07]  /*257d0*/  IMAD.MOV.U32 R13, RZ, RZ, RZ ;  /* 0x000000ffff0d7224 */ /* 0x000fce00078e00ff */
[----:B------:R-:W-:-:S07]  /*257e0*/  LEPC R20, `(.L_x_6933) ;  /* 0x000000001014794e */ /* 0x000fce0000000000 */
[----:B------:R-:W-:Y:S05]  /*257f0*/  CALL.ABS.NOINC R14 ;  /* 0x000000000e007343 */ /* 0x000fea0003c00000 */
.L_x_6933:
        /* <DEDUP_REMOVED lines=15> */
.L_x_6934:
        /* <DEDUP_REMOVED lines=15> */
.L_x_6935:
        /* <DEDUP_REMOVED lines=15> */
.L_x_6936:
[----:B------:R-:W-:Y:S05]  /*25ad0*/  EXIT ;  /* 0x000000000000794d */ /* 0x000fea0003800000 */
.L_x_6837:
        /* <DEDUP_REMOVED lines=26> */
.L_x_6937:
        /* <DEDUP_REMOVED lines=72> */
.L_x_6939:
        /* <DEDUP_REMOVED lines=25> */
.L_x_6941:
        /* <DEDUP_REMOVED lines=22> */
.L_x_6942:
        /* <DEDUP_REMOVED lines=22> */
.L_x_6943:
        /* <DEDUP_REMOVED lines=22> */
.L_x_6944:
[----:B------:R-:W-:Y:S02]  /*266b0*/  ULDC.64 UR4, c[0x0][0x600] ;  /* 0x0001800000047ab9 */ /* 0x000fe40000000a00 */
[----:B------:R-:W-:-:S05]  /*266c0*/  IADD3 R18, P0, R18, UR4, RZ ;  /* 0x0000000412127c10 */ /* 0x000fca000ff1e0ff */
[----:B------:R-:W-:-:S05]  /*266d0*/  IMAD.X R19, RZ, RZ, UR5, P0 ;  /* 0x00000005ff137e24 */ /* 0x000fca00080e06ff */
[----:B------:R-:W-:Y:S01]  /*266e0*/  STG.E.64 desc[UR60][R18.64], R16 ;  /* 0x0000001012007986 */ /* 0x000fe2000c101b3c */
[----:B------:R-:W-:Y:S05]  /*266f0*/  EXIT ;  /* 0x000000000000794d */ /* 0x000fea0003800000 */
.L_x_6940:
        /* <DEDUP_REMOVED lines=9> */
.L_x_6938:
        /* <DEDUP_REMOVED lines=17> */
.L_x_6946:
[----:B------:R-:W-:Y:S01]  /*268a0*/  IMAD.MOV.U32 R8, RZ, RZ, RZ ;  /* 0x000000ffff087224 */ /* 0x000fe200078e00ff */
[----:B------:R-:W-:Y:S01]  /*268b0*/  CS2R R26, SRZ ;  /* 0x00000000001a7805 */ /* 0x000fe2000001ff00 */
[----:B------:R-:W-:Y:S02]  /*268c0*/  IMAD.MOV.U32 R49, RZ, RZ, RZ ;  /* 0x000000ffff317224 */ /* 0x000fe400078e00ff */
[----:B------:R-:W-:Y:S02]  /*268d0*/  IMAD.MOV.U32 R0, RZ, RZ, RZ ;  /* 0x000000ffff007224 */ /* 0x000fe400078e00ff */
[----:B------:R-:W-:Y:S02]  /*268e0*/  IMAD.MOV.U32 R47, RZ, RZ, RZ ;  /* 0x000000ffff2f7224 */ /* 0x000fe400078e00ff */
[----:B------:R-:W-:Y:S02]  /*268f0*/  IMAD.MOV.U32 R24, RZ, RZ, RZ ;  /* 0x000000ffff187224 */ /* 0x000fe400078e00ff */
[----:B------:R-:W-:-:S07]  /*26900*/  IMAD.MOV.U32 R13, RZ, RZ, RZ ;  /* 0x000000ffff0d7224 */ /* 0x000fce00078e00ff */
.L_x_6945:
        /* <DEDUP_REMOVED lines=26> */
.L_x_6948:
        /* <DEDUP_REMOVED lines=22> */
.L_x_6949:
        /* <DEDUP_REMOVED lines=22> */
.L_x_6950:
        /* <DEDUP_REMOVED lines=22> */
.L_x_6951:
[----:B------:R-:W-:Y:S02]  /*26ed0*/  ULDC.64 UR4, c[0x0][0x600] ;  /* 0x0001800000047ab9 */ /* 0x000fe40000000a00 */
[----:B------:R-:W-:-:S05]  /*26ee0*/  IADD3 R18, P0, R18, UR4, RZ ;  /* 0x0000000412127c10 */ /* 0x000fca000ff1e0ff */
[----:B------:R-:W-:-:S05]  /*26ef0*/  IMAD.X R19, RZ, RZ, UR5, P0 ;  /* 0x00000005ff137e24 */ /* 0x000fca00080e06ff */
[----:B------:R-:W-:Y:S01]  /*26f00*/  STG.E.64 desc[UR60][R18.64], R48 ;  /* 0x0000003012007986 */ /* 0x000fe2000c101b3c */
[----:B------:R-:W-:Y:S05]  /*26f10*/  EXIT ;  /* 0x000000000000794d */ /* 0x000fea0003800000 */
.L_x_6947:
        /* <DEDUP_REMOVED lines=16> */
.L_x_6952:
        /* <DEDUP_REMOVED lines=15> */
.L_x_6953:
        /* <DEDUP_REMOVED lines=15> */
.L_x_6954:
        /* <DEDUP_REMOVED lines=15> */
.L_x_6955:
[----:B------:R-:W-:Y:S05]  /*272f0*/  EXIT ;  /* 0x000000000000794d */ /* 0x000fea0003800000 */
        .weak           $__internal_52_$__cuda_sm20_div_u64
        .type           $__internal_52_$__cuda_sm20_div_u64,@function
        .size           $__internal_52_$__cuda_sm20_div_u64,($__internal_53_$__cuda_sm20_rem_u64 - $__internal_52_$__cuda_sm20_div_u64)
$__internal_52_$__cuda_sm20_div_u64:
        /* <DEDUP_REMOVED lines=61> */
[----:B------:R-:W-:Y:S01]  /*276d0*/  ISETP.NE.AND.EX P1, PT, R11, RZ, PT, P1 ;  /* 0x000000ff0b00720c */ /* 0x000fe20003f25310 */
[----:B------:R-:W-:Y:S01]  /*276e0*/  IMAD.MOV.U32 R17, RZ, RZ, 0x0 ;  /* 0x00000000ff117424 */ /* 0x000fe200078e00ff */
[----:B------:R-:W-:-:S04]  /*276f0*/  ISETP.GE.U32.AND.EX P0, PT, R20, R11, PT, P0 ;  /* 0x0000000b1400720c */ /* 0x000fc80003f06100 */
[----:B------:R-:W-:Y:S01]  /*27700*/  SEL R21, R21, R16, P0 ;  /* 0x0000001015157207 */ /* 0x000fe20000000000 */
[----:B------:R-:W-:Y:S01]  /*27710*/  IMAD.MOV.U32 R16, RZ, RZ, R12 ;  /* 0x000000ffff107224 */ /* 0x000fe200078e000c */
[----:B------:R-:W-:Y:S02]  /*27720*/  SEL R14, R14, R25, P0 ;  /* 0x000000190e0e7207 */ /* 0x000fe40000000000 */
[----:B------:R-:W-:Y:S02]  /*27730*/  SEL R21, R21, 0xffffffff, P1 ;  /* 0xffffffff15157807 */ /* 0x000fe40000800000 */
[----:B------:R-:W-:Y:S01]  /*27740*/  SEL R14, R14, 0xffffffff, P1 ;  /* 0xffffffff0e0e7807 */ /* 0x000fe20000800000 */
[----:B------:R-:W-:Y:S06]  /*27750*/  RET.REL.NODEC R16 `(_ZN2at6native13reduce_kernelILi128ELi4ENS0_8ReduceOpIN3c104HalfENS0_9ArgMaxOpsIfEEjlLi4ELi4EEEEEvT1_) ;  /* 0xfffffd8810287950 */ /* 0x000fec0003c3ffff */
        .weak           $__internal_53_$__cuda_sm20_rem_u64
        .type           $__internal_53_$__cuda_sm20_rem_u64,@function
        .size           $__internal_53_$__cuda_sm20_rem_u64,(.L_x_7010 - $__internal_53_$__cuda_sm20_rem_u64)
$__internal_53_$__cuda_sm20_rem_u64:
        /* <DEDUP_REMOVED lines=64> */
[----:B------:R-:W-:Y:S06]  /*27b60*/  RET.REL.NODEC R4 `(_ZN2at6native13reduce_kernelILi128ELi4ENS0_8ReduceOpIN3c104HalfENS0_9ArgMaxOpsIfEEjlLi4ELi4EEEEEvT1_) ;  /* 0xfffffd8404247950 */ /* 0x000fec0003c3ffff */
.L_x_6956:
        /* <DEDUP_REMOVED lines=9> */
.L_x_7010:


//--------------------- .nv.global.init           --------------------------
	.section	.nv.global.init,"aw",@progbits
.nv.global.init:
	.type		$str$7,@object
	.size		$str$7,(__unnamed_74 - $str$7)
$str$7:
        /*0000*/ 	.byte	0x66, 0x61, 0x6c, 0x73, 0x65, 0x00
	.type		__unnamed_74,@object
	.size		__unnamed_74,(__unnamed_34 - __unnamed_74)
__unnamed_74:
        /*0006*/ 	.byte	0x73, 0x65, 0x74, 0x5f, 0x72, 0x65, 0x73, 0x75, 0x6c, 0x74, 0x73, 0x00
	.type		__unnamed_34,@object
	.size		__unnamed_34,(__unnamed_14 - __unnamed_34)
__unnamed_34:
        /*0012*/ 	.byte	0x73, 0x65, 0x74, 0x5f, 0x72, 0x65, 0x73, 0x75, 0x6c, 0x74, 0x73, 0x00
	.type		__unnamed_14,@object
	.size		__unnamed_14,(__unnamed_54 - __unnamed_14)
__unnamed_14:
        /*001e*/ 	.byte	0x73, 0x65, 0x74, 0x5f, 0x72, 0x65, 0x73, 0x75, 0x6c, 0x74, 0x73, 0x00
	.type		__unnamed_54,@object
	.size		__unnamed_54,(__unnamed_44 - __unnamed_54)
__unnamed_54:
        /*002a*/ 	.byte	0x73, 0x65, 0x74, 0x5f, 0x72, 0x65, 0x73, 0x75, 0x6c, 0x74, 0x73, 0x00
	.type		__unnamed_44,@object
	.size		__unnamed_44,(__unnamed_4 - __unnamed_44)
__unnamed_44:
        /*0036*/ 	.byte	0x73, 0x65, 0x74, 0x5f, 0x72, 0x65, 0x73, 0x75, 0x6c, 0x74, 0x73, 0x00
	.type		__unnamed_4,@object
	.size		__unnamed_4,(__unnamed_84 - __unnamed_4)
__unnamed_4:
        /*0042*/ 	.byte	0x73, 0x65, 0x74, 0x5f, 0x72, 0x65, 0x73, 0x75, 0x6c, 0x74, 0x73, 0x00
	.type		__unnamed_84,@object
	.size		__unnamed_84,(__unnamed_24 - __unnamed_84)
__unnamed_84:
        /*004e*/ 	.byte	0x73, 0x65, 0x74, 0x5f, 0x72, 0x65, 0x73, 0x75, 0x6c, 0x74, 0x73, 0x00
	.type		__unnamed_24,@object
	.size		__unnamed_24,(__unnamed_64 - __unnamed_24)
__unnamed_24:
        /*005a*/ 	.byte	0x73, 0x65, 0x74, 0x5f, 0x72, 0x65, 0x73, 0x75, 0x6c, 0x74, 0x73, 0x00
	.type		__unnamed_64,@object
	.size		__unnamed_64,($str$8 - __unnamed_64)
__unnamed_64:
        /*0066*/ 	.byte	0x73, 0x65, 0x74, 0x5f, 0x72, 0x65, 0x73, 0x75, 0x6c, 0x74, 0x73, 0x00
	.type		$str$8,@object
	.size		$str$8,(__unnamed_11 - $str$8)
$str$8:
        /*0072*/ 	.byte	0x66, 0x69, 0x6e, 0x61, 0x6c, 0x5f, 0x6f, 0x75, 0x74, 0x70, 0x75, 0x74, 0x00
	.type		__unnamed_11,@object
	.size		__unnamed_11,(__unnamed_51 - __unnamed_11)
__unnamed_11:
        /*007f*/ 	.byte	0x74, 0x68, 0x72, 0x65, 0x61, 0x64, 0x5f, 0x72, 0x65, 0x64, 0x75, 0x63, 0x65, 0x00
	.type		__unnamed_51,@object
	.size		__unnamed_51,(__unnamed_31 - __unnamed_51)
__unnamed_51:
        /*008d*/ 	.byte	0x74, 0x68, 0x72, 0x65, 0x61, 0x64, 0x5f, 0x72, 0x65, 0x64, 0x75, 0x63, 0x65, 0x00
	.type		__unnamed_31,@object
	.size		__unnamed_31,($str$9 - __unnamed_31)
__unnamed_31:
        /*009b*/ 	.byte	0x74, 0x68, 0x72, 0x65, 0x61, 0x64, 0x5f, 0x72, 0x65, 0x64, 0x75, 0x63, 0x65, 0x00
	.type		$str$9,@object
	.size		$str$9,(__unnamed_71 - $str$9)
$str$9:
        /*00a9*/ 	.byte	0x6e, 0x6f, 0x75, 0x74, 0x70, 0x75, 0x74, 0x73, 0x20, 0x3d, 0x3d, 0x20, 0x31, 0x00
	.type		__unnamed_71,@object
	.size		__unnamed_71,(__unnamed_41 - __unnamed_71)
__unnamed_71:
        /*00b7*/ 	.byte	0x74, 0x68, 0x72, 0x65, 0x61, 0x64, 0x5f, 0x72, 0x65, 0x64, 0x75, 0x63, 0x65, 0x00
	.type		__unnamed_41,@object
	.size		__unnamed_41,(__unnamed_1 - __unnamed_41)
__unnamed_41:
        /*00c5*/ 	.byte	0x74, 0x68, 0x72, 0x65, 0x61, 0x64, 0x5f, 0x72, 0x65, 0x64, 0x75, 0x63, 0x65, 0x00
	.type		__unnamed_1,@object
	.size		__unnamed_1,(__unnamed_81 - __unnamed_1)
__unnamed_1:
        /*00d3*/ 	.byte	0x74, 0x68, 0x72, 0x65, 0x61, 0x64, 0x5f, 0x72, 0x65, 0x64, 0x75, 0x63, 0x65, 0x00
	.type		__unnamed_81,@object
	.size		__unnamed_81,(__unnamed_61 - __unnamed_81)
__unnamed_81:
        /*00e1*/ 	.byte	0x74, 0x68, 0x72, 0x65, 0x61, 0x64, 0x5f, 0x72, 0x65, 0x64, 0x75, 0x63, 0x65, 0x00
	.type		__unnamed_61,@object
	.size		__unnamed_61,(__unnamed_21 - __unnamed_61)
__unnamed_61:
        /*00ef*/ 	.byte	0x74, 0x68, 0x72, 0x65, 0x61, 0x64, 0x5f, 0x72, 0x65, 0x64, 0x75, 0x63, 0x65, 0x00
	.type		__unnamed_21,@object
	.size		__unnamed_21,(__unnamed_26 - __unnamed_21)
__unnamed_21:
        /*00fd*/ 	.byte	0x74, 0x68, 0x72, 0x65, 0x61, 0x64, 0x5f, 0x72, 0x65, 0x64, 0x75, 0x63, 0x65, 0x00
	.type		__unnamed_26,@object
	.size		__unnamed_26,(__unnamed_66 - __unnamed_26)
__unnamed_26:
        /*010b*/ 	.byte	0x74, 0x68, 0x72, 0x65, 0x61, 0x64, 0x5f, 0x72, 0x65, 0x64, 0x75, 0x63, 0x65, 0x00
	.type		__unnamed_66,@object
	.size		__unnamed_66,(__unnamed_46 - __unnamed_66)
__unnamed_66:
        /*0119*/ 	.byte	0x74, 0x68, 0x72, 0x65, 0x61, 0x64, 0x5f, 0x72, 0x65, 0x64, 0x75, 0x63, 0x65, 0x00
	.type		__unnamed_46,@object
	.size		__unnamed_46,(__unnamed_6 - __unnamed_46)
__unnamed_46:
        /*0127*/ 	.byte	0x74, 0x68, 0x72, 0x65, 0x61, 0x64, 0x5f, 0x72, 0x65, 0x64, 0x75, 0x63, 0x65, 0x00
	.type		__unnamed_6,@object
	.size		__unnamed_6,(__unnamed_86 - __unnamed_6)
__unnamed_6:
        /*0135*/ 	.byte	0x74, 0x68, 0x72, 0x65, 0x61, 0x64, 0x5f, 0x72, 0x65, 0x64, 0x75, 0x63, 0x65, 0x00
	.type		__unnamed_86,@object
	.size		__unnamed_86,(__unnamed_76 - __unnamed_86)
__unnamed_86:
        /*0143*/ 	.byte	0x74, 0x68, 0x72, 0x65, 0x61, 0x64, 0x5f, 0x72, 0x65, 0x64, 0x75, 0x63, 0x65, 0x00
	.type		__unnamed_76,@object
	.size		__unnamed_76,(__unnamed_36 - __unnamed_76)
__unnamed_76:
        /*0151*/ 	.byte	0x74, 0x68, 0x72, 0x65, 0x61, 0x64, 0x5f, 0x72, 0x65, 0x64, 0x75, 0x63, 0x65, 0x00
	.type		__unnamed_36,@object
	.size		__unnamed_36,(__unnamed_56 - __unnamed_36)
__unnamed_36:
        /*015f*/ 	.byte	0x74, 0x68, 0x72, 0x65, 0x61, 0x64, 0x5f, 0x72, 0x65, 0x64, 0x75, 0x63, 0x65, 0x00
	.type		__unnamed_56,@object
	.size		__unnamed_56,(__unnamed_16 - __unnamed_56)
__unnamed_56:
        /*016d*/ 	.byte	0x74, 0x68, 0x72, 0x65, 0x61, 0x64, 0x5f, 0x72, 0x65, 0x64, 0x75, 0x63, 0x65, 0x00
	.type		__unnamed_16,@object
	.size		__unnamed_16,(__unnamed_27 - __unnamed_16)
__unnamed_16:
        /*017b*/ 	.byte	0x74, 0x68, 0x72, 0x65, 0x61, 0x64, 0x5f, 0x72, 0x65, 0x64, 0x75, 0x63, 0x65, 0x00
	.type		__unnamed_27,@object
	.size		__unnamed_27,($str$5 - __unnamed_27)
__unnamed_27:
        /*0189*/ 	.byte	0x61, 0x63, 0x63, 0x75, 0x6d, 0x75, 0x6c, 0x61, 0x74, 0x65, 0x5f, 0x69, 0x6e, 0x5f, 0x6f, 0x75
        /*0199*/ 	.byte	0x74, 0x70, 0x75, 0x74, 0x00
	.type		$str$5,@object
	.size		$str$5,(__unnamed_59 - $str$5)
$str$5:
        /*019e*/ 	.byte	0x6f, 0x75, 0x74, 0x70, 0x75, 0x74, 0x5f, 0x76, 0x65, 0x63, 0x5f, 0x73, 0x69, 0x7a, 0x65, 0x20
        /*01ae*/ 	.byte	0x3d, 0x3d, 0x20, 0x31, 0x00
	.type		__unnamed_59,@object
	.size		__unnamed_59,(__unnamed_67 - __unnamed_59)
__unnamed_59:
        /*01b3*/ 	.byte	0x61, 0x63, 0x63, 0x75, 0x6d, 0x75, 0x6c, 0x61, 0x74, 0x65, 0x5f, 0x69, 0x6e, 0x5f, 0x6f, 0x75
        /*01c3*/ 	.byte	0x74, 0x70, 0x75, 0x74, 0x00
	.type		__unnamed_67,@object
	.size		__unnamed_67,(__unnamed_19 - __unnamed_67)
__unnamed_67:
        /*01c8*/ 	.byte	0x61, 0x63, 0x63, 0x75, 0x6d, 0x75, 0x6c, 0x61, 0x74, 0x65, 0x5f, 0x69, 0x6e, 0x5f, 0x6f, 0x75
        /*01d8*/ 	.byte	0x74, 0x70, 0x75, 0x74, 0x00
	.type		__unnamed_19,@object
	.size		__unnamed_19,(__unnamed_79 - __unnamed_19)
__unnamed_19:
        /*01dd*/ 	.byte	0x61, 0x63, 0x63, 0x75, 0x6d, 0x75, 0x6c, 0x61, 0x74, 0x65, 0x5f, 0x69, 0x6e, 0x5f, 0x6f, 0x75
        /*01ed*/ 	.byte	0x74, 0x70, 0x75, 0x74, 0x00
	.type		__unnamed_79,@object
	.size		__unnamed_79,(__unnamed_47 - __unnamed_79)
__unnamed_79:
        /*01f2*/ 	.byte	0x61, 0x63, 0x63, 0x75, 0x6d, 0x75, 0x6c, 0x61, 0x74, 0x65, 0x5f, 0x69, 0x6e, 0x5f, 0x6f, 0x75
        /*0202*/ 	.byte	0x74, 0x70, 0x75, 0x74, 0x00
	.type		__unnamed_47,@object
	.size		__unnamed_47,(__unnamed_7 - __unnamed_47)
__unnamed_47:
        /*0207*/ 	.byte	0x61, 0x63, 0x63, 0x75, 0x6d, 0x75, 0x6c, 0x61, 0x74, 0x65, 0x5f, 0x69, 0x6e, 0x5f, 0x6f, 0x75
        /*0217*/ 	.byte	0x74, 0x70, 0x75, 0x74, 0x00
	.type		__unnamed_7,@object
	.size		__unnamed_7,(__unnamed_39 - __unnamed_7)
__unnamed_7:
        /*021c*/ 	.byte	0x61, 0x63, 0x63, 0x75, 0x6d, 0x75, 0x6c, 0x61, 0x74, 0x65, 0x5f, 0x69, 0x6e, 0x5f, 0x6f, 0x75
        /*022c*/ 	.byte	0x74, 0x70, 0x75, 0x74, 0x00
	.type		__unnamed_39,@object
	.size		__unnamed_39,(__unnamed_87 - __unnamed_39)
__unnamed_39:
        /*0231*/ 	.byte	0x61, 0x63, 0x63, 0x75, 0x6d, 0x75, 0x6c, 0x61, 0x74, 0x65, 0x5f, 0x69, 0x6e, 0x5f, 0x6f, 0x75
        /*0241*/ 	.byte	0x74, 0x70, 0x75, 0x74, 0x00
	.type		__unnamed_87,@object
	.size		__unnamed_87,(__unnamed_9 - __unnamed_87)
__unnamed_87:
        /*0246*/ 	.byte	0x61, 0x63, 0x63, 0x75, 0x6d, 0x75, 0x6c, 0x61, 0x74, 0x65, 0x5f, 0x69, 0x6e, 0x5f, 0x6f, 0x75
        /*0256*/ 	.byte	0x74, 0x70, 0x75, 0x74, 0x00
	.type		__unnamed_9,@object
	.size		__unnamed_9,(__unnamed_89 - __unnamed_9)
__unnamed_9:
        /*025b*/ 	.byte	0x61, 0x63, 0x63, 0x75, 0x6d, 0x75, 0x6c, 0x61, 0x74, 0x65, 0x5f, 0x69, 0x6e, 0x5f, 0x6f, 0x75
        /*026b*/ 	.byte	0x74, 0x70, 0x75, 0x74, 0x00
	.type		__unnamed_89,@object
	.size		__unnamed_89,(__unnamed_57 - __unnamed_89)
__unnamed_89:
        /*0270*/ 	.byte	0x61, 0x63, 0x63, 0x75, 0x6d, 0x75, 0x6c, 0x61, 0x74, 0x65, 0x5f, 0x69, 0x6e, 0x5f, 0x6f, 0x75
        /*0280*/ 	.byte	0x74, 0x70, 0x75, 0x74, 0x00
	.type		__unnamed_57,@object
	.size		__unnamed_57,(__unnamed_17 - __unnamed_57)
__unnamed_57:
        /*0285*/ 	.byte	0x61, 0x63, 0x63, 0x75, 0x6d, 0x75, 0x6c, 0x61, 0x74, 0x65, 0x5f, 0x69, 0x6e, 0x5f, 0x6f, 0x75
        /*0295*/ 	.byte	0x74, 0x70, 0x75, 0x74, 0x00
	.type		__unnamed_17,@object
	.size		__unnamed_17,(__unnamed_49 - __unnamed_17)
__unnamed_17:
        /*029a*/ 	.byte	0x61, 0x63, 0x63, 0x75, 0x6d, 0x75, 0x6c, 0x61, 0x74, 0x65, 0x5f, 0x69, 0x6e, 0x5f, 0x6f, 0x75
        /*02aa*/ 	.byte	0x74, 0x70, 0x75, 0x74, 0x00
	.type		__unnamed_49,@object
	.size		__unnamed_49,(__unnamed_77 - __unnamed_49)
__unnamed_49:
        /*02af*/ 	.byte	0x61, 0x63, 0x63, 0x75, 0x6d, 0x75, 0x6c, 0x61, 0x74, 0x65, 0x5f, 0x69, 0x6e, 0x5f, 0x6f, 0x75
        /*02bf*/ 	.byte	0x74, 0x70, 0x75, 0x74, 0x00
	.type		__unnamed_77,@object
	.size		__unnamed_77,(__unnamed_29 - __unnamed_77)
__unnamed_77:
        /*02c4*/ 	.byte	0x61, 0x63, 0x63, 0x75, 0x6d, 0x75, 0x6c, 0x61, 0x74, 0x65, 0x5f, 0x69, 0x6e, 0x5f, 0x6f, 0x75
        /*02d4*/ 	.byte	0x74, 0x70, 0x75, 0x74, 0x00
	.type		__unnamed_29,@object
	.size		__unnamed_29,(__unnamed_69 - __unnamed_29)
__unnamed_29:
        /*02d9*/ 	.byte	0x61, 0x63, 0x63, 0x75, 0x6d, 0x75, 0x6c, 0x61, 0x74, 0x65, 0x5f, 0x69, 0x6e, 0x5f, 0x6f, 0x75
        /*02e9*/ 	.byte	0x74, 0x70, 0x75, 0x74, 0x00
	.type		__unnamed_69,@object
	.size		__unnamed_69,(__unnamed_37 - __unnamed_69)
__unnamed_69:
        /*02ee*/ 	.byte	0x61, 0x63, 0x63, 0x75, 0x6d, 0x75, 0x6c, 0x61, 0x74, 0x65, 0x5f, 0x69, 0x6e, 0x5f, 0x6f, 0x75
        /*02fe*/ 	.byte	0x74, 0x70, 0x75, 0x74, 0x00
	.type		__unnamed_37,@object
	.size		__unnamed_37,(__unnamed_42 - __unnamed_37)
__unnamed_37:
        /*0303*/ 	.byte	0x61, 0x63, 0x63, 0x75, 0x6d, 0x75, 0x6c, 0x61, 0x74, 0x65, 0x5f, 0x69, 0x6e, 0x5f, 0x6f, 0x75
        /*0313*/ 	.byte	0x74, 0x70, 0x75, 0x74, 0x00
	.type		__unnamed_42,@object
	.size		__unnamed_42,(__unnamed_2 - __unnamed_42)
__unnamed_42:
        /*0318*/ 	.byte	0x61, 0x63, 0x63, 0x75, 0x6d, 0x75, 0x6c, 0x61, 0x74, 0x65, 0x5f, 0x69, 0x6e, 0x5f, 0x6f, 0x75
        /*0328*/ 	.byte	0x74, 0x70, 0x75, 0x74, 0x00
	.type		__unnamed_2,@object
	.size		__unnamed_2,(__unnamed_82 - __unnamed_2)
__unnamed_2:
        /*032d*/ 	.byte	0x61, 0x63, 0x63, 0x75, 0x6d, 0x75, 0x6c, 0x61, 0x74, 0x65, 0x5f, 0x69, 0x6e, 0x5f, 0x6f, 0x75
        /*033d*/ 	.byte	0x74, 0x70, 0x75, 0x74, 0x00
	.type		__unnamed_82,@object
	.size		__unnamed_82,(__unnamed_62 - __unnamed_82)
__unnamed_82:
        /*0342*/ 	.byte	0x61, 0x63, 0x63, 0x75, 0x6d, 0x75, 0x6c, 0x61, 0x74, 0x65, 0x5f, 0x69, 0x6e, 0x5f, 0x6f, 0x75
        /*0352*/ 	.byte	0x74, 0x70, 0x75, 0x74, 0x00
	.type		__unnamed_62,@object
	.size		__unnamed_62,(__unnamed_22 - __unnamed_62)
__unnamed_62:
        /*0357*/ 	.byte	0x61, 0x63, 0x63, 0x75, 0x6d, 0x75, 0x6c, 0x61, 0x74, 0x65, 0x5f, 0x69, 0x6e, 0x5f, 0x6f, 0x75
        /*0367*/ 	.byte	0x74, 0x70, 0x75, 0x74, 0x00
	.type		__unnamed_22,@object
	.size		__unnamed_22,(__unnamed_12 - __unnamed_22)
__unnamed_22:
        /*036c*/ 	.byte	0x61, 0x63, 0x63, 0x75, 0x6d, 0x75, 0x6c, 0x61, 0x74, 0x65, 0x5f, 0x69, 0x6e, 0x5f, 0x6f, 0x75
        /*037c*/ 	.byte	0x74, 0x70, 0x75, 0x74, 0x00
	.type		__unnamed_12,@object
	.size		__unnamed_12,(__unnamed_52 - __unnamed_12)
__unnamed_12:
        /*0381*/ 	.byte	0x61, 0x63, 0x63, 0x75, 0x6d, 0x75, 0x6c, 0x61, 0x74, 0x65, 0x5f, 0x69, 0x6e, 0x5f, 0x6f, 0x75
        /*0391*/ 	.byte	0x74, 0x70, 0x75, 0x74, 0x00
	.type		__unnamed_52,@object
	.size		__unnamed_52,(__unnamed_72 - __unnamed_52)
__unnamed_52:
        /*0396*/ 	.byte	0x61, 0x63, 0x63, 0x75, 0x6d, 0x75, 0x6c, 0x61, 0x74, 0x65, 0x5f, 0x69, 0x6e, 0x5f, 0x6f, 0x75
        /*03a6*/ 	.byte	0x74, 0x70, 0x75, 0x74, 0x00
	.type		__unnamed_72,@object
	.size		__unnamed_72,(__unnamed_32 - __unnamed_72)
__unnamed_72:
        /*03ab*/ 	.byte	0x61, 0x63, 0x63, 0x75, 0x6d, 0x75, 0x6c, 0x61, 0x74, 0x65, 0x5f, 0x69, 0x6e, 0x5f, 0x6f, 0x75
        /*03bb*/ 	.byte	0x74, 0x70, 0x75, 0x74, 0x00
	.type		__unnamed_32,@object
	.size		__unnamed_32,(__unnamed_43 - __unnamed_32)
__unnamed_32:
        /*03c0*/ 	.byte	0x61, 0x63, 0x63, 0x75, 0x6d, 0x75, 0x6c, 0x61, 0x74, 0x65, 0x5f, 0x69, 0x6e, 0x5f, 0x6f, 0x75
        /*03d0*/ 	.byte	0x74, 0x70, 0x75, 0x74, 0x00
	.type		__unnamed_43,@object
	.size		__unnamed_43,(__unnamed_3 - __unnamed_43)
__unnamed_43:
        /*03d5*/ 	.byte	0x73, 0x65, 0x74, 0x5f, 0x72, 0x65, 0x73, 0x75, 0x6c, 0x74, 0x73, 0x5f, 0x74, 0x6f, 0x5f, 0x6f
        /*03e5*/ 	.byte	0x75, 0x74, 0x70, 0x75, 0x74, 0x00
	.type		__unnamed_3,@object
	.size		__unnamed_3,(__unnamed_83 - __unnamed_3)
__unnamed_3:
        /*03eb*/ 	.byte	0x73, 0x65, 0x74, 0x5f, 0x72, 0x65, 0x73, 0x75, 0x6c, 0x74, 0x73, 0x5f, 0x74, 0x6f, 0x5f, 0x6f
        /*03fb*/ 	.byte	0x75, 0x74, 0x70, 0x75, 0x74, 0x00
	.type		__unnamed_83,@object
	.size		__unnamed_83,(__unnamed_63 - __unnamed_83)
__unnamed_83:
        /*0401*/ 	.byte	0x73, 0x65, 0x74, 0x5f, 0x72, 0x65, 0x73, 0x75, 0x6c, 0x74, 0x73, 0x5f, 0x74, 0x6f, 0x5f, 0x6f
        /*0411*/ 	.byte	0x75, 0x74, 0x70, 0x75, 0x74, 0x00
	.type		__unnamed_63,@object
	.size		__unnamed_63,(__unnamed_23 - __unnamed_63)
__unnamed_63:
        /*0417*/ 	.byte	0x73, 0x65, 0x74, 0x5f, 0x72, 0x65, 0x73, 0x75, 0x6c, 0x74, 0x73, 0x5f, 0x74, 0x6f, 0x5f, 0x6f
        /*0427*/ 	.byte	0x75, 0x74, 0x70, 0x75, 0x74, 0x00
	.type		__unnamed_23,@object
	.size		__unnamed_23,(__unnamed_73 - __unnamed_23)
__unnamed_23:
        /*042d*/ 	.byte	0x73, 0x65, 0x74, 0x5f, 0x72, 0x65, 0x73, 0x75, 0x6c, 0x74, 0x73, 0x5f, 0x74, 0x6f, 0x5f, 0x6f
        /*043d*/ 	.byte	0x75, 0x74, 0x70, 0x75, 0x74, 0x00
	.type		__unnamed_73,@object
	.size		__unnamed_73,(__unnamed_33 - __unnamed_73)
__unnamed_73:
        /*0443*/ 	.byte	0x73, 0x65, 0x74, 0x5f, 0x72, 0x65, 0x73, 0x75, 0x6c, 0x74, 0x73, 0x5f, 0x74, 0x6f, 0x5f, 0x6f
        /*0453*/ 	.byte	0x75, 0x74, 0x70, 0x75, 0x74, 0x00
	.type		__unnamed_33,@object
	.size		__unnamed_33,(__unnamed_13 - __unnamed_33)
__unnamed_33:
        /*0459*/ 	.byte	0x73, 0x65, 0x74, 0x5f, 0x72, 0x65, 0x73, 0x75, 0x6c, 0x74, 0x73, 0x5f, 0x74, 0x6f, 0x5f, 0x6f
        /*0469*/ 	.byte	0x75, 0x74, 0x70, 0x75, 0x74, 0x00
	.type		__unnamed_13,@object
	.size		__unnamed_13,(__unnamed_53 - __unnamed_13)
__unnamed_13:
        /*046f*/ 	.byte	0x73, 0x65, 0x74, 0x5f, 0x72, 0x65, 0x73, 0x75, 0x6c, 0x74, 0x73, 0x5f, 0x74, 0x6f, 0x5f, 0x6f
        /*047f*/ 	.byte	0x75, 0x74, 0x70, 0x75, 0x74, 0x00
	.type		__unnamed_53,@object
	.size		__unnamed_53,(__unnamed_10 - __unnamed_53)
__unnamed_53:
        /*0485*/ 	.byte	0x73, 0x65, 0x74, 0x5f, 0x72, 0x65, 0x73, 0x75, 0x6c, 0x74, 0x73, 0x5f, 0x74, 0x6f, 0x5f, 0x6f
        /*0495*/ 	.byte	0x75, 0x74, 0x70, 0x75, 0x74, 0x00
	.type		__unnamed_10,@object
	.size		__unnamed_10,(__unnamed_90 - __unnamed_10)
__unnamed_10:
        /*049b*/ 	.byte	0x73, 0x65, 0x74, 0x5f, 0x72, 0x65, 0x73, 0x75, 0x6c, 0x74, 0x73, 0x5f, 0x74, 0x6f, 0x5f, 0x6f
        /*04ab*/ 	.byte	0x75, 0x74, 0x70, 0x75, 0x74, 0x00
	.type		__unnamed_90,@object
	.size		__unnamed_90,(__unnamed_58 - __unnamed_90)
__unnamed_90:
        /*04b1*/ 	.byte	0x73, 0x65, 0x74, 0x5f, 0x72, 0x65, 0x73, 0x75, 0x6c, 0x74, 0x73, 0x5f, 0x74, 0x6f, 0x5f, 0x6f
        /*04c1*/ 	.byte	0x75, 0x74, 0x70, 0x75, 0x74, 0x00
	.type		__unnamed_58,@object
	.size		__unnamed_58,(__unnamed_18 - __unnamed_58)
__unnamed_58:
        /*04c7*/ 	.byte	0x73, 0x65, 0x74, 0x5f, 0x72, 0x65, 0x73, 0x75, 0x6c, 0x74, 0x73, 0x5f, 0x74, 0x6f, 0x5f, 0x6f
        /*04d7*/ 	.byte	0x75, 0x74, 0x70, 0x75, 0x74, 0x00
	.type		__unnamed_18,@object
	.size		__unnamed_18,(__unnamed_50 - __unnamed_18)
__unnamed_18:
        /*04dd*/ 	.byte	0x73, 0x65, 0x74, 0x5f, 0x72, 0x65, 0x73, 0x75, 0x6c, 0x74, 0x73, 0x5f, 0x74, 0x6f, 0x5f, 0x6f
        /*04ed*/ 	.byte	0x75, 0x74, 0x70, 0x75, 0x74, 0x00
	.type		__unnamed_50,@object
	.size		__unnamed_50,(__unnamed_78 - __unnamed_50)
__unnamed_50:
        /*04f3*/ 	.byte	0x73, 0x65, 0x74, 0x5f, 0x72, 0x65, 0x73, 0x75, 0x6c, 0x74, 0x73, 0x5f, 0x74, 0x6f, 0x5f, 0x6f
        /*0503*/ 	.byte	0x75, 0x74, 0x70, 0x75, 0x74, 0x00
	.type		__unnamed_78,@object
	.size		__unnamed_78,(__unnamed_30 - __unnamed_78)
__unnamed_78:
        /*0509*/ 	.byte	0x73, 0x65, 0x74, 0x5f, 0x72, 0x65, 0x73, 0x75, 0x6c, 0x74, 0x73, 0x5f, 0x74, 0x6f, 0x5f, 0x6f
        /*0519*/ 	.byte	0x75, 0x74, 0x70, 0x75, 0x74, 0x00
	.type		__unnamed_30,@object
	.size		__unnamed_30,(__unnamed_70 - __unnamed_30)
__unnamed_30:
        /*051f*/ 	.byte	0x73, 0x65, 0x74, 0x5f, 0x72, 0x65, 0x73, 0x75, 0x6c, 0x74, 0x73, 0x5f, 0x74, 0x6f, 0x5f, 0x6f
        /*052f*/ 	.byte	0x75, 0x74, 0x70, 0x75, 0x74, 0x00
	.type		__unnamed_70,@object
	.size		__unnamed_70,(__unnamed_38 - __unnamed_70)
__unnamed_70:
        /*0535*/ 	.byte	0x73, 0x65, 0x74, 0x5f, 0x72, 0x65, 0x73, 0x75, 0x6c, 0x74, 0x73, 0x5f, 0x74, 0x6f, 0x5f, 0x6f
        /*0545*/ 	.byte	0x75, 0x74, 0x70, 0x75, 0x74, 0x00
	.type		__unnamed_38,@object
	.size		__unnamed_38,(__unnamed_28 - __unnamed_38)
__unnamed_38:
        /*054b*/ 	.byte	0x73, 0x65, 0x74, 0x5f, 0x72, 0x65, 0x73, 0x75, 0x6c, 0x74, 0x73, 0x5f, 0x74, 0x6f, 0x5f, 0x6f
        /*055b*/ 	.byte	0x75, 0x74, 0x70, 0x75, 0x74, 0x00
	.type		__unnamed_28,@object
	.size		__unnamed_28,(__unnamed_60 - __unnamed_28)
__unnamed_28:
        /*0561*/ 	.byte	0x73, 0x65, 0x74, 0x5f, 0x72, 0x65, 0x73, 0x75, 0x6c, 0x74, 0x73, 0x5f, 0x74, 0x6f, 0x5f, 0x6f
        /*0571*/ 	.byte	0x75, 0x74, 0x70, 0x75, 0x74, 0x00
	.type		__unnamed_60,@object
	.size		__unnamed_60,(__unnamed_68 - __unnamed_60)
__unnamed_60:
        /*0577*/ 	.byte	0x73, 0x65, 0x74, 0x5f, 0x72, 0x65, 0x73, 0x75, 0x6c, 0x74, 0x73, 0x5f, 0x74, 0x6f, 0x5f, 0x6f
        /*0587*/ 	.byte	0x75, 0x74, 0x70, 0x75, 0x74, 0x00
	.type		__unnamed_68,@object
	.size		__unnamed_68,(__unnamed_20 - __unnamed_68)
__unnamed_68:
        /*058d*/ 	.byte	0x73, 0x65, 0x74, 0x5f, 0x72, 0x65, 0x73, 0x75, 0x6c, 0x74, 0x73, 0x5f, 0x74, 0x6f, 0x5f, 0x6f
        /*059d*/ 	.byte	0x75, 0x74, 0x70, 0x75, 0x74, 0x00
	.type		__unnamed_20,@object
	.size		__unnamed_20,(__unnamed_8 - __unnamed_20)
__unnamed_20:
        /*05a3*/ 	.byte	0x73, 0x65, 0x74, 0x5f, 0x72, 0x65, 0x73, 0x75, 0x6c, 0x74, 0x73, 0x5f, 0x74, 0x6f, 0x5f, 0x6f
        /*05b3*/ 	.byte	0x75, 0x74, 0x70, 0x75, 0x74, 0x00
	.type		__unnamed_8,@object
	.size		__unnamed_8,(__unnamed_40 - __unnamed_8)
__unnamed_8:
        /*05b9*/ 	.byte	0x73, 0x65, 0x74, 0x5f, 0x72, 0x65, 0x73, 0x75, 0x6c, 0x74, 0x73, 0x5f, 0x74, 0x6f, 0x5f, 0x6f
        /*05c9*/ 	.byte	0x75, 0x74, 0x70, 0x75, 0x74, 0x00
	.type		__unnamed_40,@object
	.size		__unnamed_40,(__unnamed_88 - __unnamed_40)
__unnamed_40:
        /*05cf*/ 	.byte	0x73, 0x65, 0x74, 0x5f, 0x72, 0x65, 0x73, 0x75, 0x6c, 0x74, 0x73, 0x5f, 0x74, 0x6f, 0x5f, 0x6f
        /*05df*/ 	.byte	0x75, 0x74, 0x70, 0x75, 0x74, 0x00
	.type		__unnamed_88,@object
	.size		__unnamed_88,(__unnamed_80 - __unnamed_88)
__unnamed_88:
        /*05e5*/ 	.byte	0x73, 0x65, 0x74, 0x5f, 0x72, 0x65, 0x73, 0x75, 0x6c, 0x74, 0x73, 0x5f, 0x74, 0x6f, 0x5f, 0x6f
        /*05f5*/ 	.byte	0x75, 0x74, 0x70, 0x75, 0x74, 0x00
	.type		__unnamed_80,@object
	.size		__unnamed_80,(__unnamed_48 - __unnamed_80)
__unnamed_80:
        /*05fb*/ 	.byte	0x73, 0x65, 0x74, 0x5f, 0x72, 0x65, 0x73, 0x75, 0x6c, 0x74, 0x73, 0x5f, 0x74, 0x6f, 0x5f, 0x6f
        /*060b*/ 	.byte	0x75, 0x74, 0x70, 0x75, 0x74, 0x00
	.type		__unnamed_48,@object
	.size		__unnamed_48,(__unnamed_75 - __unnamed_48)
__unnamed_48:
        /*0611*/ 	.byte	0x73, 0x65, 0x74, 0x5f, 0x72, 0x65, 0x73, 0x75, 0x6c, 0x74, 0x73, 0x5f, 0x74, 0x6f, 0x5f, 0x6f
        /*0621*/ 	.byte	0x75, 0x74, 0x70, 0x75, 0x74, 0x00
	.type		__unnamed_75,@object
	.size		__unnamed_75,(__unnamed_35 - __unnamed_75)
__unnamed_75:
        /*0627*/ 	.byte	0x67, 0x65, 0x74, 0x5f, 0x61, 0x63, 0x63, 0x75, 0x6d, 0x75, 0x6c, 0x61, 0x74, 0x65, 0x64, 0x5f
        /*0637*/ 	.byte	0x6f, 0x75, 0x74, 0x70, 0x75, 0x74, 0x00
	.type		__unnamed_35,@object
	.size		__unnamed_35,(__unnamed_15 - __unnamed_35)
__unnamed_35:
        /*063e*/ 	.byte	0x67, 0x65, 0x74, 0x5f, 0x61, 0x63, 0x63, 0x75, 0x6d, 0x75, 0x6c, 0x61, 0x74, 0x65, 0x64, 0x5f
        /*064e*/ 	.byte	0x6f, 0x75, 0x74, 0x70, 0x75, 0x74, 0x00
	.type		__unnamed_15,@object
	.size		__unnamed_15,(__unnamed_55 - __unnamed_15)
__unnamed_15:
        /*0655*/ 	.byte	0x67, 0x65, 0x74, 0x5f, 0x61, 0x63, 0x63, 0x75, 0x6d, 0x75, 0x6c, 0x61, 0x74, 0x65, 0x64, 0x5f
        /*0665*/ 	.byte	0x6f, 0x75, 0x74, 0x70, 0x75, 0x74, 0x00
	.type		__unnamed_55,@object
	.size		__unnamed_55,(__unnamed_25 - __unnamed_55)
__unnamed_55:
        /*066c*/ 	.byte	0x67, 0x65, 0x74, 0x5f, 0x61, 0x63, 0x63, 0x75, 0x6d, 0x75, 0x6c, 0x61, 0x74, 0x65, 0x64, 0x5f
        /*067c*/ 	.byte	0x6f, 0x75, 0x74, 0x70, 0x75, 0x74, 0x00
	.type		__unnamed_25,@object
	.size		__unnamed_25,(__unnamed_65 - __unnamed_25)
__unnamed_25:
        /*0683*/ 	.byte	0x67, 0x65, 0x74, 0x5f, 0x61, 0x63, 0x63, 0x75, 0x6d, 0x75, 0x6c, 0x61, 0x74, 0x65, 0x64, 0x5f
        /*0693*/ 	.byte	0x6f, 0x75, 0x74, 0x70, 0x75, 0x74, 0x00
	.type		__unnamed_65,@object
	.size		__unnamed_65,(__unnamed_45 - __unnamed_65)
__unnamed_65:
        /*069a*/ 	.byte	0x67, 0x65, 0x74, 0x5f, 0x61, 0x63, 0x63, 0x75, 0x6d, 0x75, 0x6c, 0x61, 0x74, 0x65, 0x64, 0x5f
        /*06aa*/ 	.byte	0x6f, 0x75, 0x74, 0x70, 0x75, 0x74, 0x00
	.type		__unnamed_45,@object
	.size		__unnamed_45,(__unnamed_5 - __unnamed_45)
__unnamed_45:
        /*06b1*/ 	.byte	0x67, 0x65, 0x74, 0x5f, 0x61, 0x63, 0x63, 0x75, 0x6d, 0x75, 0x6c, 0x61, 0x74, 0x65, 0x64, 0x5f
        /*06c1*/ 	.byte	0x6f, 0x75, 0x74, 0x70, 0x75, 0x74, 0x00
	.type		__unnamed_5,@object
	.size		__unnamed_5,(__unnamed_85 - __unnamed_5)
__unnamed_5:
        /*06c8*/ 	.byte	0x67, 0x65, 0x74, 0x5f, 0x61, 0x63, 0x63, 0x75, 0x6d, 0x75, 0x6c, 0x61, 0x74, 0x65, 0x64, 0x5f
        /*06d8*/ 	.byte	0x6f, 0x75, 0x74, 0x70, 0x75, 0x74, 0x00
	.type		__unnamed_85,@object
	.size		__unnamed_85,($str$6 - __unnamed_85)
__unnamed_85:
        /*06df*/ 	.byte	0x67, 0x65, 0x74, 0x5f, 0x61, 0x63, 0x63, 0x75, 0x6d, 0x75, 0x6c, 0x61, 0x74, 0x65, 0x64, 0x5f
        /*06ef*/ 	.byte	0x6f, 0x75, 0x74, 0x70, 0x75, 0x74, 0x00
	.type		$str$6,@object
	.size		$str$6,(.L_119 - $str$6)
$str$6:
        /*06f6*/ 	.byte	0x2f, 0x72, 0x6f, 0x6f, 0x74, 0x2f, 0x2e, 0x70, 0x79, 0x65, 0x6e, 0x76, 0x2f, 0x76, 0x65, 0x72
        /*0706*/ 	.byte	0x73, 0x69, 0x6f, 0x6e, 0x73, 0x2f, 0x33, 0x2e, 0x31, 0x33, 0x2e, 0x31, 0x32, 0x2f, 0x6c, 0x69
        /*0716*/ 	.byte	0x62, 0x2f, 0x70, 0x79, 0x74, 0x68, 0x6f, 0x6e, 0x33, 0x2e, 0x31, 0x33, 0x2f, 0x73, 0x69, 0x74
        /*0726*/ 	.byte	0x65, 0x2d, 0x70, 0x61, 0x63, 0x6b, 0x61, 0x67, 0x65, 0x73, 0x2f, 0x74, 0x6f, 0x72, 0x63, 0x68
        /*0736*/ 	.byte	0x2f, 0x69, 0x6e, 0x63, 0x6c, 0x75, 0x64, 0x65, 0x2f, 0x41, 0x54, 0x65, 0x6e, 0x2f, 0x6e, 0x61
        /*0746*/ 	.byte	0x74, 0x69, 0x76, 0x65, 0x2f, 0x63, 0x75, 0x64, 0x61, 0x2f, 0x52, 0x65, 0x64, 0x75, 0x63, 0x65
        /*0756*/ 	.byte	0x2e, 0x63, 0x75, 0x68, 0x00
.L_119:


//--------------------- .nv.shared._ZN2at6native13reduce_kernelILi512ELi1ENS0_8ReduceOpIfNS0_9ArgMaxOpsIfEEjlLi4ELi4EEEEEvT1_ --------------------------
	.section	.nv.shared._ZN2at6native13reduce_kernelILi512ELi1ENS0_8ReduceOpIfNS0_9ArgMaxOpsIfEEjlLi4ELi4EEEEEvT1_,"aw",@nobits
	.sectionflags	@""
	.align	16
.nv.shared._ZN2at6native13reduce_kernelILi512ELi1ENS0_8ReduceOpIfNS0_9ArgMaxOpsIfEEjlLi4ELi4EEEEEvT1_:
	.zero		1040


//--------------------- .nv.shared.reserved.0     --------------------------
	.section	.nv.shared.reserved.0,"aw",@nobits
	.weak		__nv_reservedSMEM_offset_0_alias
	.size		__nv_reservedSMEM_offset_0_alias, 0, 0
	.other		__nv_reservedSMEM_offset_0_alias,@"STO_CUDA_RESERVED_SHARED STV_DEFAULT"
__nv_reservedSMEM_offset_0_alias:
	.zero		0


//--------------------- .nv.global                --------------------------
	.section	.nv.global,"aw",@nobits
.nv.global:
	.type		_ZN52_INTERNAL_eb7131a8_21_ReduceArgMaxKernel_cu_9c1cc8ff4cuda3std3__48in_placeE,@object
	.size		_ZN52_INTERNAL_eb7131a8_21_ReduceArgMaxKernel_cu_9c1cc8ff4cuda3std3__48in_placeE,(_ZN52_INTERNAL_eb7131a8_21_ReduceArgMaxKernel_cu_9c1cc8ff4cuda3std6ranges3__45__cpo8distanceE - _ZN52_INTERNAL_eb7131a8_21_ReduceArgMaxKernel_cu_9c1cc8ff4cuda3std3__48in_placeE)
_ZN52_INTERNAL_eb7131a8_21_ReduceArgMaxKernel_cu_9c1cc8ff4cuda3std3__48in_placeE:
	.zero		1
	.type		_ZN52_INTERNAL_eb7131a8_21_ReduceArgMaxKernel_cu_9c1cc8ff4cuda3std6ranges3__45__cpo8distanceE,@object
	.size		_ZN52_INTERNAL_eb7131a8_21_ReduceArgMaxKernel_cu_9c1cc8ff4cuda3std6ranges3__45__cpo8distanceE,(_ZN52_INTERNAL_eb7131a8_21_ReduceArgMaxKernel_cu_9c1cc8ff4cuda3std3__45__cpo6cbeginE - _ZN52_INTERNAL_eb7131a8_21_ReduceArgMaxKernel_cu_9c1cc8ff4cuda3std6ranges3__45__cpo8distanceE)
_ZN52_INTERNAL_eb7131a8_21_ReduceArgMaxKernel_cu_9c1cc8ff4cuda3std6ranges3__45__cpo8distanceE:
	.zero		1
	.type		_ZN52_INTERNAL_eb7131a8_21_ReduceArgMaxKernel_cu_9c1cc8ff4cuda3std3__45__cpo6cbeginE,@object
	.size		_ZN52_INTERNAL_eb7131a8_21_ReduceArgMaxKernel_cu_9c1cc8ff4cuda3std3__45__cpo6cbeginE,(_ZN52_INTERNAL_eb7131a8_21_ReduceArgMaxKernel_cu_9c1cc8ff4cuda3std6ranges3__45__cpo7advanceE - _ZN52_INTERNAL_eb7131a8_21_ReduceArgMaxKernel_cu_9c1cc8ff4cuda3std3__45__cpo6cbeginE)
_ZN52_INTERNAL_eb7131a8_21_ReduceArgMaxKernel_cu_9c1cc8ff4cuda3std3__45__cpo6cbeginE:
	.zero		1
	.type		_ZN52_INTERNAL_eb7131a8_21_ReduceArgMaxKernel_cu_9c1cc8ff4cuda3std6ranges3__45__cpo7advanceE,@object
	.size		_ZN52_INTERNAL_eb7131a8_21_ReduceArgMaxKernel_cu_9c1cc8ff4cuda3std6ranges3__45__cpo7advanceE,(_ZN52_INTERNAL_eb7131a8_21_ReduceArgMaxKernel_cu_9c1cc8ff4cuda3std3__45__cpo7crbeginE - _ZN52_INTERNAL_eb7131a8_21_ReduceArgMaxKernel_cu_9c1cc8ff4cuda3std6ranges3__45__cpo7advanceE)
_ZN52_INTERNAL_eb7131a8_21_ReduceArgMaxKernel_cu_9c1cc8ff4cuda3std6ranges3__45__cpo7advanceE:
	.zero		1
	.type		_ZN52_INTERNAL_eb7131a8_21_ReduceArgMaxKernel_cu_9c1cc8ff4cuda3std3__45__cpo7crbeginE,@object
	.size		_ZN52_INTERNAL_eb7131a8_21_ReduceArgMaxKernel_cu_9c1cc8ff4cuda3std3__45__cpo7crbeginE,(_ZN52_INTERNAL_eb7131a8_21_ReduceArgMaxKernel_cu_9c1cc8ff4cuda3std6ranges3__45__cpo4dataE - _ZN52_INTERNAL_eb7131a8_21_ReduceArgMaxKernel_cu_9c1cc8ff4cuda3std3__45__cpo7crbeginE)
_ZN52_INTERNAL_eb7131a8_21_ReduceArgMaxKernel_cu_9c1cc8ff4cuda3std3__45__cpo7crbeginE:
	.zero		1
	.type		_ZN52_INTERNAL_eb7131a8_21_ReduceArgMaxKernel_cu_9c1cc8ff4cuda3std6ranges3__45__cpo4dataE,@object
	.size		_ZN52_INTERNAL_eb7131a8_21_ReduceArgMaxKernel_cu_9c1cc8ff4cuda3std6ranges3__45__cpo4dataE,(_ZN52_INTERNAL_eb7131a8_21_ReduceArgMaxKernel_cu_9c1cc8ff4cuda3std6ranges3__45__cpo5beginE - _ZN52_INTERNAL_eb7131a8_21_ReduceArgMaxKernel_cu_9c1cc8ff4cuda3std6ranges3__45__cpo4dataE)
_ZN52_INTERNAL_eb7131a8_21_ReduceArgMaxKernel_cu_9c1cc8ff4cuda3std6ranges3__45__cpo4dataE:
	.zero		1
	.type		_ZN52_INTERNAL_eb7131a8_21_ReduceArgMaxKernel_cu_9c1cc8ff4cuda3std6ranges3__45__cpo5beginE,@object
	.size		_ZN52_INTERNAL_eb7131a8_21_ReduceArgMaxKernel_cu_9c1cc8ff4cuda3std6ranges3__45__cpo5beginE,(_ZN52_INTERNAL_eb7131a8_21_ReduceArgMaxKernel_cu_9c1cc8ff4cuda3std3__454_GLOBAL__N__eb7131a8_21_ReduceArgMaxKernel_cu_9c1cc8ff6ignoreE - _ZN52_INTERNAL_eb7131a8_21_ReduceArgMaxKernel_cu_9c1cc8ff4cuda3std6ranges3__45__cpo5beginE)
_ZN52_INTERNAL_eb7131a8_21_ReduceArgMaxKernel_cu_9c1cc8ff4cuda3std6ranges3__45__cpo5beginE:
	.zero		1
	.type		_ZN52_INTERNAL_eb7131a8_21_ReduceArgMaxKernel_cu_9c1cc8ff4cuda3std3__454_GLOBAL__N__eb7131a8_21_ReduceArgMaxKernel_cu_9c1cc8ff6ignoreE,@object
	.size		_ZN52_INTERNAL_eb7131a8_21_ReduceArgMaxKernel_cu_9c1cc8ff4cuda3std3__454_GLOBAL__N__eb7131a8_21_ReduceArgMaxKernel_cu_9c1cc8ff6ignoreE,(_ZN52_INTERNAL_eb7131a8_21_ReduceArgMaxKernel_cu_9c1cc8ff4cuda3std6ranges3__45__cpo4sizeE - _ZN52_INTERNAL_eb7131a8_21_ReduceArgMaxKernel_cu_9c1cc8ff4cuda3std3__454_GLOBAL__N__eb7131a8_21_ReduceArgMaxKernel_cu_9c1cc8ff6ignoreE)
_ZN52_INTERNAL_eb7131a8_21_ReduceArgMaxKernel_cu_9c1cc8ff4cuda3std3__454_GLOBAL__N__eb7131a8_21_ReduceArgMaxKernel_cu_9c1cc8ff6ignoreE:
	.zero		1
	.type		_ZN52_INTERNAL_eb7131a8_21_ReduceArgMaxKernel_cu_9c1cc8ff4cuda3std6ranges3__45__cpo4sizeE,@object
	.size		_ZN52_INTERNAL_eb7131a8_21_ReduceArgMaxKernel_cu_9c1cc8ff4cuda3std6ranges3__45__cpo4sizeE,(_ZN52_INTERNAL_eb7131a8_21_ReduceArgMaxKernel_cu_9c1cc8ff4cuda3std3__45__cpo5beginE - _ZN52_INTERNAL_eb7131a8_21_ReduceArgMaxKernel_cu_9c1cc8ff4cuda3std6ranges3__45__cpo4sizeE)
_ZN52_INTERNAL_eb7131a8_21_ReduceArgMaxKernel_cu_9c1cc8ff4cuda3std6ranges3__45__cpo4sizeE:
	.zero		1
	.type		_ZN52_INTERNAL_eb7131a8_21_ReduceArgMaxKernel_cu_9c1cc8ff4cuda3std3__45__cpo5beginE,@object
	.size		_ZN52_INTERNAL_eb7131a8_21_ReduceArgMaxKernel_cu_9c1cc8ff4cuda3std3__45__cpo5beginE,(_ZN52_INTERNAL_eb7131a8_21_ReduceArgMaxKernel_cu_9c1cc8ff4cuda3std6ranges3__45__cpo6cbeginE - _ZN52_INTERNAL_eb7131a8_21_ReduceArgMaxKernel_cu_9c1cc8ff4cuda3std3__45__cpo5beginE)
_ZN52_INTERNAL_eb7131a8_21_ReduceArgMaxKernel_cu_9c1cc8ff4cuda3std3__45__cpo5beginE:
	.zero		1
	.type		_ZN52_INTERNAL_eb7131a8_21_ReduceArgMaxKernel_cu_9c1cc8ff4cuda3std6ranges3__45__cpo6cbeginE,@object
	.size		_ZN52_INTERNAL_eb7131a8_21_ReduceArgMaxKernel_cu_9c1cc8ff4cuda3std6ranges3__45__cpo6cbeginE,(_ZN52_INTERNAL_eb7131a8_21_ReduceArgMaxKernel_cu_9c1cc8ff4cuda3std3__45__cpo6rbeginE - _ZN52_INTERNAL_eb7131a8_21_ReduceArgMaxKernel_cu_9c1cc8ff4cuda3std6ranges3__45__cpo6cbeginE)
_ZN52_INTERNAL_eb7131a8_21_ReduceArgMaxKernel_cu_9c1cc8ff4cuda3std6ranges3__45__cpo6cbeginE:
	.zero		1
	.type		_ZN52_INTERNAL_eb7131a8_21_ReduceArgMaxKernel_cu_9c1cc8ff4cuda3std3__45__cpo6rbeginE,@object
	.size		_ZN52_INTERNAL_eb7131a8_21_ReduceArgMaxKernel_cu_9c1cc8ff4cuda3std3__45__cpo6rbeginE,(_ZN52_INTERNAL_eb7131a8_21_ReduceArgMaxKernel_cu_9c1cc8ff4cuda3std6ranges3__45__cpo4nextE - _ZN52_INTERNAL_eb7131a8_21_ReduceArgMaxKernel_cu_9c1cc8ff4cuda3std3__45__cpo6rbeginE)
_ZN52_INTERNAL_eb7131a8_21_ReduceArgMaxKernel_cu_9c1cc8ff4cuda3std3__45__cpo6rbeginE:
	.zero		1
	.type		_ZN52_INTERNAL_eb7131a8_21_ReduceArgMaxKernel_cu_9c1cc8ff4cuda3std6ranges3__45__cpo4nextE,@object
	.size		_ZN52_INTERNAL_eb7131a8_21_ReduceArgMaxKernel_cu_9c1cc8ff4cuda3std6ranges3__45__cpo4nextE,(_ZN52_INTERNAL_eb7131a8_21_ReduceArgMaxKernel_cu_9c1cc8ff4cuda3std6ranges3__45__cpo4swapE - _ZN52_INTERNAL_eb7131a8_21_ReduceArgMaxKernel_cu_9c1cc8ff4cuda3std6ranges3__45__cpo4nextE)
_ZN52_INTERNAL_eb7131a8_21_ReduceArgMaxKernel_cu_9c1cc8ff4cuda3std6ranges3__45__cpo4nextE:
	.zero		1
	.type		_ZN52_INTERNAL_eb7131a8_21_ReduceArgMaxKernel_cu_9c1cc8ff4cuda3std6ranges3__45__cpo4swapE,@object
	.size		_ZN52_INTERNAL_eb7131a8_21_ReduceArgMaxKernel_cu_9c1cc8ff4cuda3std6ranges3__45__cpo4swapE,(_ZN52_INTERNAL_eb7131a8_21_ReduceArgMaxKernel_cu_9c1cc8ff4cuda3std3__420unreachable_sentinelE - _ZN52_INTERNAL_eb7131a8_21_ReduceArgMaxKernel_cu_9c1cc8ff4cuda3std6ranges3__45__cpo4swapE)
_ZN52_INTERNAL_eb7131a8_21_ReduceArgMaxKernel_cu_9c1cc8ff4cuda3std6ranges3__45__cpo4swapE:
	.zero		1
	.type		_ZN52_INTERNAL_eb7131a8_21_ReduceArgMaxKernel_cu_9c1cc8ff4cuda3std3__420unreachable_sentinelE,@object
	.size		_ZN52_INTERNAL_eb7131a8_21_ReduceArgMaxKernel_cu_9c1cc8ff4cuda3std3__420unreachable_sentinelE,(_ZN52_INTERNAL_eb7131a8_21_ReduceArgMaxKernel_cu_9c1cc8ff6thrust23THRUST_300001_SM_900_NS6system6detail10sequential3seqE - _ZN52_INTERNAL_eb7131a8_21_ReduceArgMaxKernel_cu_9c1cc8ff4cuda3std3__420unreachable_sentinelE)
_ZN52_INTERNAL_eb7131a8_21_ReduceArgMaxKernel_cu_9c1cc8ff4cuda3std3__420unreachable_sentinelE:
	.zero		1
	.type		_ZN52_INTERNAL_eb7131a8_21_ReduceArgMaxKernel_cu_9c1cc8ff6thrust23THRUST_300001_SM_900_NS6system6detail10sequential3seqE,@object
	.size		_ZN52_INTERNAL_eb7131a8_21_ReduceArgMaxKernel_cu_9c1cc8ff6thrust23THRUST_300001_SM_900_NS6system6detail10sequential3seqE,(_ZN52_INTERNAL_eb7131a8_21_ReduceArgMaxKernel_cu_9c1cc8ff4cuda3std3__45__cpo4cendE - _ZN52_INTERNAL_eb7131a8_21_ReduceArgMaxKernel_cu_9c1cc8ff6thrust23THRUST_300001_SM_900_NS6system6detail10sequential3seqE)
_ZN52_INTERNAL_eb7131a8_21_ReduceArgMaxKernel_cu_9c1cc8ff6thrust23THRUST_300001_SM_900_NS6system6detail10sequential3seqE:
	.zero		1
	.type		_ZN52_INTERNAL_eb7131a8_21_ReduceArgMaxKernel_cu_9c1cc8ff4cuda3std3__45__cpo4cendE,@object
	.size		_ZN52_INTERNAL_eb7131a8_21_ReduceArgMaxKernel_cu_9c1cc8ff4cuda3std3__45__cpo4cendE,(_ZN52_INTERNAL_eb7131a8_21_ReduceArgMaxKernel_cu_9c1cc8ff4cuda3std6ranges3__45__cpo9iter_swapE - _ZN52_INTERNAL_eb7131a8_21_ReduceArgMaxKernel_cu_9c1cc8ff4cuda3std3__45__cpo4cendE)
_ZN52_INTERNAL_eb7131a8_21_ReduceArgMaxKernel_cu_9c1cc8ff4cuda3std3__45__cpo4cendE:
	.zero		1
	.type		_ZN52_INTERNAL_eb7131a8_21_ReduceArgMaxKernel_cu_9c1cc8ff4cuda3std6ranges3__45__cpo9iter_swapE,@object
	.size		_ZN52_INTERNAL_eb7131a8_21_ReduceArgMaxKernel_cu_9c1cc8ff4cuda3std6ranges3__45__cpo9iter_swapE,(_ZN52_INTERNAL_eb7131a8_21_ReduceArgMaxKernel_cu_9c1cc8ff4cuda3std3__45__cpo5crendE - _ZN52_INTERNAL_eb7131a8_21_ReduceArgMaxKernel_cu_9c1cc8ff4cuda3std6ranges3__45__cpo9iter_swapE)
_ZN52_INTERNAL_eb7131a8_21_ReduceArgMaxKernel_cu_9c1cc8ff4cuda3std6ranges3__45__cpo9iter_swapE:
	.zero		1
	.type		_ZN52_INTERNAL_eb7131a8_21_ReduceArgMaxKernel_cu_9c1cc8ff4cuda3std3__45__cpo5crendE,@object
	.size		_ZN52_INTERNAL_eb7131a8_21_ReduceArgMaxKernel_cu_9c1cc8ff4cuda3std3__45__cpo5crendE,(_ZN52_INTERNAL_eb7131a8_21_ReduceArgMaxKernel_cu_9c1cc8ff4cuda3std6ranges3__45__cpo5cdataE - _ZN52_INTERNAL_eb7131a8_21_ReduceArgMaxKernel_cu_9c1cc8ff4cuda3std3__45__cpo5crendE)
_ZN52_INTERNAL_eb7131a8_21_ReduceArgMaxKernel_cu_9c1cc8ff4cuda3std3__45__cpo5crendE:
	.zero		1
	.type		_ZN52_INTERNAL_eb7131a8_21_ReduceArgMaxKernel_cu_9c1cc8ff4cuda3std6ranges3__45__cpo5cdataE,@object
	.size		_ZN52_INTERNAL_eb7131a8_21_ReduceArgMaxKernel_cu_9c1cc8ff4cuda3std6ranges3__45__cpo5cdataE,(_ZN52_INTERNAL_eb7131a8_21_ReduceArgMaxKernel_cu_9c1cc8ff4cuda3std6ranges3__45__cpo3endE - _ZN52_INTERNAL_eb7131a8_21_ReduceArgMaxKernel_cu_9c1cc8ff4cuda3std6ranges3__45__cpo5cdataE)
_ZN52_INTERNAL_eb7131a8_21_ReduceArgMaxKernel_cu_9c1cc8ff4cuda3std6ranges3__45__cpo5cdataE:
	.zero		1
	.type		_ZN52_INTERNAL_eb7131a8_21_ReduceArgMaxKernel_cu_9c1cc8ff4cuda3std6ranges3__45__cpo3endE,@object
	.size		_ZN52_INTERNAL_eb7131a8_21_ReduceArgMaxKernel_cu_9c1cc8ff4cuda3std6ranges3__45__cpo3endE,(_ZN52_INTERNAL_eb7131a8_21_ReduceArgMaxKernel_cu_9c1cc8ff4cuda3std3__419piecewise_constructE - _ZN52_INTERNAL_eb7131a8_21_ReduceArgMaxKernel_cu_9c1cc8ff4cuda3std6ranges3__45__cpo3endE)
_ZN52_INTERNAL_eb7131a8_21_ReduceArgMaxKernel_cu_9c1cc8ff4cuda3std6ranges3__45__cpo3endE:
	.zero		1
	.type		_ZN52_INTERNAL_eb7131a8_21_ReduceArgMaxKernel_cu_9c1cc8ff4cuda3std3__419piecewise_constructE,@object
	.size		_ZN52_INTERNAL_eb7131a8_21_ReduceArgMaxKernel_cu_9c1cc8ff4cuda3std3__419piecewise_constructE,(_ZN52_INTERNAL_eb7131a8_21_ReduceArgMaxKernel_cu_9c1cc8ff4cuda3std6ranges3__45__cpo5ssizeE - _ZN52_INTERNAL_eb7131a8_21_ReduceArgMaxKernel_cu_9c1cc8ff4cuda3std3__419piecewise_constructE)
_ZN52_INTERNAL_eb7131a8_21_ReduceArgMaxKernel_cu_9c1cc8ff4cuda3std3__419piecewise_constructE:
	.zero		1
	.type		_ZN52_INTERNAL_eb7131a8_21_ReduceArgMaxKernel_cu_9c1cc8ff4cuda3std6ranges3__45__cpo5ssizeE,@object
	.size		_ZN52_INTERNAL_eb7131a8_21_ReduceArgMaxKernel_cu_9c1cc8ff4cuda3std6ranges3__45__cpo5ssizeE,(_ZN52_INTERNAL_eb7131a8_21_ReduceArgMaxKernel_cu_9c1cc8ff4cuda3std3__45__cpo3endE - _ZN52_INTERNAL_eb7131a8_21_ReduceArgMaxKernel_cu_9c1cc8ff4cuda3std6ranges3__45__cpo5ssizeE)
_ZN52_INTERNAL_eb7131a8_21_ReduceArgMaxKernel_cu_9c1cc8ff4cuda3std6ranges3__45__cpo5ssizeE:
	.zero		1
	.type		_ZN52_INTERNAL_eb7131a8_21_ReduceArgMaxKernel_cu_9c1cc8ff4cuda3std3__45__cpo3endE,@object
	.size		_ZN52_INTERNAL_eb7131a8_21_ReduceArgMaxKernel_cu_9c1cc8ff4cuda3std3__45__cpo3endE,(_ZN52_INTERNAL_eb7131a8_21_ReduceArgMaxKernel_cu_9c1cc8ff4cuda3std6ranges3__45__cpo4cendE - _ZN52_INTERNAL_eb7131a8_21_ReduceArgMaxKernel_cu_9c1cc8ff4cuda3std3__45__cpo3endE)
_ZN52_INTERNAL_eb7131a8_21_ReduceArgMaxKernel_cu_9c1cc8ff4cuda3std3__45__cpo3endE:
	.zero		1
	.type		_ZN52_INTERNAL_eb7131a8_21_ReduceArgMaxKernel_cu_9c1cc8ff4cuda3std6ranges3__45__cpo4cendE,@object
	.size		_ZN52_INTERNAL_eb7131a8_21_ReduceArgMaxKernel_cu_9c1cc8ff4cuda3std6ranges3__45__cpo4cendE,(_ZN52_INTERNAL_eb7131a8_21_ReduceArgMaxKernel_cu_9c1cc8ff4cuda3std3__45__cpo4rendE - _ZN52_INTERNAL_eb7131a8_21_ReduceArgMaxKernel_cu_9c1cc8ff4cuda3std6ranges3__45__cpo4cendE)
_ZN52_INTERNAL_eb7131a8_21_ReduceArgMaxKernel_cu_9c1cc8ff4cuda3std6ranges3__45__cpo4cendE:
	.zero		1
	.type		_ZN52_INTERNAL_eb7131a8_21_ReduceArgMaxKernel_cu_9c1cc8ff4cuda3std3__45__cpo4rendE,@object
	.size		_ZN52_INTERNAL_eb7131a8_21_ReduceArgMaxKernel_cu_9c1cc8ff4cuda3std3__45__cpo4rendE,(_ZN52_INTERNAL_eb7131a8_21_ReduceArgMaxKernel_cu_9c1cc8ff4cuda3std6ranges3__45__cpo4prevE - _ZN52_INTERNAL_eb7131a8_21_ReduceArgMaxKernel_cu_9c1cc8ff4cuda3std3__45__cpo4rendE)
_ZN52_INTERNAL_eb7131a8_21_ReduceArgMaxKernel_cu_9c1cc8ff4cuda3std3__45__cpo4rendE:
	.zero		1
	.type		_ZN52_INTERNAL_eb7131a8_21_ReduceArgMaxKernel_cu_9c1cc8ff4cuda3std6ranges3__45__cpo4prevE,@object
	.size		_ZN52_INTERNAL_eb7131a8_21_ReduceArgMaxKernel_cu_9c1cc8ff4cuda3std6ranges3__45__cpo4prevE,(_ZN52_INTERNAL_eb7131a8_21_ReduceArgMaxKernel_cu_9c1cc8ff4cuda3std6ranges3__45__cpo9iter_moveE - _ZN52_INTERNAL_eb7131a8_21_ReduceArgMaxKernel_cu_9c1cc8ff4cuda3std6ranges3__45__cpo4prevE)
_ZN52_INTERNAL_eb7131a8_21_ReduceArgMaxKernel_cu_9c1cc8ff4cuda3std6ranges3__45__cpo4prevE:
	.zero		1
	.type		_ZN52_INTERNAL_eb7131a8_21_ReduceArgMaxKernel_cu_9c1cc8ff4cuda3std6ranges3__45__cpo9iter_moveE,@object
	.size		_ZN52_INTERNAL_eb7131a8_21_ReduceArgMaxKernel_cu_9c1cc8ff4cuda3std6ranges3__45__cpo9iter_moveE,(.L_103 - _ZN52_INTERNAL_eb7131a8_21_ReduceArgMaxKernel_cu_9c1cc8ff4cuda3std6ranges3__45__cpo9iter_moveE)
_ZN52_INTERNAL_eb7131a8_21_ReduceArgMaxKernel_cu_9c1cc8ff4cuda3std6ranges3__45__cpo9iter_moveE:
	.zero		1
.L_103:


//--------------------- .nv.shared._ZN2at6native13reduce_kernelILi256ELi2ENS0_8ReduceOpIfNS0_9ArgMaxOpsIfEEjlLi4ELi4EEEEEvT1_ --------------------------
	.section	.nv.shared._ZN2at6native13reduce_kernelILi256ELi2ENS0_8ReduceOpIfNS0_9ArgMaxOpsIfEEjlLi4ELi4EEEEEvT1_,"aw",@nobits
	.sectionflags	@""
	.align	16
.nv.shared._ZN2at6native13reduce_kernelILi256ELi2ENS0_8ReduceOpIfNS0_9ArgMaxOpsIfEEjlLi4ELi4EEEEEvT1_:
	.zero		1040


//--------------------- .nv.shared._ZN2at6native13reduce_kernelILi128ELi4ENS0_8ReduceOpIfNS0_9ArgMaxOpsIfEEjlLi4ELi4EEEEEvT1_ --------------------------
	.section	.nv.shared._ZN2at6native13reduce_kernelILi128ELi4ENS0_8ReduceOpIfNS0_9ArgMaxOpsIfEEjlLi4ELi4EEEEEvT1_,"aw",@nobits
	.sectionflags	@""
	.align	16
.nv.shared._ZN2at6native13reduce_kernelILi128ELi4ENS0_8ReduceOpIfNS0_9ArgMaxOpsIfEEjlLi4ELi4EEEEEvT1_:
	.zero		1040


//--------------------- .nv.shared._ZN2at6native13reduce_kernelILi512ELi1ENS0_8ReduceOpIdNS0_9ArgMaxOpsIdEEjlLi4ELi4EEEEEvT1_ --------------------------
	.section	.nv.shared._ZN2at6native13reduce_kernelILi512ELi1ENS0_8ReduceOpIdNS0_9ArgMaxOpsIdEEjlLi4ELi4EEEEEvT1_,"aw",@nobits
	.sectionflags	@""
	.align	16
.nv.shared._ZN2at6native13reduce_kernelILi512ELi1ENS0_8ReduceOpIdNS0_9ArgMaxOpsIdEEjlLi4ELi4EEEEEvT1_:
	.zero		1040


//--------------------- .nv.shared._ZN2at6native13reduce_kernelILi256ELi2ENS0_8ReduceOpIdNS0_9ArgMaxOpsIdEEjlLi4ELi4EEEEEvT1_ --------------------------
	.section	.nv.shared._ZN2at6native13reduce_kernelILi256ELi2ENS0_8ReduceOpIdNS0_9ArgMaxOpsIdEEjlLi4ELi4EEEEEvT1_,"aw",@nobits
	.sectionflags	@""
	.align	16
.nv.shared._ZN2at6native13reduce_kernelILi256ELi2ENS0_8ReduceOpIdNS0_9ArgMaxOpsIdEEjlLi4ELi4EEEEEvT1_:
	.zero		1040


//--------------------- .nv.shared._ZN2at6native13reduce_kernelILi128ELi4ENS0_8ReduceOpIdNS0_9ArgMaxOpsIdEEjlLi4ELi4EEEEEvT1_ --------------------------
	.section	.nv.shared._ZN2at6native13reduce_kernelILi128ELi4ENS0_8ReduceOpIdNS0_9ArgMaxOpsIdEEjlLi4ELi4EEEEEvT1_,"aw",@nobits
	.sectionflags	@""
	.align	16
.nv.shared._ZN2at6native13reduce_kernelILi128ELi4ENS0_8ReduceOpIdNS0_9ArgMaxOpsIdEEjlLi4ELi4EEEEEvT1_:
	.zero		1040


//--------------------- .nv.shared._ZN2at6native13reduce_kernelILi512ELi1ENS0_8ReduceOpIsNS0_9ArgMaxOpsIsEEjlLi4ELi4EEEEEvT1_ --------------------------
	.section	.nv.shared._ZN2at6native13reduce_kernelILi512ELi1ENS0_8ReduceOpIsNS0_9ArgMaxOpsIsEEjlLi4ELi4EEEEEvT1_,"aw",@nobits
	.sectionflags	@""
	.align	16
.nv.shared._ZN2at6native13reduce_kernelILi512ELi1ENS0_8ReduceOpIsNS0_9ArgMaxOpsIsEEjlLi4ELi4EEEEEvT1_:
	.zero		1040


//--------------------- .nv.shared._ZN2at6native13reduce_kernelILi256ELi2ENS0_8ReduceOpIsNS0_9ArgMaxOpsIsEEjlLi4ELi4EEEEEvT1_ --------------------------
	.section	.nv.shared._ZN2at6native13reduce_kernelILi256ELi2ENS0_8ReduceOpIsNS0_9ArgMaxOpsIsEEjlLi4ELi4EEEEEvT1_,"aw",@nobits
	.sectionflags	@""
	.align	16
.nv.shared._ZN2at6native13reduce_kernelILi256ELi2ENS0_8ReduceOpIsNS0_9ArgMaxOpsIsEEjlLi4ELi4EEEEEvT1_:
	.zero		1040


//--------------------- .nv.shared._ZN2at6native13reduce_kernelILi128ELi4ENS0_8ReduceOpIsNS0_9ArgMaxOpsIsEEjlLi4ELi4EEEEEvT1_ --------------------------
	.section	.nv.shared._ZN2at6native13reduce_kernelILi128ELi4ENS0_8ReduceOpIsNS0_9ArgMaxOpsIsEEjlLi4ELi4EEEEEvT1_,"aw",@nobits
	.sectionflags	@""
	.align	16
.nv.shared._ZN2at6native13reduce_kernelILi128ELi4ENS0_8ReduceOpIsNS0_9ArgMaxOpsIsEEjlLi4ELi4EEEEEvT1_:
	.zero		1040


//--------------------- .nv.shared._ZN2at6native13reduce_kernelILi512ELi1ENS0_8ReduceOpIlNS0_9ArgMaxOpsIlEEjlLi4ELi4EEEEEvT1_ --------------------------
	.section	.nv.shared._ZN2at6native13reduce_kernelILi512ELi1ENS0_8ReduceOpIlNS0_9ArgMaxOpsIlEEjlLi4ELi4EEEEEvT1_,"aw",@nobits
	.sectionflags	@""
	.align	16
.nv.shared._ZN2at6native13reduce_kernelILi512ELi1ENS0_8ReduceOpIlNS0_9ArgMaxOpsIlEEjlLi4ELi4EEEEEvT1_:
	.zero		1040


//--------------------- .nv.shared._ZN2at6native13reduce_kernelILi256ELi2ENS0_8ReduceOpIlNS0_9ArgMaxOpsIlEEjlLi4ELi4EEEEEvT1_ --------------------------
	.section	.nv.shared._ZN2at6native13reduce_kernelILi256ELi2ENS0_8ReduceOpIlNS0_9ArgMaxOpsIlEEjlLi4ELi4EEEEEvT1_,"aw",@nobits
	.sectionflags	@""
	.align	16
.nv.shared._ZN2at6native13reduce_kernelILi256ELi2ENS0_8ReduceOpIlNS0_9ArgMaxOpsIlEEjlLi4ELi4EEEEEvT1_:
	.zero		1040


//--------------------- .nv.shared._ZN2at6native13reduce_kernelILi128ELi4ENS0_8ReduceOpIlNS0_9ArgMaxOpsIlEEjlLi4ELi4EEEEEvT1_ --------------------------
	.section	.nv.shared._ZN2at6native13reduce_kernelILi128ELi4ENS0_8ReduceOpIlNS0_9ArgMaxOpsIlEEjlLi4ELi4EEEEEvT1_,"aw",@nobits
	.sectionflags	@""
	.align	16
.nv.shared._ZN2at6native13reduce_kernelILi128ELi4ENS0_8ReduceOpIlNS0_9ArgMaxOpsIlEEjlLi4ELi4EEEEEvT1_:
	.zero		1040


//--------------------- .nv.shared._ZN2at6native13reduce_kernelILi512ELi1ENS0_8ReduceOpIiNS0_9ArgMaxOpsIiEEjlLi4ELi4EEEEEvT1_ --------------------------
	.section	.nv.shared._ZN2at6native13reduce_kernelILi512ELi1ENS0_8ReduceOpIiNS0_9ArgMaxOpsIiEEjlLi4ELi4EEEEEvT1_,"aw",@nobits
	.sectionflags	@""
	.align	16
.nv.shared._ZN2at6native13reduce_kernelILi512ELi1ENS0_8ReduceOpIiNS0_9ArgMaxOpsIiEEjlLi4ELi4EEEEEvT1_:
	.zero		1040


//--------------------- .nv.shared._ZN2at6native13reduce_kernelILi256ELi2ENS0_8ReduceOpIiNS0_9ArgMaxOpsIiEEjlLi4ELi4EEEEEvT1_ --------------------------
	.section	.nv.shared._ZN2at6native13reduce_kernelILi256ELi2ENS0_8ReduceOpIiNS0_9ArgMaxOpsIiEEjlLi4ELi4EEEEEvT1_,"aw",@nobits
	.sectionflags	@""
	.align	16
.nv.shared._ZN2at6native13reduce_kernelILi256ELi2ENS0_8ReduceOpIiNS0_9ArgMaxOpsIiEEjlLi4ELi4EEEEEvT1_:
	.zero		1040


//--------------------- .nv.shared._ZN2at6native13reduce_kernelILi128ELi4ENS0_8ReduceOpIiNS0_9ArgMaxOpsIiEEjlLi4ELi4EEEEEvT1_ --------------------------
	.section	.nv.shared._ZN2at6native13reduce_kernelILi128ELi4ENS0_8ReduceOpIiNS0_9ArgMaxOpsIiEEjlLi4ELi4EEEEEvT1_,"aw",@nobits
	.sectionflags	@""
	.align	16
.nv.shared._ZN2at6native13reduce_kernelILi128ELi4ENS0_8ReduceOpIiNS0_9ArgMaxOpsIiEEjlLi4ELi4EEEEEvT1_:
	.zero		1040


//--------------------- .nv.shared._ZN2at6native13reduce_kernelILi512ELi1ENS0_8ReduceOpIaNS0_9ArgMaxOpsIaEEjlLi4ELi4EEEEEvT1_ --------------------------
	.section	.nv.shared._ZN2at6native13reduce_kernelILi512ELi1ENS0_8ReduceOpIaNS0_9ArgMaxOpsIaEEjlLi4ELi4EEEEEvT1_,"aw",@nobits
	.sectionflags	@""
	.align	16
.nv.shared._ZN2at6native13reduce_kernelILi512ELi1ENS0_8ReduceOpIaNS0_9ArgMaxOpsIaEEjlLi4ELi4EEEEEvT1_:
	.zero		1040


//--------------------- .nv.shared._ZN2at6native13reduce_kernelILi256ELi2ENS0_8ReduceOpIaNS0_9ArgMaxOpsIaEEjlLi4ELi4EEEEEvT1_ --------------------------
	.section	.nv.shared._ZN2at6native13reduce_kernelILi256ELi2ENS0_8ReduceOpIaNS0_9ArgMaxOpsIaEEjlLi4ELi4EEEEEvT1_,"aw",@nobits
	.sectionflags	@""
	.align	16
.nv.shared._ZN2at6native13reduce_kernelILi256ELi2ENS0_8ReduceOpIaNS0_9ArgMaxOpsIaEEjlLi4ELi4EEEEEvT1_:
	.zero		1040


//--------------------- .nv.shared._ZN2at6native13reduce_kernelILi128ELi4ENS0_8ReduceOpIaNS0_9ArgMaxOpsIaEEjlLi4ELi4EEEEEvT1_ --------------------------
	.section	.nv.shared._ZN2at6native13reduce_kernelILi128ELi4ENS0_8ReduceOpIaNS0_9ArgMaxOpsIaEEjlLi4ELi4EEEEEvT1_,"aw",@nobits
	.sectionflags	@""
	.align	16
.nv.shared._ZN2at6native13reduce_kernelILi128ELi4ENS0_8ReduceOpIaNS0_9ArgMaxOpsIaEEjlLi4ELi4EEEEEvT1_:
	.zero		1040


//--------------------- .nv.shared._ZN2at6native13reduce_kernelILi512ELi1ENS0_8ReduceOpIhNS0_9ArgMaxOpsIhEEjlLi4ELi4EEEEEvT1_ --------------------------
	.section	.nv.shared._ZN2at6native13reduce_kernelILi512ELi1ENS0_8ReduceOpIhNS0_9ArgMaxOpsIhEEjlLi4ELi4EEEEEvT1_,"aw",@nobits
	.sectionflags	@""
	.align	16
.nv.shared._ZN2at6native13reduce_kernelILi512ELi1ENS0_8ReduceOpIhNS0_9ArgMaxOpsIhEEjlLi4ELi4EEEEEvT1_:
	.zero		1040


//--------------------- .nv.shared._ZN2at6native13reduce_kernelILi256ELi2ENS0_8ReduceOpIhNS0_9ArgMaxOpsIhEEjlLi4ELi4EEEEEvT1_ --------------------------
	.section	.nv.shared._ZN2at6native13reduce_kernelILi256ELi2ENS0_8ReduceOpIhNS0_9ArgMaxOpsIhEEjlLi4ELi4EEEEEvT1_,"aw",@nobits
	.sectionflags	@""
	.align	16
.nv.shared._ZN2at6native13reduce_kernelILi256ELi2ENS0_8ReduceOpIhNS0_9ArgMaxOpsIhEEjlLi4ELi4EEEEEvT1_:
	.zero		1040


//--------------------- .nv.shared._ZN2at6native13reduce_kernelILi128ELi4ENS0_8ReduceOpIhNS0_9ArgMaxOpsIhEEjlLi4ELi4EEEEEvT1_ --------------------------
	.section	.nv.shared._ZN2at6native13reduce_kernelILi128ELi4ENS0_8ReduceOpIhNS0_9ArgMaxOpsIhEEjlLi4ELi4EEEEEvT1_,"aw",@nobits
	.sectionflags	@""
	.align	16
.nv.shared._ZN2at6native13reduce_kernelILi128ELi4ENS0_8ReduceOpIhNS0_9ArgMaxOpsIhEEjlLi4ELi4EEEEEvT1_:
	.zero		1040


//--------------------- .nv.shared._ZN2at6native13reduce_kernelILi512ELi1ENS0_8ReduceOpIN3c108BFloat16ENS0_9ArgMaxOpsIfEEjlLi4ELi4EEEEEvT1_ --------------------------
	.section	.nv.shared._ZN2at6native13reduce_kernelILi512ELi1ENS0_8ReduceOpIN3c108BFloat16ENS0_9ArgMaxOpsIfEEjlLi4ELi4EEEEEvT1_,"aw",@nobits
	.sectionflags	@""
	.align	16
.nv.shared._ZN2at6native13reduce_kernelILi512ELi1ENS0_8ReduceOpIN3c108BFloat16ENS0_9ArgMaxOpsIfEEjlLi4ELi4EEEEEvT1_:
	.zero		1040


//--------------------- .nv.shared._ZN2at6native13reduce_kernelILi256ELi2ENS0_8ReduceOpIN3c108BFloat16ENS0_9ArgMaxOpsIfEEjlLi4ELi4EEEEEvT1_ --------------------------
	.section	.nv.shared._ZN2at6native13reduce_kernelILi256ELi2ENS0_8ReduceOpIN3c108BFloat16ENS0_9ArgMaxOpsIfEEjlLi4ELi4EEEEEvT1_,"aw",@nobits
	.sectionflags	@""
	.align	16
.nv.shared._ZN2at6native13reduce_kernelILi256ELi2ENS0_8ReduceOpIN3c108BFloat16ENS0_9ArgMaxOpsIfEEjlLi4ELi4EEEEEvT1_:
	.zero		1040


//--------------------- .nv.shared._ZN2at6native13reduce_kernelILi128ELi4ENS0_8ReduceOpIN3c108BFloat16ENS0_9ArgMaxOpsIfEEjlLi4ELi4EEEEEvT1_ --------------------------
	.section	.nv.shared._ZN2at6native13reduce_kernelILi128ELi4ENS0_8ReduceOpIN3c108BFloat16ENS0_9ArgMaxOpsIfEEjlLi4ELi4EEEEEvT1_,"aw",@nobits
	.sectionflags	@""
	.align	16
.nv.shared._ZN2at6native13reduce_kernelILi128ELi4ENS0_8ReduceOpIN3c108BFloat16ENS0_9ArgMaxOpsIfEEjlLi4ELi4EEEEEvT1_:
	.zero		1040


//--------------------- .nv.shared._ZN2at6native13reduce_kernelILi512ELi1ENS0_8ReduceOpIN3c104HalfENS0_9ArgMaxOpsIfEEjlLi4ELi4EEEEEvT1_ --------------------------
	.section	.nv.shared._ZN2at6native13reduce_kernelILi512ELi1ENS0_8ReduceOpIN3c104HalfENS0_9ArgMaxOpsIfEEjlLi4ELi4EEEEEvT1_,"aw",@nobits
	.sectionflags	@""
	.align	16
.nv.shared._ZN2at6native13reduce_kernelILi512ELi1ENS0_8ReduceOpIN3c104HalfENS0_9ArgMaxOpsIfEEjlLi4ELi4EEEEEvT1_:
	.zero		1040


//--------------------- .nv.shared._ZN2at6native13reduce_kernelILi256ELi2ENS0_8ReduceOpIN3c104HalfENS0_9ArgMaxOpsIfEEjlLi4ELi4EEEEEvT1_ --------------------------
	.section	.nv.shared._ZN2at6native13reduce_kernelILi256ELi2ENS0_8ReduceOpIN3c104HalfENS0_9ArgMaxOpsIfEEjlLi4ELi4EEEEEvT1_,"aw",@nobits
	.sectionflags	@""
	.align	16
.nv.shared._ZN2at6native13reduce_kernelILi256ELi2ENS0_8ReduceOpIN3c104HalfENS0_9ArgMaxOpsIfEEjlLi4ELi4EEEEEvT1_:
	.zero		1040


//--------------------- .nv.shared._ZN2at6native13reduce_kernelILi128ELi4ENS0_8ReduceOpIN3c104HalfENS0_9ArgMaxOpsIfEEjlLi4ELi4EEEEEvT1_ --------------------------
	.section	.nv.shared._ZN2at6native13reduce_kernelILi128ELi4ENS0_8ReduceOpIN3c104HalfENS0_9ArgMaxOpsIfEEjlLi4ELi4EEEEEvT1_,"aw",@nobits
	.sectionflags	@""
	.align	16
.nv.shared._ZN2at6native13reduce_kernelILi128ELi4ENS0_8ReduceOpIN3c104HalfENS0_9ArgMaxOpsIfEEjlLi4ELi4EEEEEvT1_:
	.zero		1040


//--------------------- .nv.constant0._ZN2at6native13reduce_kernelILi512ELi1ENS0_8ReduceOpIfNS0_9ArgMaxOpsIfEEjlLi4ELi4EEEEEvT1_ --------------------------
	.section	.nv.constant0._ZN2at6native13reduce_kernelILi512ELi1ENS0_8ReduceOpIfNS0_9ArgMaxOpsIfEEjlLi4ELi4EEEEEvT1_,"a",@progbits
	.sectionflags	@""
	.align	4
.nv.constant0._ZN2at6native13reduce_kernelILi512ELi1ENS0_8ReduceOpIfNS0_9ArgMaxOpsIfEEjlLi4ELi4EEEEEvT1_:
	.zero		1592


//--------------------- .nv.constant0._ZN2at6native13reduce_kernelILi256ELi2ENS0_8ReduceOpIfNS0_9ArgMaxOpsIfEEjlLi4ELi4EEEEEvT1_ --------------------------
	.section	.nv.constant0._ZN2at6native13reduce_kernelILi256ELi2ENS0_8ReduceOpIfNS0_9ArgMaxOpsIfEEjlLi4ELi4EEEEEvT1_,"a",@progbits
	.sectionflags	@""
	.align	4
.nv.constant0._ZN2at6native13reduce_kernelILi256ELi2ENS0_8ReduceOpIfNS0_9ArgMaxOpsIfEEjlLi4ELi4EEEEEvT1_:
	.zero		1592


//--------------------- .nv.constant0._ZN2at6native13reduce_kernelILi128ELi4ENS0_8ReduceOpIfNS0_9ArgMaxOpsIfEEjlLi4ELi4EEEEEvT1_ --------------------------
	.section	.nv.constant0._ZN2at6native13reduce_kernelILi128ELi4ENS0_8ReduceOpIfNS0_9ArgMaxOpsIfEEjlLi4ELi4EEEEEvT1_,"a",@progbits
	.sectionflags	@""
	.align	4
.nv.constant0._ZN2at6native13reduce_kernelILi128ELi4ENS0_8ReduceOpIfNS0_9ArgMaxOpsIfEEjlLi4ELi4EEEEEvT1_:
	.zero		1592


//--------------------- .nv.constant0._ZN2at6native13reduce_kernelILi512ELi1ENS0_8ReduceOpIdNS0_9ArgMaxOpsIdEEjlLi4ELi4EEEEEvT1_ --------------------------
	.section	.nv.constant0._ZN2at6native13reduce_kernelILi512ELi1ENS0_8ReduceOpIdNS0_9ArgMaxOpsIdEEjlLi4ELi4EEEEEvT1_,"a",@progbits
	.sectionflags	@""
	.align	4
.nv.constant0._ZN2at6native13reduce_kernelILi512ELi1ENS0_8ReduceOpIdNS0_9ArgMaxOpsIdEEjlLi4ELi4EEEEEvT1_:
	.zero		1592


//--------------------- .nv.constant0._ZN2at6native13reduce_kernelILi256ELi2ENS0_8ReduceOpIdNS0_9ArgMaxOpsIdEEjlLi4ELi4EEEEEvT1_ --------------------------
	.section	.nv.constant0._ZN2at6native13reduce_kernelILi256ELi2ENS0_8ReduceOpIdNS0_9ArgMaxOpsIdEEjlLi4ELi4EEEEEvT1_,"a",@progbits
	.sectionflags	@""
	.align	4
.nv.constant0._ZN2at6native13reduce_kernelILi256ELi2ENS0_8ReduceOpIdNS0_9ArgMaxOpsIdEEjlLi4ELi4EEEEEvT1_:
	.zero		1592


//--------------------- .nv.constant0._ZN2at6native13reduce_kernelILi128ELi4ENS0_8ReduceOpIdNS0_9ArgMaxOpsIdEEjlLi4ELi4EEEEEvT1_ --------------------------
	.section	.nv.constant0._ZN2at6native13reduce_kernelILi128ELi4ENS0_8ReduceOpIdNS0_9ArgMaxOpsIdEEjlLi4ELi4EEEEEvT1_,"a",@progbits
	.sectionflags	@""
	.align	4
.nv.constant0._ZN2at6native13reduce_kernelILi128ELi4ENS0_8ReduceOpIdNS0_9ArgMaxOpsIdEEjlLi4ELi4EEEEEvT1_:
	.zero		1592


//--------------------- .nv.constant0._ZN2at6native13reduce_kernelILi512ELi1ENS0_8ReduceOpIsNS0_9ArgMaxOpsIsEEjlLi4ELi4EEEEEvT1_ --------------------------
	.section	.nv.constant0._ZN2at6native13reduce_kernelILi512ELi1ENS0_8ReduceOpIsNS0_9ArgMaxOpsIsEEjlLi4ELi4EEEEEvT1_,"a",@progbits
	.sectionflags	@""
	.align	4
.nv.constant0._ZN2at6native13reduce_kernelILi512ELi1ENS0_8ReduceOpIsNS0_9ArgMaxOpsIsEEjlLi4ELi4EEEEEvT1_:
	.zero		1592


//--------------------- .nv.constant0._ZN2at6native13reduce_kernelILi256ELi2ENS0_8ReduceOpIsNS0_9ArgMaxOpsIsEEjlLi4ELi4EEEEEvT1_ --------------------------
	.section	.nv.constant0._ZN2at6native13reduce_kernelILi256ELi2ENS0_8ReduceOpIsNS0_9ArgMaxOpsIsEEjlLi4ELi4EEEEEvT1_,"a",@progbits
	.sectionflags	@""
	.align	4
.nv.constant0._ZN2at6native13reduce_kernelILi256ELi2ENS0_8ReduceOpIsNS0_9ArgMaxOpsIsEEjlLi4ELi4EEEEEvT1_:
	.zero		1592


//--------------------- .nv.constant0._ZN2at6native13reduce_kernelILi128ELi4ENS0_8ReduceOpIsNS0_9ArgMaxOpsIsEEjlLi4ELi4EEEEEvT1_ --------------------------
	.section	.nv.constant0._ZN2at6native13reduce_kernelILi128ELi4ENS0_8ReduceOpIsNS0_9ArgMaxOpsIsEEjlLi4ELi4EEEEEvT1_,"a",@progbits
	.sectionflags	@""
	.align	4
.nv.constant0._ZN2at6native13reduce_kernelILi128ELi4ENS0_8ReduceOpIsNS0_9ArgMaxOpsIsEEjlLi4ELi4EEEEEvT1_:
	.zero		1592


//--------------------- .nv.constant0._ZN2at6native13reduce_kernelILi512ELi1ENS0_8ReduceOpIlNS0_9ArgMaxOpsIlEEjlLi4ELi4EEEEEvT1_ --------------------------
	.section	.nv.constant0._ZN2at6native13reduce_kernelILi512ELi1ENS0_8ReduceOpIlNS0_9ArgMaxOpsIlEEjlLi4ELi4EEEEEvT1_,"a",@progbits
	.sectionflags	@""
	.align	4
.nv.constant0._ZN2at6native13reduce_kernelILi512ELi1ENS0_8ReduceOpIlNS0_9ArgMaxOpsIlEEjlLi4ELi4EEEEEvT1_:
	.zero		1592


//--------------------- .nv.constant0._ZN2at6native13reduce_kernelILi256ELi2ENS0_8ReduceOpIlNS0_9ArgMaxOpsIlEEjlLi4ELi4EEEEEvT1_ --------------------------
	.section	.nv.constant0._ZN2at6native13reduce_kernelILi256ELi2ENS0_8ReduceOpIlNS0_9ArgMaxOpsIlEEjlLi4ELi4EEEEEvT1_,"a",@progbits
	.sectionflags	@""
	.align	4
.nv.constant0._ZN2at6native13reduce_kernelILi256ELi2ENS0_8ReduceOpIlNS0_9ArgMaxOpsIlEEjlLi4ELi4EEEEEvT1_:
	.zero		1592


//--------------------- .nv.constant0._ZN2at6native13reduce_kernelILi128ELi4ENS0_8ReduceOpIlNS0_9ArgMaxOpsIlEEjlLi4ELi4EEEEEvT1_ --------------------------
	.section	.nv.constant0._ZN2at6native13reduce_kernelILi128ELi4ENS0_8ReduceOpIlNS0_9ArgMaxOpsIlEEjlLi4ELi4EEEEEvT1_,"a",@progbits
	.sectionflags	@""
	.align	4
.nv.constant0._ZN2at6native13reduce_kernelILi128ELi4ENS0_8ReduceOpIlNS0_9ArgMaxOpsIlEEjlLi4ELi4EEEEEvT1_:
	.zero		1592


//--------------------- .nv.constant0._ZN2at6native13reduce_kernelILi512ELi1ENS0_8ReduceOpIiNS0_9ArgMaxOpsIiEEjlLi4ELi4EEEEEvT1_ --------------------------
	.section	.nv.constant0._ZN2at6native13reduce_kernelILi512ELi1ENS0_8ReduceOpIiNS0_9ArgMaxOpsIiEEjlLi4ELi4EEEEEvT1_,"a",@progbits
	.sectionflags	@""
	.align	4
.nv.constant0._ZN2at6native13reduce_kernelILi512ELi1ENS0_8ReduceOpIiNS0_9ArgMaxOpsIiEEjlLi4ELi4EEEEEvT1_:
	.zero		1592


//--------------------- .nv.constant0._ZN2at6native13reduce_kernelILi256ELi2ENS0_8ReduceOpIiNS0_9ArgMaxOpsIiEEjlLi4ELi4EEEEEvT1_ --------------------------
	.section	.nv.constant0._ZN2at6native13reduce_kernelILi256ELi2ENS0_8ReduceOpIiNS0_9ArgMaxOpsIiEEjlLi4ELi4EEEEEvT1_,"a",@progbits
	.sectionflags	@""
	.align	4
.nv.constant0._ZN2at6native13reduce_kernelILi256ELi2ENS0_8ReduceOpIiNS0_9ArgMaxOpsIiEEjlLi4ELi4EEEEEvT1_:
	.zero		1592


//--------------------- .nv.constant0._ZN2at6native13reduce_kernelILi128ELi4ENS0_8ReduceOpIiNS0_9ArgMaxOpsIiEEjlLi4ELi4EEEEEvT1_ --------------------------
	.section	.nv.constant0._ZN2at6native13reduce_kernelILi128ELi4ENS0_8ReduceOpIiNS0_9ArgMaxOpsIiEEjlLi4ELi4EEEEEvT1_,"a",@progbits
	.sectionflags	@""
	.align	4
.nv.constant0._ZN2at6native13reduce_kernelILi128ELi4ENS0_8ReduceOpIiNS0_9ArgMaxOpsIiEEjlLi4ELi4EEEEEvT1_:
	.zero		1592


//--------------------- .nv.constant0._ZN2at6native13reduce_kernelILi512ELi1ENS0_8ReduceOpIaNS0_9ArgMaxOpsIaEEjlLi4ELi4EEEEEvT1_ --------------------------
	.section	.nv.constant0._ZN2at6native13reduce_kernelILi512ELi1ENS0_8ReduceOpIaNS0_9ArgMaxOpsIaEEjlLi4ELi4EEEEEvT1_,"a",@progbits
	.sectionflags	@""
	.align	4
.nv.constant0._ZN2at6native13reduce_kernelILi512ELi1ENS0_8ReduceOpIaNS0_9ArgMaxOpsIaEEjlLi4ELi4EEEEEvT1_:
	.zero		1592


//--------------------- .nv.constant0._ZN2at6native13reduce_kernelILi256ELi2ENS0_8ReduceOpIaNS0_9ArgMaxOpsIaEEjlLi4ELi4EEEEEvT1_ --------------------------
	.section	.nv.constant0._ZN2at6native13reduce_kernelILi256ELi2ENS0_8ReduceOpIaNS0_9ArgMaxOpsIaEEjlLi4ELi4EEEEEvT1_,"a",@progbits
	.sectionflags	@""
	.align	4
.nv.constant0._ZN2at6native13reduce_kernelILi256ELi2ENS0_8ReduceOpIaNS0_9ArgMaxOpsIaEEjlLi4ELi4EEEEEvT1_:
	.zero		1592


//--------------------- .nv.constant0._ZN2at6native13reduce_kernelILi128ELi4ENS0_8ReduceOpIaNS0_9ArgMaxOpsIaEEjlLi4ELi4EEEEEvT1_ --------------------------
	.section	.nv.constant0._ZN2at6native13reduce_kernelILi128ELi4ENS0_8ReduceOpIaNS0_9ArgMaxOpsIaEEjlLi4ELi4EEEEEvT1_,"a",@progbits
	.sectionflags	@""
	.align	4
.nv.constant0._ZN2at6native13reduce_kernelILi128ELi4ENS0_8ReduceOpIaNS0_9ArgMaxOpsIaEEjlLi4ELi4EEEEEvT1_:
	.zero		1592


//--------------------- .nv.constant0._ZN2at6native13reduce_kernelILi512ELi1ENS0_8ReduceOpIhNS0_9ArgMaxOpsIhEEjlLi4ELi4EEEEEvT1_ --------------------------
	.section	.nv.constant0._ZN2at6native13reduce_kernelILi512ELi1ENS0_8ReduceOpIhNS0_9ArgMaxOpsIhEEjlLi4ELi4EEEEEvT1_,"a",@progbits
	.sectionflags	@""
	.align	4
.nv.constant0._ZN2at6native13reduce_kernelILi512ELi1ENS0_8ReduceOpIhNS0_9ArgMaxOpsIhEEjlLi4ELi4EEEEEvT1_:
	.zero		1592


//--------------------- .nv.constant0._ZN2at6native13reduce_kernelILi256ELi2ENS0_8ReduceOpIhNS0_9ArgMaxOpsIhEEjlLi4ELi4EEEEEvT1_ --------------------------
	.section	.nv.constant0._ZN2at6native13reduce_kernelILi256ELi2ENS0_8ReduceOpIhNS0_9ArgMaxOpsIhEEjlLi4ELi4EEEEEvT1_,"a",@progbits
	.sectionflags	@""
	.align	4
.nv.constant0._ZN2at6native13reduce_kernelILi256ELi2ENS0_8ReduceOpIhNS0_9ArgMaxOpsIhEEjlLi4ELi4EEEEEvT1_:
	.zero		1592


//--------------------- .nv.constant0._ZN2at6native13reduce_kernelILi128ELi4ENS0_8ReduceOpIhNS0_9ArgMaxOpsIhEEjlLi4ELi4EEEEEvT1_ --------------------------
	.section	.nv.constant0._ZN2at6native13reduce_kernelILi128ELi4ENS0_8ReduceOpIhNS0_9ArgMaxOpsIhEEjlLi4ELi4EEEEEvT1_,"a",@progbits
	.sectionflags	@""
	.align	4
.nv.constant0._ZN2at6native13reduce_kernelILi128ELi4ENS0_8ReduceOpIhNS0_9ArgMaxOpsIhEEjlLi4ELi4EEEEEvT1_:
	.zero		1592


//--------------------- .nv.constant0._ZN2at6native13reduce_kernelILi512ELi1ENS0_8ReduceOpIN3c108BFloat16ENS0_9ArgMaxOpsIfEEjlLi4ELi4EEEEEvT1_ --------------------------
	.section	.nv.constant0._ZN2at6native13reduce_kernelILi512ELi1ENS0_8ReduceOpIN3c108BFloat16ENS0_9ArgMaxOpsIfEEjlLi4ELi4EEEEEvT1_,"a",@progbits
	.sectionflags	@""
	.align	4
.nv.constant0._ZN2at6native13reduce_kernelILi512ELi1ENS0_8ReduceOpIN3c108BFloat16ENS0_9ArgMaxOpsIfEEjlLi4ELi4EEEEEvT1_:
	.zero		1592


//--------------------- .nv.constant0._ZN2at6native13reduce_kernelILi256ELi2ENS0_8ReduceOpIN3c108BFloat16ENS0_9ArgMaxOpsIfEEjlLi4ELi4EEEEEvT1_ --------------------------
	.section	.nv.constant0._ZN2at6native13reduce_kernelILi256ELi2ENS0_8ReduceOpIN3c108BFloat16ENS0_9ArgMaxOpsIfEEjlLi4ELi4EEEEEvT1_,"a",@progbits
	.sectionflags	@""
	.align	4
.nv.constant0._ZN2at6native13reduce_kernelILi256ELi2ENS0_8ReduceOpIN3c108BFloat16ENS0_9ArgMaxOpsIfEEjlLi4ELi4EEEEEvT1_:
	.zero		1592


//--------------------- .nv.constant0._ZN2at6native13reduce_kernelILi128ELi4ENS0_8ReduceOpIN3c108BFloat16ENS0_9ArgMaxOpsIfEEjlLi4ELi4EEEEEvT1_ --------------------------
	.section	.nv.constant0._ZN2at6native13reduce_kernelILi128ELi4ENS0_8ReduceOpIN3c108BFloat16ENS0_9ArgMaxOpsIfEEjlLi4ELi4EEEEEvT1_,"a",@progbits
	.sectionflags	@""
	.align	4
.nv.constant0._ZN2at6native13reduce_kernelILi128ELi4ENS0_8ReduceOpIN3c108BFloat16ENS0_9ArgMaxOpsIfEEjlLi4ELi4EEEEEvT1_:
	.zero		1592


//--------------------- .nv.constant0._ZN2at6native13reduce_kernelILi512ELi1ENS0_8ReduceOpIN3c104HalfENS0_9ArgMaxOpsIfEEjlLi4ELi4EEEEEvT1_ --------------------------
	.section	.nv.constant0._ZN2at6native13reduce_kernelILi512ELi1ENS0_8ReduceOpIN3c104HalfENS0_9ArgMaxOpsIfEEjlLi4ELi4EEEEEvT1_,"a",@progbits
	.sectionflags	@""
	.align	4
.nv.constant0._ZN2at6native13reduce_kernelILi512ELi1ENS0_8ReduceOpIN3c104HalfENS0_9ArgMaxOpsIfEEjlLi4ELi4EEEEEvT1_:
	.zero		1592


//--------------------- .nv.constant0._ZN2at6native13reduce_kernelILi256ELi2ENS0_8ReduceOpIN3c104HalfENS0_9ArgMaxOpsIfEEjlLi4ELi4EEEEEvT1_ --------------------------
	.section	.nv.constant0._ZN2at6native13reduce_kernelILi256ELi2ENS0_8ReduceOpIN3c104HalfENS0_9ArgMaxOpsIfEEjlLi4ELi4EEEEEvT1_,"a",@progbits
	.sectionflags	@""
	.align	4
.nv.constant0._ZN2at6native13reduce_kernelILi256ELi2ENS0_8ReduceOpIN3c104HalfENS0_9ArgMaxOpsIfEEjlLi4ELi4EEEEEvT1_:
	.zero		1592


//--------------------- .nv.constant0._ZN2at6native13reduce_kernelILi128ELi4ENS0_8ReduceOpIN3c104HalfENS0_9ArgMaxOpsIfEEjlLi4ELi4EEEEEvT1_ --------------------------
	.section	.nv.constant0._ZN2at6native13reduce_kernelILi128ELi4ENS0_8ReduceOpIN3c104HalfENS0_9ArgMaxOpsIfEEjlLi4ELi4EEEEEvT1_,"a",@progbits
	.sectionflags	@""
	.align	4
.nv.constant0._ZN2at6native13reduce_kernelILi128ELi4ENS0_8ReduceOpIN3c104HalfENS0_9ArgMaxOpsIfEEjlLi4ELi4EEEEEvT1_:
	.zero		1592


//--------------------- SYMBOLS --------------------------

	.type		.nv.reservedSmem.offset0,@object
	.size		.nv.reservedSmem.offset0,0x4
	.type		__assertfail,@function
